// Copyright (c) 2024, Jay Shah, Ganesh Bikshandi, Ying Zhang, Vijay Thakkar, Pradeep Ramani, Tri Dao.
// Splitting the different template instantiations to different files to speed up compilation.
// This file is auto-generated. See "generate_kernels.py"

#include "flash_fwd_launch_template.h"

#ifndef FLASHATTENTION_DISABLE_HDIM256
template void run_mha_fwd_<90, cutlass::float_e4m3_t, 256, 256, true, false, true, true>(Flash_fwd_params &params, cudaStream_t stream);
#endif


// ===== COMPILED SASS (sm_90a) =====

	.target	sm_90a

	.elftype	@"ET_EXEC"


//--------------------- .note.nv.tkinfo           --------------------------
	.section	.note.nv.tkinfo,"",@"SHT_NOTE"
	.sectionflags	@"SHF_NOTE_NV_TKINFO"
	.tkinfo
        /*0018*/ 	.word	0x00000002
        /*0030*/ 	.string	""
        /*0030*/ 	.string	"ptxas"
        /*0030*/ 	.string	"Cuda compilation tools, release 13.0, V13.0.88"
        /*0030*/ 	.string	"Build cuda_13.0.r13.0/compiler.36424714_0"
        /*0030*/ 	.string	"-arch sm_90a -m 64 "



//--------------------- .note.nv.cuinfo           --------------------------
	.section	.note.nv.cuinfo,"",@"SHT_NOTE"
	.sectionflags	@"SHF_NOTE_NV_CUINFO"
        /*0018*/ 	.short	0x0002
        /*001a*/ 	.short	0x005a
        /*001c*/ 	.short	0x0082
	.zero		2


//--------------------- .nv.info                  --------------------------
	.section	.nv.info,"",@"SHT_CUDA_INFO"
	.align	4


	//----- nvinfo : EIATTR_REGCOUNT
	.align		4
        /*0000*/ 	.byte	0x04, 0x2f
        /*0002*/ 	.short	(.L_26 - .L_25)
	.align		4
.L_25:
        /*0004*/ 	.word	index@(_ZN7cutlass13device_kernelIN5flash11enable_sm90INS1_16FlashAttnFwdSm90INS1_25CollectiveMainloopFwdSm90ILi2EN4cute5tupleIJNS5_1CILi1EEES8_S8_EEENS6_IJNS7_ILi128EEESA_NS7_ILi256EEEEEELi256ENS_12float_e4m3_tEfNS_4arch4Sm90ELb1ELb0ELb1ELb1ELb0ELb1ELb0ELb1ELb1ELb1ELb1ELb0EEENS1_21CollectiveEpilogueFwdINS6_IJSA_SB_SA_EEES9_NS_10bfloat16_tESF_Li256ELb1ELb1ELb1ELb1EEENS1_36VarlenDynamicPersistentTileSchedulerILi128ELi128ELi256ELi128ELb1ELb1ELb1ELb1ELb1ELb1EEEEEEEEEvNT_6ParamsE)
        /*0008*/ 	.word	0x000000a8


	//----- nvinfo : EIATTR_FRAME_SIZE
	.align		4
.L_26:
        /*000c*/ 	.byte	0x04, 0x11
        /*000e*/ 	.short	(.L_28 - .L_27)
	.align		4
.L_27:
        /*0010*/ 	.word	index@(_ZN7cutlass13device_kernelIN5flash11enable_sm90INS1_16FlashAttnFwdSm90INS1_25CollectiveMainloopFwdSm90ILi2EN4cute5tupleIJNS5_1CILi1EEES8_S8_EEENS6_IJNS7_ILi128EEESA_NS7_ILi256EEEEEELi256ENS_12float_e4m3_tEfNS_4arch4Sm90ELb1ELb0ELb1ELb1ELb0ELb1ELb0ELb1ELb1ELb1ELb1ELb0EEENS1_21CollectiveEpilogueFwdINS6_IJSA_SB_SA_EEES9_NS_10bfloat16_tESF_Li256ELb1ELb1ELb1ELb1EEENS1_36VarlenDynamicPersistentTileSchedulerILi128ELi128ELi256ELi128ELb1ELb1ELb1ELb1ELb1ELb1EEEEEEEEEvNT_6ParamsE)
        /*0014*/ 	.word	0x000001d0


	//----- nvinfo : EIATTR_REGCOUNT
	.align		4
.L_28:
        /*0018*/ 	.byte	0x04, 0x2f
        /*001a*/ 	.short	(.L_30 - .L_29)
	.align		4
.L_29:
        /*001c*/ 	.word	index@(_ZN7cutlass13device_kernelIN5flash11enable_sm90INS1_16FlashAttnFwdSm90INS1_25CollectiveMainloopFwdSm90ILi2EN4cute5tupleIJNS5_1CILi1EEES8_S8_EEENS6_IJNS7_ILi128EEESA_NS7_ILi256EEEEEELi256ENS_12float_e4m3_tEfNS_4arch4Sm90ELb1ELb0ELb1ELb1ELb0ELb0ELb0ELb1ELb1ELb1ELb1ELb0EEENS1_21CollectiveEpilogueFwdINS6_IJSA_SB_SA_EEES9_NS_10bfloat16_tESF_Li256ELb1ELb1ELb1ELb1EEENS1_36VarlenDynamicPersistentTileSchedulerILi128ELi128ELi256ELi128ELb1ELb1ELb1ELb1ELb1ELb1EEEEEEEEEvNT_6ParamsE)
        /*0020*/ 	.word	0x000000a8


	//----- nvinfo : EIATTR_FRAME_SIZE
	.align		4
.L_30:
        /*0024*/ 	.byte	0x04, 0x11
        /*0026*/ 	.short	(.L_32 - .L_31)
	.align		4
.L_31:
        /*0028*/ 	.word	index@(_ZN7cutlass13device_kernelIN5flash11enable_sm90INS1_16FlashAttnFwdSm90INS1_25CollectiveMainloopFwdSm90ILi2EN4cute5tupleIJNS5_1CILi1EEES8_S8_EEENS6_IJNS7_ILi128EEESA_NS7_ILi256EEEEEELi256ENS_12float_e4m3_tEfNS_4arch4Sm90ELb1ELb0ELb1ELb1ELb0ELb0ELb0ELb1ELb1ELb1ELb1ELb0EEENS1_21CollectiveEpilogueFwdINS6_IJSA_SB_SA_EEES9_NS_10bfloat16_tESF_Li256ELb1ELb1ELb1ELb1EEENS1_36VarlenDynamicPersistentTileSchedulerILi128ELi128ELi256ELi128ELb1ELb1ELb1ELb1ELb1ELb1EEEEEEEEEvNT_6ParamsE)
        /*002c*/ 	.word	0x00000048


	//----- nvinfo : EIATTR_REGCOUNT
	.align		4
.L_32:
        /*0030*/ 	.byte	0x04, 0x2f
        /*0032*/ 	.short	(.L_34 - .L_33)
	.align		4
.L_33:
        /*0034*/ 	.word	index@(_ZN7cutlass13device_kernelIN5flash11enable_sm90INS1_16FlashAttnFwdSm90INS1_25CollectiveMainloopFwdSm90ILi2EN4cute5tupleIJNS5_1CILi1EEES8_S8_EEENS6_IJNS7_ILi128EEESA_NS7_ILi256EEEEEELi256ENS_12float_e4m3_tEfNS_4arch4Sm90ELb1ELb0ELb1ELb0ELb0ELb0ELb0ELb1ELb1ELb1ELb1ELb0EEENS1_21CollectiveEpilogueFwdINS6_IJSA_SB_SA_EEES9_NS_10bfloat16_tESF_Li256ELb0ELb1ELb1ELb1EEENS1_19SingleTileSchedulerILb0ELb1ELb1ELi128EEEEEEEEEvNT_6ParamsE)
        /*0038*/ 	.word	0x000000a8


	//----- nvinfo : EIATTR_FRAME_SIZE
	.align		4
.L_34:
        /*003c*/ 	.byte	0x04, 0x11
        /*003e*/ 	.short	(.L_36 - .L_35)
	.align		4
.L_35:
        /*0040*/ 	.word	index@(_ZN7cutlass13device_kernelIN5flash11enable_sm90INS1_16FlashAttnFwdSm90INS1_25CollectiveMainloopFwdSm90ILi2EN4cute5tupleIJNS5_1CILi1EEES8_S8_EEENS6_IJNS7_ILi128EEESA_NS7_ILi256EEEEEELi256ENS_12float_e4m3_tEfNS_4arch4Sm90ELb1ELb0ELb1ELb0ELb0ELb0ELb0ELb1ELb1ELb1ELb1ELb0EEENS1_21CollectiveEpilogueFwdINS6_IJSA_SB_SA_EEES9_NS_10bfloat16_tESF_Li256ELb0ELb1ELb1ELb1EEENS1_19SingleTileSchedulerILb0ELb1ELb1ELi128EEEEEEEEEvNT_6ParamsE)
        /*0044*/ 	.word	0x00000030


	//----- nvinfo : EIATTR_REGCOUNT
	.align		4
.L_36:
        /*0048*/ 	.byte	0x04, 0x2f
        /*004a*/ 	.short	(.L_38 - .L_37)
	.align		4
.L_37:
        /*004c*/ 	.word	index@(_ZN7cutlass13device_kernelIN5flash11enable_sm90INS1_16FlashAttnFwdSm90INS1_25CollectiveMainloopFwdSm90ILi2EN4cute5tupleIJNS5_1CILi1EEES8_S8_EEENS6_IJNS7_ILi128EEENS7_ILi64EEENS7_ILi256EEEEEELi256ENS_12float_e4m3_tEfNS_4arch4Sm90ELb0ELb1ELb1ELb1ELb0ELb1ELb0ELb1ELb1ELb1ELb1ELb0EEENS1_21CollectiveEpilogueFwdINS6_IJSA_SC_SB_EEES9_NS_10bfloat16_tESG_Li256ELb1ELb1ELb1ELb1EEENS1_36VarlenDynamicPersistentTileSchedulerILi128ELi64ELi256ELi128ELb1ELb1ELb1ELb1ELb0ELb1EEEEEEEEEvNT_6ParamsE)
        /*0050*/ 	.word	0x000000a8


	//----- nvinfo : EIATTR_FRAME_SIZE
	.align		4
.L_38:
        /*0054*/ 	.byte	0x04, 0x11
        /*0056*/ 	.short	(.L_40 - .L_39)
	.align		4
.L_39:
        /*0058*/ 	.word	index@(_ZN7cutlass13device_kernelIN5flash11enable_sm90INS1_16FlashAttnFwdSm90INS1_25CollectiveMainloopFwdSm90ILi2EN4cute5tupleIJNS5_1CILi1EEES8_S8_EEENS6_IJNS7_ILi128EEENS7_ILi64EEENS7_ILi256EEEEEELi256ENS_12float_e4m3_tEfNS_4arch4Sm90ELb0ELb1ELb1ELb1ELb0ELb1ELb0ELb1ELb1ELb1ELb1ELb0EEENS1_21CollectiveEpilogueFwdINS6_IJSA_SC_SB_EEES9_NS_10bfloat16_tESG_Li256ELb1ELb1ELb1ELb1EEENS1_36VarlenDynamicPersistentTileSchedulerILi128ELi64ELi256ELi128ELb1ELb1ELb1ELb1ELb0ELb1EEEEEEEEEvNT_6ParamsE)
        /*005c*/ 	.word	0x000000b0


	//----- nvinfo : EIATTR_REGCOUNT
	.align		4
.L_40:
        /*0060*/ 	.byte	0x04, 0x2f
        /*0062*/ 	.short	(.L_42 - .L_41)
	.align		4
.L_41:
        /*0064*/ 	.word	index@(_ZN7cutlass13device_kernelIN5flash11enable_sm90INS1_16FlashAttnFwdSm90INS1_25CollectiveMainloopFwdSm90ILi2EN4cute5tupleIJNS5_1CILi1EEES8_S8_EEENS6_IJNS7_ILi128EEENS7_ILi64EEENS7_ILi256EEEEEELi256ENS_12float_e4m3_tEfNS_4arch4Sm90ELb0ELb1ELb1ELb1ELb0ELb0ELb0ELb1ELb1ELb1ELb1ELb0EEENS1_21CollectiveEpilogueFwdINS6_IJSA_SC_SB_EEES9_NS_10bfloat16_tESG_Li256ELb1ELb1ELb1ELb1EEENS1_36VarlenDynamicPersistentTileSchedulerILi128ELi64ELi256ELi128ELb1ELb1ELb1ELb1ELb0ELb1EEEEEEEEEvNT_6ParamsE)
        /*0068*/ 	.word	0x000000a8


	//----- nvinfo : EIATTR_FRAME_SIZE
	.align		4
.L_42:
        /*006c*/ 	.byte	0x04, 0x11
        /*006e*/ 	.short	(.L_44 - .L_43)
	.align		4
.L_43:
        /*0070*/ 	.word	index@(_ZN7cutlass13device_kernelIN5flash11enable_sm90INS1_16FlashAttnFwdSm90INS1_25CollectiveMainloopFwdSm90ILi2EN4cute5tupleIJNS5_1CILi1EEES8_S8_EEENS6_IJNS7_ILi128EEENS7_ILi64EEENS7_ILi256EEEEEELi256ENS_12float_e4m3_tEfNS_4arch4Sm90ELb0ELb1ELb1ELb1ELb0ELb0ELb0ELb1ELb1ELb1ELb1ELb0EEENS1_21CollectiveEpilogueFwdINS6_IJSA_SC_SB_EEES9_NS_10bfloat16_tESG_Li256ELb1ELb1ELb1ELb1EEENS1_36VarlenDynamicPersistentTileSchedulerILi128ELi64ELi256ELi128ELb1ELb1ELb1ELb1ELb0ELb1EEEEEEEEEvNT_6ParamsE)
        /*0074*/ 	.word	0x00000040


	//----- nvinfo : EIATTR_REGCOUNT
	.align		4
.L_44:
        /*0078*/ 	.byte	0x04, 0x2f
        /*007a*/ 	.short	(.L_46 - .L_45)
	.align		4
.L_45:
        /*007c*/ 	.word	index@(_ZN7cutlass13device_kernelIN5flash11enable_sm90INS1_16FlashAttnFwdSm90INS1_25CollectiveMainloopFwdSm90ILi2EN4cute5tupleIJNS5_1CILi1EEES8_S8_EEENS6_IJNS7_ILi128EEENS7_ILi64EEENS7_ILi256EEEEEELi256ENS_12float_e4m3_tEfNS_4arch4Sm90ELb0ELb1ELb1ELb0ELb0ELb0ELb0ELb1ELb1ELb1ELb1ELb0EEENS1_21CollectiveEpilogueFwdINS6_IJSA_SC_SB_EEES9_NS_10bfloat16_tESG_Li256ELb0ELb1ELb1ELb1EEENS1_19SingleTileSchedulerILb0ELb1ELb1ELi128EEEEEEEEEvNT_6ParamsE)
        /*0080*/ 	.word	0x000000a8


	//----- nvinfo : EIATTR_FRAME_SIZE
	.align		4
.L_46:
        /*0084*/ 	.byte	0x04, 0x11
        /*0086*/ 	.short	(.L_48 - .L_47)
	.align		4
.L_47:
        /*0088*/ 	.word	index@(_ZN7cutlass13device_kernelIN5flash11enable_sm90INS1_16FlashAttnFwdSm90INS1_25CollectiveMainloopFwdSm90ILi2EN4cute5tupleIJNS5_1CILi1EEES8_S8_EEENS6_IJNS7_ILi128EEENS7_ILi64EEENS7_ILi256EEEEEELi256ENS_12float_e4m3_tEfNS_4arch4Sm90ELb0ELb1ELb1ELb0ELb0ELb0ELb0ELb1ELb1ELb1ELb1ELb0EEENS1_21CollectiveEpilogueFwdINS6_IJSA_SC_SB_EEES9_NS_10bfloat16_tESG_Li256ELb0ELb1ELb1ELb1EEENS1_19SingleTileSchedulerILb0ELb1ELb1ELi128EEEEEEEEEvNT_6ParamsE)
        /*008c*/ 	.word	0x00000018


	//----- nvinfo : EIATTR_REGCOUNT
	.align		4
.L_48:
        /*0090*/ 	.byte	0x04, 0x2f
        /*0092*/ 	.short	(.L_50 - .L_49)
	.align		4
.L_49:
        /*0094*/ 	.word	index@(_ZN7cutlass13device_kernelIN5flash11enable_sm90INS1_16FlashAttnFwdSm90INS1_25CollectiveMainloopFwdSm90ILi2EN4cute5tupleIJNS5_1CILi1EEES8_S8_EEENS6_IJNS7_ILi128EEESA_NS7_ILi256EEEEEELi256ENS_12float_e4m3_tEfNS_4arch4Sm90ELb0ELb0ELb1ELb1ELb0ELb1ELb0ELb1ELb1ELb1ELb1ELb0EEENS1_21CollectiveEpilogueFwdINS6_IJSA_SB_SA_EEES9_NS_10bfloat16_tESF_Li256ELb1ELb1ELb1ELb1EEENS1_36VarlenDynamicPersistentTileSchedulerILi128ELi128ELi256ELi128ELb1ELb1ELb1ELb0ELb1ELb1EEEEEEEEEvNT_6ParamsE)
        /*0098*/ 	.word	0x000000a8


	//----- nvinfo : EIATTR_FRAME_SIZE
	.align		4
.L_50:
        /*009c*/ 	.byte	0x04, 0x11
        /*009e*/ 	.short	(.L_52 - .L_51)
	.align		4
.L_51:
        /*00a0*/ 	.word	index@(_ZN7cutlass13device_kernelIN5flash11enable_sm90INS1_16FlashAttnFwdSm90INS1_25CollectiveMainloopFwdSm90ILi2EN4cute5tupleIJNS5_1CILi1EEES8_S8_EEENS6_IJNS7_ILi128EEESA_NS7_ILi256EEEEEELi256ENS_12float_e4m3_tEfNS_4arch4Sm90ELb0ELb0ELb1ELb1ELb0ELb1ELb0ELb1ELb1ELb1ELb1ELb0EEENS1_21CollectiveEpilogueFwdINS6_IJSA_SB_SA_EEES9_NS_10bfloat16_tESF_Li256ELb1ELb1ELb1ELb1EEENS1_36VarlenDynamicPersistentTileSchedulerILi128ELi128ELi256ELi128ELb1ELb1ELb1ELb0ELb1ELb1EEEEEEEEEvNT_6ParamsE)
        /*00a4*/ 	.word	0x000001c8


	//----- nvinfo : EIATTR_REGCOUNT
	.align		4
.L_52:
        /*00a8*/ 	.byte	0x04, 0x2f
        /*00aa*/ 	.short	(.L_54 - .L_53)
	.align		4
.L_53:
        /*00ac*/ 	.word	index@(_ZN7cutlass13device_kernelIN5flash11enable_sm90INS1_16FlashAttnFwdSm90INS1_25CollectiveMainloopFwdSm90ILi2EN4cute5tupleIJNS5_1CILi1EEES8_S8_EEENS6_IJNS7_ILi128EEESA_NS7_ILi256EEEEEELi256ENS_12float_e4m3_tEfNS_4arch4Sm90ELb0ELb0ELb1ELb1ELb0ELb0ELb0ELb1ELb1ELb1ELb1ELb0EEENS1_21CollectiveEpilogueFwdINS6_IJSA_SB_SA_EEES9_NS_10bfloat16_tESF_Li256ELb1ELb1ELb1ELb1EEENS1_36VarlenDynamicPersistentTileSchedulerILi128ELi128ELi256ELi128ELb1ELb1ELb1ELb0ELb1ELb1EEEEEEEEEvNT_6ParamsE)
        /*00b0*/ 	.word	0x000000a8


	//----- nvinfo : EIATTR_FRAME_SIZE
	.align		4
.L_54:
        /*00b4*/ 	.byte	0x04, 0x11
        /*00b6*/ 	.short	(.L_56 - .L_55)
	.align		4
.L_55:
        /*00b8*/ 	.word	index@(_ZN7cutlass13device_kernelIN5flash11enable_sm90INS1_16FlashAttnFwdSm90INS1_25CollectiveMainloopFwdSm90ILi2EN4cute5tupleIJNS5_1CILi1EEES8_S8_EEENS6_IJNS7_ILi128EEESA_NS7_ILi256EEEEEELi256ENS_12float_e4m3_tEfNS_4arch4Sm90ELb0ELb0ELb1ELb1ELb0ELb0ELb0ELb1ELb1ELb1ELb1ELb0EEENS1_21CollectiveEpilogueFwdINS6_IJSA_SB_SA_EEES9_NS_10bfloat16_tESF_Li256ELb1ELb1ELb1ELb1EEENS1_36VarlenDynamicPersistentTileSchedulerILi128ELi128ELi256ELi128ELb1ELb1ELb1ELb0ELb1ELb1EEEEEEEEEvNT_6ParamsE)
        /*00bc*/ 	.word	0x00000048


	//----- nvinfo : EIATTR_REGCOUNT
	.align		4
.L_56:
        /*00c0*/ 	.byte	0x04, 0x2f
        /*00c2*/ 	.short	(.L_58 - .L_57)
	.align		4
.L_57:
        /*00c4*/ 	.word	index@(_ZN7cutlass13device_kernelIN5flash11enable_sm90INS1_16FlashAttnFwdSm90INS1_25CollectiveMainloopFwdSm90ILi2EN4cute5tupleIJNS5_1CILi1EEES8_S8_EEENS6_IJNS7_ILi128EEESA_NS7_ILi256EEEEEELi256ENS_12float_e4m3_tEfNS_4arch4Sm90ELb0ELb0ELb1ELb0ELb0ELb0ELb0ELb1ELb1ELb1ELb1ELb0EEENS1_21CollectiveEpilogueFwdINS6_IJSA_SB_SA_EEES9_NS_10bfloat16_tESF_Li256ELb0ELb1ELb1ELb1EEENS1_19SingleTileSchedulerILb0ELb1ELb1ELi128EEEEEEEEEvNT_6ParamsE)
        /*00c8*/ 	.word	0x000000a8


	//----- nvinfo : EIATTR_FRAME_SIZE
	.align		4
.L_58:
        /*00cc*/ 	.byte	0x04, 0x11
        /*00ce*/ 	.short	(.L_60 - .L_59)
	.align		4
.L_59:
        /*00d0*/ 	.word	index@(_ZN7cutlass13device_kernelIN5flash11enable_sm90INS1_16FlashAttnFwdSm90INS1_25CollectiveMainloopFwdSm90ILi2EN4cute5tupleIJNS5_1CILi1EEES8_S8_EEENS6_IJNS7_ILi128EEESA_NS7_ILi256EEEEEELi256ENS_12float_e4m3_tEfNS_4arch4Sm90ELb0ELb0ELb1ELb0ELb0ELb0ELb0ELb1ELb1ELb1ELb1ELb0EEENS1_21CollectiveEpilogueFwdINS6_IJSA_SB_SA_EEES9_NS_10bfloat16_tESF_Li256ELb0ELb1ELb1ELb1EEENS1_19SingleTileSchedulerILb0ELb1ELb1ELi128EEEEEEEEEvNT_6ParamsE)
        /*00d4*/ 	.word	0x00000030


	//----- nvinfo : EIATTR_MIN_STACK_SIZE
	.align		4
.L_60:
        /*00d8*/ 	.byte	0x04, 0x12
        /*00da*/ 	.short	(.L_62 - .L_61)
	.align		4
.L_61:
        /*00dc*/ 	.word	index@(_ZN7cutlass13device_kernelIN5flash11enable_sm90INS1_16FlashAttnFwdSm90INS1_25CollectiveMainloopFwdSm90ILi2EN4cute5tupleIJNS5_1CILi1EEES8_S8_EEENS6_IJNS7_ILi128EEESA_NS7_ILi256EEEEEELi256ENS_12float_e4m3_tEfNS_4arch4Sm90ELb0ELb0ELb1ELb0ELb0ELb0ELb0ELb1ELb1ELb1ELb1ELb0EEENS1_21CollectiveEpilogueFwdINS6_IJSA_SB_SA_EEES9_NS_10bfloat16_tESF_Li256ELb0ELb1ELb1ELb1EEENS1_19SingleTileSchedulerILb0ELb1ELb1ELi128EEEEEEEEEvNT_6ParamsE)
        /*00e0*/ 	.word	0x00000030


	//----- nvinfo : EIATTR_MIN_STACK_SIZE
	.align		4
.L_62:
        /*00e4*/ 	.byte	0x04, 0x12
        /*00e6*/ 	.short	(.L_64 - .L_63)
	.align		4
.L_63:
        /*00e8*/ 	.word	index@(_ZN7cutlass13device_kernelIN5flash11enable_sm90INS1_16FlashAttnFwdSm90INS1_25CollectiveMainloopFwdSm90ILi2EN4cute5tupleIJNS5_1CILi1EEES8_S8_EEENS6_IJNS7_ILi128EEESA_NS7_ILi256EEEEEELi256ENS_12float_e4m3_tEfNS_4arch4Sm90ELb0ELb0ELb1ELb1ELb0ELb0ELb0ELb1ELb1ELb1ELb1ELb0EEENS1_21CollectiveEpilogueFwdINS6_IJSA_SB_SA_EEES9_NS_10bfloat16_tESF_Li256ELb1ELb1ELb1ELb1EEENS1_36VarlenDynamicPersistentTileSchedulerILi128ELi128ELi256ELi128ELb1ELb1ELb1ELb0ELb1ELb1EEEEEEEEEvNT_6ParamsE)
        /*00ec*/ 	.word	0x00000048


	//----- nvinfo : EIATTR_MIN_STACK_SIZE
	.align		4
.L_64:
        /*00f0*/ 	.byte	0x04, 0x12
        /*00f2*/ 	.short	(.L_66 - .L_65)
	.align		4
.L_65:
        /*00f4*/ 	.word	index@(_ZN7cutlass13device_kernelIN5flash11enable_sm90INS1_16FlashAttnFwdSm90INS1_25CollectiveMainloopFwdSm90ILi2EN4cute5tupleIJNS5_1CILi1EEES8_S8_EEENS6_IJNS7_ILi128EEESA_NS7_ILi256EEEEEELi256ENS_12float_e4m3_tEfNS_4arch4Sm90ELb0ELb0ELb1ELb1ELb0ELb1ELb0ELb1ELb1ELb1ELb1ELb0EEENS1_21CollectiveEpilogueFwdINS6_IJSA_SB_SA_EEES9_NS_10bfloat16_tESF_Li256ELb1ELb1ELb1ELb1EEENS1_36VarlenDynamicPersistentTileSchedulerILi128ELi128ELi256ELi128ELb1ELb1ELb1ELb0ELb1ELb1EEEEEEEEEvNT_6ParamsE)
        /*00f8*/ 	.word	0x000001c8


	//----- nvinfo : EIATTR_MIN_STACK_SIZE
	.align		4
.L_66:
        /*00fc*/ 	.byte	0x04, 0x12
        /*00fe*/ 	.short	(.L_68 - .L_67)
	.align		4
.L_67:
        /*0100*/ 	.word	index@(_ZN7cutlass13device_kernelIN5flash11enable_sm90INS1_16FlashAttnFwdSm90INS1_25CollectiveMainloopFwdSm90ILi2EN4cute5tupleIJNS5_1CILi1EEES8_S8_EEENS6_IJNS7_ILi128EEENS7_ILi64EEENS7_ILi256EEEEEELi256ENS_12float_e4m3_tEfNS_4arch4Sm90ELb0ELb1ELb1ELb0ELb0ELb0ELb0ELb1ELb1ELb1ELb1ELb0EEENS1_21CollectiveEpilogueFwdINS6_IJSA_SC_SB_EEES9_NS_10bfloat16_tESG_Li256ELb0ELb1ELb1ELb1EEENS1_19SingleTileSchedulerILb0ELb1ELb1ELi128EEEEEEEEEvNT_6ParamsE)
        /*0104*/ 	.word	0x00000018


	//----- nvinfo : EIATTR_MIN_STACK_SIZE
	.align		4
.L_68:
        /*0108*/ 	.byte	0x04, 0x12
        /*010a*/ 	.short	(.L_70 - .L_69)
	.align		4
.L_69:
        /*010c*/ 	.word	index@(_ZN7cutlass13device_kernelIN5flash11enable_sm90INS1_16FlashAttnFwdSm90INS1_25CollectiveMainloopFwdSm90ILi2EN4cute5tupleIJNS5_1CILi1EEES8_S8_EEENS6_IJNS7_ILi128EEENS7_ILi64EEENS7_ILi256EEEEEELi256ENS_12float_e4m3_tEfNS_4arch4Sm90ELb0ELb1ELb1ELb1ELb0ELb0ELb0ELb1ELb1ELb1ELb1ELb0EEENS1_21CollectiveEpilogueFwdINS6_IJSA_SC_SB_EEES9_NS_10bfloat16_tESG_Li256ELb1ELb1ELb1ELb1EEENS1_36VarlenDynamicPersistentTileSchedulerILi128ELi64ELi256ELi128ELb1ELb1ELb1ELb1ELb0ELb1EEEEEEEEEvNT_6ParamsE)
        /*0110*/ 	.word	0x00000040


	//----- nvinfo : EIATTR_MIN_STACK_SIZE
	.align		4
.L_70:
        /*0114*/ 	.byte	0x04, 0x12
        /*0116*/ 	.short	(.L_72 - .L_71)
	.align		4
.L_71:
        /*0118*/ 	.word	index@(_ZN7cutlass13device_kernelIN5flash11enable_sm90INS1_16FlashAttnFwdSm90INS1_25CollectiveMainloopFwdSm90ILi2EN4cute5tupleIJNS5_1CILi1EEES8_S8_EEENS6_IJNS7_ILi128EEENS7_ILi64EEENS7_ILi256EEEEEELi256ENS_12float_e4m3_tEfNS_4arch4Sm90ELb0ELb1ELb1ELb1ELb0ELb1ELb0ELb1ELb1ELb1ELb1ELb0EEENS1_21CollectiveEpilogueFwdINS6_IJSA_SC_SB_EEES9_NS_10bfloat16_tESG_Li256ELb1ELb1ELb1ELb1EEENS1_36VarlenDynamicPersistentTileSchedulerILi128ELi64ELi256ELi128ELb1ELb1ELb1ELb1ELb0ELb1EEEEEEEEEvNT_6ParamsE)
        /*011c*/ 	.word	0x000000b0


	//----- nvinfo : EIATTR_MIN_STACK_SIZE
	.align		4
.L_72:
        /*0120*/ 	.byte	0x04, 0x12
        /*0122*/ 	.short	(.L_74 - .L_73)
	.align		4
.L_73:
        /*0124*/ 	.word	index@(_ZN7cutlass13device_kernelIN5flash11enable_sm90INS1_16FlashAttnFwdSm90INS1_25CollectiveMainloopFwdSm90ILi2EN4cute5tupleIJNS5_1CILi1EEES8_S8_EEENS6_IJNS7_ILi128EEESA_NS7_ILi256EEEEEELi256ENS_12float_e4m3_tEfNS_4arch4Sm90ELb1ELb0ELb1ELb0ELb0ELb0ELb0ELb1ELb1ELb1ELb1ELb0EEENS1_21CollectiveEpilogueFwdINS6_IJSA_SB_SA_EEES9_NS_10bfloat16_tESF_Li256ELb0ELb1ELb1ELb1EEENS1_19SingleTileSchedulerILb0ELb1ELb1ELi128EEEEEEEEEvNT_6ParamsE)
        /*0128*/ 	.word	0x00000030


	//----- nvinfo : EIATTR_MIN_STACK_SIZE
	.align		4
.L_74:
        /*012c*/ 	.byte	0x04, 0x12
        /*012e*/ 	.short	(.L_76 - .L_75)
	.align		4
.L_75:
        /*0130*/ 	.word	index@(_ZN7cutlass13device_kernelIN5flash11enable_sm90INS1_16FlashAttnFwdSm90INS1_25CollectiveMainloopFwdSm90ILi2EN4cute5tupleIJNS5_1CILi1EEES8_S8_EEENS6_IJNS7_ILi128EEESA_NS7_ILi256EEEEEELi256ENS_12float_e4m3_tEfNS_4arch4Sm90ELb1ELb0ELb1ELb1ELb0ELb0ELb0ELb1ELb1ELb1ELb1ELb0EEENS1_21CollectiveEpilogueFwdINS6_IJSA_SB_SA_EEES9_NS_10bfloat16_tESF_Li256ELb1ELb1ELb1ELb1EEENS1_36VarlenDynamicPersistentTileSchedulerILi128ELi128ELi256ELi128ELb1ELb1ELb1ELb1ELb1ELb1EEEEEEEEEvNT_6ParamsE)
        /*0134*/ 	.word	0x00000048


	//----- nvinfo : EIATTR_MIN_STACK_SIZE
	.align		4
.L_76:
        /*0138*/ 	.byte	0x04, 0x12
        /*013a*/ 	.short	(.L_78 - .L_77)
	.align		4
.L_77:
        /*013c*/ 	.word	index@(_ZN7cutlass13device_kernelIN5flash11enable_sm90INS1_16FlashAttnFwdSm90INS1_25CollectiveMainloopFwdSm90ILi2EN4cute5tupleIJNS5_1CILi1EEES8_S8_EEENS6_IJNS7_ILi128EEESA_NS7_ILi256EEEEEELi256ENS_12float_e4m3_tEfNS_4arch4Sm90ELb1ELb0ELb1ELb1ELb0ELb1ELb0ELb1ELb1ELb1ELb1ELb0EEENS1_21CollectiveEpilogueFwdINS6_IJSA_SB_SA_EEES9_NS_10bfloat16_tESF_Li256ELb1ELb1ELb1ELb1EEENS1_36VarlenDynamicPersistentTileSchedulerILi128ELi128ELi256ELi128ELb1ELb1ELb1ELb1ELb1ELb1EEEEEEEEEvNT_6ParamsE)
        /*0140*/ 	.word	0x000001d0
.L_78:


//--------------------- .nv.compat                --------------------------
	.section	.nv.compat,"",@"SHT_CUDA_COMPAT_INFO"
	.align	4
        /*0000*/ 	.byte	0x02, 0x09, 0x01, 0x00, 0x02, 0x02, 0x04, 0x00, 0x02, 0x05, 0x05, 0x00, 0x03, 0x07, 0x01, 0x01
        /*0010*/ 	.byte	0x02, 0x03, 0x01, 0x00, 0x02, 0x06, 0x01, 0x00, 0x04, 0x0b, 0x08, 0x00, 0x00, 0x00, 0x00, 0x00
        /*0020*/ 	.byte	0x00, 0x00, 0x00, 0x00


//--------------------- .nv.info._ZN7cutlass13device_kernelIN5flash11enable_sm90INS1_16FlashAttnFwdSm90INS1_25CollectiveMainloopFwdSm90ILi2EN4cute5tupleIJNS5_1CILi1EEES8_S8_EEENS6_IJNS7_ILi128EEESA_NS7_ILi256EEEEEELi256ENS_12float_e4m3_tEfNS_4arch4Sm90ELb0ELb0ELb1ELb0ELb0ELb0ELb0ELb1ELb1ELb1ELb1ELb0EEENS1_21CollectiveEpilogueFwdINS6_IJSA_SB_SA_EEES9_NS_10bfloat16_tESF_Li256ELb0ELb1ELb1ELb1EEENS1_19SingleTileSchedulerILb0ELb1ELb1ELi128EEEEEEEEEvNT_6ParamsE --------------------------
	.section	.nv.info._ZN7cutlass13device_kernelIN5flash11enable_sm90INS1_16FlashAttnFwdSm90INS1_25CollectiveMainloopFwdSm90ILi2EN4cute5tupleIJNS5_1CILi1EEES8_S8_EEENS6_IJNS7_ILi128EEESA_NS7_ILi256EEEEEELi256ENS_12float_e4m3_tEfNS_4arch4Sm90ELb0ELb0ELb1ELb0ELb0ELb0ELb0ELb1ELb1ELb1ELb1ELb0EEENS1_21CollectiveEpilogueFwdINS6_IJSA_SB_SA_EEES9_NS_10bfloat16_tESF_Li256ELb0ELb1ELb1ELb1EEENS1_19SingleTileSchedulerILb0ELb1ELb1ELi128EEEEEEEEEvNT_6ParamsE,"",@"SHT_CUDA_INFO"
	.sectionflags	@""
	.align	4


	//----- nvinfo : EIATTR_CUDA_API_VERSION
	.align		4
        /*0000*/ 	.byte	0x04, 0x37
        /*0002*/ 	.short	(.L_80 - .L_79)
.L_79:
        /*0004*/ 	.word	0x00000082


	//----- nvinfo : EIATTR_KPARAM_INFO
	.align		4
.L_80:
        /*0008*/ 	.byte	0x04, 0x17
        /*000a*/ 	.short	(.L_82 - .L_81)
.L_81:
        /*000c*/ 	.word	0x00000000
        /*0010*/ 	.short	0x0000
        /*0012*/ 	.short	0x0070
        /*0014*/ 	.byte	0x00, 0xf0, 0x01, 0x28


	//----- nvinfo : EIATTR_SPARSE_MMA_MASK
	.align		4
.L_82:
        /*0018*/ 	.byte	0x03, 0x50
        /*001a*/ 	.short	0x0000


	//----- nvinfo : EIATTR_MAXREG_COUNT
	.align		4
        /*001c*/ 	.byte	0x03, 0x1b
        /*001e*/ 	.short	0x00a8


	//----- nvinfo : EIATTR_NUM_BARRIERS
	.align		4
        /*0020*/ 	.byte	0x02, 0x4c
        /*0022*/ 	.byte	0x10
	.zero		1


	//----- nvinfo : EIATTR_EXTERNS
	.align		4
        /*0024*/ 	.byte	0x04, 0x0f
        /*0026*/ 	.short	(.L_84 - .L_83)


	//   ....[0]....
	.align		4
.L_83:
        /*0028*/ 	.word	index@(__assertfail)


	//----- nvinfo : EIATTR_ANNOTATIONS
	.align		4
.L_84:
        /*002c*/ 	.byte	0x04, 0x55
        /*002e*/ 	.short	(.L_86 - .L_85)


	//   ....[0]....
.L_85:
        /*0030*/ 	.word	0x00000001
        /*0034*/ 	.byte	0x40, 0x09, 0x00, 0x00, 0x01, 0x00, 0x00, 0x00, 0xd0, 0x14, 0x00, 0x00, 0x01, 0x00, 0x00, 0x00
        /* <DEDUP_REMOVED lines=18> */
        /*0164*/ 	.byte	0x10, 0x10, 0x01, 0x00


	//----- nvinfo : EIATTR_MERCURY_ISA_VERSION
	.align		4
.L_86:
        /*0168*/ 	.byte	0x03, 0x5f
        /*016a*/ 	.short	0x0101


	//----- nvinfo : EIATTR_INT_WARP_WIDE_INSTR_OFFSETS
	.align		4
        /*016c*/ 	.byte	0x04, 0x31
        /*016e*/ 	.short	(.L_88 - .L_87)


	//   ....[0]....
.L_87:
        /*0170*/ 	.word	0x00000120


	//   ....[1]....
        /*0174*/ 	.word	0x000001c0


	//   ....[2]....
        /*0178*/ 	.word	0x00000230


	//----- nvinfo : EIATTR_COOP_GROUP_MASK_REGIDS
	.align		4
.L_88:
        /*017c*/ 	.byte	0x04, 0x29
        /*017e*/ 	.short	(.L_90 - .L_89)


	//   ....[0]....
.L_89:
        /*0180*/ 	.word	0xffffffff


	//   ....[1]....
        /*0184*/ 	.word	0xffffffff


	//   ....[2]....
        /*0188*/ 	.word	0xffffffff


	//   ....[3]....
        /*018c*/ 	.word	0xffffffff


	//   ....[4]....
        /*0190*/ 	.word	0xffffffff


	//   ....[5]....
        /*0194*/ 	.word	0xffffffff


	//   ....[6]....
        /*0198*/ 	.word	0xffffffff


	//   ....[7]....
        /*019c*/ 	.word	0xffffffff


	//   ....[8]....
        /*01a0*/ 	.word	0xffffffff


	//   ....[9]....
        /*01a4*/ 	.word	0xffffffff


	//   ....[10]....
        /*01a8*/ 	.word	0xffffffff


	//   ....[11]....
        /*01ac*/ 	.word	0xffffffff


	//   ....[12]....
        /*01b0*/ 	.word	0xffffffff


	//   ....[13]....
        /*01b4*/ 	.word	0xffffffff


	//   ....[14]....
        /*01b8*/ 	.word	0xffffffff


	//   ....[15]....
        /*01bc*/ 	.word	0xffffffff


	//   ....[16]....
        /*01c0*/ 	.word	0xffffffff


	//   ....[17]....
        /*01c4*/ 	.word	0xffffffff


	//   ....[18]....
        /*01c8*/ 	.word	0xffffffff


	//   ....[19]....
        /*01cc*/ 	.word	0xffffffff


	//   ....[20]....
        /*01d0*/ 	.word	0xffffffff


	//   ....[21]....
        /*01d4*/ 	.word	0xffffffff


	//   ....[22]....
        /*01d8*/ 	.word	0xffffffff


	//   ....[23]....
        /*01dc*/ 	.word	0xffffffff


	//   ....[24]....
        /*01e0*/ 	.word	0xffffffff


	//   ....[25]....
        /*01e4*/ 	.word	0xffffffff


	//   ....[26]....
        /*01e8*/ 	.word	0xffffffff


	//   ....[27]....
        /*01ec*/ 	.word	0xffffffff


	//   ....[28]....
        /*01f0*/ 	.word	0xffffffff


	//   ....[29]....
        /*01f4*/ 	.word	0xffffffff


	//   ....[30]....
        /*01f8*/ 	.word	0xffffffff


	//   ....[31]....
        /*01fc*/ 	.word	0xffffffff


	//   ....[32]....
        /*0200*/ 	.word	0xffffffff


	//   ....[33]....
        /*0204*/ 	.word	0xffffffff


	//   ....[34]....
        /*0208*/ 	.word	0xffffffff


	//   ....[35]....
        /*020c*/ 	.word	0xffffffff


	//   ....[36]....
        /*0210*/ 	.word	0xffffffff


	//   ....[37]....
        /*0214*/ 	.word	0xffffffff


	//   ....[38]....
        /*0218*/ 	.word	0xffffffff


	//   ....[39]....
        /*021c*/ 	.word	0xffffffff


	//   ....[40]....
        /*0220*/ 	.word	0xffffffff


	//   ....[41]....
        /*0224*/ 	.word	0xffffffff


	//   ....[42]....
        /*0228*/ 	.word	0xffffffff


	//   ....[43]....
        /*022c*/ 	.word	0xffffffff


	//   ....[44]....
        /*0230*/ 	.word	0xffffffff


	//   ....[45]....
        /*0234*/ 	.word	0xffffffff


	//   ....[46]....
        /*0238*/ 	.word	0xffffffff


	//   ....[47]....
        /*023c*/ 	.word	0xffffffff


	//   ....[48]....
        /*0240*/ 	.word	0xffffffff


	//   ....[49]....
        /*0244*/ 	.word	0xffffffff


	//   ....[50]....
        /*0248*/ 	.word	0xffffffff


	//   ....[51]....
        /*024c*/ 	.word	0xffffffff


	//   ....[52]....
        /*0250*/ 	.word	0xffffffff


	//   ....[53]....
        /*0254*/ 	.word	0xffffffff


	//   ....[54]....
        /*0258*/ 	.word	0xffffffff


	//   ....[55]....
        /*025c*/ 	.word	0xffffffff


	//   ....[56]....
        /*0260*/ 	.word	0xffffffff


	//   ....[57]....
        /*0264*/ 	.word	0xffffffff


	//   ....[58]....
        /*0268*/ 	.word	0xffffffff


	//   ....[59]....
        /*026c*/ 	.word	0xffffffff


	//   ....[60]....
        /*0270*/ 	.word	0xffffffff


	//   ....[61]....
        /*0274*/ 	.word	0xffffffff


	//   ....[62]....
        /*0278*/ 	.word	0xffffffff


	//   ....[63]....
        /*027c*/ 	.word	0xffffffff


	//   ....[64]....
        /*0280*/ 	.word	0xffffffff


	//   ....[65]....
        /*0284*/ 	.word	0xffffffff


	//   ....[66]....
        /*0288*/ 	.word	0xffffffff


	//   ....[67]....
        /*028c*/ 	.word	0xffffffff


	//   ....[68]....
        /*0290*/ 	.word	0xffffffff


	//   ....[69]....
        /*0294*/ 	.word	0xffffffff


	//   ....[70]....
        /*0298*/ 	.word	0xffffffff


	//   ....[71]....
        /*029c*/ 	.word	0xffffffff


	//   ....[72]....
        /*02a0*/ 	.word	0xffffffff


	//   ....[73]....
        /*02a4*/ 	.word	0xffffffff


	//   ....[74]....
        /*02a8*/ 	.word	0xffffffff


	//   ....[75]....
        /*02ac*/ 	.word	0xffffffff


	//   ....[76]....
        /*02b0*/ 	.word	0xffffffff


	//   ....[77]....
        /*02b4*/ 	.word	0xffffffff


	//   ....[78]....
        /*02b8*/ 	.word	0xffffffff


	//   ....[79]....
        /*02bc*/ 	.word	0xffffffff


	//   ....[80]....
        /*02c0*/ 	.word	0xffffffff


	//   ....[81]....
        /*02c4*/ 	.word	0xffffffff


	//   ....[82]....
        /*02c8*/ 	.word	0xffffffff


	//   ....[83]....
        /*02cc*/ 	.word	0xffffffff


	//   ....[84]....
        /*02d0*/ 	.word	0xffffffff


	//   ....[85]....
        /*02d4*/ 	.word	0xffffffff


	//   ....[86]....
        /*02d8*/ 	.word	0xffffffff


	//   ....[87]....
        /*02dc*/ 	.word	0xffffffff


	//   ....[88]....
        /*02e0*/ 	.word	0xffffffff


	//   ....[89]....
        /*02e4*/ 	.word	0xffffffff


	//   ....[90]....
        /*02e8*/ 	.word	0xffffffff


	//   ....[91]....
        /*02ec*/ 	.word	0xffffffff


	//   ....[92]....
        /*02f0*/ 	.word	0xffffffff


	//   ....[93]....
        /*02f4*/ 	.word	0xffffffff


	//   ....[94]....
        /*02f8*/ 	.word	0xffffffff


	//   ....[95]....
        /*02fc*/ 	.word	0xffffffff


	//   ....[96]....
        /*0300*/ 	.word	0xffffffff


	//   ....[97]....
        /*0304*/ 	.word	0xffffffff


	//   ....[98]....
        /*0308*/ 	.word	0xffffffff


	//   ....[99]....
        /*030c*/ 	.word	0xffffffff


	//   ....[100]....
        /*0310*/ 	.word	0xffffffff


	//   ....[101]....
        /*0314*/ 	.word	0xffffffff


	//   ....[102]....
        /*0318*/ 	.word	0xffffffff


	//   ....[103]....
        /*031c*/ 	.word	0xffffffff


	//   ....[104]....
        /*0320*/ 	.word	0xffffffff


	//   ....[105]....
        /*0324*/ 	.word	0xffffffff


	//   ....[106]....
        /*0328*/ 	.word	0xffffffff


	//   ....[107]....
        /*032c*/ 	.word	0xffffffff


	//   ....[108]....
        /*0330*/ 	.word	0xffffffff


	//   ....[109]....
        /*0334*/ 	.word	0xffffffff


	//   ....[110]....
        /*0338*/ 	.word	0xffffffff


	//   ....[111]....
        /*033c*/ 	.word	0xffffffff


	//   ....[112]....
        /*0340*/ 	.word	0xffffffff


	//   ....[113]....
        /*0344*/ 	.word	0xffffffff


	//   ....[114]....
        /*0348*/ 	.word	0xffffffff


	//   ....[115]....
        /*034c*/ 	.word	0xffffffff


	//   ....[116]....
        /*0350*/ 	.word	0xffffffff


	//   ....[117]....
        /*0354*/ 	.word	0xffffffff


	//   ....[118]....
        /*0358*/ 	.word	0xffffffff


	//   ....[119]....
        /*035c*/ 	.word	0xffffffff


	//   ....[120]....
        /*0360*/ 	.word	0xffffffff


	//   ....[121]....
        /*0364*/ 	.word	0xffffffff


	//   ....[122]....
        /*0368*/ 	.word	0xffffffff


	//   ....[123]....
        /*036c*/ 	.word	0xffffffff


	//   ....[124]....
        /*0370*/ 	.word	0xffffffff


	//   ....[125]....
        /*0374*/ 	.word	0xffffffff


	//   ....[126]....
        /*0378*/ 	.word	0xffffffff


	//   ....[127]....
        /*037c*/ 	.word	0xffffffff


	//   ....[128]....
        /*0380*/ 	.word	0xffffffff


	//   ....[129]....
        /*0384*/ 	.word	0xffffffff


	//   ....[130]....
        /*0388*/ 	.word	0xffffffff


	//   ....[131]....
        /*038c*/ 	.word	0xffffffff


	//   ....[132]....
        /*0390*/ 	.word	0xffffffff


	//   ....[133]....
        /*0394*/ 	.word	0xffffffff


	//   ....[134]....
        /*0398*/ 	.word	0xffffffff


	//   ....[135]....
        /*039c*/ 	.word	0xffffffff


	//   ....[136]....
        /*03a0*/ 	.word	0xffffffff


	//   ....[137]....
        /*03a4*/ 	.word	0xffffffff


	//   ....[138]....
        /*03a8*/ 	.word	0xffffffff


	//   ....[139]....
        /*03ac*/ 	.word	0xffffffff


	//   ....[140]....
        /*03b0*/ 	.word	0xffffffff


	//   ....[141]....
        /*03b4*/ 	.word	0xffffffff


	//   ....[142]....
        /*03b8*/ 	.word	0xffffffff


	//   ....[143]....
        /*03bc*/ 	.word	0xffffffff


	//   ....[144]....
        /*03c0*/ 	.word	0xffffffff


	//   ....[145]....
        /*03c4*/ 	.word	0xffffffff


	//   ....[146]....
        /*03c8*/ 	.word	0xffffffff


	//   ....[147]....
        /*03cc*/ 	.word	0xffffffff


	//   ....[148]....
        /*03d0*/ 	.word	0xffffffff


	//   ....[149]....
        /*03d4*/ 	.word	0xffffffff


	//   ....[150]....
        /*03d8*/ 	.word	0xffffffff


	//   ....[151]....
        /*03dc*/ 	.word	0xffffffff


	//   ....[152]....
        /*03e0*/ 	.word	0xffffffff


	//   ....[153]....
        /*03e4*/ 	.word	0xffffffff


	//   ....[154]....
        /*03e8*/ 	.word	0xffffffff


	//   ....[155]....
        /*03ec*/ 	.word	0xffffffff


	//   ....[156]....
        /*03f0*/ 	.word	0xffffffff


	//   ....[157]....
        /*03f4*/ 	.word	0xffffffff


	//   ....[158]....
        /*03f8*/ 	.word	0xffffffff


	//   ....[159]....
        /*03fc*/ 	.word	0xffffffff


	//   ....[160]....
        /*0400*/ 	.word	0xffffffff


	//   ....[161]....
        /*0404*/ 	.word	0xffffffff


	//   ....[162]....
        /*0408*/ 	.word	0xffffffff


	//   ....[163]....
        /*040c*/ 	.word	0xffffffff


	//   ....[164]....
        /*0410*/ 	.word	0xffffffff


	//   ....[165]....
        /*0414*/ 	.word	0xffffffff


	//   ....[166]....
        /*0418*/ 	.word	0xffffffff


	//   ....[167]....
        /*041c*/ 	.word	0xffffffff


	//   ....[168]....
        /*0420*/ 	.word	0xffffffff


	//   ....[169]....
        /*0424*/ 	.word	0xffffffff


	//   ....[170]....
        /*0428*/ 	.word	0xffffffff


	//   ....[171]....
        /*042c*/ 	.word	0xffffffff


	//   ....[172]....
        /*0430*/ 	.word	0xffffffff


	//   ....[173]....
        /*0434*/ 	.word	0xffffffff


	//   ....[174]....
        /*0438*/ 	.word	0xffffffff


	//   ....[175]....
        /*043c*/ 	.word	0x0500000f


	//   ....[176]....
        /*0440*/ 	.word	0x0500000f


	//   ....[177]....
        /*0444*/ 	.word	0x0500000f


	//   ....[178]....
        /*0448*/ 	.word	0x0500000f


	//   ....[179]....
        /*044c*/ 	.word	0x0500000f


	//   ....[180]....
        /*0450*/ 	.word	0x0500000f


	//   ....[181]....
        /*0454*/ 	.word	0x0500000f


	//   ....[182]....
        /*0458*/ 	.word	0x0500000f


	//   ....[183]....
        /*045c*/ 	.word	0x0500000f


	//   ....[184]....
        /*0460*/ 	.word	0x0500000f


	//   ....[185]....
        /*0464*/ 	.word	0x0500000f


	//   ....[186]....
        /*0468*/ 	.word	0x0500000f


	//   ....[187]....
        /*046c*/ 	.word	0x0500000f


	//   ....[188]....
        /*0470*/ 	.word	0x0500000f


	//   ....[189]....
        /*0474*/ 	.word	0x0500000f


	//   ....[190]....
        /*0478*/ 	.word	0x0500000f


	//   ....[191]....
        /*047c*/ 	.word	0x0500000f


	//----- nvinfo : EIATTR_COOP_GROUP_INSTR_OFFSETS
	.align		4
.L_90:
        /*0480*/ 	.byte	0x04, 0x28
        /*0482*/ 	.short	(.L_92 - .L_91)


	//   ....[0]....
.L_91:
        /*0484*/ 	.word	0x00000060


	//   ....[1]....
        /*0488*/ 	.word	0x00000130


	//   ....[2]....
        /*048c*/ 	.word	0x000001e0


	//   ....[3]....
        /*0490*/ 	.word	0x000003a0


	//   ....[4]....
        /*0494*/ 	.word	0x00000500


	//   ....[5]....
        /*0498*/ 	.word	0x00000620


	//   ....[6]....
        /*049c*/ 	.word	0x00000780


	//   ....[7]....
        /*04a0*/ 	.word	0x000012f0


	//   ....[8]....
        /*04a4*/ 	.word	0x00002fa0


	//   ....[9]....
        /*04a8*/ 	.word	0x00003020


	//   ....[10]....
        /*04ac*/ 	.word	0x00003600


	//   ....[11]....
        /*04b0*/ 	.word	0x00003680


	//   ....[12]....
        /*04b4*/ 	.word	0x00005c70


	//   ....[13]....
        /*04b8*/ 	.word	0x00005d00


	//   ....[14]....
        /*04bc*/ 	.word	0x00005d20


	//   ....[15]....
        /*04c0*/ 	.word	0x00005d30


	//   ....[16]....
        /*04c4*/ 	.word	0x00007870


	//   ....[17]....
        /*04c8*/ 	.word	0x00007880


	//   ....[18]....
        /*04cc*/ 	.word	0x00007910


	//   ....[19]....
        /*04d0*/ 	.word	0x00007920


	//   ....[20]....
        /*04d4*/ 	.word	0x00008ed0


	//   ....[21]....
        /*04d8*/ 	.word	0x00008f00


	//   ....[22]....
        /*04dc*/ 	.word	0x00008f20


	//   ....[23]....
        /*04e0*/ 	.word	0x00008f40


	//   ....[24]....
        /*04e4*/ 	.word	0x00008f50


	//   ....[25]....
        /*04e8*/ 	.word	0x00008f60


	//   ....[26]....
        /*04ec*/ 	.word	0x00008f70


	//   ....[27]....
        /*04f0*/ 	.word	0x00008f80


	//   ....[28]....
        /*04f4*/ 	.word	0x00008f90


	//   ....[29]....
        /*04f8*/ 	.word	0x00008fa0


	//   ....[30]....
        /*04fc*/ 	.word	0x00008fb0


	//   ....[31]....
        /*0500*/ 	.word	0x00008fc0


	//   ....[32]....
        /*0504*/ 	.word	0x00008fd0


	//   ....[33]....
        /*0508*/ 	.word	0x00008fe0


	//   ....[34]....
        /*050c*/ 	.word	0x00009000


	//   ....[35]....
        /*0510*/ 	.word	0x00009010


	//   ....[36]....
        /*0514*/ 	.word	0x00009030


	//   ....[37]....
        /*0518*/ 	.word	0x00009040


	//   ....[38]....
        /*051c*/ 	.word	0x00009050


	//   ....[39]....
        /*0520*/ 	.word	0x00009080


	//   ....[40]....
        /*0524*/ 	.word	0x00009090


	//   ....[41]....
        /*0528*/ 	.word	0x000090a0


	//   ....[42]....
        /*052c*/ 	.word	0x000090b0


	//   ....[43]....
        /*0530*/ 	.word	0x000090c0


	//   ....[44]....
        /*0534*/ 	.word	0x000090d0


	//   ....[45]....
        /*0538*/ 	.word	0x000090f0


	//   ....[46]....
        /*053c*/ 	.word	0x00009110


	//   ....[47]....
        /*0540*/ 	.word	0x00009120


	//   ....[48]....
        /*0544*/ 	.word	0x00009130


	//   ....[49]....
        /*0548*/ 	.word	0x00009140


	//   ....[50]....
        /*054c*/ 	.word	0x00009160


	//   ....[51]....
        /*0550*/ 	.word	0x00009180


	//   ....[52]....
        /*0554*/ 	.word	0x000091a0


	//   ....[53]....
        /*0558*/ 	.word	0x000091b0


	//   ....[54]....
        /*055c*/ 	.word	0x000091c0


	//   ....[55]....
        /*0560*/ 	.word	0x000091d0


	//   ....[56]....
        /*0564*/ 	.word	0x000091e0


	//   ....[57]....
        /*0568*/ 	.word	0x000091f0


	//   ....[58]....
        /*056c*/ 	.word	0x00009220


	//   ....[59]....
        /*0570*/ 	.word	0x00009240


	//   ....[60]....
        /*0574*/ 	.word	0x00009250


	//   ....[61]....
        /*0578*/ 	.word	0x00009270


	//   ....[62]....
        /*057c*/ 	.word	0x00009290


	//   ....[63]....
        /*0580*/ 	.word	0x000092a0


	//   ....[64]....
        /*0584*/ 	.word	0x000092c0


	//   ....[65]....
        /*0588*/ 	.word	0x000092f0


	//   ....[66]....
        /*058c*/ 	.word	0x00009300


	//   ....[67]....
        /*0590*/ 	.word	0x00009320


	//   ....[68]....
        /*0594*/ 	.word	0x00009330


	//   ....[69]....
        /*0598*/ 	.word	0x00009360


	//   ....[70]....
        /*059c*/ 	.word	0x00009390


	//   ....[71]....
        /*05a0*/ 	.word	0x000093b0


	//   ....[72]....
        /*05a4*/ 	.word	0x000093c0


	//   ....[73]....
        /*05a8*/ 	.word	0x000093d0


	//   ....[74]....
        /*05ac*/ 	.word	0x000093e0


	//   ....[75]....
        /*05b0*/ 	.word	0x00009410


	//   ....[76]....
        /*05b4*/ 	.word	0x00009420


	//   ....[77]....
        /*05b8*/ 	.word	0x00009440


	//   ....[78]....
        /*05bc*/ 	.word	0x00009450


	//   ....[79]....
        /*05c0*/ 	.word	0x00009470


	//   ....[80]....
        /*05c4*/ 	.word	0x00009490


	//   ....[81]....
        /*05c8*/ 	.word	0x000094a0


	//   ....[82]....
        /*05cc*/ 	.word	0x000094b0


	//   ....[83]....
        /*05d0*/ 	.word	0x000094c0


	//   ....[84]....
        /*05d4*/ 	.word	0x000094e0


	//   ....[85]....
        /*05d8*/ 	.word	0x00009500


	//   ....[86]....
        /*05dc*/ 	.word	0x00009520


	//   ....[87]....
        /*05e0*/ 	.word	0x00009550


	//   ....[88]....
        /*05e4*/ 	.word	0x00009580


	//   ....[89]....
        /*05e8*/ 	.word	0x000095b0


	//   ....[90]....
        /*05ec*/ 	.word	0x000095e0


	//   ....[91]....
        /*05f0*/ 	.word	0x00009610


	//   ....[92]....
        /*05f4*/ 	.word	0x00009640


	//   ....[93]....
        /*05f8*/ 	.word	0x00009670


	//   ....[94]....
        /*05fc*/ 	.word	0x000096a0


	//   ....[95]....
        /*0600*/ 	.word	0x000096d0


	//   ....[96]....
        /*0604*/ 	.word	0x000096e0


	//   ....[97]....
        /*0608*/ 	.word	0x000096f0


	//   ....[98]....
        /*060c*/ 	.word	0x00009730


	//   ....[99]....
        /*0610*/ 	.word	0x00009760


	//   ....[100]....
        /*0614*/ 	.word	0x00009790


	//   ....[101]....
        /*0618*/ 	.word	0x000097b0


	//   ....[102]....
        /*061c*/ 	.word	0x000097d0


	//   ....[103]....
        /*0620*/ 	.word	0x00009800


	//   ....[104]....
        /*0624*/ 	.word	0x00009830


	//   ....[105]....
        /*0628*/ 	.word	0x000098c0


	//   ....[106]....
        /*062c*/ 	.word	0x00009930


	//   ....[107]....
        /*0630*/ 	.word	0x00009980


	//   ....[108]....
        /*0634*/ 	.word	0x000099c0


	//   ....[109]....
        /*0638*/ 	.word	0x000099f0


	//   ....[110]....
        /*063c*/ 	.word	0x00009ab0


	//   ....[111]....
        /*0640*/ 	.word	0x00009af0


	//   ....[112]....
        /*0644*/ 	.word	0x00009bf0


	//   ....[113]....
        /*0648*/ 	.word	0x00009c40


	//   ....[114]....
        /*064c*/ 	.word	0x00009c70


	//   ....[115]....
        /*0650*/ 	.word	0x00009cd0


	//   ....[116]....
        /*0654*/ 	.word	0x00009d10


	//   ....[117]....
        /*0658*/ 	.word	0x00009d50


	//   ....[118]....
        /*065c*/ 	.word	0x00009d90


	//   ....[119]....
        /*0660*/ 	.word	0x00009dc0


	//   ....[120]....
        /*0664*/ 	.word	0x00009df0


	//   ....[121]....
        /*0668*/ 	.word	0x00009e20


	//   ....[122]....
        /*066c*/ 	.word	0x00009e50


	//   ....[123]....
        /*0670*/ 	.word	0x00009e80


	//   ....[124]....
        /*0674*/ 	.word	0x00009eb0


	//   ....[125]....
        /*0678*/ 	.word	0x00009ed0


	//   ....[126]....
        /*067c*/ 	.word	0x00009ee0


	//   ....[127]....
        /*0680*/ 	.word	0x00009ef0


	//   ....[128]....
        /*0684*/ 	.word	0x00009f00


	//   ....[129]....
        /*0688*/ 	.word	0x00009f10


	//   ....[130]....
        /*068c*/ 	.word	0x00009f20


	//   ....[131]....
        /*0690*/ 	.word	0x00009f50


	//   ....[132]....
        /*0694*/ 	.word	0x00009f80


	//   ....[133]....
        /*0698*/ 	.word	0x00009fb0


	//   ....[134]....
        /*069c*/ 	.word	0x00009fe0


	//   ....[135]....
        /*06a0*/ 	.word	0x0000a010


	//   ....[136]....
        /*06a4*/ 	.word	0x0000a040


	//   ....[137]....
        /*06a8*/ 	.word	0x0000a070


	//   ....[138]....
        /*06ac*/ 	.word	0x0000a100


	//   ....[139]....
        /*06b0*/ 	.word	0x0000a130


	//   ....[140]....
        /*06b4*/ 	.word	0x0000a160


	//   ....[141]....
        /*06b8*/ 	.word	0x0000a1a0


	//   ....[142]....
        /*06bc*/ 	.word	0x0000a1d0


	//   ....[143]....
        /*06c0*/ 	.word	0x0000a200


	//   ....[144]....
        /*06c4*/ 	.word	0x0000a210


	//   ....[145]....
        /*06c8*/ 	.word	0x0000a220


	//   ....[146]....
        /*06cc*/ 	.word	0x0000a230


	//   ....[147]....
        /*06d0*/ 	.word	0x0000a240


	//   ....[148]....
        /*06d4*/ 	.word	0x0000a260


	//   ....[149]....
        /*06d8*/ 	.word	0x0000a290


	//   ....[150]....
        /*06dc*/ 	.word	0x0000a2c0


	//   ....[151]....
        /*06e0*/ 	.word	0x0000a2e0


	//   ....[152]....
        /*06e4*/ 	.word	0x0000a2f0


	//   ....[153]....
        /*06e8*/ 	.word	0x0000a300


	//   ....[154]....
        /*06ec*/ 	.word	0x0000af20


	//   ....[155]....
        /*06f0*/ 	.word	0x0000af50


	//   ....[156]....
        /*06f4*/ 	.word	0x0000c070


	//   ....[157]....
        /*06f8*/ 	.word	0x0000cd60


	//   ....[158]....
        /*06fc*/ 	.word	0x0000d800


	//   ....[159]....
        /*0700*/ 	.word	0x0000d830


	//   ....[160]....
        /*0704*/ 	.word	0x0000d860


	//   ....[161]....
        /*0708*/ 	.word	0x0000d920


	//   ....[162]....
        /*070c*/ 	.word	0x0000d940


	//   ....[163]....
        /*0710*/ 	.word	0x0000d9e0


	//   ....[164]....
        /*0714*/ 	.word	0x0000da00


	//   ....[165]....
        /*0718*/ 	.word	0x0000daa0


	//   ....[166]....
        /*071c*/ 	.word	0x0000dac0


	//   ....[167]....
        /*0720*/ 	.word	0x0000db60


	//   ....[168]....
        /*0724*/ 	.word	0x0000db80


	//   ....[169]....
        /*0728*/ 	.word	0x0000dc20


	//   ....[170]....
        /*072c*/ 	.word	0x0000dc40


	//   ....[171]....
        /*0730*/ 	.word	0x0000dcd0


	//   ....[172]....
        /*0734*/ 	.word	0x0000dcf0


	//   ....[173]....
        /*0738*/ 	.word	0x0000dd00


	//   ....[174]....
        /*073c*/ 	.word	0x0000fc40


	//   ....[175]....
        /*0740*/ 	.word	0x00010130


	//   ....[176]....
        /*0744*/ 	.word	0x00010300


	//   ....[177]....
        /*0748*/ 	.word	0x00010360


	//   ....[178]....
        /*074c*/ 	.word	0x00010400


	//   ....[179]....
        /*0750*/ 	.word	0x00010510


	//   ....[180]....
        /*0754*/ 	.word	0x00010580


	//   ....[181]....
        /*0758*/ 	.word	0x00010690


	//   ....[182]....
        /*075c*/ 	.word	0x00010700


	//   ....[183]....
        /*0760*/ 	.word	0x00010810


	//   ....[184]....
        /*0764*/ 	.word	0x00010880


	//   ....[185]....
        /*0768*/ 	.word	0x00010990


	//   ....[186]....
        /*076c*/ 	.word	0x00010a00


	//   ....[187]....
        /*0770*/ 	.word	0x00010b10


	//   ....[188]....
        /*0774*/ 	.word	0x00010b80


	//   ....[189]....
        /*0778*/ 	.word	0x00010c80


	//   ....[190]....
        /*077c*/ 	.word	0x00010cf0


	//   ....[191]....
        /*0780*/ 	.word	0x00010de0


	//----- nvinfo : EIATTR_REG_RECONFIG
	.align		4
.L_92:
        /*0784*/ 	.byte	0x01, 0x54
	.zero		2


	//----- nvinfo : EIATTR_SYSCALL_OFFSETS
	.align		4
        /*0788*/ 	.byte	0x04, 0x46
        /*078a*/ 	.short	(.L_94 - .L_93)


	//   ....[0]....
.L_93:
        /*078c*/ 	.word	0x000014b0


	//   ....[1]....
        /*0790*/ 	.word	0x0000c6e0


	//   ....[2]....
        /*0794*/ 	.word	0x0000c820


	//   ....[3]....
        /*0798*/ 	.word	0x0000c960


	//   ....[4]....
        /*079c*/ 	.word	0x0000ca80


	//   ....[5]....
        /*07a0*/ 	.word	0x0000d490


	//----- nvinfo : EIATTR_MBARRIER_INSTR_OFFSETS
	.align		4
.L_94:
        /*07a4*/ 	.byte	0x04, 0x39
        /*07a6*/ 	.short	(.L_96 - .L_95)


	//   ....[0]....
.L_95:
        /*07a8*/ 	.word	0x00000250
        /*07ac*/ 	.word	0x000000ff
        /*07b0*/ 	.word	0x00038800
        /*07b4*/ 	.short	0x0100
        /*07b6*/ 	.byte	0x08
	.zero		1


	//   ....[1]....
        /*07b8*/ 	.word	0x00000260
        /*07bc*/ 	.word	0x000000ff
        /*07c0*/ 	.word	0x00038820
        /*07c4*/ 	.short	0x0100
        /*07c6*/ 	.byte	0x08
	.zero		1


	//   ....[2]....
        /*07c8*/ 	.word	0x00000350
        /*07cc*/ 	.word	0x000000ff
        /*07d0*/ 	.word	0x00038830
        /*07d4*/ 	.short	0x0100
        /*07d6*/ 	.byte	0x08
	.zero		1


	//   ....[3]....
        /*07d8*/ 	.word	0x00000360
        /*07dc*/ 	.word	0x000000ff
        /*07e0*/ 	.word	0x00038840
        /*07e4*/ 	.short	0x0100
        /*07e6*/ 	.byte	0x08
	.zero		1


	//   ....[4]....
        /*07e8*/ 	.word	0x00000370
        /*07ec*/ 	.word	0x000000ff
        /*07f0*/ 	.word	0x00038838
        /*07f4*/ 	.short	0x0100
        /*07f6*/ 	.byte	0x08
	.zero		1


	//   ....[5]....
        /*07f8*/ 	.word	0x00000380
        /*07fc*/ 	.word	0x000000ff
        /*0800*/ 	.word	0x00038848
        /*0804*/ 	.short	0x0100
        /*0806*/ 	.byte	0x08
	.zero		1


	//   ....[6]....
        /*0808*/ 	.word	0x000004b0
        /*080c*/ 	.word	0x000000ff
        /*0810*/ 	.word	0x00038850
        /*0814*/ 	.short	0x0100
        /*0816*/ 	.byte	0x08
	.zero		1


	//   ....[7]....
        /*0818*/ 	.word	0x000004c0
        /*081c*/ 	.word	0x000000ff
        /*0820*/ 	.word	0x00038860
        /*0824*/ 	.short	0x0100
        /*0826*/ 	.byte	0x08
	.zero		1


	//   ....[8]....
        /*0828*/ 	.word	0x000004d0
        /*082c*/ 	.word	0x000000ff
        /*0830*/ 	.word	0x00038858
        /*0834*/ 	.short	0x0100
        /*0836*/ 	.byte	0x08
	.zero		1


	//   ....[9]....
        /*0838*/ 	.word	0x000004e0
        /*083c*/ 	.word	0x000000ff
        /*0840*/ 	.word	0x00038868
        /*0844*/ 	.short	0x0100
        /*0846*/ 	.byte	0x08
	.zero		1


	//   ....[10]....
        /*0848*/ 	.word	0x000005d0
        /*084c*/ 	.word	0x000000ff
        /*0850*/ 	.word	0x00038870
        /*0854*/ 	.short	0x0100
        /*0856*/ 	.byte	0x06
	.zero		1


	//   ....[11]....
        /*0858*/ 	.word	0x000005e0
        /*085c*/ 	.word	0x000000ff
        /*0860*/ 	.word	0x00038880
        /*0864*/ 	.short	0x0100
        /*0866*/ 	.byte	0x06
	.zero		1


	//   ....[12]....
        /*0868*/ 	.word	0x000005f0
        /*086c*/ 	.word	0x000000ff
        /*0870*/ 	.word	0x00038878
        /*0874*/ 	.short	0x0100
        /*0876*/ 	.byte	0x06
	.zero		1


	//   ....[13]....
        /*0878*/ 	.word	0x00000600
        /*087c*/ 	.word	0x000000ff
        /*0880*/ 	.word	0x00038888
        /*0884*/ 	.short	0x0100
        /*0886*/ 	.byte	0x06
	.zero		1


	//   ....[14]....
        /*0888*/ 	.word	0x00000730
        /*088c*/ 	.word	0x000000ff
        /*0890*/ 	.word	0x00038890
        /*0894*/ 	.short	0x0100
        /*0896*/ 	.byte	0x08
	.zero		1


	//   ....[15]....
        /*0898*/ 	.word	0x00000740
        /*089c*/ 	.word	0x000000ff
        /*08a0*/ 	.word	0x000388a0
        /*08a4*/ 	.short	0x0100
        /*08a6*/ 	.byte	0x08
	.zero		1


	//   ....[16]....
        /*08a8*/ 	.word	0x00000750
        /*08ac*/ 	.word	0x000000ff
        /*08b0*/ 	.word	0x00038898
        /*08b4*/ 	.short	0x0100
        /*08b6*/ 	.byte	0x08
	.zero		1


	//   ....[17]....
        /*08b8*/ 	.word	0x00000760
        /*08bc*/ 	.word	0x000000ff
        /*08c0*/ 	.word	0x000388a8
        /*08c4*/ 	.short	0x0100
        /*08c6*/ 	.byte	0x08
	.zero		1


	//   ....[18]....
        /*08c8*/ 	.word	0x00000890
        /*08cc*/ 	.word	0x000000ff
        /*08d0*/ 	.word	0x000388b0
        /*08d4*/ 	.short	0x0100
        /*08d6*/ 	.byte	0x08
	.zero		1


	//   ....[19]....
        /*08d8*/ 	.word	0x000008a0
        /*08dc*/ 	.word	0x000000ff
        /*08e0*/ 	.word	0x000388c0
        /*08e4*/ 	.short	0x0100
        /*08e6*/ 	.byte	0x08
	.zero		1


	//   ....[20]....
        /*08e8*/ 	.word	0x000008b0
        /*08ec*/ 	.word	0x000000ff
        /*08f0*/ 	.word	0x000388b8
        /*08f4*/ 	.short	0x0100
        /*08f6*/ 	.byte	0x08
	.zero		1


	//   ....[21]....
        /*08f8*/ 	.word	0x000008c0
        /*08fc*/ 	.word	0x000000ff
        /*0900*/ 	.word	0x000388c8
        /*0904*/ 	.short	0x0100
        /*0906*/ 	.byte	0x08
	.zero		1


	//   ....[22]....
        /*0908*/ 	.word	0x00001730
        /*090c*/ 	.word	0x000000ff
        /*0910*/ 	.word	0x00038800
        /*0914*/ 	.short	0x010a
        /*0916*/ 	.byte	0x24
	.zero		1


	//   ....[23]....
        /*0918*/ 	.word	0x000017b0
        /*091c*/ 	.word	0x000000ff
        /*0920*/ 	.word	0x00038830
        /*0924*/ 	.short	0x010a
        /*0926*/ 	.byte	0x24
	.zero		1


	//   ....[24]....
        /*0928*/ 	.word	0x00001830
        /*092c*/ 	.word	0x000000ff
        /*0930*/ 	.word	0x00038830
        /*0934*/ 	.short	0x010a
        /*0936*/ 	.byte	0x24
	.zero		1


	//   ....[25]....
        /*0938*/ 	.word	0x00003970
        /*093c*/ 	.word	0x00000004
        /*0940*/ 	.word	0x00000000
        /*0944*/ 	.short	0x0101
        /*0946*/ 	.byte	0x3f
	.zero		1


	//   ....[26]....
        /*0948*/ 	.word	0x00004b70
        /*094c*/ 	.word	0x000000ff
        /*0950*/ 	.word	0x00038830
        /*0954*/ 	.short	0x010a
        /*0956*/ 	.byte	0x07
	.zero		1


	//   ....[27]....
        /*0958*/ 	.word	0x00004bb0
        /*095c*/ 	.word	0x000000ff
        /*0960*/ 	.word	0x00038830
        /*0964*/ 	.short	0x010a
        /*0966*/ 	.byte	0x07
	.zero		1


	//   ....[28]....
        /*0968*/ 	.word	0x00004f10
        /*096c*/ 	.word	0x000000ff
        /*0970*/ 	.word	0x00038850
        /*0974*/ 	.short	0x010a
        /*0976*/ 	.byte	0x0a
	.zero		1


	//   ....[29]....
        /*0978*/ 	.word	0x00004f50
        /*097c*/ 	.word	0x000000ff
        /*0980*/ 	.word	0x00038850
        /*0984*/ 	.short	0x010a
        /*0986*/ 	.byte	0x0a
	.zero		1


	//   ....[30]....
        /*0988*/ 	.word	0x00006920
        /*098c*/ 	.word	0x00000006
        /*0990*/ 	.word	0x00000000
        /*0994*/ 	.short	0x0101
        /*0996*/ 	.byte	0x3f
	.zero		1


	//   ....[31]....
        /*0998*/ 	.word	0x00006bb0
        /*099c*/ 	.word	0x000000ff
        /*09a0*/ 	.word	0x00000000
        /*09a4*/ 	.short	0x0101
        /*09a6*/ 	.byte	0x04
	.zero		1


	//   ....[32]....
        /*09a8*/ 	.word	0x000075b0
        /*09ac*/ 	.word	0x000000ff
        /*09b0*/ 	.word	0x00038850
        /*09b4*/ 	.short	0x010a
        /*09b6*/ 	.byte	0x07
	.zero		1


	//   ....[33]....
        /*09b8*/ 	.word	0x000075f0
        /*09bc*/ 	.word	0x000000ff
        /*09c0*/ 	.word	0x00038850
        /*09c4*/ 	.short	0x010a
        /*09c6*/ 	.byte	0x07
	.zero		1


	//   ....[34]....
        /*09c8*/ 	.word	0x00007be0
        /*09cc*/ 	.word	0x000000ff
        /*09d0*/ 	.word	0x00000000
        /*09d4*/ 	.short	0x0101
        /*09d6*/ 	.byte	0x04
	.zero		1


	//   ....[35]....
        /*09d8*/ 	.word	0x00009e00
        /*09dc*/ 	.word	0x000000ff
        /*09e0*/ 	.word	0x00000000
        /*09e4*/ 	.short	0x0101
        /*09e6*/ 	.byte	0x04
	.zero		1


	//   ....[36]....
        /*09e8*/ 	.word	0x0000cf90
        /*09ec*/ 	.word	0x000000ff
        /*09f0*/ 	.word	0x00038880
        /*09f4*/ 	.short	0x010a
        /*09f6*/ 	.byte	0x26
	.zero		1


	//   ....[37]....
        /*09f8*/ 	.word	0x0000d140
        /*09fc*/ 	.word	0x000000ff
        /*0a00*/ 	.word	0x00038840
        /*0a04*/ 	.short	0x010a
        /*0a06*/ 	.byte	0x26
	.zero		1


	//   ....[38]....
        /*0a08*/ 	.word	0x0000de50
        /*0a0c*/ 	.word	0x000000ff
        /*0a10*/ 	.word	0x00038800
        /*0a14*/ 	.short	0x0107
        /*0a16*/ 	.byte	0x26
	.zero		1


	//   ....[39]....
        /*0a18*/ 	.word	0x0000dec0
        /*0a1c*/ 	.word	0x000000ff
        /*0a20*/ 	.word	0x00038800
        /*0a24*/ 	.short	0x0101
        /*0a26*/ 	.byte	0x26
	.zero		1


	//   ....[40]....
        /*0a28*/ 	.word	0x0000dee0
        /*0a2c*/ 	.word	0x000000ff
        /*0a30*/ 	.word	0x00038820
        /*0a34*/ 	.short	0x010a
        /*0a36*/ 	.byte	0x26
	.zero		1


	//   ....[41]....
        /*0a38*/ 	.word	0x0000e1d0
        /*0a3c*/ 	.word	0x00000004
        /*0a40*/ 	.word	0x00038880
        /*0a44*/ 	.short	0x010a
        /*0a46*/ 	.byte	0x3f
	.zero		1


	//   ....[42]....
        /*0a48*/ 	.word	0x0000e4f0
        /*0a4c*/ 	.word	0x00000004
        /*0a50*/ 	.word	0x00038840
        /*0a54*/ 	.short	0x010a
        /*0a56*/ 	.byte	0x3f
	.zero		1


	//   ....[43]....
        /*0a58*/ 	.word	0x0000e860
        /*0a5c*/ 	.word	0x00000013
        /*0a60*/ 	.word	0x00038870
        /*0a64*/ 	.short	0x010a
        /*0a66*/ 	.byte	0x3f
	.zero		1


	//   ....[44]....
        /*0a68*/ 	.word	0x0000e8d0
        /*0a6c*/ 	.word	0x00000013
        /*0a70*/ 	.word	0x00038860
        /*0a74*/ 	.short	0x010a
        /*0a76*/ 	.byte	0x3f
	.zero		1


	//   ....[45]....
        /*0a78*/ 	.word	0x0000f0d0
        /*0a7c*/ 	.word	0x00000013
        /*0a80*/ 	.word	0x00038850
        /*0a84*/ 	.short	0x0101
        /*0a86*/ 	.byte	0x3f
	.zero		1


	//   ....[46]....
        /*0a88*/ 	.word	0x0000f140
        /*0a8c*/ 	.word	0x00000013
        /*0a90*/ 	.word	0x00000000
        /*0a94*/ 	.short	0x0101
        /*0a96*/ 	.byte	0x3f
	.zero		1


	//   ....[47]....
        /*0a98*/ 	.word	0x0000f270
        /*0a9c*/ 	.word	0x00000003
        /*0aa0*/ 	.word	0x00038870
        /*0aa4*/ 	.short	0x010a
        /*0aa6*/ 	.byte	0x3f
	.zero		1


	//   ....[48]....
        /*0aa8*/ 	.word	0x0000f2f0
        /*0aac*/ 	.word	0x00000002
        /*0ab0*/ 	.word	0x00038860
        /*0ab4*/ 	.short	0x010a
        /*0ab6*/ 	.byte	0x3f
	.zero		1


	//   ....[49]....
        /*0ab8*/ 	.word	0x0000fb00
        /*0abc*/ 	.word	0x00000002
        /*0ac0*/ 	.word	0x00038850
        /*0ac4*/ 	.short	0x0101
        /*0ac6*/ 	.byte	0x3f
	.zero		1


	//   ....[50]....
        /*0ac8*/ 	.word	0x0000fb40
        /*0acc*/ 	.word	0x00000000
        /*0ad0*/ 	.word	0x00000000
        /*0ad4*/ 	.short	0x0101
        /*0ad6*/ 	.byte	0x3f
	.zero		1


	//   ....[51]....
        /*0ad8*/ 	.word	0x0000fbf0
        /*0adc*/ 	.word	0x00000007
        /*0ae0*/ 	.word	0x00038820
        /*0ae4*/ 	.short	0x010a
        /*0ae6*/ 	.byte	0x3f
	.zero		1


	//   ....[52]....
        /*0ae8*/ 	.word	0x0000fd30
        /*0aec*/ 	.word	0x00000006
        /*0af0*/ 	.word	0x00000000
        /*0af4*/ 	.short	0x010a
        /*0af6*/ 	.byte	0x3f
	.zero		1


	//   ....[53]....
        /*0af8*/ 	.word	0x0000fda0
        /*0afc*/ 	.word	0x00000005
        /*0b00*/ 	.word	0x00000000
        /*0b04*/ 	.short	0x010a
        /*0b06*/ 	.byte	0x3f
	.zero		1


	//   ....[54]....
        /*0b08*/ 	.word	0x0000fdf0
        /*0b0c*/ 	.word	0x00000000
        /*0b10*/ 	.word	0x00038860
        /*0b14*/ 	.short	0x010a
        /*0b16*/ 	.byte	0x3f
	.zero		1


	//   ....[55]....
        /*0b18*/ 	.word	0x0000fe40
        /*0b1c*/ 	.word	0x00000005
        /*0b20*/ 	.word	0x00038860
        /*0b24*/ 	.short	0x010a
        /*0b26*/ 	.byte	0x3f
	.zero		1


	//   ....[56]....
        /*0b28*/ 	.word	0x0000fe80
        /*0b2c*/ 	.word	0x00000000
        /*0b30*/ 	.word	0x00038880
        /*0b34*/ 	.short	0x010a
        /*0b36*/ 	.byte	0x3f
	.zero		1


	//   ....[57]....
        /*0b38*/ 	.word	0x0000fea0
        /*0b3c*/ 	.word	0x00000005
        /*0b40*/ 	.word	0x00038880
        /*0b44*/ 	.short	0x010a
        /*0b46*/ 	.byte	0x3f
	.zero		1


	//   ....[58]....
        /*0b48*/ 	.word	0x0000ff10
        /*0b4c*/ 	.word	0x00000003
        /*0b50*/ 	.word	0x00038800
        /*0b54*/ 	.short	0x010a
        /*0b56*/ 	.byte	0x3f
	.zero		1


	//   ....[59]....
        /*0b58*/ 	.word	0x0000ff70
        /*0b5c*/ 	.word	0x00000003
        /*0b60*/ 	.word	0x00038830
        /*0b64*/ 	.short	0x010a
        /*0b66*/ 	.byte	0x3f
	.zero		1


	//   ....[60]....
        /*0b68*/ 	.word	0x0000ffd0
        /*0b6c*/ 	.word	0x0000000c
        /*0b70*/ 	.word	0x00038830
        /*0b74*/ 	.short	0x010a
        /*0b76*/ 	.byte	0x3f
	.zero		1


	//   ....[61]....
        /*0b78*/ 	.word	0x00010030
        /*0b7c*/ 	.word	0x0000000b
        /*0b80*/ 	.word	0x00038850
        /*0b84*/ 	.short	0x010a
        /*0b86*/ 	.byte	0x3f
	.zero		1


	//   ....[62]....
        /*0b88*/ 	.word	0x00010090
        /*0b8c*/ 	.word	0x00000000
        /*0b90*/ 	.word	0x00038850
        /*0b94*/ 	.short	0x010a
        /*0b96*/ 	.byte	0x3f
	.zero		1


	//   ....[63]....
        /*0b98*/ 	.word	0x000101f0
        /*0b9c*/ 	.word	0x00000003
        /*0ba0*/ 	.word	0x00038880
        /*0ba4*/ 	.short	0x010a
        /*0ba6*/ 	.byte	0x3f
	.zero		1


	//   ....[64]....
        /*0ba8*/ 	.word	0x00010250
        /*0bac*/ 	.word	0x00000003
        /*0bb0*/ 	.word	0x00038840
        /*0bb4*/ 	.short	0x010a
        /*0bb6*/ 	.byte	0x3f
	.zero		1


	//   ....[65]....
        /*0bb8*/ 	.word	0x00010e20
        /*0bbc*/ 	.word	0x00000003
        /*0bc0*/ 	.word	0x00038820
        /*0bc4*/ 	.short	0x010a
        /*0bc6*/ 	.byte	0x3f
	.zero		1


	//   ....[66]....
        /*0bc8*/ 	.word	0x00010e70
        /*0bcc*/ 	.word	0x00000004
        /*0bd0*/ 	.word	0x00038880
        /*0bd4*/ 	.short	0x010a
        /*0bd6*/ 	.byte	0x3f
	.zero		1


	//   ....[67]....
        /*0bd8*/ 	.word	0x00010ec0
        /*0bdc*/ 	.word	0x00000004
        /*0be0*/ 	.word	0x00038840
        /*0be4*/ 	.short	0x010a
        /*0be6*/ 	.byte	0x3f
	.zero		1


	//   ....[68]....
        /*0be8*/ 	.word	0x00010f10
        /*0bec*/ 	.word	0x00000013
        /*0bf0*/ 	.word	0x00038870
        /*0bf4*/ 	.short	0x010a
        /*0bf6*/ 	.byte	0x3f
	.zero		1


	//   ....[69]....
        /*0bf8*/ 	.word	0x00010f60
        /*0bfc*/ 	.word	0x00000013
        /*0c00*/ 	.word	0x00038860
        /*0c04*/ 	.short	0x010a
        /*0c06*/ 	.byte	0x3f
	.zero		1


	//   ....[70]....
        /*0c08*/ 	.word	0x00010fc0
        /*0c0c*/ 	.word	0x00000002
        /*0c10*/ 	.word	0x00038870
        /*0c14*/ 	.short	0x010a
        /*0c16*/ 	.byte	0x3f
	.zero		1


	//   ....[71]....
        /*0c18*/ 	.word	0x00011020
        /*0c1c*/ 	.word	0x00000002
        /*0c20*/ 	.word	0x00038860
        /*0c24*/ 	.short	0x010a
        /*0c26*/ 	.byte	0x3f
	.zero		1


	//   ....[72]....
        /*0c28*/ 	.word	0x00011070
        /*0c2c*/ 	.word	0x00000007
        /*0c30*/ 	.word	0x00038820
        /*0c34*/ 	.short	0x010a
        /*0c36*/ 	.byte	0x3f
	.zero		1


	//   ....[73]....
        /*0c38*/ 	.word	0x000110c0
        /*0c3c*/ 	.word	0x00000006
        /*0c40*/ 	.word	0x00000000
        /*0c44*/ 	.short	0x010a
        /*0c46*/ 	.byte	0x3f
	.zero		1


	//   ....[74]....
        /*0c48*/ 	.word	0x00011110
        /*0c4c*/ 	.word	0x00000005
        /*0c50*/ 	.word	0x00000000
        /*0c54*/ 	.short	0x010a
        /*0c56*/ 	.byte	0x3f
	.zero		1


	//   ....[75]....
        /*0c58*/ 	.word	0x00011160
        /*0c5c*/ 	.word	0x00000000
        /*0c60*/ 	.word	0x00038860
        /*0c64*/ 	.short	0x010a
        /*0c66*/ 	.byte	0x3f
	.zero		1


	//   ....[76]....
        /*0c68*/ 	.word	0x000111b0
        /*0c6c*/ 	.word	0x00000005
        /*0c70*/ 	.word	0x00038860
        /*0c74*/ 	.short	0x010a
        /*0c76*/ 	.byte	0x3f
	.zero		1


	//   ....[77]....
        /*0c78*/ 	.word	0x00011200
        /*0c7c*/ 	.word	0x00000000
        /*0c80*/ 	.word	0x00038880
        /*0c84*/ 	.short	0x010a
        /*0c86*/ 	.byte	0x3f
	.zero		1


	//----- nvinfo : EIATTR_NUM_MBARRIERS
	.align		4
.L_96:
        /*0c88*/ 	.byte	0x03, 0x38
        /*0c8a*/ 	.short	0x0016


	//----- nvinfo : EIATTR_EXIT_INSTR_OFFSETS
	.align		4
        /*0c8c*/ 	.byte	0x04, 0x1c
        /*0c8e*/ 	.short	(.L_98 - .L_97)


	//   ....[0]....
.L_97:
        /*0c90*/ 	.word	0x0000fef0


	//----- nvinfo : EIATTR_MAX_THREADS
	.align		4
.L_98:
        /*0c94*/ 	.byte	0x04, 0x05
        /*0c96*/ 	.short	(.L_100 - .L_99)
.L_99:
        /*0c98*/ 	.word	0x00000180
        /*0c9c*/ 	.word	0x00000001
        /*0ca0*/ 	.word	0x00000001


	//----- nvinfo : EIATTR_CRS_STACK_SIZE
	.align		4
.L_100:
        /*0ca4*/ 	.byte	0x04, 0x1e
        /*0ca6*/ 	.short	(.L_102 - .L_101)
.L_101:
        /*0ca8*/ 	.word	0x00000000


	//----- nvinfo : EIATTR_CBANK_PARAM_SIZE
	.align		4
.L_102:
        /*0cac*/ 	.byte	0x03, 0x19
        /*0cae*/ 	.short	0x0a70


	//----- nvinfo : EIATTR_PARAM_CBANK
	.align		4
        /*0cb0*/ 	.byte	0x04, 0x0a
        /*0cb2*/ 	.short	(.L_104 - .L_103)
	.align		4
.L_103:
        /*0cb4*/ 	.word	index@(.nv.constant0._ZN7cutlass13device_kernelIN5flash11enable_sm90INS1_16FlashAttnFwdSm90INS1_25CollectiveMainloopFwdSm90ILi2EN4cute5tupleIJNS5_1CILi1EEES8_S8_EEENS6_IJNS7_ILi128EEESA_NS7_ILi256EEEEEELi256ENS_12float_e4m3_tEfNS_4arch4Sm90ELb0ELb0ELb1ELb0ELb0ELb0ELb0ELb1ELb1ELb1ELb1ELb0EEENS1_21CollectiveEpilogueFwdINS6_IJSA_SB_SA_EEES9_NS_10bfloat16_tESF_Li256ELb0ELb1ELb1ELb1EEENS1_19SingleTileSchedulerILb0ELb1ELb1ELi128EEEEEEEEEvNT_6ParamsE)
        /*0cb8*/ 	.short	0x0210
        /*0cba*/ 	.short	0x0a70


	//----- nvinfo : EIATTR_SW_WAR
	.align		4
.L_104:
        /*0cbc*/ 	.byte	0x04, 0x36
        /*0cbe*/ 	.short	(.L_106 - .L_105)
.L_105:
        /*0cc0*/ 	.word	0x00000008
.L_106:


//--------------------- .nv.info._ZN7cutlass13device_kernelIN5flash11enable_sm90INS1_16FlashAttnFwdSm90INS1_25CollectiveMainloopFwdSm90ILi2EN4cute5tupleIJNS5_1CILi1EEES8_S8_EEENS6_IJNS7_ILi128EEESA_NS7_ILi256EEEEEELi256ENS_12float_e4m3_tEfNS_4arch4Sm90ELb0ELb0ELb1ELb1ELb0ELb0ELb0ELb1ELb1ELb1ELb1ELb0EEENS1_21CollectiveEpilogueFwdINS6_IJSA_SB_SA_EEES9_NS_10bfloat16_tESF_Li256ELb1ELb1ELb1ELb1EEENS1_36VarlenDynamicPersistentTileSchedulerILi128ELi128ELi256ELi128ELb1ELb1ELb1ELb0ELb1ELb1EEEEEEEEEvNT_6ParamsE --------------------------
	.section	.nv.info._ZN7cutlass13device_kernelIN5flash11enable_sm90INS1_16FlashAttnFwdSm90INS1_25CollectiveMainloopFwdSm90ILi2EN4cute5tupleIJNS5_1CILi1EEES8_S8_EEENS6_IJNS7_ILi128EEESA_NS7_ILi256EEEEEELi256ENS_12float_e4m3_tEfNS_4arch4Sm90ELb0ELb0ELb1ELb1ELb0ELb0ELb0ELb1ELb1ELb1ELb1ELb0EEENS1_21CollectiveEpilogueFwdINS6_IJSA_SB_SA_EEES9_NS_10bfloat16_tESF_Li256ELb1ELb1ELb1ELb1EEENS1_36VarlenDynamicPersistentTileSchedulerILi128ELi128ELi256ELi128ELb1ELb1ELb1ELb0ELb1ELb1EEEEEEEEEvNT_6ParamsE,"",@"SHT_CUDA_INFO"
	.sectionflags	@""
	.align	4


	//----- nvinfo : EIATTR_CUDA_API_VERSION
	.align		4
        /*0000*/ 	.byte	0x04, 0x37
        /*0002*/ 	.short	(.L_108 - .L_107)
.L_107:
        /*0004*/ 	.word	0x00000082


	//----- nvinfo : EIATTR_KPARAM_INFO
	.align		4
.L_108:
        /*0008*/ 	.byte	0x04, 0x17
        /*000a*/ 	.short	(.L_110 - .L_109)
.L_109:
        /*000c*/ 	.word	0x00000000
        /*0010*/ 	.short	0x0000
        /*0012*/ 	.short	0x0070
        /*0014*/ 	.byte	0x00, 0xf0, 0x01, 0x2a


	//----- nvinfo : EIATTR_SPARSE_MMA_MASK
	.align		4
.L_110:
        /*0018*/ 	.byte	0x03, 0x50
        /*001a*/ 	.short	0x0000


	//----- nvinfo : EIATTR_MAXREG_COUNT
	.align		4
        /*001c*/ 	.byte	0x03, 0x1b
        /*001e*/ 	.short	0x00a8


	//----- nvinfo : EIATTR_NUM_BARRIERS
	.align		4
        /*0020*/ 	.byte	0x02, 0x4c
        /*0022*/ 	.byte	0x10
	.zero		1


	//----- nvinfo : EIATTR_EXTERNS
	.align		4
        /*0024*/ 	.byte	0x04, 0x0f
        /*0026*/ 	.short	(.L_112 - .L_111)


	//   ....[0]....
	.align		4
.L_111:
        /*0028*/ 	.word	index@(__assertfail)


	//----- nvinfo : EIATTR_ANNOTATIONS
	.align		4
.L_112:
        /*002c*/ 	.byte	0x04, 0x55
        /*002e*/ 	.short	(.L_114 - .L_113)


	//   ....[0]....
.L_113:
        /* <DEDUP_REMOVED lines=50> */


	//----- nvinfo : EIATTR_MERCURY_ISA_VERSION
	.align		4
.L_114:
        /*0338*/ 	.byte	0x03, 0x5f
        /*033a*/ 	.short	0x0101


	//----- nvinfo : EIATTR_UNUSED_LOAD_BYTE_OFFSET
	.align		4
        /*033c*/ 	.byte	0x04, 0x44
        /*033e*/ 	.short	(.L_116 - .L_115)


	//   ....[0]....
.L_115:
        /*0340*/ 	.word	0x00000a40
        /*0344*/ 	.word	0x0000fff0


	//   ....[1]....
        /*0348*/ 	.word	0x00009060
        /*034c*/ 	.word	0x0000fff0


	//----- nvinfo : EIATTR_INT_WARP_WIDE_INSTR_OFFSETS
	.align		4
.L_116:
        /*0350*/ 	.byte	0x04, 0x31
        /*0352*/ 	.short	(.L_118 - .L_117)


	//   ....[0]....
.L_117:
        /*0354*/ 	.word	0x00000130


	//   ....[1]....
        /*0358*/ 	.word	0x00000170


	//   ....[2]....
        /*035c*/ 	.word	0x000001e0


	//   ....[3]....
        /*0360*/ 	.word	0x00010b20


	//   ....[4]....
        /*0364*/ 	.word	0x00010bb0


	//   ....[5]....
        /*0368*/ 	.word	0x00013940


	//   ....[6]....
        /*036c*/ 	.word	0x000139d0


	//----- nvinfo : EIATTR_COOP_GROUP_MASK_REGIDS
	.align		4
.L_118:
        /*0370*/ 	.byte	0x04, 0x29
        /*0372*/ 	.short	(.L_120 - .L_119)


	//   ....[0]....
.L_119:
        /*0374*/ 	.word	0xffffffff


	//   ....[1]....
        /*0378*/ 	.word	0xffffffff


	//   ....[2]....
        /*037c*/ 	.word	0xffffffff


	//   ....[3]....
        /*0380*/ 	.word	0xffffffff


	//   ....[4]....
        /*0384*/ 	.word	0xffffffff


	//   ....[5]....
        /*0388*/ 	.word	0xffffffff


	//   ....[6]....
        /*038c*/ 	.word	0xffffffff


	//   ....[7]....
        /*0390*/ 	.word	0xffffffff


	//   ....[8]....
        /*0394*/ 	.word	0xffffffff


	//   ....[9]....
        /*0398*/ 	.word	0xffffffff


	//   ....[10]....
        /*039c*/ 	.word	0xffffffff


	//   ....[11]....
        /*03a0*/ 	.word	0xffffffff


	//   ....[12]....
        /*03a4*/ 	.word	0xffffffff


	//   ....[13]....
        /*03a8*/ 	.word	0xffffffff


	//   ....[14]....
        /*03ac*/ 	.word	0xffffffff


	//   ....[15]....
        /*03b0*/ 	.word	0xffffffff


	//   ....[16]....
        /*03b4*/ 	.word	0xffffffff


	//   ....[17]....
        /*03b8*/ 	.word	0xffffffff


	//   ....[18]....
        /*03bc*/ 	.word	0xffffffff


	//   ....[19]....
        /*03c0*/ 	.word	0xffffffff


	//   ....[20]....
        /*03c4*/ 	.word	0xffffffff


	//   ....[21]....
        /*03c8*/ 	.word	0xffffffff


	//   ....[22]....
        /*03cc*/ 	.word	0xffffffff


	//   ....[23]....
        /*03d0*/ 	.word	0xffffffff


	//   ....[24]....
        /*03d4*/ 	.word	0xffffffff


	//   ....[25]....
        /*03d8*/ 	.word	0xffffffff


	//   ....[26]....
        /*03dc*/ 	.word	0xffffffff


	//   ....[27]....
        /*03e0*/ 	.word	0xffffffff


	//   ....[28]....
        /*03e4*/ 	.word	0xffffffff


	//   ....[29]....
        /*03e8*/ 	.word	0xffffffff


	//   ....[30]....
        /*03ec*/ 	.word	0xffffffff


	//   ....[31]....
        /*03f0*/ 	.word	0xffffffff


	//   ....[32]....
        /*03f4*/ 	.word	0xffffffff


	//   ....[33]....
        /*03f8*/ 	.word	0xffffffff


	//   ....[34]....
        /*03fc*/ 	.word	0xffffffff


	//   ....[35]....
        /*0400*/ 	.word	0xffffffff


	//   ....[36]....
        /*0404*/ 	.word	0xffffffff


	//   ....[37]....
        /*0408*/ 	.word	0xffffffff


	//   ....[38]....
        /*040c*/ 	.word	0xffffffff


	//   ....[39]....
        /*0410*/ 	.word	0xffffffff


	//   ....[40]....
        /*0414*/ 	.word	0xffffffff


	//   ....[41]....
        /*0418*/ 	.word	0xffffffff


	//   ....[42]....
        /*041c*/ 	.word	0xffffffff


	//   ....[43]....
        /*0420*/ 	.word	0xffffffff


	//   ....[44]....
        /*0424*/ 	.word	0xffffffff


	//   ....[45]....
        /*0428*/ 	.word	0xffffffff


	//   ....[46]....
        /*042c*/ 	.word	0xffffffff


	//   ....[47]....
        /*0430*/ 	.word	0xffffffff


	//   ....[48]....
        /*0434*/ 	.word	0xffffffff


	//   ....[49]....
        /*0438*/ 	.word	0xffffffff


	//   ....[50]....
        /*043c*/ 	.word	0xffffffff


	//   ....[51]....
        /*0440*/ 	.word	0xffffffff


	//   ....[52]....
        /*0444*/ 	.word	0xffffffff


	//   ....[53]....
        /*0448*/ 	.word	0xffffffff


	//   ....[54]....
        /*044c*/ 	.word	0xffffffff


	//   ....[55]....
        /*0450*/ 	.word	0xffffffff


	//   ....[56]....
        /*0454*/ 	.word	0xffffffff


	//   ....[57]....
        /*0458*/ 	.word	0xffffffff


	//   ....[58]....
        /*045c*/ 	.word	0xffffffff


	//   ....[59]....
        /*0460*/ 	.word	0xffffffff


	//   ....[60]....
        /*0464*/ 	.word	0xffffffff


	//   ....[61]....
        /*0468*/ 	.word	0xffffffff


	//   ....[62]....
        /*046c*/ 	.word	0xffffffff


	//   ....[63]....
        /*0470*/ 	.word	0xffffffff


	//   ....[64]....
        /*0474*/ 	.word	0xffffffff


	//   ....[65]....
        /*0478*/ 	.word	0xffffffff


	//   ....[66]....
        /*047c*/ 	.word	0xffffffff


	//   ....[67]....
        /*0480*/ 	.word	0xffffffff


	//   ....[68]....
        /*0484*/ 	.word	0xffffffff


	//   ....[69]....
        /*0488*/ 	.word	0xffffffff


	//   ....[70]....
        /*048c*/ 	.word	0xffffffff


	//   ....[71]....
        /*0490*/ 	.word	0xffffffff


	//   ....[72]....
        /*0494*/ 	.word	0xffffffff


	//   ....[73]....
        /*0498*/ 	.word	0xffffffff


	//   ....[74]....
        /*049c*/ 	.word	0xffffffff


	//   ....[75]....
        /*04a0*/ 	.word	0xffffffff


	//   ....[76]....
        /*04a4*/ 	.word	0xffffffff


	//   ....[77]....
        /*04a8*/ 	.word	0xffffffff


	//   ....[78]....
        /*04ac*/ 	.word	0xffffffff


	//   ....[79]....
        /*04b0*/ 	.word	0xffffffff


	//   ....[80]....
        /*04b4*/ 	.word	0xffffffff


	//   ....[81]....
        /*04b8*/ 	.word	0xffffffff


	//   ....[82]....
        /*04bc*/ 	.word	0xffffffff


	//   ....[83]....
        /*04c0*/ 	.word	0xffffffff


	//   ....[84]....
        /*04c4*/ 	.word	0xffffffff


	//   ....[85]....
        /*04c8*/ 	.word	0xffffffff


	//   ....[86]....
        /*04cc*/ 	.word	0xffffffff


	//   ....[87]....
        /*04d0*/ 	.word	0xffffffff


	//   ....[88]....
        /*04d4*/ 	.word	0xffffffff


	//   ....[89]....
        /*04d8*/ 	.word	0xffffffff


	//   ....[90]....
        /*04dc*/ 	.word	0xffffffff


	//   ....[91]....
        /*04e0*/ 	.word	0xffffffff


	//   ....[92]....
        /*04e4*/ 	.word	0xffffffff


	//   ....[93]....
        /*04e8*/ 	.word	0xffffffff


	//   ....[94]....
        /*04ec*/ 	.word	0xffffffff


	//   ....[95]....
        /*04f0*/ 	.word	0xffffffff


	//   ....[96]....
        /*04f4*/ 	.word	0xffffffff


	//   ....[97]....
        /*04f8*/ 	.word	0xffffffff


	//   ....[98]....
        /*04fc*/ 	.word	0xffffffff


	//   ....[99]....
        /*0500*/ 	.word	0xffffffff


	//   ....[100]....
        /*0504*/ 	.word	0xffffffff


	//   ....[101]....
        /*0508*/ 	.word	0xffffffff


	//   ....[102]....
        /*050c*/ 	.word	0xffffffff


	//   ....[103]....
        /*0510*/ 	.word	0xffffffff


	//   ....[104]....
        /*0514*/ 	.word	0xffffffff


	//   ....[105]....
        /*0518*/ 	.word	0xffffffff


	//   ....[106]....
        /*051c*/ 	.word	0xffffffff


	//   ....[107]....
        /*0520*/ 	.word	0xffffffff


	//   ....[108]....
        /*0524*/ 	.word	0xffffffff


	//   ....[109]....
        /*0528*/ 	.word	0xffffffff


	//   ....[110]....
        /*052c*/ 	.word	0xffffffff


	//   ....[111]....
        /*0530*/ 	.word	0xffffffff


	//   ....[112]....
        /*0534*/ 	.word	0xffffffff


	//   ....[113]....
        /*0538*/ 	.word	0xffffffff


	//   ....[114]....
        /*053c*/ 	.word	0xffffffff


	//   ....[115]....
        /*0540*/ 	.word	0xffffffff


	//   ....[116]....
        /*0544*/ 	.word	0xffffffff


	//   ....[117]....
        /*0548*/ 	.word	0xffffffff


	//   ....[118]....
        /*054c*/ 	.word	0xffffffff


	//   ....[119]....
        /*0550*/ 	.word	0xffffffff


	//   ....[120]....
        /*0554*/ 	.word	0xffffffff


	//   ....[121]....
        /*0558*/ 	.word	0xffffffff


	//   ....[122]....
        /*055c*/ 	.word	0xffffffff


	//   ....[123]....
        /*0560*/ 	.word	0xffffffff


	//   ....[124]....
        /*0564*/ 	.word	0xffffffff


	//   ....[125]....
        /*0568*/ 	.word	0xffffffff


	//   ....[126]....
        /*056c*/ 	.word	0xffffffff


	//   ....[127]....
        /*0570*/ 	.word	0xffffffff


	//   ....[128]....
        /*0574*/ 	.word	0xffffffff


	//   ....[129]....
        /*0578*/ 	.word	0xffffffff


	//   ....[130]....
        /*057c*/ 	.word	0xffffffff


	//   ....[131]....
        /*0580*/ 	.word	0xffffffff


	//   ....[132]....
        /*0584*/ 	.word	0xffffffff


	//   ....[133]....
        /*0588*/ 	.word	0xffffffff


	//   ....[134]....
        /*058c*/ 	.word	0xffffffff


	//   ....[135]....
        /*0590*/ 	.word	0xffffffff


	//   ....[136]....
        /*0594*/ 	.word	0xffffffff


	//   ....[137]....
        /*0598*/ 	.word	0xffffffff


	//   ....[138]....
        /*059c*/ 	.word	0xffffffff


	//   ....[139]....
        /*05a0*/ 	.word	0xffffffff


	//   ....[140]....
        /*05a4*/ 	.word	0xffffffff


	//   ....[141]....
        /*05a8*/ 	.word	0xffffffff


	//   ....[142]....
        /*05ac*/ 	.word	0xffffffff


	//   ....[143]....
        /*05b0*/ 	.word	0xffffffff


	//   ....[144]....
        /*05b4*/ 	.word	0xffffffff


	//   ....[145]....
        /*05b8*/ 	.word	0xffffffff


	//   ....[146]....
        /*05bc*/ 	.word	0xffffffff


	//   ....[147]....
        /*05c0*/ 	.word	0xffffffff


	//   ....[148]....
        /*05c4*/ 	.word	0xffffffff


	//   ....[149]....
        /*05c8*/ 	.word	0xffffffff


	//   ....[150]....
        /*05cc*/ 	.word	0xffffffff


	//   ....[151]....
        /*05d0*/ 	.word	0xffffffff


	//   ....[152]....
        /*05d4*/ 	.word	0xffffffff


	//   ....[153]....
        /*05d8*/ 	.word	0xffffffff


	//   ....[154]....
        /*05dc*/ 	.word	0xffffffff


	//   ....[155]....
        /*05e0*/ 	.word	0xffffffff


	//   ....[156]....
        /*05e4*/ 	.word	0xffffffff


	//   ....[157]....
        /*05e8*/ 	.word	0xffffffff


	//   ....[158]....
        /*05ec*/ 	.word	0xffffffff


	//   ....[159]....
        /*05f0*/ 	.word	0xffffffff


	//   ....[160]....
        /*05f4*/ 	.word	0xffffffff


	//   ....[161]....
        /*05f8*/ 	.word	0xffffffff


	//   ....[162]....
        /*05fc*/ 	.word	0xffffffff


	//   ....[163]....
        /*0600*/ 	.word	0xffffffff


	//   ....[164]....
        /*0604*/ 	.word	0xffffffff


	//   ....[165]....
        /*0608*/ 	.word	0xffffffff


	//   ....[166]....
        /*060c*/ 	.word	0xffffffff


	//   ....[167]....
        /*0610*/ 	.word	0xffffffff


	//   ....[168]....
        /*0614*/ 	.word	0xffffffff


	//   ....[169]....
        /*0618*/ 	.word	0xffffffff


	//   ....[170]....
        /*061c*/ 	.word	0xffffffff


	//   ....[171]....
        /*0620*/ 	.word	0xffffffff


	//   ....[172]....
        /*0624*/ 	.word	0xffffffff


	//   ....[173]....
        /*0628*/ 	.word	0xffffffff


	//   ....[174]....
        /*062c*/ 	.word	0xffffffff


	//   ....[175]....
        /*0630*/ 	.word	0xffffffff


	//   ....[176]....
        /*0634*/ 	.word	0xffffffff


	//   ....[177]....
        /*0638*/ 	.word	0xffffffff


	//   ....[178]....
        /*063c*/ 	.word	0xffffffff


	//   ....[179]....
        /*0640*/ 	.word	0xffffffff


	//   ....[180]....
        /*0644*/ 	.word	0xffffffff


	//   ....[181]....
        /*0648*/ 	.word	0xffffffff


	//   ....[182]....
        /*064c*/ 	.word	0xffffffff


	//   ....[183]....
        /*0650*/ 	.word	0xffffffff


	//   ....[184]....
        /*0654*/ 	.word	0xffffffff


	//   ....[185]....
        /*0658*/ 	.word	0xffffffff


	//   ....[186]....
        /*065c*/ 	.word	0xffffffff


	//   ....[187]....
        /*0660*/ 	.word	0xffffffff


	//   ....[188]....
        /*0664*/ 	.word	0xffffffff


	//   ....[189]....
        /*0668*/ 	.word	0xffffffff


	//   ....[190]....
        /*066c*/ 	.word	0xffffffff


	//   ....[191]....
        /*0670*/ 	.word	0xffffffff


	//   ....[192]....
        /*0674*/ 	.word	0xffffffff


	//   ....[193]....
        /*0678*/ 	.word	0xffffffff


	//   ....[194]....
        /*067c*/ 	.word	0xffffffff


	//   ....[195]....
        /*0680*/ 	.word	0xffffffff


	//   ....[196]....
        /*0684*/ 	.word	0xffffffff


	//   ....[197]....
        /*0688*/ 	.word	0xffffffff


	//   ....[198]....
        /*068c*/ 	.word	0xffffffff


	//   ....[199]....
        /*0690*/ 	.word	0xffffffff


	//   ....[200]....
        /*0694*/ 	.word	0xffffffff


	//   ....[201]....
        /*0698*/ 	.word	0xffffffff


	//   ....[202]....
        /*069c*/ 	.word	0xffffffff


	//   ....[203]....
        /*06a0*/ 	.word	0xffffffff


	//   ....[204]....
        /*06a4*/ 	.word	0xffffffff


	//   ....[205]....
        /*06a8*/ 	.word	0xffffffff


	//   ....[206]....
        /*06ac*/ 	.word	0xffffffff


	//   ....[207]....
        /*06b0*/ 	.word	0xffffffff


	//   ....[208]....
        /*06b4*/ 	.word	0xffffffff


	//   ....[209]....
        /*06b8*/ 	.word	0xffffffff


	//   ....[210]....
        /*06bc*/ 	.word	0xffffffff


	//   ....[211]....
        /*06c0*/ 	.word	0xffffffff


	//   ....[212]....
        /*06c4*/ 	.word	0xffffffff


	//   ....[213]....
        /*06c8*/ 	.word	0xffffffff


	//   ....[214]....
        /*06cc*/ 	.word	0xffffffff


	//   ....[215]....
        /*06d0*/ 	.word	0xffffffff


	//   ....[216]....
        /*06d4*/ 	.word	0xffffffff


	//   ....[217]....
        /*06d8*/ 	.word	0xffffffff


	//   ....[218]....
        /*06dc*/ 	.word	0xffffffff


	//   ....[219]....
        /*06e0*/ 	.word	0xffffffff


	//   ....[220]....
        /*06e4*/ 	.word	0xffffffff


	//   ....[221]....
        /*06e8*/ 	.word	0xffffffff


	//   ....[222]....
        /*06ec*/ 	.word	0xffffffff


	//   ....[223]....
        /*06f0*/ 	.word	0xffffffff


	//   ....[224]....
        /*06f4*/ 	.word	0xffffffff


	//   ....[225]....
        /*06f8*/ 	.word	0x0500000f


	//   ....[226]....
        /*06fc*/ 	.word	0x0500000f


	//   ....[227]....
        /*0700*/ 	.word	0x0500000f


	//   ....[228]....
        /*0704*/ 	.word	0x0500000f


	//   ....[229]....
        /*0708*/ 	.word	0x0500000f


	//   ....[230]....
        /*070c*/ 	.word	0x0500000f


	//   ....[231]....
        /*0710*/ 	.word	0x0500000f


	//   ....[232]....
        /*0714*/ 	.word	0x0500000f


	//   ....[233]....
        /*0718*/ 	.word	0x0500000f


	//   ....[234]....
        /*071c*/ 	.word	0x0500000f


	//   ....[235]....
        /*0720*/ 	.word	0x0500000f


	//   ....[236]....
        /*0724*/ 	.word	0x0500000f


	//   ....[237]....
        /*0728*/ 	.word	0x0500000f


	//   ....[238]....
        /*072c*/ 	.word	0x0500000f


	//   ....[239]....
        /*0730*/ 	.word	0x0500000f


	//   ....[240]....
        /*0734*/ 	.word	0x0500000f


	//   ....[241]....
        /*0738*/ 	.word	0x0500000f


	//   ....[242]....
        /*073c*/ 	.word	0x0500000f


	//----- nvinfo : EIATTR_COOP_GROUP_INSTR_OFFSETS
	.align		4
.L_120:
        /*0740*/ 	.byte	0x04, 0x28
        /*0742*/ 	.short	(.L_122 - .L_121)


	//   ....[0]....
.L_121:
        /*0744*/ 	.word	0x00000070


	//   ....[1]....
        /*0748*/ 	.word	0x00000140


	//   ....[2]....
        /*074c*/ 	.word	0x00000190


	//   ....[3]....
        /*0750*/ 	.word	0x000003c0


	//   ....[4]....
        /*0754*/ 	.word	0x00000520


	//   ....[5]....
        /*0758*/ 	.word	0x00000640


	//   ....[6]....
        /*075c*/ 	.word	0x000007a0


	//   ....[7]....
        /*0760*/ 	.word	0x00001d90


	//   ....[8]....
        /*0764*/ 	.word	0x00003b30


	//   ....[9]....
        /*0768*/ 	.word	0x00003b80


	//   ....[10]....
        /*076c*/ 	.word	0x00004160


	//   ....[11]....
        /*0770*/ 	.word	0x000041e0


	//   ....[12]....
        /*0774*/ 	.word	0x00006770


	//   ....[13]....
        /*0778*/ 	.word	0x00006790


	//   ....[14]....
        /*077c*/ 	.word	0x000067b0


	//   ....[15]....
        /*0780*/ 	.word	0x000067d0


	//   ....[16]....
        /*0784*/ 	.word	0x000084f0


	//   ....[17]....
        /*0788*/ 	.word	0x00008500


	//   ....[18]....
        /*078c*/ 	.word	0x00008530


	//   ....[19]....
        /*0790*/ 	.word	0x00008540


	//   ....[20]....
        /*0794*/ 	.word	0x00009cb0


	//   ....[21]....
        /*0798*/ 	.word	0x00009ce0


	//   ....[22]....
        /*079c*/ 	.word	0x00009d10


	//   ....[23]....
        /*07a0*/ 	.word	0x00009d40


	//   ....[24]....
        /*07a4*/ 	.word	0x00009d70


	//   ....[25]....
        /*07a8*/ 	.word	0x00009da0


	//   ....[26]....
        /*07ac*/ 	.word	0x00009dd0


	//   ....[27]....
        /*07b0*/ 	.word	0x00009e00


	//   ....[28]....
        /*07b4*/ 	.word	0x00009e30


	//   ....[29]....
        /*07b8*/ 	.word	0x00009e60


	//   ....[30]....
        /*07bc*/ 	.word	0x00009e90


	//   ....[31]....
        /*07c0*/ 	.word	0x00009ed0


	//   ....[32]....
        /*07c4*/ 	.word	0x00009f00


	//   ....[33]....
        /*07c8*/ 	.word	0x00009f30


	//   ....[34]....
        /*07cc*/ 	.word	0x00009f70


	//   ....[35]....
        /*07d0*/ 	.word	0x00009f90


	//   ....[36]....
        /*07d4*/ 	.word	0x00009fb0


	//   ....[37]....
        /*07d8*/ 	.word	0x00009fd0


	//   ....[38]....
        /*07dc*/ 	.word	0x00009ff0


	//   ....[39]....
        /*07e0*/ 	.word	0x0000a010


	//   ....[40]....
        /*07e4*/ 	.word	0x0000a030


	//   ....[41]....
        /*07e8*/ 	.word	0x0000a050


	//   ....[42]....
        /*07ec*/ 	.word	0x0000a070


	//   ....[43]....
        /*07f0*/ 	.word	0x0000a0a0


	//   ....[44]....
        /*07f4*/ 	.word	0x0000a0d0


	//   ....[45]....
        /*07f8*/ 	.word	0x0000a110


	//   ....[46]....
        /*07fc*/ 	.word	0x0000a130


	//   ....[47]....
        /*0800*/ 	.word	0x0000a150


	//   ....[48]....
        /*0804*/ 	.word	0x0000a170


	//   ....[49]....
        /*0808*/ 	.word	0x0000a180


	//   ....[50]....
        /*080c*/ 	.word	0x0000a190


	//   ....[51]....
        /*0810*/ 	.word	0x0000a1a0


	//   ....[52]....
        /*0814*/ 	.word	0x0000a1b0


	//   ....[53]....
        /*0818*/ 	.word	0x0000a1c0


	//   ....[54]....
        /*081c*/ 	.word	0x0000a1e0


	//   ....[55]....
        /*0820*/ 	.word	0x0000a200


	//   ....[56]....
        /*0824*/ 	.word	0x0000a210


	//   ....[57]....
        /*0828*/ 	.word	0x0000a220


	//   ....[58]....
        /*082c*/ 	.word	0x0000a240


	//   ....[59]....
        /*0830*/ 	.word	0x0000a250


	//   ....[60]....
        /*0834*/ 	.word	0x0000a260


	//   ....[61]....
        /*0838*/ 	.word	0x0000a270


	//   ....[62]....
        /*083c*/ 	.word	0x0000a280


	//   ....[63]....
        /*0840*/ 	.word	0x0000a290


	//   ....[64]....
        /*0844*/ 	.word	0x0000a2a0


	//   ....[65]....
        /*0848*/ 	.word	0x0000a2b0


	//   ....[66]....
        /*084c*/ 	.word	0x0000a2c0


	//   ....[67]....
        /*0850*/ 	.word	0x0000a2d0


	//   ....[68]....
        /*0854*/ 	.word	0x0000a2e0


	//   ....[69]....
        /*0858*/ 	.word	0x0000a2f0


	//   ....[70]....
        /*085c*/ 	.word	0x0000a300


	//   ....[71]....
        /*0860*/ 	.word	0x0000a310


	//   ....[72]....
        /*0864*/ 	.word	0x0000a330


	//   ....[73]....
        /*0868*/ 	.word	0x0000a340


	//   ....[74]....
        /*086c*/ 	.word	0x0000a350


	//   ....[75]....
        /*0870*/ 	.word	0x0000a360


	//   ....[76]....
        /*0874*/ 	.word	0x0000a370


	//   ....[77]....
        /*0878*/ 	.word	0x0000a380


	//   ....[78]....
        /*087c*/ 	.word	0x0000a390


	//   ....[79]....
        /*0880*/ 	.word	0x0000a3a0


	//   ....[80]....
        /*0884*/ 	.word	0x0000a3b0


	//   ....[81]....
        /*0888*/ 	.word	0x0000a3c0


	//   ....[82]....
        /*088c*/ 	.word	0x0000a3d0


	//   ....[83]....
        /*0890*/ 	.word	0x0000a3e0


	//   ....[84]....
        /*0894*/ 	.word	0x0000a3f0


	//   ....[85]....
        /*0898*/ 	.word	0x0000a400


	//   ....[86]....
        /*089c*/ 	.word	0x0000a410


	//   ....[87]....
        /*08a0*/ 	.word	0x0000a420


	//   ....[88]....
        /*08a4*/ 	.word	0x0000a430


	//   ....[89]....
        /*08a8*/ 	.word	0x0000a440


	//   ....[90]....
        /*08ac*/ 	.word	0x0000a450


	//   ....[91]....
        /*08b0*/ 	.word	0x0000a460


	//   ....[92]....
        /*08b4*/ 	.word	0x0000a470


	//   ....[93]....
        /*08b8*/ 	.word	0x0000a480


	//   ....[94]....
        /*08bc*/ 	.word	0x0000a490


	//   ....[95]....
        /*08c0*/ 	.word	0x0000a4a0


	//   ....[96]....
        /*08c4*/ 	.word	0x0000a4b0


	//   ....[97]....
        /*08c8*/ 	.word	0x0000a4c0


	//   ....[98]....
        /*08cc*/ 	.word	0x0000a4d0


	//   ....[99]....
        /*08d0*/ 	.word	0x0000a4e0


	//   ....[100]....
        /*08d4*/ 	.word	0x0000a4f0


	//   ....[101]....
        /*08d8*/ 	.word	0x0000a500


	//   ....[102]....
        /*08dc*/ 	.word	0x0000a510


	//   ....[103]....
        /*08e0*/ 	.word	0x0000a520


	//   ....[104]....
        /*08e4*/ 	.word	0x0000a530


	//   ....[105]....
        /*08e8*/ 	.word	0x0000a540


	//   ....[106]....
        /*08ec*/ 	.word	0x0000a550


	//   ....[107]....
        /*08f0*/ 	.word	0x0000a560


	//   ....[108]....
        /*08f4*/ 	.word	0x0000a570


	//   ....[109]....
        /*08f8*/ 	.word	0x0000a580


	//   ....[110]....
        /*08fc*/ 	.word	0x0000a590


	//   ....[111]....
        /*0900*/ 	.word	0x0000a5a0


	//   ....[112]....
        /*0904*/ 	.word	0x0000a5b0


	//   ....[113]....
        /*0908*/ 	.word	0x0000a5c0


	//   ....[114]....
        /*090c*/ 	.word	0x0000a5d0


	//   ....[115]....
        /*0910*/ 	.word	0x0000a5e0


	//   ....[116]....
        /*0914*/ 	.word	0x0000a5f0


	//   ....[117]....
        /*0918*/ 	.word	0x0000a600


	//   ....[118]....
        /*091c*/ 	.word	0x0000a610


	//   ....[119]....
        /*0920*/ 	.word	0x0000a620


	//   ....[120]....
        /*0924*/ 	.word	0x0000a630


	//   ....[121]....
        /*0928*/ 	.word	0x0000a640


	//   ....[122]....
        /*092c*/ 	.word	0x0000a650


	//   ....[123]....
        /*0930*/ 	.word	0x0000a660


	//   ....[124]....
        /*0934*/ 	.word	0x0000a670


	//   ....[125]....
        /*0938*/ 	.word	0x0000a680


	//   ....[126]....
        /*093c*/ 	.word	0x0000a690


	//   ....[127]....
        /*0940*/ 	.word	0x0000a6a0


	//   ....[128]....
        /*0944*/ 	.word	0x0000a6b0


	//   ....[129]....
        /*0948*/ 	.word	0x0000a6d0


	//   ....[130]....
        /*094c*/ 	.word	0x0000a6f0


	//   ....[131]....
        /*0950*/ 	.word	0x0000a710


	//   ....[132]....
        /*0954*/ 	.word	0x0000a720


	//   ....[133]....
        /*0958*/ 	.word	0x0000a730


	//   ....[134]....
        /*095c*/ 	.word	0x0000a740


	//   ....[135]....
        /*0960*/ 	.word	0x0000a750


	//   ....[136]....
        /*0964*/ 	.word	0x0000a760


	//   ....[137]....
        /*0968*/ 	.word	0x0000a770


	//   ....[138]....
        /*096c*/ 	.word	0x0000a790


	//   ....[139]....
        /*0970*/ 	.word	0x0000a7b0


	//   ....[140]....
        /*0974*/ 	.word	0x0000a7d0


	//   ....[141]....
        /*0978*/ 	.word	0x0000a7f0


	//   ....[142]....
        /*097c*/ 	.word	0x0000a810


	//   ....[143]....
        /*0980*/ 	.word	0x0000a830


	//   ....[144]....
        /*0984*/ 	.word	0x0000a860


	//   ....[145]....
        /*0988*/ 	.word	0x0000a890


	//   ....[146]....
        /*098c*/ 	.word	0x0000a8b0


	//   ....[147]....
        /*0990*/ 	.word	0x0000a980


	//   ....[148]....
        /*0994*/ 	.word	0x0000ba40


	//   ....[149]....
        /*0998*/ 	.word	0x0000ba50


	//   ....[150]....
        /*099c*/ 	.word	0x0000ba60


	//   ....[151]....
        /*09a0*/ 	.word	0x0000ba70


	//   ....[152]....
        /*09a4*/ 	.word	0x0000c540


	//   ....[153]....
        /*09a8*/ 	.word	0x0000c560


	//   ....[154]....
        /*09ac*/ 	.word	0x0000c700


	//   ....[155]....
        /*09b0*/ 	.word	0x0000c720


	//   ....[156]....
        /*09b4*/ 	.word	0x0000c860


	//   ....[157]....
        /*09b8*/ 	.word	0x0000c880


	//   ....[158]....
        /*09bc*/ 	.word	0x0000c9d0


	//   ....[159]....
        /*09c0*/ 	.word	0x0000c9f0


	//   ....[160]....
        /*09c4*/ 	.word	0x0000cfe0


	//   ....[161]....
        /*09c8*/ 	.word	0x0000d020


	//   ....[162]....
        /*09cc*/ 	.word	0x0000dae0


	//   ....[163]....
        /*09d0*/ 	.word	0x0000daf0


	//   ....[164]....
        /*09d4*/ 	.word	0x0000ed00


	//   ....[165]....
        /*09d8*/ 	.word	0x0000ed30


	//   ....[166]....
        /*09dc*/ 	.word	0x0000eea0


	//   ....[167]....
        /*09e0*/ 	.word	0x0000eec0


	//   ....[168]....
        /*09e4*/ 	.word	0x0000f000


	//   ....[169]....
        /*09e8*/ 	.word	0x0000f020


	//   ....[170]....
        /*09ec*/ 	.word	0x0000f170


	//   ....[171]....
        /*09f0*/ 	.word	0x0000f190


	//   ....[172]....
        /*09f4*/ 	.word	0x0000f370


	//   ....[173]....
        /*09f8*/ 	.word	0x0000f5b0


	//   ....[174]....
        /*09fc*/ 	.word	0x0000f5e0


	//   ....[175]....
        /*0a00*/ 	.word	0x0000f620


	//   ....[176]....
        /*0a04*/ 	.word	0x0000f650


	//   ....[177]....
        /*0a08*/ 	.word	0x0000f680


	//   ....[178]....
        /*0a0c*/ 	.word	0x0000f6c0


	//   ....[179]....
        /*0a10*/ 	.word	0x0000f850


	//   ....[180]....
        /*0a14*/ 	.word	0x0000f880


	//   ....[181]....
        /*0a18*/ 	.word	0x0000f8b0


	//   ....[182]....
        /*0a1c*/ 	.word	0x0000f8e0


	//   ....[183]....
        /*0a20*/ 	.word	0x0000f910


	//   ....[184]....
        /*0a24*/ 	.word	0x0000f950


	//   ....[185]....
        /*0a28*/ 	.word	0x0000f9e0


	//   ....[186]....
        /*0a2c*/ 	.word	0x0000fa30


	//   ....[187]....
        /*0a30*/ 	.word	0x0000fa40


	//   ....[188]....
        /*0a34*/ 	.word	0x0000fad0


	//   ....[189]....
        /*0a38*/ 	.word	0x000112d0


	//   ....[190]....
        /*0a3c*/ 	.word	0x00011f40


	//   ....[191]....
        /*0a40*/ 	.word	0x00011f50


	//   ....[192]....
        /*0a44*/ 	.word	0x00011f90


	//   ....[193]....
        /*0a48*/ 	.word	0x00011fd0


	//   ....[194]....
        /*0a4c*/ 	.word	0x000120d0


	//   ....[195]....
        /*0a50*/ 	.word	0x000120e0


	//   ....[196]....
        /*0a54*/ 	.word	0x00012160


	//   ....[197]....
        /*0a58*/ 	.word	0x00012170


	//   ....[198]....
        /*0a5c*/ 	.word	0x000121f0


	//   ....[199]....
        /*0a60*/ 	.word	0x00012200


	//   ....[200]....
        /*0a64*/ 	.word	0x00012280


	//   ....[201]....
        /*0a68*/ 	.word	0x00012290


	//   ....[202]....
        /*0a6c*/ 	.word	0x00012310


	//   ....[203]....
        /*0a70*/ 	.word	0x00012320


	//   ....[204]....
        /*0a74*/ 	.word	0x00012330


	//   ....[205]....
        /*0a78*/ 	.word	0x00012370


	//   ....[206]....
        /*0a7c*/ 	.word	0x00014690


	//   ....[207]....
        /*0a80*/ 	.word	0x000146b0


	//   ....[208]....
        /*0a84*/ 	.word	0x000146e0


	//   ....[209]....
        /*0a88*/ 	.word	0x00014710


	//   ....[210]....
        /*0a8c*/ 	.word	0x00014740


	//   ....[211]....
        /*0a90*/ 	.word	0x00014770


	//   ....[212]....
        /*0a94*/ 	.word	0x000147a0


	//   ....[213]....
        /*0a98*/ 	.word	0x000147b0


	//   ....[214]....
        /*0a9c*/ 	.word	0x00014910


	//   ....[215]....
        /*0aa0*/ 	.word	0x00014940


	//   ....[216]....
        /*0aa4*/ 	.word	0x00014970


	//   ....[217]....
        /*0aa8*/ 	.word	0x000149a0


	//   ....[218]....
        /*0aac*/ 	.word	0x000149d0


	//   ....[219]....
        /*0ab0*/ 	.word	0x00014a10


	//   ....[220]....
        /*0ab4*/ 	.word	0x00014a90


	//   ....[221]....
        /*0ab8*/ 	.word	0x00014ad0


	//   ....[222]....
        /*0abc*/ 	.word	0x00014ae0


	//   ....[223]....
        /*0ac0*/ 	.word	0x00014b20


	//   ....[224]....
        /*0ac4*/ 	.word	0x000151a0


	//   ....[225]....
        /*0ac8*/ 	.word	0x000156c0


	//   ....[226]....
        /*0acc*/ 	.word	0x000158a0


	//   ....[227]....
        /*0ad0*/ 	.word	0x00015910


	//   ....[228]....
        /*0ad4*/ 	.word	0x00015970


	//   ....[229]....
        /*0ad8*/ 	.word	0x00015a10


	//   ....[230]....
        /*0adc*/ 	.word	0x00015ad0


	//   ....[231]....
        /*0ae0*/ 	.word	0x00015bd0


	//   ....[232]....
        /*0ae4*/ 	.word	0x00015c30


	//   ....[233]....
        /*0ae8*/ 	.word	0x00015d20


	//   ....[234]....
        /*0aec*/ 	.word	0x00015d80


	//   ....[235]....
        /*0af0*/ 	.word	0x00015e70


	//   ....[236]....
        /*0af4*/ 	.word	0x00015ed0


	//   ....[237]....
        /*0af8*/ 	.word	0x00015fc0


	//   ....[238]....
        /*0afc*/ 	.word	0x00016020


	//   ....[239]....
        /*0b00*/ 	.word	0x000160f0


	//   ....[240]....
        /*0b04*/ 	.word	0x00016170


	//   ....[241]....
        /*0b08*/ 	.word	0x00016240


	//   ....[242]....
        /*0b0c*/ 	.word	0x00016590


	//----- nvinfo : EIATTR_REG_RECONFIG
	.align		4
.L_122:
        /*0b10*/ 	.byte	0x01, 0x54
	.zero		2


	//----- nvinfo : EIATTR_SYSCALL_OFFSETS
	.align		4
        /*0b14*/ 	.byte	0x04, 0x46
        /*0b16*/ 	.short	(.L_124 - .L_123)


	//   ....[0]....
.L_123:
        /*0b18*/ 	.word	0x00001f10


	//   ....[1]....
        /*0b1c*/ 	.word	0x00010d20


	//   ....[2]....
        /*0b20*/ 	.word	0x00010eb0


	//   ....[3]....
        /*0b24*/ 	.word	0x00011000


	//   ....[4]....
        /*0b28*/ 	.word	0x00011140


	//   ....[5]....
        /*0b2c*/ 	.word	0x00011b90


	//----- nvinfo : EIATTR_MBARRIER_INSTR_OFFSETS
	.align		4
.L_124:
        /*0b30*/ 	.byte	0x04, 0x39
        /*0b32*/ 	.short	(.L_126 - .L_125)


	//   ....[0]....
.L_125:
        /*0b34*/ 	.word	0x00000270
        /*0b38*/ 	.word	0x000000ff
        /*0b3c*/ 	.word	0x00038800
        /*0b40*/ 	.short	0x0100
        /*0b42*/ 	.byte	0x08
	.zero		1


	//   ....[1]....
        /*0b44*/ 	.word	0x00000280
        /*0b48*/ 	.word	0x000000ff
        /*0b4c*/ 	.word	0x00038820
        /*0b50*/ 	.short	0x0100
        /*0b52*/ 	.byte	0x08
	.zero		1


	//   ....[2]....
        /*0b54*/ 	.word	0x00000370
        /*0b58*/ 	.word	0x000000ff
        /*0b5c*/ 	.word	0x00038830
        /*0b60*/ 	.short	0x0100
        /*0b62*/ 	.byte	0x08
	.zero		1


	//   ....[3]....
        /*0b64*/ 	.word	0x00000380
        /*0b68*/ 	.word	0x000000ff
        /*0b6c*/ 	.word	0x00038840
        /*0b70*/ 	.short	0x0100
        /*0b72*/ 	.byte	0x08
	.zero		1


	//   ....[4]....
        /*0b74*/ 	.word	0x00000390
        /*0b78*/ 	.word	0x000000ff
        /*0b7c*/ 	.word	0x00038838
        /*0b80*/ 	.short	0x0100
        /*0b82*/ 	.byte	0x08
	.zero		1


	//   ....[5]....
        /*0b84*/ 	.word	0x000003a0
        /*0b88*/ 	.word	0x000000ff
        /*0b8c*/ 	.word	0x00038848
        /*0b90*/ 	.short	0x0100
        /*0b92*/ 	.byte	0x08
	.zero		1


	//   ....[6]....
        /*0b94*/ 	.word	0x000004d0
        /*0b98*/ 	.word	0x000000ff
        /*0b9c*/ 	.word	0x00038850
        /*0ba0*/ 	.short	0x0100
        /*0ba2*/ 	.byte	0x08
	.zero		1


	//   ....[7]....
        /*0ba4*/ 	.word	0x000004e0
        /*0ba8*/ 	.word	0x000000ff
        /*0bac*/ 	.word	0x00038860
        /*0bb0*/ 	.short	0x0100
        /*0bb2*/ 	.byte	0x08
	.zero		1


	//   ....[8]....
        /*0bb4*/ 	.word	0x000004f0
        /*0bb8*/ 	.word	0x000000ff
        /*0bbc*/ 	.word	0x00038858
        /*0bc0*/ 	.short	0x0100
        /*0bc2*/ 	.byte	0x08
	.zero		1


	//   ....[9]....
        /*0bc4*/ 	.word	0x00000500
        /*0bc8*/ 	.word	0x000000ff
        /*0bcc*/ 	.word	0x00038868
        /*0bd0*/ 	.short	0x0100
        /*0bd2*/ 	.byte	0x08
	.zero		1


	//   ....[10]....
        /*0bd4*/ 	.word	0x000005f0
        /*0bd8*/ 	.word	0x000000ff
        /*0bdc*/ 	.word	0x00038870
        /*0be0*/ 	.short	0x0100
        /*0be2*/ 	.byte	0x06
	.zero		1


	//   ....[11]....
        /*0be4*/ 	.word	0x00000600
        /*0be8*/ 	.word	0x000000ff
        /*0bec*/ 	.word	0x00038880
        /*0bf0*/ 	.short	0x0100
        /*0bf2*/ 	.byte	0x06
	.zero		1


	//   ....[12]....
        /*0bf4*/ 	.word	0x00000610
        /*0bf8*/ 	.word	0x000000ff
        /*0bfc*/ 	.word	0x00038878
        /*0c00*/ 	.short	0x0100
        /*0c02*/ 	.byte	0x06
	.zero		1


	//   ....[13]....
        /*0c04*/ 	.word	0x00000620
        /*0c08*/ 	.word	0x000000ff
        /*0c0c*/ 	.word	0x00038888
        /*0c10*/ 	.short	0x0100
        /*0c12*/ 	.byte	0x06
	.zero		1


	//   ....[14]....
        /*0c14*/ 	.word	0x00000750
        /*0c18*/ 	.word	0x000000ff
        /*0c1c*/ 	.word	0x00038890
        /*0c20*/ 	.short	0x0100
        /*0c22*/ 	.byte	0x08
	.zero		1


	//   ....[15]....
        /*0c24*/ 	.word	0x00000760
        /*0c28*/ 	.word	0x000000ff
        /*0c2c*/ 	.word	0x000388a0
        /*0c30*/ 	.short	0x0100
        /*0c32*/ 	.byte	0x08
	.zero		1


	//   ....[16]....
        /*0c34*/ 	.word	0x00000770
        /*0c38*/ 	.word	0x000000ff
        /*0c3c*/ 	.word	0x00038898
        /*0c40*/ 	.short	0x0100
        /*0c42*/ 	.byte	0x08
	.zero		1


	//   ....[17]....
        /*0c44*/ 	.word	0x00000780
        /*0c48*/ 	.word	0x000000ff
        /*0c4c*/ 	.word	0x000388a8
        /*0c50*/ 	.short	0x0100
        /*0c52*/ 	.byte	0x08
	.zero		1


	//   ....[18]....
        /*0c54*/ 	.word	0x000008b0
        /*0c58*/ 	.word	0x000000ff
        /*0c5c*/ 	.word	0x000388b0
        /*0c60*/ 	.short	0x0100
        /*0c62*/ 	.byte	0x08
	.zero		1


	//   ....[19]....
        /*0c64*/ 	.word	0x000008c0
        /*0c68*/ 	.word	0x000000ff
        /*0c6c*/ 	.word	0x000388c0
        /*0c70*/ 	.short	0x0100
        /*0c72*/ 	.byte	0x08
	.zero		1


	//   ....[20]....
        /*0c74*/ 	.word	0x000008d0
        /*0c78*/ 	.word	0x000000ff
        /*0c7c*/ 	.word	0x000388b8
        /*0c80*/ 	.short	0x0100
        /*0c82*/ 	.byte	0x08
	.zero		1


	//   ....[21]....
        /*0c84*/ 	.word	0x000008e0
        /*0c88*/ 	.word	0x000000ff
        /*0c8c*/ 	.word	0x000388c8
        /*0c90*/ 	.short	0x0100
        /*0c92*/ 	.byte	0x08
	.zero		1


	//   ....[22]....
        /*0c94*/ 	.word	0x000021c0
        /*0c98*/ 	.word	0x00000002
        /*0c9c*/ 	.word	0x00038800
        /*0ca0*/ 	.short	0x010a
        /*0ca2*/ 	.byte	0x3f
	.zero		1


	//   ....[23]....
        /*0ca4*/ 	.word	0x00002260
        /*0ca8*/ 	.word	0x00000004
        /*0cac*/ 	.word	0x00038830
        /*0cb0*/ 	.short	0x010a
        /*0cb2*/ 	.byte	0x3f
	.zero		1


	//   ....[24]....
        /*0cb4*/ 	.word	0x000022d0
        /*0cb8*/ 	.word	0x00000004
        /*0cbc*/ 	.word	0x00038830
        /*0cc0*/ 	.short	0x010a
        /*0cc2*/ 	.byte	0x3f
	.zero		1


	//   ....[25]....
        /*0cc4*/ 	.word	0x00003e70
        /*0cc8*/ 	.word	0x00000004
        /*0ccc*/ 	.word	0x00000000
        /*0cd0*/ 	.short	0x0101
        /*0cd2*/ 	.byte	0x3f
	.zero		1


	//   ....[26]....
        /*0cd4*/ 	.word	0x000055b0
        /*0cd8*/ 	.word	0x000000ff
        /*0cdc*/ 	.word	0x00038830
        /*0ce0*/ 	.short	0x010a
        /*0ce2*/ 	.byte	0x06
	.zero		1


	//   ....[27]....
        /*0ce4*/ 	.word	0x000055f0
        /*0ce8*/ 	.word	0x000000ff
        /*0cec*/ 	.word	0x00038830
        /*0cf0*/ 	.short	0x010a
        /*0cf2*/ 	.byte	0x06
	.zero		1


	//   ....[28]....
        /*0cf4*/ 	.word	0x00005990
        /*0cf8*/ 	.word	0x000000ff
        /*0cfc*/ 	.word	0x00038850
        /*0d00*/ 	.short	0x010a
        /*0d02*/ 	.byte	0x06
	.zero		1


	//   ....[29]....
        /*0d04*/ 	.word	0x000059d0
        /*0d08*/ 	.word	0x000000ff
        /*0d0c*/ 	.word	0x00038850
        /*0d10*/ 	.short	0x010a
        /*0d12*/ 	.byte	0x06
	.zero		1


	//   ....[30]....
        /*0d14*/ 	.word	0x00007580
        /*0d18*/ 	.word	0x000000d1
        /*0d1c*/ 	.word	0x00000000
        /*0d20*/ 	.short	0x0101
        /*0d22*/ 	.byte	0x3f
	.zero		1


	//   ....[31]....
        /*0d24*/ 	.word	0x000077c0
        /*0d28*/ 	.word	0x00000008
        /*0d2c*/ 	.word	0x00000000
        /*0d30*/ 	.short	0x0101
        /*0d32*/ 	.byte	0x3f
	.zero		1


	//   ....[32]....
        /*0d34*/ 	.word	0x000081b0
        /*0d38*/ 	.word	0x0000000e
        /*0d3c*/ 	.word	0x00038850
        /*0d40*/ 	.short	0x010a
        /*0d42*/ 	.byte	0x3f
	.zero		1


	//   ....[33]....
        /*0d44*/ 	.word	0x00008240
        /*0d48*/ 	.word	0x0000000e
        /*0d4c*/ 	.word	0x00038850
        /*0d50*/ 	.short	0x010a
        /*0d52*/ 	.byte	0x3f
	.zero		1


	//   ....[34]....
        /*0d54*/ 	.word	0x000087e0
        /*0d58*/ 	.word	0x00000099
        /*0d5c*/ 	.word	0x00000000
        /*0d60*/ 	.short	0x0101
        /*0d62*/ 	.byte	0x3f
	.zero		1


	//   ....[35]....
        /*0d64*/ 	.word	0x0000c530
        /*0d68*/ 	.word	0x000000ff
        /*0d6c*/ 	.word	0x00000000
        /*0d70*/ 	.short	0x0101
        /*0d72*/ 	.byte	0x08
	.zero		1


	//   ....[36]....
        /*0d74*/ 	.word	0x0000cdf0
        /*0d78*/ 	.word	0x000000ff
        /*0d7c*/ 	.word	0x00000000
        /*0d80*/ 	.short	0x0101
        /*0d82*/ 	.byte	0x08
	.zero		1


	//   ....[37]....
        /*0d84*/ 	.word	0x00011550
        /*0d88*/ 	.word	0x00000004
        /*0d8c*/ 	.word	0x00038880
        /*0d90*/ 	.short	0x010a
        /*0d92*/ 	.byte	0x3f
	.zero		1


	//   ....[38]....
        /*0d94*/ 	.word	0x00011750
        /*0d98*/ 	.word	0x00000004
        /*0d9c*/ 	.word	0x00038840
        /*0da0*/ 	.short	0x010a
        /*0da2*/ 	.byte	0x3f
	.zero		1


	//   ....[39]....
        /*0da4*/ 	.word	0x00012460
        /*0da8*/ 	.word	0x00000013
        /*0dac*/ 	.word	0x00038800
        /*0db0*/ 	.short	0x0107
        /*0db2*/ 	.byte	0x3f
	.zero		1


	//   ....[40]....
        /*0db4*/ 	.word	0x00012560
        /*0db8*/ 	.word	0x00000013
        /*0dbc*/ 	.word	0x00038800
        /*0dc0*/ 	.short	0x0101
        /*0dc2*/ 	.byte	0x3f
	.zero		1


	//   ....[41]....
        /*0dc4*/ 	.word	0x00012580
        /*0dc8*/ 	.word	0x00000013
        /*0dcc*/ 	.word	0x00038820
        /*0dd0*/ 	.short	0x010a
        /*0dd2*/ 	.byte	0x3f
	.zero		1


	//   ....[42]....
        /*0dd4*/ 	.word	0x00012890
        /*0dd8*/ 	.word	0x00000004
        /*0ddc*/ 	.word	0x00038880
        /*0de0*/ 	.short	0x010a
        /*0de2*/ 	.byte	0x3f
	.zero		1


	//   ....[43]....
        /*0de4*/ 	.word	0x00012be0
        /*0de8*/ 	.word	0x00000004
        /*0dec*/ 	.word	0x00038840
        /*0df0*/ 	.short	0x010a
        /*0df2*/ 	.byte	0x3f
	.zero		1


	//   ....[44]....
        /*0df4*/ 	.word	0x00012fa0
        /*0df8*/ 	.word	0x00000014
        /*0dfc*/ 	.word	0x00038870
        /*0e00*/ 	.short	0x010a
        /*0e02*/ 	.byte	0x3f
	.zero		1


	//   ....[45]....
        /*0e04*/ 	.word	0x00013010
        /*0e08*/ 	.word	0x00000014
        /*0e0c*/ 	.word	0x00038860
        /*0e10*/ 	.short	0x010a
        /*0e12*/ 	.byte	0x3f
	.zero		1


	//   ....[46]....
        /*0e14*/ 	.word	0x00013810
        /*0e18*/ 	.word	0x00000014
        /*0e1c*/ 	.word	0x00038850
        /*0e20*/ 	.short	0x0101
        /*0e22*/ 	.byte	0x3f
	.zero		1


	//   ....[47]....
        /*0e24*/ 	.word	0x00013890
        /*0e28*/ 	.word	0x00000014
        /*0e2c*/ 	.word	0x00000000
        /*0e30*/ 	.short	0x0101
        /*0e32*/ 	.byte	0x3f
	.zero		1


	//   ....[48]....
        /*0e34*/ 	.word	0x00013ad0
        /*0e38*/ 	.word	0x00000011
        /*0e3c*/ 	.word	0x00038870
        /*0e40*/ 	.short	0x010a
        /*0e42*/ 	.byte	0x3f
	.zero		1


	//   ....[49]....
        /*0e44*/ 	.word	0x00013b40
        /*0e48*/ 	.word	0x00000011
        /*0e4c*/ 	.word	0x00038860
        /*0e50*/ 	.short	0x010a
        /*0e52*/ 	.byte	0x3f
	.zero		1


	//   ....[50]....
        /*0e54*/ 	.word	0x00014360
        /*0e58*/ 	.word	0x00000011
        /*0e5c*/ 	.word	0x00038850
        /*0e60*/ 	.short	0x0101
        /*0e62*/ 	.byte	0x3f
	.zero		1


	//   ....[51]....
        /*0e64*/ 	.word	0x000143b0
        /*0e68*/ 	.word	0x00000011
        /*0e6c*/ 	.word	0x00000000
        /*0e70*/ 	.short	0x0101
        /*0e72*/ 	.byte	0x3f
	.zero		1


	//   ....[52]....
        /*0e74*/ 	.word	0x00015120
        /*0e78*/ 	.word	0x00000000
        /*0e7c*/ 	.word	0x00038820
        /*0e80*/ 	.short	0x010a
        /*0e82*/ 	.byte	0x3f
	.zero		1


	//   ....[53]....
        /*0e84*/ 	.word	0x000152e0
        /*0e88*/ 	.word	0x00000006
        /*0e8c*/ 	.word	0x00000000
        /*0e90*/ 	.short	0x010a
        /*0e92*/ 	.byte	0x3f
	.zero		1


	//   ....[54]....
        /*0e94*/ 	.word	0x00015350
        /*0e98*/ 	.word	0x00000007
        /*0e9c*/ 	.word	0x00000000
        /*0ea0*/ 	.short	0x010a
        /*0ea2*/ 	.byte	0x3f
	.zero		1


	//   ....[55]....
        /*0ea4*/ 	.word	0x000153b0
        /*0ea8*/ 	.word	0x00000004
        /*0eac*/ 	.word	0x00038860
        /*0eb0*/ 	.short	0x010a
        /*0eb2*/ 	.byte	0x3f
	.zero		1


	//   ....[56]....
        /*0eb4*/ 	.word	0x00015400
        /*0eb8*/ 	.word	0x00000003
        /*0ebc*/ 	.word	0x00038860
        /*0ec0*/ 	.short	0x010a
        /*0ec2*/ 	.byte	0x3f
	.zero		1


	//   ....[57]....
        /*0ec4*/ 	.word	0x00015440
        /*0ec8*/ 	.word	0x00000004
        /*0ecc*/ 	.word	0x00038880
        /*0ed0*/ 	.short	0x010a
        /*0ed2*/ 	.byte	0x3f
	.zero		1


	//   ....[58]....
        /*0ed4*/ 	.word	0x00015460
        /*0ed8*/ 	.word	0x00000003
        /*0edc*/ 	.word	0x00038880
        /*0ee0*/ 	.short	0x010a
        /*0ee2*/ 	.byte	0x3f
	.zero		1


	//   ....[59]....
        /*0ee4*/ 	.word	0x000154c0
        /*0ee8*/ 	.word	0x00000002
        /*0eec*/ 	.word	0x00038800
        /*0ef0*/ 	.short	0x010a
        /*0ef2*/ 	.byte	0x3f
	.zero		1


	//   ....[60]....
        /*0ef4*/ 	.word	0x00015510
        /*0ef8*/ 	.word	0x00000004
        /*0efc*/ 	.word	0x00038830
        /*0f00*/ 	.short	0x010a
        /*0f02*/ 	.byte	0x3f
	.zero		1


	//   ....[61]....
        /*0f04*/ 	.word	0x00015570
        /*0f08*/ 	.word	0x00000003
        /*0f0c*/ 	.word	0x00038830
        /*0f10*/ 	.short	0x010a
        /*0f12*/ 	.byte	0x3f
	.zero		1


	//   ....[62]....
        /*0f14*/ 	.word	0x000155d0
        /*0f18*/ 	.word	0x00000003
        /*0f1c*/ 	.word	0x00038850
        /*0f20*/ 	.short	0x010a
        /*0f22*/ 	.byte	0x3f
	.zero		1


	//   ....[63]....
        /*0f24*/ 	.word	0x00015620
        /*0f28*/ 	.word	0x0000000e
        /*0f2c*/ 	.word	0x00038850
        /*0f30*/ 	.short	0x010a
        /*0f32*/ 	.byte	0x3f
	.zero		1


	//   ....[64]....
        /*0f34*/ 	.word	0x00015770
        /*0f38*/ 	.word	0x00000004
        /*0f3c*/ 	.word	0x00038880
        /*0f40*/ 	.short	0x010a
        /*0f42*/ 	.byte	0x3f
	.zero		1


	//   ....[65]....
        /*0f44*/ 	.word	0x000157c0
        /*0f48*/ 	.word	0x00000004
        /*0f4c*/ 	.word	0x00038840
        /*0f50*/ 	.short	0x010a
        /*0f52*/ 	.byte	0x3f
	.zero		1


	//   ....[66]....
        /*0f54*/ 	.word	0x00016280
        /*0f58*/ 	.word	0x00000013
        /*0f5c*/ 	.word	0x00038820
        /*0f60*/ 	.short	0x010a
        /*0f62*/ 	.byte	0x3f
	.zero		1


	//   ....[67]....
        /*0f64*/ 	.word	0x000162d0
        /*0f68*/ 	.word	0x00000004
        /*0f6c*/ 	.word	0x00038880
        /*0f70*/ 	.short	0x010a
        /*0f72*/ 	.byte	0x3f
	.zero		1


	//   ....[68]....
        /*0f74*/ 	.word	0x00016320
        /*0f78*/ 	.word	0x00000004
        /*0f7c*/ 	.word	0x00038840
        /*0f80*/ 	.short	0x010a
        /*0f82*/ 	.byte	0x3f
	.zero		1


	//   ....[69]....
        /*0f84*/ 	.word	0x00016370
        /*0f88*/ 	.word	0x00000014
        /*0f8c*/ 	.word	0x00038870
        /*0f90*/ 	.short	0x010a
        /*0f92*/ 	.byte	0x3f
	.zero		1


	//   ....[70]....
        /*0f94*/ 	.word	0x000163c0
        /*0f98*/ 	.word	0x00000014
        /*0f9c*/ 	.word	0x00038860
        /*0fa0*/ 	.short	0x010a
        /*0fa2*/ 	.byte	0x3f
	.zero		1


	//   ....[71]....
        /*0fa4*/ 	.word	0x00016410
        /*0fa8*/ 	.word	0x00000011
        /*0fac*/ 	.word	0x00038870
        /*0fb0*/ 	.short	0x010a
        /*0fb2*/ 	.byte	0x3f
	.zero		1


	//   ....[72]....
        /*0fb4*/ 	.word	0x00016460
        /*0fb8*/ 	.word	0x00000011
        /*0fbc*/ 	.word	0x00038860
        /*0fc0*/ 	.short	0x010a
        /*0fc2*/ 	.byte	0x3f
	.zero		1


	//   ....[73]....
        /*0fc4*/ 	.word	0x000164b0
        /*0fc8*/ 	.word	0x00000000
        /*0fcc*/ 	.word	0x00038820
        /*0fd0*/ 	.short	0x010a
        /*0fd2*/ 	.byte	0x3f
	.zero		1


	//   ....[74]....
        /*0fd4*/ 	.word	0x00016650
        /*0fd8*/ 	.word	0x00000006
        /*0fdc*/ 	.word	0x00000000
        /*0fe0*/ 	.short	0x010a
        /*0fe2*/ 	.byte	0x3f
	.zero		1


	//   ....[75]....
        /*0fe4*/ 	.word	0x000166a0
        /*0fe8*/ 	.word	0x00000007
        /*0fec*/ 	.word	0x00000000
        /*0ff0*/ 	.short	0x010a
        /*0ff2*/ 	.byte	0x3f
	.zero		1


	//   ....[76]....
        /*0ff4*/ 	.word	0x000166f0
        /*0ff8*/ 	.word	0x00000004
        /*0ffc*/ 	.word	0x00038860
        /*1000*/ 	.short	0x010a
        /*1002*/ 	.byte	0x3f
	.zero		1


	//   ....[77]....
        /*1004*/ 	.word	0x00016740
        /*1008*/ 	.word	0x00000003
        /*100c*/ 	.word	0x00038860
        /*1010*/ 	.short	0x010a
        /*1012*/ 	.byte	0x3f
	.zero		1


	//   ....[78]....
        /*1014*/ 	.word	0x00016790
        /*1018*/ 	.word	0x00000004
        /*101c*/ 	.word	0x00038880
        /*1020*/ 	.short	0x010a
        /*1022*/ 	.byte	0x3f
	.zero		1


	//----- nvinfo : EIATTR_NUM_MBARRIERS
	.align		4
.L_126:
        /*1024*/ 	.byte	0x03, 0x38
        /*1026*/ 	.short	0x0016


	//----- nvinfo : EIATTR_EXIT_INSTR_OFFSETS
	.align		4
        /*1028*/ 	.byte	0x04, 0x1c
        /*102a*/ 	.short	(.L_128 - .L_127)


	//   ....[0]....
.L_127:
        /*102c*/ 	.word	0x00000a80


	//   ....[1]....
        /*1030*/ 	.word	0x0000f310


	//   ....[2]....
        /*1034*/ 	.word	0x000154b0


	//----- nvinfo : EIATTR_MAX_THREADS
	.align		4
.L_128:
        /*1038*/ 	.byte	0x04, 0x05
        /*103a*/ 	.short	(.L_130 - .L_129)
.L_129:
        /*103c*/ 	.word	0x00000180
        /*1040*/ 	.word	0x00000001
        /*1044*/ 	.word	0x00000001


	//----- nvinfo : EIATTR_CRS_STACK_SIZE
	.align		4
.L_130:
        /*1048*/ 	.byte	0x04, 0x1e
        /*104a*/ 	.short	(.L_132 - .L_131)
.L_131:
        /*104c*/ 	.word	0x00000000


	//----- nvinfo : EIATTR_CBANK_PARAM_SIZE
	.align		4
.L_132:
        /*1050*/ 	.byte	0x03, 0x19
        /*1052*/ 	.short	0x0af0


	//----- nvinfo : EIATTR_PARAM_CBANK
	.align		4
        /*1054*/ 	.byte	0x04, 0x0a
        /*1056*/ 	.short	(.L_134 - .L_133)
	.align		4
.L_133:
        /*1058*/ 	.word	index@(.nv.constant0._ZN7cutlass13device_kernelIN5flash11enable_sm90INS1_16FlashAttnFwdSm90INS1_25CollectiveMainloopFwdSm90ILi2EN4cute5tupleIJNS5_1CILi1EEES8_S8_EEENS6_IJNS7_ILi128EEESA_NS7_ILi256EEEEEELi256ENS_12float_e4m3_tEfNS_4arch4Sm90ELb0ELb0ELb1ELb1ELb0ELb0ELb0ELb1ELb1ELb1ELb1ELb0EEENS1_21CollectiveEpilogueFwdINS6_IJSA_SB_SA_EEES9_NS_10bfloat16_tESF_Li256ELb1ELb1ELb1ELb1EEENS1_36VarlenDynamicPersistentTileSchedulerILi128ELi128ELi256ELi128ELb1ELb1ELb1ELb0ELb1ELb1EEEEEEEEEvNT_6ParamsE)
        /*105c*/ 	.short	0x0210
        /*105e*/ 	.short	0x0af0


	//----- nvinfo : EIATTR_SW_WAR
	.align		4
.L_134:
        /*1060*/ 	.byte	0x04, 0x36
        /*1062*/ 	.short	(.L_136 - .L_135)
.L_135:
        /*1064*/ 	.word	0x00000008
.L_136:


//--------------------- .nv.info._ZN7cutlass13device_kernelIN5flash11enable_sm90INS1_16FlashAttnFwdSm90INS1_25CollectiveMainloopFwdSm90ILi2EN4cute5tupleIJNS5_1CILi1EEES8_S8_EEENS6_IJNS7_ILi128EEESA_NS7_ILi256EEEEEELi256ENS_12float_e4m3_tEfNS_4arch4Sm90ELb0ELb0ELb1ELb1ELb0ELb1ELb0ELb1ELb1ELb1ELb1ELb0EEENS1_21CollectiveEpilogueFwdINS6_IJSA_SB_SA_EEES9_NS_10bfloat16_tESF_Li256ELb1ELb1ELb1ELb1EEENS1_36VarlenDynamicPersistentTileSchedulerILi128ELi128ELi256ELi128ELb1ELb1ELb1ELb0ELb1ELb1EEEEEEEEEvNT_6ParamsE --------------------------
	.section	.nv.info._ZN7cutlass13device_kernelIN5flash11enable_sm90INS1_16FlashAttnFwdSm90INS1_25CollectiveMainloopFwdSm90ILi2EN4cute5tupleIJNS5_1CILi1EEES8_S8_EEENS6_IJNS7_ILi128EEESA_NS7_ILi256EEEEEELi256ENS_12float_e4m3_tEfNS_4arch4Sm90ELb0ELb0ELb1ELb1ELb0ELb1ELb0ELb1ELb1ELb1ELb1ELb0EEENS1_21CollectiveEpilogueFwdINS6_IJSA_SB_SA_EEES9_NS_10bfloat16_tESF_Li256ELb1ELb1ELb1ELb1EEENS1_36VarlenDynamicPersistentTileSchedulerILi128ELi128ELi256ELi128ELb1ELb1ELb1ELb0ELb1ELb1EEEEEEEEEvNT_6ParamsE,"",@"SHT_CUDA_INFO"
	.sectionflags	@""
	.align	4


	//----- nvinfo : EIATTR_CUDA_API_VERSION
	.align		4
        /*0000*/ 	.byte	0x04, 0x37
        /*0002*/ 	.short	(.L_138 - .L_137)
.L_137:
        /*0004*/ 	.word	0x00000082


	//----- nvinfo : EIATTR_KPARAM_INFO
	.align		4
.L_138:
        /*0008*/ 	.byte	0x04, 0x17
        /*000a*/ 	.short	(.L_140 - .L_139)
.L_139:
        /*000c*/ 	.word	0x00000000
        /*0010*/ 	.short	0x0000
        /*0012*/ 	.short	0x0070
        /*0014*/ 	.byte	0x00, 0xf0, 0x01, 0x2a


	//----- nvinfo : EIATTR_SPARSE_MMA_MASK
	.align		4
.L_140:
        /*0018*/ 	.byte	0x03, 0x50
        /*001a*/ 	.short	0x0000


	//----- nvinfo : EIATTR_MAXREG_COUNT
	.align		4
        /*001c*/ 	.byte	0x03, 0x1b
        /*001e*/ 	.short	0x00a8


	//----- nvinfo : EIATTR_NUM_BARRIERS
	.align		4
        /*0020*/ 	.byte	0x02, 0x4c
        /*0022*/ 	.byte	0x10
	.zero		1


	//----- nvinfo : EIATTR_EXTERNS
	.align		4
        /*0024*/ 	.byte	0x04, 0x0f
        /*0026*/ 	.short	(.L_142 - .L_141)


	//   ....[0]....
	.align		4
.L_141:
        /*0028*/ 	.word	index@(__assertfail)


	//----- nvinfo : EIATTR_ANNOTATIONS
	.align		4
.L_142:
        /*002c*/ 	.byte	0x04, 0x55
        /*002e*/ 	.short	(.L_144 - .L_143)


	//   ....[0]....
.L_143:
        /* <DEDUP_REMOVED lines=244> */


	//----- nvinfo : EIATTR_MERCURY_ISA_VERSION
	.align		4
.L_144:
        /*0f58*/ 	.byte	0x03, 0x5f
        /*0f5a*/ 	.short	0x0101


	//----- nvinfo : EIATTR_UNUSED_LOAD_BYTE_OFFSET
	.align		4
        /*0f5c*/ 	.byte	0x04, 0x44
        /*0f5e*/ 	.short	(.L_146 - .L_145)


	//   ....[0]....
.L_145:
        /*0f60*/ 	.word	0x00000ae0
        /*0f64*/ 	.word	0x0000fff0


	//   ....[1]....
        /*0f68*/ 	.word	0x0001c200
        /*0f6c*/ 	.word	0x0000fff0


	//----- nvinfo : EIATTR_INT_WARP_WIDE_INSTR_OFFSETS
	.align		4
.L_146:
        /*0f70*/ 	.byte	0x04, 0x31
        /*0f72*/ 	.short	(.L_148 - .L_147)


	//   ....[0]....
.L_147:
        /*0f74*/ 	.word	0x00000190


	//   ....[1]....
        /*0f78*/ 	.word	0x000001d0


	//   ....[2]....
        /*0f7c*/ 	.word	0x00000240


	//   ....[3]....
        /*0f80*/ 	.word	0x00026650


	//   ....[4]....
        /*0f84*/ 	.word	0x000266b0


	//   ....[5]....
        /*0f88*/ 	.word	0x000295a0


	//   ....[6]....
        /*0f8c*/ 	.word	0x00029600


	//----- nvinfo : EIATTR_COOP_GROUP_MASK_REGIDS
	.align		4
.L_148:
        /*0f90*/ 	.byte	0x04, 0x29
        /*0f92*/ 	.short	(.L_150 - .L_149)


	//   ....[0]....
.L_149:
        /*0f94*/ 	.word	0xffffffff


	//   ....[1]....
        /*0f98*/ 	.word	0xffffffff


	//   ....[2]....
        /*0f9c*/ 	.word	0xffffffff


	//   ....[3]....
        /*0fa0*/ 	.word	0xffffffff


	//   ....[4]....
        /*0fa4*/ 	.word	0xffffffff


	//   ....[5]....
        /*0fa8*/ 	.word	0xffffffff


	//   ....[6]....
        /*0fac*/ 	.word	0xffffffff


	//   ....[7]....
        /*0fb0*/ 	.word	0xffffffff


	//   ....[8]....
        /*0fb4*/ 	.word	0xffffffff


	//   ....[9]....
        /*0fb8*/ 	.word	0xffffffff


	//   ....[10]....
        /*0fbc*/ 	.word	0xffffffff


	//   ....[11]....
        /*0fc0*/ 	.word	0xffffffff


	//   ....[12]....
        /*0fc4*/ 	.word	0xffffffff


	//   ....[13]....
        /*0fc8*/ 	.word	0xffffffff


	//   ....[14]....
        /*0fcc*/ 	.word	0xffffffff


	//   ....[15]....
        /*0fd0*/ 	.word	0xffffffff


	//   ....[16]....
        /*0fd4*/ 	.word	0xffffffff


	//   ....[17]....
        /*0fd8*/ 	.word	0xffffffff


	//   ....[18]....
        /*0fdc*/ 	.word	0xffffffff


	//   ....[19]....
        /*0fe0*/ 	.word	0xffffffff


	//   ....[20]....
        /*0fe4*/ 	.word	0xffffffff


	//   ....[21]....
        /*0fe8*/ 	.word	0xffffffff


	//   ....[22]....
        /*0fec*/ 	.word	0xffffffff


	//   ....[23]....
        /*0ff0*/ 	.word	0xffffffff


	//   ....[24]....
        /*0ff4*/ 	.word	0xffffffff


	//   ....[25]....
        /*0ff8*/ 	.word	0xffffffff


	//   ....[26]....
        /*0ffc*/ 	.word	0xffffffff


	//   ....[27]....
        /*1000*/ 	.word	0xffffffff


	//   ....[28]....
        /*1004*/ 	.word	0xffffffff


	//   ....[29]....
        /*1008*/ 	.word	0xffffffff


	//   ....[30]....
        /*100c*/ 	.word	0xffffffff


	//   ....[31]....
        /*1010*/ 	.word	0xffffffff


	//   ....[32]....
        /*1014*/ 	.word	0xffffffff


	//   ....[33]....
        /*1018*/ 	.word	0xffffffff


	//   ....[34]....
        /*101c*/ 	.word	0xffffffff


	//   ....[35]....
        /*1020*/ 	.word	0xffffffff


	//   ....[36]....
        /*1024*/ 	.word	0xffffffff


	//   ....[37]....
        /*1028*/ 	.word	0xffffffff


	//   ....[38]....
        /*102c*/ 	.word	0xffffffff


	//   ....[39]....
        /*1030*/ 	.word	0xffffffff


	//   ....[40]....
        /*1034*/ 	.word	0xffffffff


	//   ....[41]....
        /*1038*/ 	.word	0xffffffff


	//   ....[42]....
        /*103c*/ 	.word	0xffffffff


	//   ....[43]....
        /*1040*/ 	.word	0xffffffff


	//   ....[44]....
        /*1044*/ 	.word	0xffffffff


	//   ....[45]....
        /*1048*/ 	.word	0xffffffff


	//   ....[46]....
        /*104c*/ 	.word	0xffffffff


	//   ....[47]....
        /*1050*/ 	.word	0xffffffff


	//   ....[48]....
        /*1054*/ 	.word	0xffffffff


	//   ....[49]....
        /*1058*/ 	.word	0xffffffff


	//   ....[50]....
        /*105c*/ 	.word	0xffffffff


	//   ....[51]....
        /*1060*/ 	.word	0xffffffff


	//   ....[52]....
        /*1064*/ 	.word	0xffffffff


	//   ....[53]....
        /*1068*/ 	.word	0xffffffff


	//   ....[54]....
        /*106c*/ 	.word	0xffffffff


	//   ....[55]....
        /*1070*/ 	.word	0xffffffff


	//   ....[56]....
        /*1074*/ 	.word	0xffffffff


	//   ....[57]....
        /*1078*/ 	.word	0xffffffff


	//   ....[58]....
        /*107c*/ 	.word	0xffffffff


	//   ....[59]....
        /*1080*/ 	.word	0xffffffff


	//   ....[60]....
        /*1084*/ 	.word	0xffffffff


	//   ....[61]....
        /*1088*/ 	.word	0xffffffff


	//   ....[62]....
        /*108c*/ 	.word	0xffffffff


	//   ....[63]....
        /*1090*/ 	.word	0xffffffff


	//   ....[64]....
        /*1094*/ 	.word	0xffffffff


	//   ....[65]....
        /*1098*/ 	.word	0xffffffff


	//   ....[66]....
        /*109c*/ 	.word	0xffffffff


	//   ....[67]....
        /*10a0*/ 	.word	0xffffffff


	//   ....[68]....
        /*10a4*/ 	.word	0xffffffff


	//   ....[69]....
        /*10a8*/ 	.word	0xffffffff


	//   ....[70]....
        /*10ac*/ 	.word	0xffffffff


	//   ....[71]....
        /*10b0*/ 	.word	0xffffffff


	//   ....[72]....
        /*10b4*/ 	.word	0xffffffff


	//   ....[73]....
        /*10b8*/ 	.word	0xffffffff


	//   ....[74]....
        /*10bc*/ 	.word	0xffffffff


	//   ....[75]....
        /*10c0*/ 	.word	0xffffffff


	//   ....[76]....
        /*10c4*/ 	.word	0xffffffff


	//   ....[77]....
        /*10c8*/ 	.word	0xffffffff


	//   ....[78]....
        /*10cc*/ 	.word	0xffffffff


	//   ....[79]....
        /*10d0*/ 	.word	0xffffffff


	//   ....[80]....
        /*10d4*/ 	.word	0xffffffff


	//   ....[81]....
        /*10d8*/ 	.word	0xffffffff


	//   ....[82]....
        /*10dc*/ 	.word	0xffffffff


	//   ....[83]....
        /*10e0*/ 	.word	0xffffffff


	//   ....[84]....
        /*10e4*/ 	.word	0xffffffff


	//   ....[85]....
        /*10e8*/ 	.word	0xffffffff


	//   ....[86]....
        /*10ec*/ 	.word	0xffffffff


	//   ....[87]....
        /*10f0*/ 	.word	0xffffffff


	//   ....[88]....
        /*10f4*/ 	.word	0xffffffff


	//   ....[89]....
        /*10f8*/ 	.word	0xffffffff


	//   ....[90]....
        /*10fc*/ 	.word	0xffffffff


	//   ....[91]....
        /*1100*/ 	.word	0xffffffff


	//   ....[92]....
        /*1104*/ 	.word	0xffffffff


	//   ....[93]....
        /*1108*/ 	.word	0xffffffff


	//   ....[94]....
        /*110c*/ 	.word	0xffffffff


	//   ....[95]....
        /*1110*/ 	.word	0xffffffff


	//   ....[96]....
        /*1114*/ 	.word	0xffffffff


	//   ....[97]....
        /*1118*/ 	.word	0xffffffff


	//   ....[98]....
        /*111c*/ 	.word	0xffffffff


	//   ....[99]....
        /*1120*/ 	.word	0xffffffff


	//   ....[100]....
        /*1124*/ 	.word	0xffffffff


	//   ....[101]....
        /*1128*/ 	.word	0xffffffff


	//   ....[102]....
        /*112c*/ 	.word	0xffffffff


	//   ....[103]....
        /*1130*/ 	.word	0xffffffff


	//   ....[104]....
        /*1134*/ 	.word	0xffffffff


	//   ....[105]....
        /*1138*/ 	.word	0xffffffff


	//   ....[106]....
        /*113c*/ 	.word	0xffffffff


	//   ....[107]....
        /*1140*/ 	.word	0xffffffff


	//   ....[108]....
        /*1144*/ 	.word	0xffffffff


	//   ....[109]....
        /*1148*/ 	.word	0xffffffff


	//   ....[110]....
        /*114c*/ 	.word	0xffffffff


	//   ....[111]....
        /*1150*/ 	.word	0xffffffff


	//   ....[112]....
        /*1154*/ 	.word	0xffffffff


	//   ....[113]....
        /*1158*/ 	.word	0xffffffff


	//   ....[114]....
        /*115c*/ 	.word	0xffffffff


	//   ....[115]....
        /*1160*/ 	.word	0xffffffff


	//   ....[116]....
        /*1164*/ 	.word	0xffffffff


	//   ....[117]....
        /*1168*/ 	.word	0xffffffff


	//   ....[118]....
        /*116c*/ 	.word	0xffffffff


	//   ....[119]....
        /*1170*/ 	.word	0xffffffff


	//   ....[120]....
        /*1174*/ 	.word	0xffffffff


	//   ....[121]....
        /*1178*/ 	.word	0xffffffff


	//   ....[122]....
        /*117c*/ 	.word	0xffffffff


	//   ....[123]....
        /*1180*/ 	.word	0xffffffff


	//   ....[124]....
        /*1184*/ 	.word	0xffffffff


	//   ....[125]....
        /*1188*/ 	.word	0xffffffff


	//   ....[126]....
        /*118c*/ 	.word	0xffffffff


	//   ....[127]....
        /*1190*/ 	.word	0xffffffff


	//   ....[128]....
        /*1194*/ 	.word	0xffffffff


	//   ....[129]....
        /*1198*/ 	.word	0xffffffff


	//   ....[130]....
        /*119c*/ 	.word	0xffffffff


	//   ....[131]....
        /*11a0*/ 	.word	0xffffffff


	//   ....[132]....
        /*11a4*/ 	.word	0xffffffff


	//   ....[133]....
        /*11a8*/ 	.word	0xffffffff


	//   ....[134]....
        /*11ac*/ 	.word	0xffffffff


	//   ....[135]....
        /*11b0*/ 	.word	0xffffffff


	//   ....[136]....
        /*11b4*/ 	.word	0xffffffff


	//   ....[137]....
        /*11b8*/ 	.word	0xffffffff


	//   ....[138]....
        /*11bc*/ 	.word	0xffffffff


	//   ....[139]....
        /*11c0*/ 	.word	0xffffffff


	//   ....[140]....
        /*11c4*/ 	.word	0xffffffff


	//   ....[141]....
        /*11c8*/ 	.word	0xffffffff


	//   ....[142]....
        /*11cc*/ 	.word	0xffffffff


	//   ....[143]....
        /*11d0*/ 	.word	0xffffffff


	//   ....[144]....
        /*11d4*/ 	.word	0xffffffff


	//   ....[145]....
        /*11d8*/ 	.word	0xffffffff


	//   ....[146]....
        /*11dc*/ 	.word	0xffffffff


	//   ....[147]....
        /*11e0*/ 	.word	0xffffffff


	//   ....[148]....
        /*11e4*/ 	.word	0xffffffff


	//   ....[149]....
        /*11e8*/ 	.word	0xffffffff


	//   ....[150]....
        /*11ec*/ 	.word	0xffffffff


	//   ....[151]....
        /*11f0*/ 	.word	0xffffffff


	//   ....[152]....
        /*11f4*/ 	.word	0xffffffff


	//   ....[153]....
        /*11f8*/ 	.word	0xffffffff


	//   ....[154]....
        /*11fc*/ 	.word	0xffffffff


	//   ....[155]....
        /*1200*/ 	.word	0xffffffff


	//   ....[156]....
        /*1204*/ 	.word	0xffffffff


	//   ....[157]....
        /*1208*/ 	.word	0xffffffff


	//   ....[158]....
        /*120c*/ 	.word	0xffffffff


	//   ....[159]....
        /*1210*/ 	.word	0xffffffff


	//   ....[160]....
        /*1214*/ 	.word	0xffffffff


	//   ....[161]....
        /*1218*/ 	.word	0xffffffff


	//   ....[162]....
        /*121c*/ 	.word	0xffffffff


	//   ....[163]....
        /*1220*/ 	.word	0xffffffff


	//   ....[164]....
        /*1224*/ 	.word	0xffffffff


	//   ....[165]....
        /*1228*/ 	.word	0xffffffff


	//   ....[166]....
        /*122c*/ 	.word	0xffffffff


	//   ....[167]....
        /*1230*/ 	.word	0xffffffff


	//   ....[168]....
        /*1234*/ 	.word	0xffffffff


	//   ....[169]....
        /*1238*/ 	.word	0xffffffff


	//   ....[170]....
        /*123c*/ 	.word	0xffffffff


	//   ....[171]....
        /*1240*/ 	.word	0xffffffff


	//   ....[172]....
        /*1244*/ 	.word	0xffffffff


	//   ....[173]....
        /*1248*/ 	.word	0xffffffff


	//   ....[174]....
        /*124c*/ 	.word	0xffffffff


	//   ....[175]....
        /*1250*/ 	.word	0xffffffff


	//   ....[176]....
        /*1254*/ 	.word	0xffffffff


	//   ....[177]....
        /*1258*/ 	.word	0xffffffff


	//   ....[178]....
        /*125c*/ 	.word	0xffffffff


	//   ....[179]....
        /*1260*/ 	.word	0xffffffff


	//   ....[180]....
        /*1264*/ 	.word	0xffffffff


	//   ....[181]....
        /*1268*/ 	.word	0xffffffff


	//   ....[182]....
        /*126c*/ 	.word	0xffffffff


	//   ....[183]....
        /*1270*/ 	.word	0xffffffff


	//   ....[184]....
        /*1274*/ 	.word	0xffffffff


	//   ....[185]....
        /*1278*/ 	.word	0xffffffff


	//   ....[186]....
        /*127c*/ 	.word	0xffffffff


	//   ....[187]....
        /*1280*/ 	.word	0xffffffff


	//   ....[188]....
        /*1284*/ 	.word	0xffffffff


	//   ....[189]....
        /*1288*/ 	.word	0xffffffff


	//   ....[190]....
        /*128c*/ 	.word	0xffffffff


	//   ....[191]....
        /*1290*/ 	.word	0xffffffff


	//   ....[192]....
        /*1294*/ 	.word	0xffffffff


	//   ....[193]....
        /*1298*/ 	.word	0xffffffff


	//   ....[194]....
        /*129c*/ 	.word	0xffffffff


	//   ....[195]....
        /*12a0*/ 	.word	0xffffffff


	//   ....[196]....
        /*12a4*/ 	.word	0xffffffff


	//   ....[197]....
        /*12a8*/ 	.word	0xffffffff


	//   ....[198]....
        /*12ac*/ 	.word	0xffffffff


	//   ....[199]....
        /*12b0*/ 	.word	0xffffffff


	//   ....[200]....
        /*12b4*/ 	.word	0xffffffff


	//   ....[201]....
        /*12b8*/ 	.word	0xffffffff


	//   ....[202]....
        /*12bc*/ 	.word	0xffffffff


	//   ....[203]....
        /*12c0*/ 	.word	0xffffffff


	//   ....[204]....
        /*12c4*/ 	.word	0xffffffff


	//   ....[205]....
        /*12c8*/ 	.word	0xffffffff


	//   ....[206]....
        /*12cc*/ 	.word	0xffffffff


	//   ....[207]....
        /*12d0*/ 	.word	0xffffffff


	//   ....[208]....
        /*12d4*/ 	.word	0xffffffff


	//   ....[209]....
        /*12d8*/ 	.word	0xffffffff


	//   ....[210]....
        /*12dc*/ 	.word	0xffffffff


	//   ....[211]....
        /*12e0*/ 	.word	0xffffffff


	//   ....[212]....
        /*12e4*/ 	.word	0xffffffff


	//   ....[213]....
        /*12e8*/ 	.word	0xffffffff


	//   ....[214]....
        /*12ec*/ 	.word	0xffffffff


	//   ....[215]....
        /*12f0*/ 	.word	0xffffffff


	//   ....[216]....
        /*12f4*/ 	.word	0xffffffff


	//   ....[217]....
        /*12f8*/ 	.word	0xffffffff


	//   ....[218]....
        /*12fc*/ 	.word	0xffffffff


	//   ....[219]....
        /*1300*/ 	.word	0xffffffff


	//   ....[220]....
        /*1304*/ 	.word	0xffffffff


	//   ....[221]....
        /*1308*/ 	.word	0xffffffff


	//   ....[222]....
        /*130c*/ 	.word	0xffffffff


	//   ....[223]....
        /*1310*/ 	.word	0xffffffff


	//   ....[224]....
        /*1314*/ 	.word	0xffffffff


	//   ....[225]....
        /*1318*/ 	.word	0xffffffff


	//   ....[226]....
        /*131c*/ 	.word	0xffffffff


	//   ....[227]....
        /*1320*/ 	.word	0xffffffff


	//   ....[228]....
        /*1324*/ 	.word	0xffffffff


	//   ....[229]....
        /*1328*/ 	.word	0xffffffff


	//   ....[230]....
        /*132c*/ 	.word	0xffffffff


	//   ....[231]....
        /*1330*/ 	.word	0xffffffff


	//   ....[232]....
        /*1334*/ 	.word	0xffffffff


	//   ....[233]....
        /*1338*/ 	.word	0xffffffff


	//   ....[234]....
        /*133c*/ 	.word	0x0500000f


	//   ....[235]....
        /*1340*/ 	.word	0x0500000f


	//   ....[236]....
        /*1344*/ 	.word	0x0500000f


	//   ....[237]....
        /*1348*/ 	.word	0x0500000f


	//   ....[238]....
        /*134c*/ 	.word	0x0500000f


	//   ....[239]....
        /*1350*/ 	.word	0x0500000f


	//   ....[240]....
        /*1354*/ 	.word	0x0500000f


	//   ....[241]....
        /*1358*/ 	.word	0x0500000f


	//   ....[242]....
        /*135c*/ 	.word	0x0500000f


	//   ....[243]....
        /*1360*/ 	.word	0x0500000f


	//   ....[244]....
        /*1364*/ 	.word	0x0500000f


	//   ....[245]....
        /*1368*/ 	.word	0x0500000f


	//   ....[246]....
        /*136c*/ 	.word	0x0500000f


	//   ....[247]....
        /*1370*/ 	.word	0x0500000f


	//   ....[248]....
        /*1374*/ 	.word	0x0500000f


	//   ....[249]....
        /*1378*/ 	.word	0x0500000f


	//   ....[250]....
        /*137c*/ 	.word	0x0500000f


	//   ....[251]....
        /*1380*/ 	.word	0x0500000f


	//   ....[252]....
        /*1384*/ 	.word	0x0500000f


	//   ....[253]....
        /*1388*/ 	.word	0x0500000f


	//   ....[254]....
        /*138c*/ 	.word	0x0500000f


	//   ....[255]....
        /*1390*/ 	.word	0x0500000f


	//   ....[0]....
        /*1394*/ 	.word	0x0500000f


	//   ....[1]....
        /*1398*/ 	.word	0x0500000f


	//   ....[2]....
        /*139c*/ 	.word	0x0500000f


	//   ....[3]....
        /*13a0*/ 	.word	0x0500000f


	//   ....[4]....
        /*13a4*/ 	.word	0x0500000f


	//   ....[5]....
        /*13a8*/ 	.word	0x0500000f


	//   ....[6]....
        /*13ac*/ 	.word	0x0500000f


	//   ....[7]....
        /*13b0*/ 	.word	0x0500000f


	//   ....[8]....
        /*13b4*/ 	.word	0x0500000f


	//   ....[9]....
        /*13b8*/ 	.word	0x0500000f


	//   ....[10]....
        /*13bc*/ 	.word	0x0500000f


	//   ....[11]....
        /*13c0*/ 	.word	0x0500000f


	//   ....[12]....
        /*13c4*/ 	.word	0x0500000f


	//   ....[13]....
        /*13c8*/ 	.word	0x0500000f


	//   ....[14]....
        /*13cc*/ 	.word	0x0500000f


	//   ....[15]....
        /*13d0*/ 	.word	0x0500000f


	//   ....[16]....
        /*13d4*/ 	.word	0x0500000f


	//   ....[17]....
        /*13d8*/ 	.word	0x0500000f


	//   ....[18]....
        /*13dc*/ 	.word	0x0500000f


	//   ....[19]....
        /*13e0*/ 	.word	0x0500000f


	//   ....[20]....
        /*13e4*/ 	.word	0x0500000f


	//   ....[21]....
        /*13e8*/ 	.word	0x0500000f


	//   ....[22]....
        /*13ec*/ 	.word	0x0500000f


	//   ....[23]....
        /*13f0*/ 	.word	0x0500000f


	//   ....[24]....
        /*13f4*/ 	.word	0x0500000f


	//   ....[25]....
        /*13f8*/ 	.word	0x0500000f


	//   ....[26]....
        /*13fc*/ 	.word	0x0500000f


	//   ....[27]....
        /*1400*/ 	.word	0x0500000f


	//   ....[28]....
        /*1404*/ 	.word	0x0500000f


	//   ....[29]....
        /*1408*/ 	.word	0x0500000f


	//   ....[30]....
        /*140c*/ 	.word	0x0500000f


	//   ....[31]....
        /*1410*/ 	.word	0x0500000f


	//   ....[32]....
        /*1414*/ 	.word	0x0500000f


	//   ....[33]....
        /*1418*/ 	.word	0x0500000f


	//   ....[34]....
        /*141c*/ 	.word	0x0500000f


	//   ....[35]....
        /*1420*/ 	.word	0x0500000f


	//   ....[36]....
        /*1424*/ 	.word	0x0500000f


	//   ....[37]....
        /*1428*/ 	.word	0x0500000f


	//   ....[38]....
        /*142c*/ 	.word	0x0500000f


	//   ....[39]....
        /*1430*/ 	.word	0x0500000f


	//   ....[40]....
        /*1434*/ 	.word	0x0500000f


	//   ....[41]....
        /*1438*/ 	.word	0x0500000f


	//   ....[42]....
        /*143c*/ 	.word	0x0500000f


	//   ....[43]....
        /*1440*/ 	.word	0x0500000f


	//   ....[44]....
        /*1444*/ 	.word	0x0500000f


	//   ....[45]....
        /*1448*/ 	.word	0x0500000f


	//   ....[46]....
        /*144c*/ 	.word	0x0500000f


	//   ....[47]....
        /*1450*/ 	.word	0x0500000f


	//   ....[48]....
        /*1454*/ 	.word	0x0500000f


	//   ....[49]....
        /*1458*/ 	.word	0x0500000f


	//   ....[50]....
        /*145c*/ 	.word	0x0500000f


	//   ....[51]....
        /*1460*/ 	.word	0x0500000f


	//   ....[52]....
        /*1464*/ 	.word	0x0500000f


	//   ....[53]....
        /*1468*/ 	.word	0x0500000f


	//   ....[54]....
        /*146c*/ 	.word	0x0500000f


	//   ....[55]....
        /*1470*/ 	.word	0x0500000f


	//   ....[56]....
        /*1474*/ 	.word	0x0500000f


	//   ....[57]....
        /*1478*/ 	.word	0x0500000f


	//   ....[58]....
        /*147c*/ 	.word	0x0500000f


	//   ....[59]....
        /*1480*/ 	.word	0x0500000f


	//   ....[60]....
        /*1484*/ 	.word	0x0500000f


	//   ....[61]....
        /*1488*/ 	.word	0x0500000f


	//   ....[62]....
        /*148c*/ 	.word	0x0500000f


	//   ....[63]....
        /*1490*/ 	.word	0x0500000f


	//   ....[64]....
        /*1494*/ 	.word	0x0500000f


	//   ....[65]....
        /*1498*/ 	.word	0x0500000f


	//   ....[66]....
        /*149c*/ 	.word	0x0500000f


	//   ....[67]....
        /*14a0*/ 	.word	0x0500000f


	//   ....[68]....
        /*14a4*/ 	.word	0x0500000f


	//   ....[69]....
        /*14a8*/ 	.word	0x0500000f


	//   ....[70]....
        /*14ac*/ 	.word	0x0500000f


	//   ....[71]....
        /*14b0*/ 	.word	0x0500000f


	//   ....[72]....
        /*14b4*/ 	.word	0x0500000f


	//   ....[73]....
        /*14b8*/ 	.word	0x0500000f


	//   ....[74]....
        /*14bc*/ 	.word	0x0500000f


	//   ....[75]....
        /*14c0*/ 	.word	0x0500000f


	//   ....[76]....
        /*14c4*/ 	.word	0x0500000f


	//   ....[77]....
        /*14c8*/ 	.word	0x0500000f


	//   ....[78]....
        /*14cc*/ 	.word	0x0500000f


	//   ....[79]....
        /*14d0*/ 	.word	0x0500000f


	//   ....[80]....
        /*14d4*/ 	.word	0x0500000f


	//   ....[81]....
        /*14d8*/ 	.word	0x0500000f


	//   ....[82]....
        /*14dc*/ 	.word	0x0500000f


	//   ....[83]....
        /*14e0*/ 	.word	0x0500000f


	//   ....[84]....
        /*14e4*/ 	.word	0x0500000f


	//   ....[85]....
        /*14e8*/ 	.word	0x0500000f


	//   ....[86]....
        /*14ec*/ 	.word	0x0500000f


	//   ....[87]....
        /*14f0*/ 	.word	0x0500000f


	//   ....[88]....
        /*14f4*/ 	.word	0x0500000f


	//   ....[89]....
        /*14f8*/ 	.word	0x0500000f


	//   ....[90]....
        /*14fc*/ 	.word	0x0500000f


	//   ....[91]....
        /*1500*/ 	.word	0x0500000f


	//   ....[92]....
        /*1504*/ 	.word	0x0500000f


	//   ....[93]....
        /*1508*/ 	.word	0x0500000f


	//   ....[94]....
        /*150c*/ 	.word	0x0500000f


	//   ....[95]....
        /*1510*/ 	.word	0x0500000f


	//   ....[96]....
        /*1514*/ 	.word	0x0500000f


	//   ....[97]....
        /*1518*/ 	.word	0x0500000f


	//   ....[98]....
        /*151c*/ 	.word	0x0500000f


	//   ....[99]....
        /*1520*/ 	.word	0x0500000f


	//   ....[100]....
        /*1524*/ 	.word	0x0500000f


	//   ....[101]....
        /*1528*/ 	.word	0x0500000f


	//   ....[102]....
        /*152c*/ 	.word	0x0500000f


	//   ....[103]....
        /*1530*/ 	.word	0x0500000f


	//   ....[104]....
        /*1534*/ 	.word	0x0500000f


	//   ....[105]....
        /*1538*/ 	.word	0x0500000f


	//   ....[106]....
        /*153c*/ 	.word	0x0500000f


	//   ....[107]....
        /*1540*/ 	.word	0x0500000f


	//   ....[108]....
        /*1544*/ 	.word	0x0500000f


	//   ....[109]....
        /*1548*/ 	.word	0x0500000f


	//   ....[110]....
        /*154c*/ 	.word	0x0500000f


	//   ....[111]....
        /*1550*/ 	.word	0x0500000f


	//   ....[112]....
        /*1554*/ 	.word	0x0500000f


	//   ....[113]....
        /*1558*/ 	.word	0x0500000f


	//   ....[114]....
        /*155c*/ 	.word	0x0500000f


	//   ....[115]....
        /*1560*/ 	.word	0x0500000f


	//   ....[116]....
        /*1564*/ 	.word	0x0500000f


	//   ....[117]....
        /*1568*/ 	.word	0x0500000f


	//   ....[118]....
        /*156c*/ 	.word	0x0500000f


	//   ....[119]....
        /*1570*/ 	.word	0x0500000f


	//   ....[120]....
        /*1574*/ 	.word	0x0500000f


	//   ....[121]....
        /*1578*/ 	.word	0x0500000f


	//   ....[122]....
        /*157c*/ 	.word	0x0500000f


	//   ....[123]....
        /*1580*/ 	.word	0x0500000f


	//   ....[124]....
        /*1584*/ 	.word	0x0500000f


	//   ....[125]....
        /*1588*/ 	.word	0x0500000f


	//   ....[126]....
        /*158c*/ 	.word	0x0500000f


	//   ....[127]....
        /*1590*/ 	.word	0x0500000f


	//   ....[128]....
        /*1594*/ 	.word	0x0500000f


	//   ....[129]....
        /*1598*/ 	.word	0x0500000f


	//   ....[130]....
        /*159c*/ 	.word	0x0500000f


	//   ....[131]....
        /*15a0*/ 	.word	0x0500000f


	//   ....[132]....
        /*15a4*/ 	.word	0x0500000f


	//   ....[133]....
        /*15a8*/ 	.word	0x0500000f


	//   ....[134]....
        /*15ac*/ 	.word	0x0500000f


	//   ....[135]....
        /*15b0*/ 	.word	0x0500000f


	//   ....[136]....
        /*15b4*/ 	.word	0x0500000f


	//   ....[137]....
        /*15b8*/ 	.word	0x0500000f


	//   ....[138]....
        /*15bc*/ 	.word	0x0500000f


	//   ....[139]....
        /*15c0*/ 	.word	0x0500000f


	//   ....[140]....
        /*15c4*/ 	.word	0x0500000f


	//   ....[141]....
        /*15c8*/ 	.word	0x0500000f


	//   ....[142]....
        /*15cc*/ 	.word	0x0500000f


	//   ....[143]....
        /*15d0*/ 	.word	0x0500000f


	//   ....[144]....
        /*15d4*/ 	.word	0x0500000f


	//   ....[145]....
        /*15d8*/ 	.word	0x0500000f


	//   ....[146]....
        /*15dc*/ 	.word	0x0500000f


	//   ....[147]....
        /*15e0*/ 	.word	0x0500000f


	//   ....[148]....
        /*15e4*/ 	.word	0x0500000f


	//   ....[149]....
        /*15e8*/ 	.word	0x0500000f


	//   ....[150]....
        /*15ec*/ 	.word	0x0500000f


	//   ....[151]....
        /*15f0*/ 	.word	0x0500000f


	//   ....[152]....
        /*15f4*/ 	.word	0x0500000f


	//   ....[153]....
        /*15f8*/ 	.word	0x0500000f


	//   ....[154]....
        /*15fc*/ 	.word	0x0500000f


	//   ....[155]....
        /*1600*/ 	.word	0x0500000f


	//   ....[156]....
        /*1604*/ 	.word	0x0500000f


	//   ....[157]....
        /*1608*/ 	.word	0x0500000f


	//   ....[158]....
        /*160c*/ 	.word	0x0500000f


	//   ....[159]....
        /*1610*/ 	.word	0x0500000f


	//   ....[160]....
        /*1614*/ 	.word	0x0500000f


	//   ....[161]....
        /*1618*/ 	.word	0x0500000f


	//   ....[162]....
        /*161c*/ 	.word	0x0500000f


	//   ....[163]....
        /*1620*/ 	.word	0x0500000f


	//   ....[164]....
        /*1624*/ 	.word	0x0500000f


	//   ....[165]....
        /*1628*/ 	.word	0x0500000f


	//   ....[166]....
        /*162c*/ 	.word	0x0500000f


	//   ....[167]....
        /*1630*/ 	.word	0x0500000f


	//   ....[168]....
        /*1634*/ 	.word	0x0500000f


	//   ....[169]....
        /*1638*/ 	.word	0x0500000f


	//   ....[170]....
        /*163c*/ 	.word	0x0500000f


	//   ....[171]....
        /*1640*/ 	.word	0x0500000f


	//----- nvinfo : EIATTR_COOP_GROUP_INSTR_OFFSETS
	.align		4
.L_150:
        /*1644*/ 	.byte	0x04, 0x28
        /*1646*/ 	.short	(.L_152 - .L_151)


	//   ....[0]....
.L_151:
        /*1648*/ 	.word	0x00000070


	//   ....[1]....
        /*164c*/ 	.word	0x000001a0


	//   ....[2]....
        /*1650*/ 	.word	0x000001f0


	//   ....[3]....
        /*1654*/ 	.word	0x00000420


	//   ....[4]....
        /*1658*/ 	.word	0x00000580


	//   ....[5]....
        /*165c*/ 	.word	0x000006a0


	//   ....[6]....
        /*1660*/ 	.word	0x00000800


	//   ....[7]....
        /*1664*/ 	.word	0x0000d660


	//   ....[8]....
        /*1668*/ 	.word	0x0000de30


	//   ....[9]....
        /*166c*/ 	.word	0x0000de40


	//   ....[10]....
        /*1670*/ 	.word	0x0000de50


	//   ....[11]....
        /*1674*/ 	.word	0x0000de60


	//   ....[12]....
        /*1678*/ 	.word	0x000114a0


	//   ....[13]....
        /*167c*/ 	.word	0x000114b0


	//   ....[14]....
        /*1680*/ 	.word	0x000114c0


	//   ....[15]....
        /*1684*/ 	.word	0x000114d0


	//   ....[16]....
        /*1688*/ 	.word	0x00016520


	//   ....[17]....
        /*168c*/ 	.word	0x000165b0


	//   ....[18]....
        /*1690*/ 	.word	0x000168f0


	//   ....[19]....
        /*1694*/ 	.word	0x00016910


	//   ....[20]....
        /*1698*/ 	.word	0x000198f0


	//   ....[21]....
        /*169c*/ 	.word	0x00019910


	//   ....[22]....
        /*16a0*/ 	.word	0x00019940


	//   ....[23]....
        /*16a4*/ 	.word	0x00019980


	//   ....[24]....
        /*16a8*/ 	.word	0x0001b690


	//   ....[25]....
        /*16ac*/ 	.word	0x0001b6a0


	//   ....[26]....
        /*16b0*/ 	.word	0x0001b6c0


	//   ....[27]....
        /*16b4*/ 	.word	0x0001b6e0


	//   ....[28]....
        /*16b8*/ 	.word	0x0001c990


	//   ....[29]....
        /*16bc*/ 	.word	0x0001c9c0


	//   ....[30]....
        /*16c0*/ 	.word	0x0001c9f0


	//   ....[31]....
        /*16c4*/ 	.word	0x0001ca20


	//   ....[32]....
        /*16c8*/ 	.word	0x0001ca50


	//   ....[33]....
        /*16cc*/ 	.word	0x0001ca80


	//   ....[34]....
        /*16d0*/ 	.word	0x0001cab0


	//   ....[35]....
        /*16d4*/ 	.word	0x0001cae0


	//   ....[36]....
        /*16d8*/ 	.word	0x0001cb10


	//   ....[37]....
        /*16dc*/ 	.word	0x0001cb40


	//   ....[38]....
        /*16e0*/ 	.word	0x0001cb70


	//   ....[39]....
        /*16e4*/ 	.word	0x0001cba0


	//   ....[40]....
        /*16e8*/ 	.word	0x0001cbd0


	//   ....[41]....
        /*16ec*/ 	.word	0x0001cc00


	//   ....[42]....
        /*16f0*/ 	.word	0x0001cc30


	//   ....[43]....
        /*16f4*/ 	.word	0x0001cc60


	//   ....[44]....
        /*16f8*/ 	.word	0x0001cc90


	//   ....[45]....
        /*16fc*/ 	.word	0x0001ccc0


	//   ....[46]....
        /*1700*/ 	.word	0x0001ccf0


	//   ....[47]....
        /*1704*/ 	.word	0x0001cd20


	//   ....[48]....
        /*1708*/ 	.word	0x0001cd50


	//   ....[49]....
        /*170c*/ 	.word	0x0001cd80


	//   ....[50]....
        /*1710*/ 	.word	0x0001cdb0


	//   ....[51]....
        /*1714*/ 	.word	0x0001cde0


	//   ....[52]....
        /*1718*/ 	.word	0x0001ce10


	//   ....[53]....
        /*171c*/ 	.word	0x0001ce40


	//   ....[54]....
        /*1720*/ 	.word	0x0001ce70


	//   ....[55]....
        /*1724*/ 	.word	0x0001cea0


	//   ....[56]....
        /*1728*/ 	.word	0x0001ced0


	//   ....[57]....
        /*172c*/ 	.word	0x0001cf00


	//   ....[58]....
        /*1730*/ 	.word	0x0001cf30


	//   ....[59]....
        /*1734*/ 	.word	0x0001cf60


	//   ....[60]....
        /*1738*/ 	.word	0x0001cf90


	//   ....[61]....
        /*173c*/ 	.word	0x0001cfc0


	//   ....[62]....
        /*1740*/ 	.word	0x0001cff0


	//   ....[63]....
        /*1744*/ 	.word	0x0001d020


	//   ....[64]....
        /*1748*/ 	.word	0x0001d050


	//   ....[65]....
        /*174c*/ 	.word	0x0001d080


	//   ....[66]....
        /*1750*/ 	.word	0x0001d0b0


	//   ....[67]....
        /*1754*/ 	.word	0x0001d0e0


	//   ....[68]....
        /*1758*/ 	.word	0x0001d110


	//   ....[69]....
        /*175c*/ 	.word	0x0001d140


	//   ....[70]....
        /*1760*/ 	.word	0x0001d170


	//   ....[71]....
        /*1764*/ 	.word	0x0001d1a0


	//   ....[72]....
        /*1768*/ 	.word	0x0001d1d0


	//   ....[73]....
        /*176c*/ 	.word	0x0001d200


	//   ....[74]....
        /*1770*/ 	.word	0x0001d230


	//   ....[75]....
        /*1774*/ 	.word	0x0001d260


	//   ....[76]....
        /*1778*/ 	.word	0x0001d290


	//   ....[77]....
        /*177c*/ 	.word	0x0001d2c0


	//   ....[78]....
        /*1780*/ 	.word	0x0001d2f0


	//   ....[79]....
        /*1784*/ 	.word	0x0001d320


	//   ....[80]....
        /*1788*/ 	.word	0x0001d350


	//   ....[81]....
        /*178c*/ 	.word	0x0001d380


	//   ....[82]....
        /*1790*/ 	.word	0x0001d3b0


	//   ....[83]....
        /*1794*/ 	.word	0x0001d3e0


	//   ....[84]....
        /*1798*/ 	.word	0x0001d410


	//   ....[85]....
        /*179c*/ 	.word	0x0001d440


	//   ....[86]....
        /*17a0*/ 	.word	0x0001d470


	//   ....[87]....
        /*17a4*/ 	.word	0x0001d4a0


	//   ....[88]....
        /*17a8*/ 	.word	0x0001d4d0


	//   ....[89]....
        /*17ac*/ 	.word	0x0001d500


	//   ....[90]....
        /*17b0*/ 	.word	0x0001d530


	//   ....[91]....
        /*17b4*/ 	.word	0x0001d560


	//   ....[92]....
        /*17b8*/ 	.word	0x0001d590


	//   ....[93]....
        /*17bc*/ 	.word	0x0001d5c0


	//   ....[94]....
        /*17c0*/ 	.word	0x0001d5f0


	//   ....[95]....
        /*17c4*/ 	.word	0x0001d620


	//   ....[96]....
        /*17c8*/ 	.word	0x0001d650


	//   ....[97]....
        /*17cc*/ 	.word	0x0001d680


	//   ....[98]....
        /*17d0*/ 	.word	0x0001d6b0


	//   ....[99]....
        /*17d4*/ 	.word	0x0001d6e0


	//   ....[100]....
        /*17d8*/ 	.word	0x0001d710


	//   ....[101]....
        /*17dc*/ 	.word	0x0001d740


	//   ....[102]....
        /*17e0*/ 	.word	0x0001d770


	//   ....[103]....
        /*17e4*/ 	.word	0x0001d7a0


	//   ....[104]....
        /*17e8*/ 	.word	0x0001d7d0


	//   ....[105]....
        /*17ec*/ 	.word	0x0001d800


	//   ....[106]....
        /*17f0*/ 	.word	0x0001d830


	//   ....[107]....
        /*17f4*/ 	.word	0x0001d860


	//   ....[108]....
        /*17f8*/ 	.word	0x0001d890


	//   ....[109]....
        /*17fc*/ 	.word	0x0001d8c0


	//   ....[110]....
        /*1800*/ 	.word	0x0001d8f0


	//   ....[111]....
        /*1804*/ 	.word	0x0001d920


	//   ....[112]....
        /*1808*/ 	.word	0x0001d950


	//   ....[113]....
        /*180c*/ 	.word	0x0001d980


	//   ....[114]....
        /*1810*/ 	.word	0x0001d9b0


	//   ....[115]....
        /*1814*/ 	.word	0x0001d9e0


	//   ....[116]....
        /*1818*/ 	.word	0x0001da10


	//   ....[117]....
        /*181c*/ 	.word	0x0001da40


	//   ....[118]....
        /*1820*/ 	.word	0x0001da70


	//   ....[119]....
        /*1824*/ 	.word	0x0001daa0


	//   ....[120]....
        /*1828*/ 	.word	0x0001dad0


	//   ....[121]....
        /*182c*/ 	.word	0x0001db00


	//   ....[122]....
        /*1830*/ 	.word	0x0001db30


	//   ....[123]....
        /*1834*/ 	.word	0x0001db60


	//   ....[124]....
        /*1838*/ 	.word	0x0001db90


	//   ....[125]....
        /*183c*/ 	.word	0x0001dbc0


	//   ....[126]....
        /*1840*/ 	.word	0x0001dbf0


	//   ....[127]....
        /*1844*/ 	.word	0x0001dc20


	//   ....[128]....
        /*1848*/ 	.word	0x0001dc50


	//   ....[129]....
        /*184c*/ 	.word	0x0001dc80


	//   ....[130]....
        /*1850*/ 	.word	0x0001dcb0


	//   ....[131]....
        /*1854*/ 	.word	0x0001dce0


	//   ....[132]....
        /*1858*/ 	.word	0x0001dd10


	//   ....[133]....
        /*185c*/ 	.word	0x0001dd40


	//   ....[134]....
        /*1860*/ 	.word	0x0001dd70


	//   ....[135]....
        /*1864*/ 	.word	0x0001dda0


	//   ....[136]....
        /*1868*/ 	.word	0x0001ddd0


	//   ....[137]....
        /*186c*/ 	.word	0x0001de00


	//   ....[138]....
        /*1870*/ 	.word	0x0001de30


	//   ....[139]....
        /*1874*/ 	.word	0x0001de60


	//   ....[140]....
        /*1878*/ 	.word	0x0001de90


	//   ....[141]....
        /*187c*/ 	.word	0x0001dec0


	//   ....[142]....
        /*1880*/ 	.word	0x0001def0


	//   ....[143]....
        /*1884*/ 	.word	0x0001df20


	//   ....[144]....
        /*1888*/ 	.word	0x0001df30


	//   ....[145]....
        /*188c*/ 	.word	0x0001df60


	//   ....[146]....
        /*1890*/ 	.word	0x0001df70


	//   ....[147]....
        /*1894*/ 	.word	0x0001dfa0


	//   ....[148]....
        /*1898*/ 	.word	0x0001dfd0


	//   ....[149]....
        /*189c*/ 	.word	0x0001dfe0


	//   ....[150]....
        /*18a0*/ 	.word	0x0001e010


	//   ....[151]....
        /*18a4*/ 	.word	0x0001e040


	//   ....[152]....
        /*18a8*/ 	.word	0x0001e050


	//   ....[153]....
        /*18ac*/ 	.word	0x0001e080


	//   ....[154]....
        /*18b0*/ 	.word	0x0001e0b0


	//   ....[155]....
        /*18b4*/ 	.word	0x0001e0c0


	//   ....[156]....
        /*18b8*/ 	.word	0x0001eb70


	//   ....[157]....
        /*18bc*/ 	.word	0x0001eb90


	//   ....[158]....
        /*18c0*/ 	.word	0x0001eba0


	//   ....[159]....
        /*18c4*/ 	.word	0x0001ebb0


	//   ....[160]....
        /*18c8*/ 	.word	0x0001f5b0


	//   ....[161]....
        /*18cc*/ 	.word	0x0001f5c0


	//   ....[162]....
        /*18d0*/ 	.word	0x0001f790


	//   ....[163]....
        /*18d4*/ 	.word	0x0001f7a0


	//   ....[164]....
        /*18d8*/ 	.word	0x0001f990


	//   ....[165]....
        /*18dc*/ 	.word	0x0001f9a0


	//   ....[166]....
        /*18e0*/ 	.word	0x0001fb70


	//   ....[167]....
        /*18e4*/ 	.word	0x0001fb80


	//   ....[168]....
        /*18e8*/ 	.word	0x0001fff0


	//   ....[169]....
        /*18ec*/ 	.word	0x00020000


	//   ....[170]....
        /*18f0*/ 	.word	0x00020fa0


	//   ....[171]....
        /*18f4*/ 	.word	0x00020fb0


	//   ....[172]....
        /*18f8*/ 	.word	0x00023210


	//   ....[173]....
        /*18fc*/ 	.word	0x00023220


	//   ....[174]....
        /*1900*/ 	.word	0x000233f0


	//   ....[175]....
        /*1904*/ 	.word	0x00023400


	//   ....[176]....
        /*1908*/ 	.word	0x000235d0


	//   ....[177]....
        /*190c*/ 	.word	0x000235e0


	//   ....[178]....
        /*1910*/ 	.word	0x000237b0


	//   ....[179]....
        /*1914*/ 	.word	0x000237c0


	//   ....[180]....
        /*1918*/ 	.word	0x000239f0


	//   ....[181]....
        /*191c*/ 	.word	0x00023c30


	//   ....[182]....
        /*1920*/ 	.word	0x00023c60


	//   ....[183]....
        /*1924*/ 	.word	0x00023c90


	//   ....[184]....
        /*1928*/ 	.word	0x00023cc0


	//   ....[185]....
        /*192c*/ 	.word	0x00023cf0


	//   ....[186]....
        /*1930*/ 	.word	0x00023d20


	//   ....[187]....
        /*1934*/ 	.word	0x00023ec0


	//   ....[188]....
        /*1938*/ 	.word	0x00023ef0


	//   ....[189]....
        /*193c*/ 	.word	0x00023f20


	//   ....[190]....
        /*1940*/ 	.word	0x00023f50


	//   ....[191]....
        /*1944*/ 	.word	0x00023f80


	//   ....[192]....
        /*1948*/ 	.word	0x00023fb0


	//   ....[193]....
        /*194c*/ 	.word	0x00024030


	//   ....[194]....
        /*1950*/ 	.word	0x00024070


	//   ....[195]....
        /*1954*/ 	.word	0x00024080


	//   ....[196]....
        /*1958*/ 	.word	0x00024130


	//   ....[197]....
        /*195c*/ 	.word	0x000252d0


	//   ....[198]....
        /*1960*/ 	.word	0x00026df0


	//   ....[199]....
        /*1964*/ 	.word	0x00027ad0


	//   ....[200]....
        /*1968*/ 	.word	0x00027ae0


	//   ....[201]....
        /*196c*/ 	.word	0x00027b20


	//   ....[202]....
        /*1970*/ 	.word	0x00027b60


	//   ....[203]....
        /*1974*/ 	.word	0x00027c70


	//   ....[204]....
        /*1978*/ 	.word	0x00027c80


	//   ....[205]....
        /*197c*/ 	.word	0x00027d10


	//   ....[206]....
        /*1980*/ 	.word	0x00027d20


	//   ....[207]....
        /*1984*/ 	.word	0x00027db0


	//   ....[208]....
        /*1988*/ 	.word	0x00027dc0


	//   ....[209]....
        /*198c*/ 	.word	0x00027e50


	//   ....[210]....
        /*1990*/ 	.word	0x00027e60


	//   ....[211]....
        /*1994*/ 	.word	0x00027ef0


	//   ....[212]....
        /*1998*/ 	.word	0x00027f00


	//   ....[213]....
        /*199c*/ 	.word	0x00027f50


	//   ....[214]....
        /*19a0*/ 	.word	0x00027f80


	//   ....[215]....
        /*19a4*/ 	.word	0x0002a2c0


	//   ....[216]....
        /*19a8*/ 	.word	0x0002a300


	//   ....[217]....
        /*19ac*/ 	.word	0x0002a350


	//   ....[218]....
        /*19b0*/ 	.word	0x0002a380


	//   ....[219]....
        /*19b4*/ 	.word	0x0002a3b0


	//   ....[220]....
        /*19b8*/ 	.word	0x0002a3e0


	//   ....[221]....
        /*19bc*/ 	.word	0x0002a410


	//   ....[222]....
        /*19c0*/ 	.word	0x0002a440


	//   ....[223]....
        /*19c4*/ 	.word	0x0002a610


	//   ....[224]....
        /*19c8*/ 	.word	0x0002a640


	//   ....[225]....
        /*19cc*/ 	.word	0x0002a670


	//   ....[226]....
        /*19d0*/ 	.word	0x0002a6a0


	//   ....[227]....
        /*19d4*/ 	.word	0x0002a6d0


	//   ....[228]....
        /*19d8*/ 	.word	0x0002a700


	//   ....[229]....
        /*19dc*/ 	.word	0x0002a7d0


	//   ....[230]....
        /*19e0*/ 	.word	0x0002a7f0


	//   ....[231]....
        /*19e4*/ 	.word	0x0002a800


	//   ....[232]....
        /*19e8*/ 	.word	0x0002a860


	//   ....[233]....
        /*19ec*/ 	.word	0x0002af80


	//   ....[234]....
        /*19f0*/ 	.word	0x0002b420


	//   ....[235]....
        /*19f4*/ 	.word	0x0002b4d0


	//   ....[236]....
        /*19f8*/ 	.word	0x0002b560


	//   ....[237]....
        /*19fc*/ 	.word	0x0002b5b0


	//   ....[238]....
        /*1a00*/ 	.word	0x0002b600


	//   ....[239]....
        /*1a04*/ 	.word	0x0002b6f0


	//   ....[240]....
        /*1a08*/ 	.word	0x0002b780


	//   ....[241]....
        /*1a0c*/ 	.word	0x0002b7d0


	//   ....[242]....
        /*1a10*/ 	.word	0x0002b820


	//   ....[243]....
        /*1a14*/ 	.word	0x0002bb30


	//   ....[244]....
        /*1a18*/ 	.word	0x0002bc40


	//   ....[245]....
        /*1a1c*/ 	.word	0x0002bd70


	//   ....[246]....
        /*1a20*/ 	.word	0x0002be80


	//   ....[247]....
        /*1a24*/ 	.word	0x0002bfa0


	//   ....[248]....
        /*1a28*/ 	.word	0x0002c0c0


	//   ....[249]....
        /*1a2c*/ 	.word	0x0002c1e0


	//   ....[250]....
        /*1a30*/ 	.word	0x0002c300


	//   ....[251]....
        /*1a34*/ 	.word	0x0002c420


	//   ....[252]....
        /*1a38*/ 	.word	0x0002c530


	//   ....[253]....
        /*1a3c*/ 	.word	0x0002c5f0


	//   ....[254]....
        /*1a40*/ 	.word	0x0002c640


	//   ....[255]....
        /*1a44*/ 	.word	0x0002c6c0


	//   ....[0]....
        /*1a48*/ 	.word	0x0002c730


	//   ....[1]....
        /*1a4c*/ 	.word	0x0002c790


	//   ....[2]....
        /*1a50*/ 	.word	0x0002c7e0


	//   ....[3]....
        /*1a54*/ 	.word	0x0002c860


	//   ....[4]....
        /*1a58*/ 	.word	0x0002c8d0


	//   ....[5]....
        /*1a5c*/ 	.word	0x0002c930


	//   ....[6]....
        /*1a60*/ 	.word	0x0002c980


	//   ....[7]....
        /*1a64*/ 	.word	0x0002ca00


	//   ....[8]....
        /*1a68*/ 	.word	0x0002ca70


	//   ....[9]....
        /*1a6c*/ 	.word	0x0002cad0


	//   ....[10]....
        /*1a70*/ 	.word	0x0002cb20


	//   ....[11]....
        /*1a74*/ 	.word	0x0002cba0


	//   ....[12]....
        /*1a78*/ 	.word	0x0002cc10


	//   ....[13]....
        /*1a7c*/ 	.word	0x0002cc70


	//   ....[14]....
        /*1a80*/ 	.word	0x0002ccc0


	//   ....[15]....
        /*1a84*/ 	.word	0x0002cd40


	//   ....[16]....
        /*1a88*/ 	.word	0x0002cdb0


	//   ....[17]....
        /*1a8c*/ 	.word	0x0002ce10


	//   ....[18]....
        /*1a90*/ 	.word	0x0002ce60


	//   ....[19]....
        /*1a94*/ 	.word	0x0002cee0


	//   ....[20]....
        /*1a98*/ 	.word	0x0002cf50


	//   ....[21]....
        /*1a9c*/ 	.word	0x0002cfb0


	//   ....[22]....
        /*1aa0*/ 	.word	0x0002d000


	//   ....[23]....
        /*1aa4*/ 	.word	0x0002d080


	//   ....[24]....
        /*1aa8*/ 	.word	0x0002d0f0


	//   ....[25]....
        /*1aac*/ 	.word	0x0002d150


	//   ....[26]....
        /*1ab0*/ 	.word	0x0002d1a0


	//   ....[27]....
        /*1ab4*/ 	.word	0x0002d220


	//   ....[28]....
        /*1ab8*/ 	.word	0x0002d290


	//   ....[29]....
        /*1abc*/ 	.word	0x0002d2f0


	//   ....[30]....
        /*1ac0*/ 	.word	0x0002d340


	//   ....[31]....
        /*1ac4*/ 	.word	0x0002d3c0


	//   ....[32]....
        /*1ac8*/ 	.word	0x0002d430


	//   ....[33]....
        /*1acc*/ 	.word	0x0002d490


	//   ....[34]....
        /*1ad0*/ 	.word	0x0002d4e0


	//   ....[35]....
        /*1ad4*/ 	.word	0x0002d560


	//   ....[36]....
        /*1ad8*/ 	.word	0x0002d5d0


	//   ....[37]....
        /*1adc*/ 	.word	0x0002d630


	//   ....[38]....
        /*1ae0*/ 	.word	0x0002d680


	//   ....[39]....
        /*1ae4*/ 	.word	0x0002d700


	//   ....[40]....
        /*1ae8*/ 	.word	0x0002d770


	//   ....[41]....
        /*1aec*/ 	.word	0x0002d7d0


	//   ....[42]....
        /*1af0*/ 	.word	0x0002d820


	//   ....[43]....
        /*1af4*/ 	.word	0x0002d8a0


	//   ....[44]....
        /*1af8*/ 	.word	0x0002d910


	//   ....[45]....
        /*1afc*/ 	.word	0x0002d970


	//   ....[46]....
        /*1b00*/ 	.word	0x0002d9c0


	//   ....[47]....
        /*1b04*/ 	.word	0x0002da40


	//   ....[48]....
        /*1b08*/ 	.word	0x0002dab0


	//   ....[49]....
        /*1b0c*/ 	.word	0x0002db10


	//   ....[50]....
        /*1b10*/ 	.word	0x0002db60


	//   ....[51]....
        /*1b14*/ 	.word	0x0002dbe0


	//   ....[52]....
        /*1b18*/ 	.word	0x0002dc50


	//   ....[53]....
        /*1b1c*/ 	.word	0x0002dcb0


	//   ....[54]....
        /*1b20*/ 	.word	0x0002dd00


	//   ....[55]....
        /*1b24*/ 	.word	0x0002dd80


	//   ....[56]....
        /*1b28*/ 	.word	0x0002ddf0


	//   ....[57]....
        /*1b2c*/ 	.word	0x0002de50


	//   ....[58]....
        /*1b30*/ 	.word	0x0002dea0


	//   ....[59]....
        /*1b34*/ 	.word	0x0002df20


	//   ....[60]....
        /*1b38*/ 	.word	0x0002df90


	//   ....[61]....
        /*1b3c*/ 	.word	0x0002dff0


	//   ....[62]....
        /*1b40*/ 	.word	0x0002e040


	//   ....[63]....
        /*1b44*/ 	.word	0x0002e0c0


	//   ....[64]....
        /*1b48*/ 	.word	0x0002e130


	//   ....[65]....
        /*1b4c*/ 	.word	0x0002e190


	//   ....[66]....
        /*1b50*/ 	.word	0x0002e1e0


	//   ....[67]....
        /*1b54*/ 	.word	0x0002e260


	//   ....[68]....
        /*1b58*/ 	.word	0x0002e2d0


	//   ....[69]....
        /*1b5c*/ 	.word	0x0002e330


	//   ....[70]....
        /*1b60*/ 	.word	0x0002e380


	//   ....[71]....
        /*1b64*/ 	.word	0x0002e400


	//   ....[72]....
        /*1b68*/ 	.word	0x0002e470


	//   ....[73]....
        /*1b6c*/ 	.word	0x0002e4d0


	//   ....[74]....
        /*1b70*/ 	.word	0x0002e520


	//   ....[75]....
        /*1b74*/ 	.word	0x0002e5a0


	//   ....[76]....
        /*1b78*/ 	.word	0x0002e610


	//   ....[77]....
        /*1b7c*/ 	.word	0x0002e670


	//   ....[78]....
        /*1b80*/ 	.word	0x0002e6c0


	//   ....[79]....
        /*1b84*/ 	.word	0x0002e740


	//   ....[80]....
        /*1b88*/ 	.word	0x0002e7b0


	//   ....[81]....
        /*1b8c*/ 	.word	0x0002e810


	//   ....[82]....
        /*1b90*/ 	.word	0x0002e860


	//   ....[83]....
        /*1b94*/ 	.word	0x0002e8e0


	//   ....[84]....
        /*1b98*/ 	.word	0x0002e950


	//   ....[85]....
        /*1b9c*/ 	.word	0x0002e9b0


	//   ....[86]....
        /*1ba0*/ 	.word	0x0002ea00


	//   ....[87]....
        /*1ba4*/ 	.word	0x0002ea80


	//   ....[88]....
        /*1ba8*/ 	.word	0x0002eaf0


	//   ....[89]....
        /*1bac*/ 	.word	0x0002eb50


	//   ....[90]....
        /*1bb0*/ 	.word	0x0002eba0


	//   ....[91]....
        /*1bb4*/ 	.word	0x0002ec20


	//   ....[92]....
        /*1bb8*/ 	.word	0x0002ec90


	//   ....[93]....
        /*1bbc*/ 	.word	0x0002ecf0


	//   ....[94]....
        /*1bc0*/ 	.word	0x0002ed40


	//   ....[95]....
        /*1bc4*/ 	.word	0x0002edc0


	//   ....[96]....
        /*1bc8*/ 	.word	0x0002ee30


	//   ....[97]....
        /*1bcc*/ 	.word	0x0002ee90


	//   ....[98]....
        /*1bd0*/ 	.word	0x0002eee0


	//   ....[99]....
        /*1bd4*/ 	.word	0x0002ef60


	//   ....[100]....
        /*1bd8*/ 	.word	0x0002efd0


	//   ....[101]....
        /*1bdc*/ 	.word	0x0002f030


	//   ....[102]....
        /*1be0*/ 	.word	0x0002f080


	//   ....[103]....
        /*1be4*/ 	.word	0x0002f100


	//   ....[104]....
        /*1be8*/ 	.word	0x0002f170


	//   ....[105]....
        /*1bec*/ 	.word	0x0002f1d0


	//   ....[106]....
        /*1bf0*/ 	.word	0x0002f220


	//   ....[107]....
        /*1bf4*/ 	.word	0x0002f2a0


	//   ....[108]....
        /*1bf8*/ 	.word	0x0002f310


	//   ....[109]....
        /*1bfc*/ 	.word	0x0002f370


	//   ....[110]....
        /*1c00*/ 	.word	0x0002f3c0


	//   ....[111]....
        /*1c04*/ 	.word	0x0002f440


	//   ....[112]....
        /*1c08*/ 	.word	0x0002f4b0


	//   ....[113]....
        /*1c0c*/ 	.word	0x0002f520


	//   ....[114]....
        /*1c10*/ 	.word	0x0002f570


	//   ....[115]....
        /*1c14*/ 	.word	0x0002f600


	//   ....[116]....
        /*1c18*/ 	.word	0x0002f650


	//   ....[117]....
        /*1c1c*/ 	.word	0x0002f6e0


	//   ....[118]....
        /*1c20*/ 	.word	0x0002f770


	//   ....[119]....
        /*1c24*/ 	.word	0x0002f800


	//   ....[120]....
        /*1c28*/ 	.word	0x0002f890


	//   ....[121]....
        /*1c2c*/ 	.word	0x0002f920


	//   ....[122]....
        /*1c30*/ 	.word	0x0002f9b0


	//   ....[123]....
        /*1c34*/ 	.word	0x0002fa30


	//   ....[124]....
        /*1c38*/ 	.word	0x0002fa80


	//   ....[125]....
        /*1c3c*/ 	.word	0x0002fb20


	//   ....[126]....
        /*1c40*/ 	.word	0x0002fbb0


	//   ....[127]....
        /*1c44*/ 	.word	0x0002fc40


	//   ....[128]....
        /*1c48*/ 	.word	0x0002fc90


	//   ....[129]....
        /*1c4c*/ 	.word	0x0002fd20


	//   ....[130]....
        /*1c50*/ 	.word	0x0002fdb0


	//   ....[131]....
        /*1c54*/ 	.word	0x0002fe40


	//   ....[132]....
        /*1c58*/ 	.word	0x0002fed0


	//   ....[133]....
        /*1c5c*/ 	.word	0x0002ff60


	//   ....[134]....
        /*1c60*/ 	.word	0x0002fff0


	//   ....[135]....
        /*1c64*/ 	.word	0x000300b0


	//   ....[136]....
        /*1c68*/ 	.word	0x00030390


	//   ....[137]....
        /*1c6c*/ 	.word	0x00030570


	//   ....[138]....
        /*1c70*/ 	.word	0x000305f0


	//   ....[139]....
        /*1c74*/ 	.word	0x00030650


	//   ....[140]....
        /*1c78*/ 	.word	0x000306f0


	//   ....[141]....
        /*1c7c*/ 	.word	0x000307b0


	//   ....[142]....
        /*1c80*/ 	.word	0x000308c0


	//   ....[143]....
        /*1c84*/ 	.word	0x00030920


	//   ....[144]....
        /*1c88*/ 	.word	0x00030a20


	//   ....[145]....
        /*1c8c*/ 	.word	0x00030a80


	//   ....[146]....
        /*1c90*/ 	.word	0x00030b80


	//   ....[147]....
        /*1c94*/ 	.word	0x00030be0


	//   ....[148]....
        /*1c98*/ 	.word	0x00030ce0


	//   ....[149]....
        /*1c9c*/ 	.word	0x00030d40


	//   ....[150]....
        /*1ca0*/ 	.word	0x00030e30


	//   ....[151]....
        /*1ca4*/ 	.word	0x00030ea0


	//   ....[152]....
        /*1ca8*/ 	.word	0x00030f80


	//   ....[153]....
        /*1cac*/ 	.word	0x00031260


	//   ....[154]....
        /*1cb0*/ 	.word	0x00031300


	//   ....[155]....
        /*1cb4*/ 	.word	0x000314a0


	//   ....[156]....
        /*1cb8*/ 	.word	0x00031520


	//   ....[157]....
        /*1cbc*/ 	.word	0x000315a0


	//   ....[158]....
        /*1cc0*/ 	.word	0x00031620


	//   ....[159]....
        /*1cc4*/ 	.word	0x000316a0


	//   ....[160]....
        /*1cc8*/ 	.word	0x00031730


	//   ....[161]....
        /*1ccc*/ 	.word	0x000317d0


	//   ....[162]....
        /*1cd0*/ 	.word	0x00031880


	//   ....[163]....
        /*1cd4*/ 	.word	0x00031900


	//   ....[164]....
        /*1cd8*/ 	.word	0x00031980


	//   ....[165]....
        /*1cdc*/ 	.word	0x00031a00


	//   ....[166]....
        /*1ce0*/ 	.word	0x00031a90


	//   ....[167]....
        /*1ce4*/ 	.word	0x00031b10


	//   ....[168]....
        /*1ce8*/ 	.word	0x00031bb0


	//   ....[169]....
        /*1cec*/ 	.word	0x00031c00


	//   ....[170]....
        /*1cf0*/ 	.word	0x00031c90


	//   ....[171]....
        /*1cf4*/ 	.word	0x00031dc0


	//----- nvinfo : EIATTR_REG_RECONFIG
	.align		4
.L_152:
        /*1cf8*/ 	.byte	0x01, 0x54
	.zero		2


	//----- nvinfo : EIATTR_SYSCALL_OFFSETS
	.align		4
        /*1cfc*/ 	.byte	0x04, 0x46
        /*1cfe*/ 	.short	(.L_154 - .L_153)


	//   ....[0]....
.L_153:
        /*1d00*/ 	.word	0x00002550


	//   ....[1]....
        /*1d04*/ 	.word	0x000026a0


	//   ....[2]....
        /*1d08*/ 	.word	0x0000d820


	//   ....[3]....
        /*1d0c*/ 	.word	0x0000dda0


	//   ....[4]....
        /*1d10*/ 	.word	0x00026850


	//   ....[5]....
        /*1d14*/ 	.word	0x000269e0


	//   ....[6]....
        /*1d18*/ 	.word	0x00026b30


	//   ....[7]....
        /*1d1c*/ 	.word	0x00026c70


	//   ....[8]....
        /*1d20*/ 	.word	0x00027700


	//----- nvinfo : EIATTR_MBARRIER_INSTR_OFFSETS
	.align		4
.L_154:
        /*1d24*/ 	.byte	0x04, 0x39
        /*1d26*/ 	.short	(.L_156 - .L_155)


	//   ....[0]....
.L_155:
        /*1d28*/ 	.word	0x000002d0
        /*1d2c*/ 	.word	0x000000ff
        /*1d30*/ 	.word	0x00038800
        /*1d34*/ 	.short	0x0100
        /*1d36*/ 	.byte	0x08
	.zero		1


	//   ....[1]....
        /*1d38*/ 	.word	0x000002e0
        /*1d3c*/ 	.word	0x000000ff
        /*1d40*/ 	.word	0x00038820
        /*1d44*/ 	.short	0x0100
        /*1d46*/ 	.byte	0x08
	.zero		1


	//   ....[2]....
        /*1d48*/ 	.word	0x000003d0
        /*1d4c*/ 	.word	0x000000ff
        /*1d50*/ 	.word	0x00038830
        /*1d54*/ 	.short	0x0100
        /*1d56*/ 	.byte	0x08
	.zero		1


	//   ....[3]....
        /*1d58*/ 	.word	0x000003e0
        /*1d5c*/ 	.word	0x000000ff
        /*1d60*/ 	.word	0x00038840
        /*1d64*/ 	.short	0x0100
        /*1d66*/ 	.byte	0x08
	.zero		1


	//   ....[4]....
        /*1d68*/ 	.word	0x000003f0
        /*1d6c*/ 	.word	0x000000ff
        /*1d70*/ 	.word	0x00038838
        /*1d74*/ 	.short	0x0100
        /*1d76*/ 	.byte	0x08
	.zero		1


	//   ....[5]....
        /*1d78*/ 	.word	0x00000400
        /*1d7c*/ 	.word	0x000000ff
        /*1d80*/ 	.word	0x00038848
        /*1d84*/ 	.short	0x0100
        /*1d86*/ 	.byte	0x08
	.zero		1


	//   ....[6]....
        /*1d88*/ 	.word	0x00000530
        /*1d8c*/ 	.word	0x000000ff
        /*1d90*/ 	.word	0x00038850
        /*1d94*/ 	.short	0x0100
        /*1d96*/ 	.byte	0x08
	.zero		1


	//   ....[7]....
        /*1d98*/ 	.word	0x00000540
        /*1d9c*/ 	.word	0x000000ff
        /*1da0*/ 	.word	0x00038860
        /*1da4*/ 	.short	0x0100
        /*1da6*/ 	.byte	0x08
	.zero		1


	//   ....[8]....
        /*1da8*/ 	.word	0x00000550
        /*1dac*/ 	.word	0x000000ff
        /*1db0*/ 	.word	0x00038858
        /*1db4*/ 	.short	0x0100
        /*1db6*/ 	.byte	0x08
	.zero		1


	//   ....[9]....
        /*1db8*/ 	.word	0x00000560
        /*1dbc*/ 	.word	0x000000ff
        /*1dc0*/ 	.word	0x00038868
        /*1dc4*/ 	.short	0x0100
        /*1dc6*/ 	.byte	0x08
	.zero		1


	//   ....[10]....
        /*1dc8*/ 	.word	0x00000650
        /*1dcc*/ 	.word	0x000000ff
        /*1dd0*/ 	.word	0x00038870
        /*1dd4*/ 	.short	0x0100
        /*1dd6*/ 	.byte	0x06
	.zero		1


	//   ....[11]....
        /*1dd8*/ 	.word	0x00000660
        /*1ddc*/ 	.word	0x000000ff
        /*1de0*/ 	.word	0x00038880
        /*1de4*/ 	.short	0x0100
        /*1de6*/ 	.byte	0x06
	.zero		1


	//   ....[12]....
        /*1de8*/ 	.word	0x00000670
        /*1dec*/ 	.word	0x000000ff
        /*1df0*/ 	.word	0x00038878
        /*1df4*/ 	.short	0x0100
        /*1df6*/ 	.byte	0x06
	.zero		1


	//   ....[13]....
        /*1df8*/ 	.word	0x00000680
        /*1dfc*/ 	.word	0x000000ff
        /*1e00*/ 	.word	0x00038888
        /*1e04*/ 	.short	0x0100
        /*1e06*/ 	.byte	0x06
	.zero		1


	//   ....[14]....
        /*1e08*/ 	.word	0x000007b0
        /*1e0c*/ 	.word	0x000000ff
        /*1e10*/ 	.word	0x00038890
        /*1e14*/ 	.short	0x0100
        /*1e16*/ 	.byte	0x08
	.zero		1


	//   ....[15]....
        /*1e18*/ 	.word	0x000007c0
        /*1e1c*/ 	.word	0x000000ff
        /*1e20*/ 	.word	0x000388a0
        /*1e24*/ 	.short	0x0100
        /*1e26*/ 	.byte	0x08
	.zero		1


	//   ....[16]....
        /*1e28*/ 	.word	0x000007d0
        /*1e2c*/ 	.word	0x000000ff
        /*1e30*/ 	.word	0x00038898
        /*1e34*/ 	.short	0x0100
        /*1e36*/ 	.byte	0x08
	.zero		1


	//   ....[17]....
        /*1e38*/ 	.word	0x000007e0
        /*1e3c*/ 	.word	0x000000ff
        /*1e40*/ 	.word	0x000388a8
        /*1e44*/ 	.short	0x0100
        /*1e46*/ 	.byte	0x08
	.zero		1


	//   ....[18]....
        /*1e48*/ 	.word	0x00000910
        /*1e4c*/ 	.word	0x000000ff
        /*1e50*/ 	.word	0x000388b0
        /*1e54*/ 	.short	0x0100
        /*1e56*/ 	.byte	0x08
	.zero		1


	//   ....[19]....
        /*1e58*/ 	.word	0x00000920
        /*1e5c*/ 	.word	0x000000ff
        /*1e60*/ 	.word	0x000388c0
        /*1e64*/ 	.short	0x0100
        /*1e66*/ 	.byte	0x08
	.zero		1


	//   ....[20]....
        /*1e68*/ 	.word	0x00000930
        /*1e6c*/ 	.word	0x000000ff
        /*1e70*/ 	.word	0x000388b8
        /*1e74*/ 	.short	0x0100
        /*1e76*/ 	.byte	0x08
	.zero		1


	//   ....[21]....
        /*1e78*/ 	.word	0x00000940
        /*1e7c*/ 	.word	0x000000ff
        /*1e80*/ 	.word	0x000388c8
        /*1e84*/ 	.short	0x0100
        /*1e86*/ 	.byte	0x08
	.zero		1


	//   ....[22]....
        /*1e88*/ 	.word	0x00003cb0
        /*1e8c*/ 	.word	0x00000070
        /*1e90*/ 	.word	0x00038890
        /*1e94*/ 	.short	0x010a
        /*1e96*/ 	.byte	0x3f
	.zero		1


	//   ....[23]....
        /*1e98*/ 	.word	0x00007f30
        /*1e9c*/ 	.word	0x00000070
        /*1ea0*/ 	.word	0x00038890
        /*1ea4*/ 	.short	0x010a
        /*1ea6*/ 	.byte	0x3f
	.zero		1


	//   ....[24]....
        /*1ea8*/ 	.word	0x0000c200
        /*1eac*/ 	.word	0x00000070
        /*1eb0*/ 	.word	0x00038890
        /*1eb4*/ 	.short	0x010a
        /*1eb6*/ 	.byte	0x3f
	.zero		1


	//   ....[25]....
        /*1eb8*/ 	.word	0x0000c7a0
        /*1ebc*/ 	.word	0x00000030
        /*1ec0*/ 	.word	0x00000000
        /*1ec4*/ 	.short	0x0101
        /*1ec6*/ 	.byte	0x3f
	.zero		1


	//   ....[26]....
        /*1ec8*/ 	.word	0x0000c7e0
        /*1ecc*/ 	.word	0x00000070
        /*1ed0*/ 	.word	0x000388b0
        /*1ed4*/ 	.short	0x010a
        /*1ed6*/ 	.byte	0x3f
	.zero		1


	//   ....[27]....
        /*1ed8*/ 	.word	0x0000cde0
        /*1edc*/ 	.word	0x00000070
        /*1ee0*/ 	.word	0x00000000
        /*1ee4*/ 	.short	0x0101
        /*1ee6*/ 	.byte	0x3f
	.zero		1


	//   ....[28]....
        /*1ee8*/ 	.word	0x0000db00
        /*1eec*/ 	.word	0x00000016
        /*1ef0*/ 	.word	0x00038800
        /*1ef4*/ 	.short	0x010a
        /*1ef6*/ 	.byte	0x3f
	.zero		1


	//   ....[29]....
        /*1ef8*/ 	.word	0x0000db50
        /*1efc*/ 	.word	0x00000016
        /*1f00*/ 	.word	0x00038800
        /*1f04*/ 	.short	0x010a
        /*1f06*/ 	.byte	0x3f
	.zero		1


	//   ....[30]....
        /*1f08*/ 	.word	0x0000e130
        /*1f0c*/ 	.word	0x00000016
        /*1f10*/ 	.word	0x00038800
        /*1f14*/ 	.short	0x010a
        /*1f16*/ 	.byte	0x3f
	.zero		1


	//   ....[31]....
        /*1f18*/ 	.word	0x00011750
        /*1f1c*/ 	.word	0x00000016
        /*1f20*/ 	.word	0x00038800
        /*1f24*/ 	.short	0x010a
        /*1f26*/ 	.byte	0x3f
	.zero		1


	//   ....[32]....
        /*1f28*/ 	.word	0x00014ed0
        /*1f2c*/ 	.word	0x00000000
        /*1f30*/ 	.word	0x00038830
        /*1f34*/ 	.short	0x010a
        /*1f36*/ 	.byte	0x3f
	.zero		1


	//   ....[33]....
        /*1f38*/ 	.word	0x00014f80
        /*1f3c*/ 	.word	0x00000000
        /*1f40*/ 	.word	0x00038830
        /*1f44*/ 	.short	0x010a
        /*1f46*/ 	.byte	0x3f
	.zero		1


	//   ....[34]....
        /*1f48*/ 	.word	0x00016dd0
        /*1f4c*/ 	.word	0x00000025
        /*1f50*/ 	.word	0x00000000
        /*1f54*/ 	.short	0x0101
        /*1f56*/ 	.byte	0x3f
	.zero		1


	//   ....[35]....
        /*1f58*/ 	.word	0x00018420
        /*1f5c*/ 	.word	0x00000009
        /*1f60*/ 	.word	0x00038830
        /*1f64*/ 	.short	0x010a
        /*1f66*/ 	.byte	0x3f
	.zero		1


	//   ....[36]....
        /*1f68*/ 	.word	0x00018470
        /*1f6c*/ 	.word	0x00000009
        /*1f70*/ 	.word	0x00038830
        /*1f74*/ 	.short	0x010a
        /*1f76*/ 	.byte	0x3f
	.zero		1


	//   ....[37]....
        /*1f78*/ 	.word	0x00018a90
        /*1f7c*/ 	.word	0x00000009
        /*1f80*/ 	.word	0x00038850
        /*1f84*/ 	.short	0x010a
        /*1f86*/ 	.byte	0x3f
	.zero		1


	//   ....[38]....
        /*1f88*/ 	.word	0x00018ad0
        /*1f8c*/ 	.word	0x00000009
        /*1f90*/ 	.word	0x00038850
        /*1f94*/ 	.short	0x010a
        /*1f96*/ 	.byte	0x3f
	.zero		1


	//   ....[39]....
        /*1f98*/ 	.word	0x0001a220
        /*1f9c*/ 	.word	0x000000d6
        /*1fa0*/ 	.word	0x00000000
        /*1fa4*/ 	.short	0x0101
        /*1fa6*/ 	.byte	0x3f
	.zero		1


	//   ....[40]....
        /*1fa8*/ 	.word	0x0001a980
        /*1fac*/ 	.word	0x0000000f
        /*1fb0*/ 	.word	0x00000000
        /*1fb4*/ 	.short	0x0101
        /*1fb6*/ 	.byte	0x3f
	.zero		1


	//   ....[41]....
        /*1fb8*/ 	.word	0x0001b330
        /*1fbc*/ 	.word	0x00000002
        /*1fc0*/ 	.word	0x00038850
        /*1fc4*/ 	.short	0x010a
        /*1fc6*/ 	.byte	0x3f
	.zero		1


	//   ....[42]....
        /*1fc8*/ 	.word	0x0001b370
        /*1fcc*/ 	.word	0x00000002
        /*1fd0*/ 	.word	0x00038850
        /*1fd4*/ 	.short	0x010a
        /*1fd6*/ 	.byte	0x3f
	.zero		1


	//   ....[43]....
        /*1fd8*/ 	.word	0x0001bf20
        /*1fdc*/ 	.word	0x00000000
        /*1fe0*/ 	.word	0x00000000
        /*1fe4*/ 	.short	0x0101
        /*1fe6*/ 	.byte	0x3f
	.zero		1


	//   ....[44]....
        /*1fe8*/ 	.word	0x0001f4f0
        /*1fec*/ 	.word	0x00000008
        /*1ff0*/ 	.word	0x00000000
        /*1ff4*/ 	.short	0x0101
        /*1ff6*/ 	.byte	0x3f
	.zero		1


	//   ....[45]....
        /*1ff8*/ 	.word	0x0001ff60
        /*1ffc*/ 	.word	0x0000000e
        /*2000*/ 	.word	0x00000000
        /*2004*/ 	.short	0x0101
        /*2006*/ 	.byte	0x3f
	.zero		1


	//   ....[46]....
        /*2008*/ 	.word	0x000253b0
        /*200c*/ 	.word	0x00000012
        /*2010*/ 	.word	0x00038820
        /*2014*/ 	.short	0x010a
        /*2016*/ 	.byte	0x3f
	.zero		1


	//   ....[47]....
        /*2018*/ 	.word	0x00025480
        /*201c*/ 	.word	0x00000007
        /*2020*/ 	.word	0x000388a0
        /*2024*/ 	.short	0x010a
        /*2026*/ 	.byte	0x3f
	.zero		1


	//   ....[48]....
        /*2028*/ 	.word	0x000257c0
        /*202c*/ 	.word	0x00000007
        /*2030*/ 	.word	0x000388c0
        /*2034*/ 	.short	0x010a
        /*2036*/ 	.byte	0x3f
	.zero		1


	//   ....[49]....
        /*2038*/ 	.word	0x00025c60
        /*203c*/ 	.word	0x00000008
        /*2040*/ 	.word	0x000388a0
        /*2044*/ 	.short	0x010a
        /*2046*/ 	.byte	0x3f
	.zero		1


	//   ....[50]....
        /*2048*/ 	.word	0x00025f90
        /*204c*/ 	.word	0x00000008
        /*2050*/ 	.word	0x000388c0
        /*2054*/ 	.short	0x010a
        /*2056*/ 	.byte	0x3f
	.zero		1


	//   ....[51]....
        /*2058*/ 	.word	0x00027090
        /*205c*/ 	.word	0x00000000
        /*2060*/ 	.word	0x00038880
        /*2064*/ 	.short	0x010a
        /*2066*/ 	.byte	0x3f
	.zero		1


	//   ....[52]....
        /*2068*/ 	.word	0x00027290
        /*206c*/ 	.word	0x00000000
        /*2070*/ 	.word	0x00038840
        /*2074*/ 	.short	0x010a
        /*2076*/ 	.byte	0x3f
	.zero		1


	//   ....[53]....
        /*2078*/ 	.word	0x00028050
        /*207c*/ 	.word	0x00000012
        /*2080*/ 	.word	0x00038800
        /*2084*/ 	.short	0x0107
        /*2086*/ 	.byte	0x3f
	.zero		1


	//   ....[54]....
        /*2088*/ 	.word	0x00028150
        /*208c*/ 	.word	0x00000012
        /*2090*/ 	.word	0x00038800
        /*2094*/ 	.short	0x0101
        /*2096*/ 	.byte	0x3f
	.zero		1


	//   ....[55]....
        /*2098*/ 	.word	0x00028170
        /*209c*/ 	.word	0x00000012
        /*20a0*/ 	.word	0x00038820
        /*20a4*/ 	.short	0x010a
        /*20a6*/ 	.byte	0x3f
	.zero		1


	//   ....[56]....
        /*20a8*/ 	.word	0x00028490
        /*20ac*/ 	.word	0x00000006
        /*20b0*/ 	.word	0x00038880
        /*20b4*/ 	.short	0x010a
        /*20b6*/ 	.byte	0x3f
	.zero		1


	//   ....[57]....
        /*20b8*/ 	.word	0x000287f0
        /*20bc*/ 	.word	0x00000006
        /*20c0*/ 	.word	0x00038840
        /*20c4*/ 	.short	0x010a
        /*20c6*/ 	.byte	0x3f
	.zero		1


	//   ....[58]....
        /*20c8*/ 	.word	0x00028bb0
        /*20cc*/ 	.word	0x00000014
        /*20d0*/ 	.word	0x00038870
        /*20d4*/ 	.short	0x010a
        /*20d6*/ 	.byte	0x3f
	.zero		1


	//   ....[59]....
        /*20d8*/ 	.word	0x00028c20
        /*20dc*/ 	.word	0x00000014
        /*20e0*/ 	.word	0x00038860
        /*20e4*/ 	.short	0x010a
        /*20e6*/ 	.byte	0x3f
	.zero		1


	//   ....[60]....
        /*20e8*/ 	.word	0x00029470
        /*20ec*/ 	.word	0x00000014
        /*20f0*/ 	.word	0x00038850
        /*20f4*/ 	.short	0x0101
        /*20f6*/ 	.byte	0x3f
	.zero		1


	//   ....[61]....
        /*20f8*/ 	.word	0x000294f0
        /*20fc*/ 	.word	0x00000014
        /*2100*/ 	.word	0x00000000
        /*2104*/ 	.short	0x0101
        /*2106*/ 	.byte	0x3f
	.zero		1


	//   ....[62]....
        /*2108*/ 	.word	0x00029730
        /*210c*/ 	.word	0x00000011
        /*2110*/ 	.word	0x00038870
        /*2114*/ 	.short	0x010a
        /*2116*/ 	.byte	0x3f
	.zero		1


	//   ....[63]....
        /*2118*/ 	.word	0x000297a0
        /*211c*/ 	.word	0x00000011
        /*2120*/ 	.word	0x00038860
        /*2124*/ 	.short	0x010a
        /*2126*/ 	.byte	0x3f
	.zero		1


	//   ....[64]....
        /*2128*/ 	.word	0x00029fd0
        /*212c*/ 	.word	0x00000011
        /*2130*/ 	.word	0x00038850
        /*2134*/ 	.short	0x0101
        /*2136*/ 	.byte	0x3f
	.zero		1


	//   ....[65]....
        /*2138*/ 	.word	0x0002a020
        /*213c*/ 	.word	0x00000011
        /*2140*/ 	.word	0x00000000
        /*2144*/ 	.short	0x0101
        /*2146*/ 	.byte	0x3f
	.zero		1


	//   ....[66]....
        /*2148*/ 	.word	0x0002af00
        /*214c*/ 	.word	0x00000000
        /*2150*/ 	.word	0x00038820
        /*2154*/ 	.short	0x010a
        /*2156*/ 	.byte	0x3f
	.zero		1


	//   ....[67]....
        /*2158*/ 	.word	0x0002b0b0
        /*215c*/ 	.word	0x00000006
        /*2160*/ 	.word	0x00000000
        /*2164*/ 	.short	0x010a
        /*2166*/ 	.byte	0x3f
	.zero		1


	//   ....[68]....
        /*2168*/ 	.word	0x0002b120
        /*216c*/ 	.word	0x00000007
        /*2170*/ 	.word	0x00000000
        /*2174*/ 	.short	0x010a
        /*2176*/ 	.byte	0x3f
	.zero		1


	//   ....[69]....
        /*2178*/ 	.word	0x0002b180
        /*217c*/ 	.word	0x00000004
        /*2180*/ 	.word	0x00038860
        /*2184*/ 	.short	0x010a
        /*2186*/ 	.byte	0x3f
	.zero		1


	//   ....[70]....
        /*2188*/ 	.word	0x0002b1d0
        /*218c*/ 	.word	0x00000003
        /*2190*/ 	.word	0x00038860
        /*2194*/ 	.short	0x010a
        /*2196*/ 	.byte	0x3f
	.zero		1


	//   ....[71]....
        /*2198*/ 	.word	0x0002b210
        /*219c*/ 	.word	0x00000004
        /*21a0*/ 	.word	0x00038880
        /*21a4*/ 	.short	0x010a
        /*21a6*/ 	.byte	0x3f
	.zero		1


	//   ....[72]....
        /*21a8*/ 	.word	0x0002b230
        /*21ac*/ 	.word	0x00000003
        /*21b0*/ 	.word	0x00038880
        /*21b4*/ 	.short	0x010a
        /*21b6*/ 	.byte	0x3f
	.zero		1


	//   ....[73]....
        /*21b8*/ 	.word	0x0002b290
        /*21bc*/ 	.word	0x00000070
        /*21c0*/ 	.word	0x00038890
        /*21c4*/ 	.short	0x010a
        /*21c6*/ 	.byte	0x3f
	.zero		1


	//   ....[74]....
        /*21c8*/ 	.word	0x0002b2e0
        /*21cc*/ 	.word	0x00000070
        /*21d0*/ 	.word	0x00038890
        /*21d4*/ 	.short	0x010a
        /*21d6*/ 	.byte	0x3f
	.zero		1


	//   ....[75]....
        /*21d8*/ 	.word	0x0002b330
        /*21dc*/ 	.word	0x00000070
        /*21e0*/ 	.word	0x00038890
        /*21e4*/ 	.short	0x010a
        /*21e6*/ 	.byte	0x3f
	.zero		1


	//   ....[76]....
        /*21e8*/ 	.word	0x0002b380
        /*21ec*/ 	.word	0x00000070
        /*21f0*/ 	.word	0x000388b0
        /*21f4*/ 	.short	0x010a
        /*21f6*/ 	.byte	0x3f
	.zero		1


	//   ....[77]....
        /*21f8*/ 	.word	0x0002b640
        /*21fc*/ 	.word	0x00000016
        /*2200*/ 	.word	0x00038800
        /*2204*/ 	.short	0x010a
        /*2206*/ 	.byte	0x3f
	.zero		1


	//   ....[78]....
        /*2208*/ 	.word	0x0002b850
        /*220c*/ 	.word	0x00000016
        /*2210*/ 	.word	0x00038800
        /*2214*/ 	.short	0x010a
        /*2216*/ 	.byte	0x3f
	.zero		1


	//   ....[79]....
        /*2218*/ 	.word	0x0002b8a0
        /*221c*/ 	.word	0x00000000
        /*2220*/ 	.word	0x00038830
        /*2224*/ 	.short	0x010a
        /*2226*/ 	.byte	0x3f
	.zero		1


	//   ....[80]....
        /*2228*/ 	.word	0x0002b8f0
        /*222c*/ 	.word	0x00000009
        /*2230*/ 	.word	0x00038830
        /*2234*/ 	.short	0x010a
        /*2236*/ 	.byte	0x3f
	.zero		1


	//   ....[81]....
        /*2238*/ 	.word	0x0002b940
        /*223c*/ 	.word	0x00000009
        /*2240*/ 	.word	0x00038850
        /*2244*/ 	.short	0x010a
        /*2246*/ 	.byte	0x3f
	.zero		1


	//   ....[82]....
        /*2248*/ 	.word	0x0002b990
        /*224c*/ 	.word	0x00000002
        /*2250*/ 	.word	0x00038850
        /*2254*/ 	.short	0x010a
        /*2256*/ 	.byte	0x3f
	.zero		1


	//   ....[83]....
        /*2258*/ 	.word	0x00030170
        /*225c*/ 	.word	0x00000012
        /*2260*/ 	.word	0x00038820
        /*2264*/ 	.short	0x010a
        /*2266*/ 	.byte	0x3f
	.zero		1


	//   ....[84]....
        /*2268*/ 	.word	0x000301c0
        /*226c*/ 	.word	0x00000007
        /*2270*/ 	.word	0x000388a0
        /*2274*/ 	.short	0x010a
        /*2276*/ 	.byte	0x3f
	.zero		1


	//   ....[85]....
        /*2278*/ 	.word	0x00030210
        /*227c*/ 	.word	0x00000007
        /*2280*/ 	.word	0x000388c0
        /*2284*/ 	.short	0x010a
        /*2286*/ 	.byte	0x3f
	.zero		1


	//   ....[86]....
        /*2288*/ 	.word	0x00030260
        /*228c*/ 	.word	0x00000008
        /*2290*/ 	.word	0x000388a0
        /*2294*/ 	.short	0x010a
        /*2296*/ 	.byte	0x3f
	.zero		1


	//   ....[87]....
        /*2298*/ 	.word	0x000302b0
        /*229c*/ 	.word	0x00000008
        /*22a0*/ 	.word	0x000388c0
        /*22a4*/ 	.short	0x010a
        /*22a6*/ 	.byte	0x3f
	.zero		1


	//   ....[88]....
        /*22a8*/ 	.word	0x00030450
        /*22ac*/ 	.word	0x00000000
        /*22b0*/ 	.word	0x00038880
        /*22b4*/ 	.short	0x010a
        /*22b6*/ 	.byte	0x3f
	.zero		1


	//   ....[89]....
        /*22b8*/ 	.word	0x000304a0
        /*22bc*/ 	.word	0x00000000
        /*22c0*/ 	.word	0x00038840
        /*22c4*/ 	.short	0x010a
        /*22c6*/ 	.byte	0x3f
	.zero		1


	//   ....[90]....
        /*22c8*/ 	.word	0x00030fc0
        /*22cc*/ 	.word	0x00000012
        /*22d0*/ 	.word	0x00038820
        /*22d4*/ 	.short	0x010a
        /*22d6*/ 	.byte	0x3f
	.zero		1


	//   ....[91]....
        /*22d8*/ 	.word	0x00031010
        /*22dc*/ 	.word	0x00000006
        /*22e0*/ 	.word	0x00038880
        /*22e4*/ 	.short	0x010a
        /*22e6*/ 	.byte	0x3f
	.zero		1


	//   ....[92]....
        /*22e8*/ 	.word	0x00031060
        /*22ec*/ 	.word	0x00000006
        /*22f0*/ 	.word	0x00038840
        /*22f4*/ 	.short	0x010a
        /*22f6*/ 	.byte	0x3f
	.zero		1


	//   ....[93]....
        /*22f8*/ 	.word	0x000310b0
        /*22fc*/ 	.word	0x00000014
        /*2300*/ 	.word	0x00038870
        /*2304*/ 	.short	0x010a
        /*2306*/ 	.byte	0x3f
	.zero		1


	//   ....[94]....
        /*2308*/ 	.word	0x00031100
        /*230c*/ 	.word	0x00000014
        /*2310*/ 	.word	0x00038860
        /*2314*/ 	.short	0x010a
        /*2316*/ 	.byte	0x3f
	.zero		1


	//   ....[95]....
        /*2318*/ 	.word	0x00031150
        /*231c*/ 	.word	0x00000011
        /*2320*/ 	.word	0x00038870
        /*2324*/ 	.short	0x010a
        /*2326*/ 	.byte	0x3f
	.zero		1


	//   ....[96]....
        /*2328*/ 	.word	0x000311a0
        /*232c*/ 	.word	0x00000011
        /*2330*/ 	.word	0x00038860
        /*2334*/ 	.short	0x010a
        /*2336*/ 	.byte	0x3f
	.zero		1


	//   ....[97]....
        /*2338*/ 	.word	0x00031ce0
        /*233c*/ 	.word	0x00000000
        /*2340*/ 	.word	0x00038820
        /*2344*/ 	.short	0x010a
        /*2346*/ 	.byte	0x3f
	.zero		1


	//   ....[98]....
        /*2348*/ 	.word	0x00031e80
        /*234c*/ 	.word	0x00000006
        /*2350*/ 	.word	0x00000000
        /*2354*/ 	.short	0x010a
        /*2356*/ 	.byte	0x3f
	.zero		1


	//   ....[99]....
        /*2358*/ 	.word	0x00031ed0
        /*235c*/ 	.word	0x00000007
        /*2360*/ 	.word	0x00000000
        /*2364*/ 	.short	0x010a
        /*2366*/ 	.byte	0x3f
	.zero		1


	//   ....[100]....
        /*2368*/ 	.word	0x00031f20
        /*236c*/ 	.word	0x00000004
        /*2370*/ 	.word	0x00038860
        /*2374*/ 	.short	0x010a
        /*2376*/ 	.byte	0x3f
	.zero		1


	//   ....[101]....
        /*2378*/ 	.word	0x00031f70
        /*237c*/ 	.word	0x00000003
        /*2380*/ 	.word	0x00038860
        /*2384*/ 	.short	0x010a
        /*2386*/ 	.byte	0x3f
	.zero		1


	//   ....[102]....
        /*2388*/ 	.word	0x00031fc0
        /*238c*/ 	.word	0x00000004
        /*2390*/ 	.word	0x00038880
        /*2394*/ 	.short	0x010a
        /*2396*/ 	.byte	0x3f
	.zero		1


	//----- nvinfo : EIATTR_NUM_MBARRIERS
	.align		4
.L_156:
        /*2398*/ 	.byte	0x03, 0x38
        /*239a*/ 	.short	0x0016


	//----- nvinfo : EIATTR_EXIT_INSTR_OFFSETS
	.align		4
        /*239c*/ 	.byte	0x04, 0x1c
        /*239e*/ 	.short	(.L_158 - .L_157)


	//   ....[0]....
.L_157:
        /*23a0*/ 	.word	0x0002b280


	//----- nvinfo : EIATTR_MAX_THREADS
	.align		4
.L_158:
        /*23a4*/ 	.byte	0x04, 0x05
        /*23a6*/ 	.short	(.L_160 - .L_159)
.L_159:
        /*23a8*/ 	.word	0x00000180
        /*23ac*/ 	.word	0x00000001
        /*23b0*/ 	.word	0x00000001


	//----- nvinfo : EIATTR_CRS_STACK_SIZE
	.align		4
.L_160:
        /*23b4*/ 	.byte	0x04, 0x1e
        /*23b6*/ 	.short	(.L_162 - .L_161)
.L_161:
        /*23b8*/ 	.word	0x00000000


	//----- nvinfo : EIATTR_CBANK_PARAM_SIZE
	.align		4
.L_162:
        /*23bc*/ 	.byte	0x03, 0x19
        /*23be*/ 	.short	0x0af0


	//----- nvinfo : EIATTR_PARAM_CBANK
	.align		4
        /*23c0*/ 	.byte	0x04, 0x0a
        /*23c2*/ 	.short	(.L_164 - .L_163)
	.align		4
.L_163:
        /*23c4*/ 	.word	index@(.nv.constant0._ZN7cutlass13device_kernelIN5flash11enable_sm90INS1_16FlashAttnFwdSm90INS1_25CollectiveMainloopFwdSm90ILi2EN4cute5tupleIJNS5_1CILi1EEES8_S8_EEENS6_IJNS7_ILi128EEESA_NS7_ILi256EEEEEELi256ENS_12float_e4m3_tEfNS_4arch4Sm90ELb0ELb0ELb1ELb1ELb0ELb1ELb0ELb1ELb1ELb1ELb1ELb0EEENS1_21CollectiveEpilogueFwdINS6_IJSA_SB_SA_EEES9_NS_10bfloat16_tESF_Li256ELb1ELb1ELb1ELb1EEENS1_36VarlenDynamicPersistentTileSchedulerILi128ELi128ELi256ELi128ELb1ELb1ELb1ELb0ELb1ELb1EEEEEEEEEvNT_6ParamsE)
        /*23c8*/ 	.short	0x0210
        /*23ca*/ 	.short	0x0af0


	//----- nvinfo : EIATTR_SW_WAR
	.align		4
.L_164:
        /*23cc*/ 	.byte	0x04, 0x36
        /*23ce*/ 	.short	(.L_166 - .L_165)
.L_165:
        /*23d0*/ 	.word	0x00000008
.L_166:


//--------------------- .nv.info._ZN7cutlass13device_kernelIN5flash11enable_sm90INS1_16FlashAttnFwdSm90INS1_25CollectiveMainloopFwdSm90ILi2EN4cute5tupleIJNS5_1CILi1EEES8_S8_EEENS6_IJNS7_ILi128EEENS7_ILi64EEENS7_ILi256EEEEEELi256ENS_12float_e4m3_tEfNS_4arch4Sm90ELb0ELb1ELb1ELb0ELb0ELb0ELb0ELb1ELb1ELb1ELb1ELb0EEENS1_21CollectiveEpilogueFwdINS6_IJSA_SC_SB_EEES9_NS_10bfloat16_tESG_Li256ELb0ELb1ELb1ELb1EEENS1_19SingleTileSchedulerILb0ELb1ELb1ELi128EEEEEEEEEvNT_6ParamsE --------------------------
	.section	.nv.info._ZN7cutlass13device_kernelIN5flash11enable_sm90INS1_16FlashAttnFwdSm90INS1_25CollectiveMainloopFwdSm90ILi2EN4cute5tupleIJNS5_1CILi1EEES8_S8_EEENS6_IJNS7_ILi128EEENS7_ILi64EEENS7_ILi256EEEEEELi256ENS_12float_e4m3_tEfNS_4arch4Sm90ELb0ELb1ELb1ELb0ELb0ELb0ELb0ELb1ELb1ELb1ELb1ELb0EEENS1_21CollectiveEpilogueFwdINS6_IJSA_SC_SB_EEES9_NS_10bfloat16_tESG_Li256ELb0ELb1ELb1ELb1EEENS1_19SingleTileSchedulerILb0ELb1ELb1ELi128EEEEEEEEEvNT_6ParamsE,"",@"SHT_CUDA_INFO"
	.sectionflags	@""
	.align	4


	//----- nvinfo : EIATTR_CUDA_API_VERSION
	.align		4
        /*0000*/ 	.byte	0x04, 0x37
        /*0002*/ 	.short	(.L_168 - .L_167)
.L_167:
        /*0004*/ 	.word	0x00000082


	//----- nvinfo : EIATTR_KPARAM_INFO
	.align		4
.L_168:
        /*0008*/ 	.byte	0x04, 0x17
        /*000a*/ 	.short	(.L_170 - .L_169)
.L_169:
        /*000c*/ 	.word	0x00000000
        /*0010*/ 	.short	0x0000
        /*0012*/ 	.short	0x0070
        /*0014*/ 	.byte	0x00, 0xf0, 0x01, 0x28


	//----- nvinfo : EIATTR_SPARSE_MMA_MASK
	.align		4
.L_170:
        /*0018*/ 	.byte	0x03, 0x50
        /*001a*/ 	.short	0x0000


	//----- nvinfo : EIATTR_MAXREG_COUNT
	.align		4
        /*001c*/ 	.byte	0x03, 0x1b
        /*001e*/ 	.short	0x00a8


	//----- nvinfo : EIATTR_NUM_BARRIERS
	.align		4
        /*0020*/ 	.byte	0x02, 0x4c
        /*0022*/ 	.byte	0x10
	.zero		1


	//----- nvinfo : EIATTR_EXTERNS
	.align		4
        /*0024*/ 	.byte	0x04, 0x0f
        /*0026*/ 	.short	(.L_172 - .L_171)


	//   ....[0]....
	.align		4
.L_171:
        /*0028*/ 	.word	index@(__assertfail)


	//----- nvinfo : EIATTR_ANNOTATIONS
	.align		4
.L_172:
        /*002c*/ 	.byte	0x04, 0x55
        /*002e*/ 	.short	(.L_174 - .L_173)


	//   ....[0]....
.L_173:
        /* <DEDUP_REMOVED lines=9> */


	//----- nvinfo : EIATTR_MERCURY_ISA_VERSION
	.align		4
.L_174:
        /*00a8*/ 	.byte	0x03, 0x5f
        /*00aa*/ 	.short	0x0101


	//----- nvinfo : EIATTR_INT_WARP_WIDE_INSTR_OFFSETS
	.align		4
        /*00ac*/ 	.byte	0x04, 0x31
        /*00ae*/ 	.short	(.L_176 - .L_175)


	//   ....[0]....
.L_175:
        /*00b0*/ 	.word	0x00000130


	//   ....[1]....
        /*00b4*/ 	.word	0x00000170


	//   ....[2]....
        /*00b8*/ 	.word	0x000001e0


	//----- nvinfo : EIATTR_COOP_GROUP_MASK_REGIDS
	.align		4
.L_176:
        /*00bc*/ 	.byte	0x04, 0x29
        /*00be*/ 	.short	(.L_178 - .L_177)


	//   ....[0]....
.L_177:
        /*00c0*/ 	.word	0xffffffff


	//   ....[1]....
        /*00c4*/ 	.word	0xffffffff


	//   ....[2]....
        /*00c8*/ 	.word	0xffffffff


	//   ....[3]....
        /*00cc*/ 	.word	0xffffffff


	//   ....[4]....
        /*00d0*/ 	.word	0xffffffff


	//   ....[5]....
        /*00d4*/ 	.word	0xffffffff


	//   ....[6]....
        /*00d8*/ 	.word	0xffffffff


	//   ....[7]....
        /*00dc*/ 	.word	0xffffffff


	//   ....[8]....
        /*00e0*/ 	.word	0xffffffff


	//   ....[9]....
        /*00e4*/ 	.word	0xffffffff


	//   ....[10]....
        /*00e8*/ 	.word	0xffffffff


	//   ....[11]....
        /*00ec*/ 	.word	0xffffffff


	//   ....[12]....
        /*00f0*/ 	.word	0xffffffff


	//   ....[13]....
        /*00f4*/ 	.word	0xffffffff


	//   ....[14]....
        /*00f8*/ 	.word	0xffffffff


	//   ....[15]....
        /*00fc*/ 	.word	0xffffffff


	//   ....[16]....
        /*0100*/ 	.word	0xffffffff


	//   ....[17]....
        /*0104*/ 	.word	0xffffffff


	//   ....[18]....
        /*0108*/ 	.word	0xffffffff


	//   ....[19]....
        /*010c*/ 	.word	0xffffffff


	//   ....[20]....
        /*0110*/ 	.word	0xffffffff


	//   ....[21]....
        /*0114*/ 	.word	0xffffffff


	//   ....[22]....
        /*0118*/ 	.word	0xffffffff


	//   ....[23]....
        /*011c*/ 	.word	0xffffffff


	//   ....[24]....
        /*0120*/ 	.word	0xffffffff


	//   ....[25]....
        /*0124*/ 	.word	0xffffffff


	//   ....[26]....
        /*0128*/ 	.word	0xffffffff


	//   ....[27]....
        /*012c*/ 	.word	0xffffffff


	//   ....[28]....
        /*0130*/ 	.word	0xffffffff


	//   ....[29]....
        /*0134*/ 	.word	0xffffffff


	//   ....[30]....
        /*0138*/ 	.word	0xffffffff


	//   ....[31]....
        /*013c*/ 	.word	0xffffffff


	//   ....[32]....
        /*0140*/ 	.word	0xffffffff


	//   ....[33]....
        /*0144*/ 	.word	0xffffffff


	//   ....[34]....
        /*0148*/ 	.word	0xffffffff


	//   ....[35]....
        /*014c*/ 	.word	0xffffffff


	//   ....[36]....
        /*0150*/ 	.word	0xffffffff


	//   ....[37]....
        /*0154*/ 	.word	0xffffffff


	//   ....[38]....
        /*0158*/ 	.word	0xffffffff


	//   ....[39]....
        /*015c*/ 	.word	0xffffffff


	//   ....[40]....
        /*0160*/ 	.word	0xffffffff


	//   ....[41]....
        /*0164*/ 	.word	0xffffffff


	//   ....[42]....
        /*0168*/ 	.word	0xffffffff


	//   ....[43]....
        /*016c*/ 	.word	0xffffffff


	//   ....[44]....
        /*0170*/ 	.word	0xffffffff


	//   ....[45]....
        /*0174*/ 	.word	0xffffffff


	//   ....[46]....
        /*0178*/ 	.word	0xffffffff


	//   ....[47]....
        /*017c*/ 	.word	0xffffffff


	//   ....[48]....
        /*0180*/ 	.word	0xffffffff


	//   ....[49]....
        /*0184*/ 	.word	0xffffffff


	//   ....[50]....
        /*0188*/ 	.word	0xffffffff


	//   ....[51]....
        /*018c*/ 	.word	0xffffffff


	//   ....[52]....
        /*0190*/ 	.word	0xffffffff


	//   ....[53]....
        /*0194*/ 	.word	0xffffffff


	//   ....[54]....
        /*0198*/ 	.word	0xffffffff


	//   ....[55]....
        /*019c*/ 	.word	0xffffffff


	//   ....[56]....
        /*01a0*/ 	.word	0xffffffff


	//   ....[57]....
        /*01a4*/ 	.word	0xffffffff


	//   ....[58]....
        /*01a8*/ 	.word	0xffffffff


	//   ....[59]....
        /*01ac*/ 	.word	0xffffffff


	//   ....[60]....
        /*01b0*/ 	.word	0xffffffff


	//   ....[61]....
        /*01b4*/ 	.word	0xffffffff


	//   ....[62]....
        /*01b8*/ 	.word	0xffffffff


	//   ....[63]....
        /*01bc*/ 	.word	0xffffffff


	//   ....[64]....
        /*01c0*/ 	.word	0xffffffff


	//   ....[65]....
        /*01c4*/ 	.word	0xffffffff


	//   ....[66]....
        /*01c8*/ 	.word	0xffffffff


	//   ....[67]....
        /*01cc*/ 	.word	0xffffffff


	//   ....[68]....
        /*01d0*/ 	.word	0xffffffff


	//   ....[69]....
        /*01d4*/ 	.word	0xffffffff


	//   ....[70]....
        /*01d8*/ 	.word	0xffffffff


	//   ....[71]....
        /*01dc*/ 	.word	0xffffffff


	//   ....[72]....
        /*01e0*/ 	.word	0xffffffff


	//   ....[73]....
        /*01e4*/ 	.word	0xffffffff


	//   ....[74]....
        /*01e8*/ 	.word	0xffffffff


	//   ....[75]....
        /*01ec*/ 	.word	0xffffffff


	//   ....[76]....
        /*01f0*/ 	.word	0xffffffff


	//   ....[77]....
        /*01f4*/ 	.word	0xffffffff


	//   ....[78]....
        /*01f8*/ 	.word	0xffffffff


	//   ....[79]....
        /*01fc*/ 	.word	0xffffffff


	//   ....[80]....
        /*0200*/ 	.word	0xffffffff


	//   ....[81]....
        /*0204*/ 	.word	0xffffffff


	//   ....[82]....
        /*0208*/ 	.word	0xffffffff


	//   ....[83]....
        /*020c*/ 	.word	0xffffffff


	//   ....[84]....
        /*0210*/ 	.word	0xffffffff


	//   ....[85]....
        /*0214*/ 	.word	0xffffffff


	//   ....[86]....
        /*0218*/ 	.word	0xffffffff


	//   ....[87]....
        /*021c*/ 	.word	0xffffffff


	//   ....[88]....
        /*0220*/ 	.word	0xffffffff


	//   ....[89]....
        /*0224*/ 	.word	0xffffffff


	//   ....[90]....
        /*0228*/ 	.word	0xffffffff


	//   ....[91]....
        /*022c*/ 	.word	0xffffffff


	//   ....[92]....
        /*0230*/ 	.word	0xffffffff


	//   ....[93]....
        /*0234*/ 	.word	0xffffffff


	//   ....[94]....
        /*0238*/ 	.word	0xffffffff


	//   ....[95]....
        /*023c*/ 	.word	0xffffffff


	//   ....[96]....
        /*0240*/ 	.word	0xffffffff


	//   ....[97]....
        /*0244*/ 	.word	0xffffffff


	//   ....[98]....
        /*0248*/ 	.word	0xffffffff


	//   ....[99]....
        /*024c*/ 	.word	0xffffffff


	//   ....[100]....
        /*0250*/ 	.word	0xffffffff


	//   ....[101]....
        /*0254*/ 	.word	0xffffffff


	//   ....[102]....
        /*0258*/ 	.word	0xffffffff


	//   ....[103]....
        /*025c*/ 	.word	0xffffffff


	//   ....[104]....
        /*0260*/ 	.word	0xffffffff


	//   ....[105]....
        /*0264*/ 	.word	0xffffffff


	//   ....[106]....
        /*0268*/ 	.word	0xffffffff


	//   ....[107]....
        /*026c*/ 	.word	0xffffffff


	//   ....[108]....
        /*0270*/ 	.word	0xffffffff


	//   ....[109]....
        /*0274*/ 	.word	0xffffffff


	//   ....[110]....
        /*0278*/ 	.word	0xffffffff


	//   ....[111]....
        /*027c*/ 	.word	0xffffffff


	//   ....[112]....
        /*0280*/ 	.word	0xffffffff


	//   ....[113]....
        /*0284*/ 	.word	0xffffffff


	//   ....[114]....
        /*0288*/ 	.word	0xffffffff


	//   ....[115]....
        /*028c*/ 	.word	0xffffffff


	//   ....[116]....
        /*0290*/ 	.word	0xffffffff


	//   ....[117]....
        /*0294*/ 	.word	0xffffffff


	//   ....[118]....
        /*0298*/ 	.word	0xffffffff


	//   ....[119]....
        /*029c*/ 	.word	0xffffffff


	//   ....[120]....
        /*02a0*/ 	.word	0xffffffff


	//   ....[121]....
        /*02a4*/ 	.word	0xffffffff


	//   ....[122]....
        /*02a8*/ 	.word	0xffffffff


	//   ....[123]....
        /*02ac*/ 	.word	0xffffffff


	//   ....[124]....
        /*02b0*/ 	.word	0xffffffff


	//   ....[125]....
        /*02b4*/ 	.word	0xffffffff


	//   ....[126]....
        /*02b8*/ 	.word	0xffffffff


	//   ....[127]....
        /*02bc*/ 	.word	0xffffffff


	//   ....[128]....
        /*02c0*/ 	.word	0xffffffff


	//   ....[129]....
        /*02c4*/ 	.word	0xffffffff


	//   ....[130]....
        /*02c8*/ 	.word	0xffffffff


	//   ....[131]....
        /*02cc*/ 	.word	0xffffffff


	//   ....[132]....
        /*02d0*/ 	.word	0xffffffff


	//   ....[133]....
        /*02d4*/ 	.word	0xffffffff


	//   ....[134]....
        /*02d8*/ 	.word	0xffffffff


	//   ....[135]....
        /*02dc*/ 	.word	0xffffffff


	//   ....[136]....
        /*02e0*/ 	.word	0xffffffff


	//   ....[137]....
        /*02e4*/ 	.word	0xffffffff


	//   ....[138]....
        /*02e8*/ 	.word	0xffffffff


	//   ....[139]....
        /*02ec*/ 	.word	0xffffffff


	//   ....[140]....
        /*02f0*/ 	.word	0xffffffff


	//   ....[141]....
        /*02f4*/ 	.word	0xffffffff


	//   ....[142]....
        /*02f8*/ 	.word	0xffffffff


	//   ....[143]....
        /*02fc*/ 	.word	0xffffffff


	//   ....[144]....
        /*0300*/ 	.word	0xffffffff


	//   ....[145]....
        /*0304*/ 	.word	0xffffffff


	//   ....[146]....
        /*0308*/ 	.word	0xffffffff


	//   ....[147]....
        /*030c*/ 	.word	0xffffffff


	//   ....[148]....
        /*0310*/ 	.word	0xffffffff


	//   ....[149]....
        /*0314*/ 	.word	0xffffffff


	//   ....[150]....
        /*0318*/ 	.word	0xffffffff


	//   ....[151]....
        /*031c*/ 	.word	0xffffffff


	//   ....[152]....
        /*0320*/ 	.word	0xffffffff


	//   ....[153]....
        /*0324*/ 	.word	0xffffffff


	//   ....[154]....
        /*0328*/ 	.word	0xffffffff


	//   ....[155]....
        /*032c*/ 	.word	0xffffffff


	//   ....[156]....
        /*0330*/ 	.word	0xffffffff


	//   ....[157]....
        /*0334*/ 	.word	0xffffffff


	//   ....[158]....
        /*0338*/ 	.word	0xffffffff


	//   ....[159]....
        /*033c*/ 	.word	0xffffffff


	//   ....[160]....
        /*0340*/ 	.word	0xffffffff


	//   ....[161]....
        /*0344*/ 	.word	0xffffffff


	//   ....[162]....
        /*0348*/ 	.word	0xffffffff


	//   ....[163]....
        /*034c*/ 	.word	0xffffffff


	//   ....[164]....
        /*0350*/ 	.word	0xffffffff


	//   ....[165]....
        /*0354*/ 	.word	0xffffffff


	//   ....[166]....
        /*0358*/ 	.word	0xffffffff


	//   ....[167]....
        /*035c*/ 	.word	0xffffffff


	//   ....[168]....
        /*0360*/ 	.word	0xffffffff


	//   ....[169]....
        /*0364*/ 	.word	0xffffffff


	//   ....[170]....
        /*0368*/ 	.word	0xffffffff


	//   ....[171]....
        /*036c*/ 	.word	0xffffffff


	//   ....[172]....
        /*0370*/ 	.word	0xffffffff


	//   ....[173]....
        /*0374*/ 	.word	0xffffffff


	//   ....[174]....
        /*0378*/ 	.word	0xffffffff


	//   ....[175]....
        /*037c*/ 	.word	0xffffffff


	//   ....[176]....
        /*0380*/ 	.word	0xffffffff


	//   ....[177]....
        /*0384*/ 	.word	0xffffffff


	//   ....[178]....
        /*0388*/ 	.word	0xffffffff


	//   ....[179]....
        /*038c*/ 	.word	0xffffffff


	//   ....[180]....
        /*0390*/ 	.word	0xffffffff


	//   ....[181]....
        /*0394*/ 	.word	0xffffffff


	//   ....[182]....
        /*0398*/ 	.word	0xffffffff


	//   ....[183]....
        /*039c*/ 	.word	0xffffffff


	//   ....[184]....
        /*03a0*/ 	.word	0xffffffff


	//   ....[185]....
        /*03a4*/ 	.word	0xffffffff


	//   ....[186]....
        /*03a8*/ 	.word	0xffffffff


	//   ....[187]....
        /*03ac*/ 	.word	0xffffffff


	//   ....[188]....
        /*03b0*/ 	.word	0xffffffff


	//   ....[189]....
        /*03b4*/ 	.word	0x0500000f


	//   ....[190]....
        /*03b8*/ 	.word	0x0500000f


	//   ....[191]....
        /*03bc*/ 	.word	0x0500000f


	//   ....[192]....
        /*03c0*/ 	.word	0x0500000f


	//   ....[193]....
        /*03c4*/ 	.word	0x0500000f


	//   ....[194]....
        /*03c8*/ 	.word	0x0500000f


	//   ....[195]....
        /*03cc*/ 	.word	0x0500000f


	//   ....[196]....
        /*03d0*/ 	.word	0x0500000f


	//   ....[197]....
        /*03d4*/ 	.word	0x0500000f


	//   ....[198]....
        /*03d8*/ 	.word	0x0500000f


	//   ....[199]....
        /*03dc*/ 	.word	0x0500000f


	//   ....[200]....
        /*03e0*/ 	.word	0x0500000f


	//   ....[201]....
        /*03e4*/ 	.word	0x0500000f


	//   ....[202]....
        /*03e8*/ 	.word	0x0500000f


	//   ....[203]....
        /*03ec*/ 	.word	0x0500000f


	//   ....[204]....
        /*03f0*/ 	.word	0x0500000f


	//   ....[205]....
        /*03f4*/ 	.word	0x0500000f


	//----- nvinfo : EIATTR_COOP_GROUP_INSTR_OFFSETS
	.align		4
.L_178:
        /*03f8*/ 	.byte	0x04, 0x28
        /*03fa*/ 	.short	(.L_180 - .L_179)


	//   ....[0]....
.L_179:
        /*03fc*/ 	.word	0x00000070


	//   ....[1]....
        /*0400*/ 	.word	0x00000140


	//   ....[2]....
        /*0404*/ 	.word	0x00000190


	//   ....[3]....
        /*0408*/ 	.word	0x000003c0


	//   ....[4]....
        /*040c*/ 	.word	0x00000520


	//   ....[5]....
        /*0410*/ 	.word	0x00000640


	//   ....[6]....
        /*0414*/ 	.word	0x000007a0


	//   ....[7]....
        /*0418*/ 	.word	0x00001750


	//   ....[8]....
        /*041c*/ 	.word	0x000022d0


	//   ....[9]....
        /*0420*/ 	.word	0x00002a60


	//   ....[10]....
        /*0424*/ 	.word	0x00003450


	//   ....[11]....
        /*0428*/ 	.word	0x00003470


	//   ....[12]....
        /*042c*/ 	.word	0x00003b00


	//   ....[13]....
        /*0430*/ 	.word	0x00003b60


	//   ....[14]....
        /*0434*/ 	.word	0x000054c0


	//   ....[15]....
        /*0438*/ 	.word	0x000057d0


	//   ....[16]....
        /*043c*/ 	.word	0x00005eb0


	//   ....[17]....
        /*0440*/ 	.word	0x00005f10


	//   ....[18]....
        /*0444*/ 	.word	0x00006330


	//   ....[19]....
        /*0448*/ 	.word	0x000063d0


	//   ....[20]....
        /*044c*/ 	.word	0x00008160


	//   ....[21]....
        /*0450*/ 	.word	0x000081b0


	//   ....[22]....
        /*0454*/ 	.word	0x000081c0


	//   ....[23]....
        /*0458*/ 	.word	0x000081f0


	//   ....[24]....
        /*045c*/ 	.word	0x00009de0


	//   ....[25]....
        /*0460*/ 	.word	0x0000a1e0


	//   ....[26]....
        /*0464*/ 	.word	0x0000a720


	//   ....[27]....
        /*0468*/ 	.word	0x0000a820


	//   ....[28]....
        /*046c*/ 	.word	0x0000ab50


	//   ....[29]....
        /*0470*/ 	.word	0x0000ac00


	//   ....[30]....
        /*0474*/ 	.word	0x0000be20


	//   ....[31]....
        /*0478*/ 	.word	0x0000be30


	//   ....[32]....
        /*047c*/ 	.word	0x0000be60


	//   ....[33]....
        /*0480*/ 	.word	0x0000be70


	//   ....[34]....
        /*0484*/ 	.word	0x0000d4a0


	//   ....[35]....
        /*0488*/ 	.word	0x0000d4d0


	//   ....[36]....
        /*048c*/ 	.word	0x0000d4f0


	//   ....[37]....
        /*0490*/ 	.word	0x0000d500


	//   ....[38]....
        /*0494*/ 	.word	0x0000d510


	//   ....[39]....
        /*0498*/ 	.word	0x0000d520


	//   ....[40]....
        /*049c*/ 	.word	0x0000d530


	//   ....[41]....
        /*04a0*/ 	.word	0x0000d540


	//   ....[42]....
        /*04a4*/ 	.word	0x0000d560


	//   ....[43]....
        /*04a8*/ 	.word	0x0000d570


	//   ....[44]....
        /*04ac*/ 	.word	0x0000d580


	//   ....[45]....
        /*04b0*/ 	.word	0x0000d590


	//   ....[46]....
        /*04b4*/ 	.word	0x0000d5a0


	//   ....[47]....
        /*04b8*/ 	.word	0x0000d5b0


	//   ....[48]....
        /*04bc*/ 	.word	0x0000d5d0


	//   ....[49]....
        /*04c0*/ 	.word	0x0000d5e0


	//   ....[50]....
        /*04c4*/ 	.word	0x0000d5f0


	//   ....[51]....
        /*04c8*/ 	.word	0x0000d600


	//   ....[52]....
        /*04cc*/ 	.word	0x0000d610


	//   ....[53]....
        /*04d0*/ 	.word	0x0000d620


	//   ....[54]....
        /*04d4*/ 	.word	0x0000d630


	//   ....[55]....
        /*04d8*/ 	.word	0x0000d640


	//   ....[56]....
        /*04dc*/ 	.word	0x0000d650


	//   ....[57]....
        /*04e0*/ 	.word	0x0000d660


	//   ....[58]....
        /*04e4*/ 	.word	0x0000d670


	//   ....[59]....
        /*04e8*/ 	.word	0x0000d680


	//   ....[60]....
        /*04ec*/ 	.word	0x0000d690


	//   ....[61]....
        /*04f0*/ 	.word	0x0000d6a0


	//   ....[62]....
        /*04f4*/ 	.word	0x0000d6b0


	//   ....[63]....
        /*04f8*/ 	.word	0x0000d6c0


	//   ....[64]....
        /*04fc*/ 	.word	0x0000d6d0


	//   ....[65]....
        /*0500*/ 	.word	0x0000d6e0


	//   ....[66]....
        /*0504*/ 	.word	0x0000d6f0


	//   ....[67]....
        /*0508*/ 	.word	0x0000d700


	//   ....[68]....
        /*050c*/ 	.word	0x0000d710


	//   ....[69]....
        /*0510*/ 	.word	0x0000d730


	//   ....[70]....
        /*0514*/ 	.word	0x0000d740


	//   ....[71]....
        /*0518*/ 	.word	0x0000d750


	//   ....[72]....
        /*051c*/ 	.word	0x0000d760


	//   ....[73]....
        /*0520*/ 	.word	0x0000d770


	//   ....[74]....
        /*0524*/ 	.word	0x0000d780


	//   ....[75]....
        /*0528*/ 	.word	0x0000d790


	//   ....[76]....
        /*052c*/ 	.word	0x0000d7a0


	//   ....[77]....
        /*0530*/ 	.word	0x0000d7b0


	//   ....[78]....
        /*0534*/ 	.word	0x0000d7c0


	//   ....[79]....
        /*0538*/ 	.word	0x0000d7d0


	//   ....[80]....
        /*053c*/ 	.word	0x0000d7e0


	//   ....[81]....
        /*0540*/ 	.word	0x0000d7f0


	//   ....[82]....
        /*0544*/ 	.word	0x0000d800


	//   ....[83]....
        /*0548*/ 	.word	0x0000d810


	//   ....[84]....
        /*054c*/ 	.word	0x0000d820


	//   ....[85]....
        /*0550*/ 	.word	0x0000d830


	//   ....[86]....
        /*0554*/ 	.word	0x0000d840


	//   ....[87]....
        /*0558*/ 	.word	0x0000d850


	//   ....[88]....
        /*055c*/ 	.word	0x0000d860


	//   ....[89]....
        /*0560*/ 	.word	0x0000d870


	//   ....[90]....
        /*0564*/ 	.word	0x0000d880


	//   ....[91]....
        /*0568*/ 	.word	0x0000d890


	//   ....[92]....
        /*056c*/ 	.word	0x0000d8a0


	//   ....[93]....
        /*0570*/ 	.word	0x0000d8b0


	//   ....[94]....
        /*0574*/ 	.word	0x0000d8c0


	//   ....[95]....
        /*0578*/ 	.word	0x0000d8d0


	//   ....[96]....
        /*057c*/ 	.word	0x0000d8e0


	//   ....[97]....
        /*0580*/ 	.word	0x0000d8f0


	//   ....[98]....
        /*0584*/ 	.word	0x0000d900


	//   ....[99]....
        /*0588*/ 	.word	0x0000d910


	//   ....[100]....
        /*058c*/ 	.word	0x0000d920


	//   ....[101]....
        /*0590*/ 	.word	0x0000d930


	//   ....[102]....
        /*0594*/ 	.word	0x0000d940


	//   ....[103]....
        /*0598*/ 	.word	0x0000d950


	//   ....[104]....
        /*059c*/ 	.word	0x0000d960


	//   ....[105]....
        /*05a0*/ 	.word	0x0000d970


	//   ....[106]....
        /*05a4*/ 	.word	0x0000d980


	//   ....[107]....
        /*05a8*/ 	.word	0x0000d990


	//   ....[108]....
        /*05ac*/ 	.word	0x0000d9a0


	//   ....[109]....
        /*05b0*/ 	.word	0x0000d9b0


	//   ....[110]....
        /*05b4*/ 	.word	0x0000d9c0


	//   ....[111]....
        /*05b8*/ 	.word	0x0000d9d0


	//   ....[112]....
        /*05bc*/ 	.word	0x0000d9e0


	//   ....[113]....
        /*05c0*/ 	.word	0x0000d9f0


	//   ....[114]....
        /*05c4*/ 	.word	0x0000da00


	//   ....[115]....
        /*05c8*/ 	.word	0x0000da20


	//   ....[116]....
        /*05cc*/ 	.word	0x0000da60


	//   ....[117]....
        /*05d0*/ 	.word	0x0000da70


	//   ....[118]....
        /*05d4*/ 	.word	0x0000da80


	//   ....[119]....
        /*05d8*/ 	.word	0x0000da90


	//   ....[120]....
        /*05dc*/ 	.word	0x0000dab0


	//   ....[121]....
        /*05e0*/ 	.word	0x0000dad0


	//   ....[122]....
        /*05e4*/ 	.word	0x0000dae0


	//   ....[123]....
        /*05e8*/ 	.word	0x0000db00


	//   ....[124]....
        /*05ec*/ 	.word	0x0000db10


	//   ....[125]....
        /*05f0*/ 	.word	0x0000db20


	//   ....[126]....
        /*05f4*/ 	.word	0x0000db40


	//   ....[127]....
        /*05f8*/ 	.word	0x0000db50


	//   ....[128]....
        /*05fc*/ 	.word	0x0000db70


	//   ....[129]....
        /*0600*/ 	.word	0x0000db80


	//   ....[130]....
        /*0604*/ 	.word	0x0000db90


	//   ....[131]....
        /*0608*/ 	.word	0x0000dba0


	//   ....[132]....
        /*060c*/ 	.word	0x0000dbc0


	//   ....[133]....
        /*0610*/ 	.word	0x0000dbe0


	//   ....[134]....
        /*0614*/ 	.word	0x0000dc10


	//   ....[135]....
        /*0618*/ 	.word	0x0000dc40


	//   ....[136]....
        /*061c*/ 	.word	0x0000dc70


	//   ....[137]....
        /*0620*/ 	.word	0x0000dca0


	//   ....[138]....
        /*0624*/ 	.word	0x0000dcd0


	//   ....[139]....
        /*0628*/ 	.word	0x0000dd10


	//   ....[140]....
        /*062c*/ 	.word	0x0000dd40


	//   ....[141]....
        /*0630*/ 	.word	0x0000dd70


	//   ....[142]....
        /*0634*/ 	.word	0x0000dda0


	//   ....[143]....
        /*0638*/ 	.word	0x0000dde0


	//   ....[144]....
        /*063c*/ 	.word	0x0000de10


	//   ....[145]....
        /*0640*/ 	.word	0x0000de40


	//   ....[146]....
        /*0644*/ 	.word	0x0000de70


	//   ....[147]....
        /*0648*/ 	.word	0x0000de90


	//   ....[148]....
        /*064c*/ 	.word	0x0000dec0


	//   ....[149]....
        /*0650*/ 	.word	0x0000dee0


	//   ....[150]....
        /*0654*/ 	.word	0x0000df10


	//   ....[151]....
        /*0658*/ 	.word	0x0000df40


	//   ....[152]....
        /*065c*/ 	.word	0x0000df70


	//   ....[153]....
        /*0660*/ 	.word	0x0000dfa0


	//   ....[154]....
        /*0664*/ 	.word	0x0000dfd0


	//   ....[155]....
        /*0668*/ 	.word	0x0000e000


	//   ....[156]....
        /*066c*/ 	.word	0x0000e030


	//   ....[157]....
        /*0670*/ 	.word	0x0000e060


	//   ....[158]....
        /*0674*/ 	.word	0x0000e090


	//   ....[159]....
        /*0678*/ 	.word	0x0000e0c0


	//   ....[160]....
        /*067c*/ 	.word	0x0000e0f0


	//   ....[161]....
        /*0680*/ 	.word	0x0000e120


	//   ....[162]....
        /*0684*/ 	.word	0x0000e710


	//   ....[163]....
        /*0688*/ 	.word	0x0000e760


	//   ....[164]....
        /*068c*/ 	.word	0x0000e7a0


	//   ....[165]....
        /*0690*/ 	.word	0x0000e7d0


	//   ....[166]....
        /*0694*/ 	.word	0x0000e810


	//   ....[167]....
        /*0698*/ 	.word	0x0000e840


	//   ....[168]....
        /*069c*/ 	.word	0x0000f4d0


	//   ....[169]....
        /*06a0*/ 	.word	0x0000f500


	//   ....[170]....
        /*06a4*/ 	.word	0x00010650


	//   ....[171]....
        /*06a8*/ 	.word	0x00011820


	//   ....[172]....
        /*06ac*/ 	.word	0x00012260


	//   ....[173]....
        /*06b0*/ 	.word	0x000122a0


	//   ....[174]....
        /*06b4*/ 	.word	0x000122d0


	//   ....[175]....
        /*06b8*/ 	.word	0x00012380


	//   ....[176]....
        /*06bc*/ 	.word	0x000123b0


	//   ....[177]....
        /*06c0*/ 	.word	0x00012440


	//   ....[178]....
        /*06c4*/ 	.word	0x00012470


	//   ....[179]....
        /*06c8*/ 	.word	0x00012500


	//   ....[180]....
        /*06cc*/ 	.word	0x00012530


	//   ....[181]....
        /*06d0*/ 	.word	0x000125c0


	//   ....[182]....
        /*06d4*/ 	.word	0x000125f0


	//   ....[183]....
        /*06d8*/ 	.word	0x00012680


	//   ....[184]....
        /*06dc*/ 	.word	0x000126b0


	//   ....[185]....
        /*06e0*/ 	.word	0x00012730


	//   ....[186]....
        /*06e4*/ 	.word	0x00012750


	//   ....[187]....
        /*06e8*/ 	.word	0x00012760


	//   ....[188]....
        /*06ec*/ 	.word	0x00013fa0


	//   ....[189]....
        /*06f0*/ 	.word	0x00014610


	//   ....[190]....
        /*06f4*/ 	.word	0x000147f0


	//   ....[191]....
        /*06f8*/ 	.word	0x00014840


	//   ....[192]....
        /*06fc*/ 	.word	0x000148e0


	//   ....[193]....
        /*0700*/ 	.word	0x000149f0


	//   ....[194]....
        /*0704*/ 	.word	0x00014a60


	//   ....[195]....
        /*0708*/ 	.word	0x00014b60


	//   ....[196]....
        /*070c*/ 	.word	0x00014bd0


	//   ....[197]....
        /*0710*/ 	.word	0x00014cd0


	//   ....[198]....
        /*0714*/ 	.word	0x00014d40


	//   ....[199]....
        /*0718*/ 	.word	0x00014e40


	//   ....[200]....
        /*071c*/ 	.word	0x00014eb0


	//   ....[201]....
        /*0720*/ 	.word	0x00014fa0


	//   ....[202]....
        /*0724*/ 	.word	0x00015010


	//   ....[203]....
        /*0728*/ 	.word	0x000150f0


	//   ....[204]....
        /*072c*/ 	.word	0x00015180


	//   ....[205]....
        /*0730*/ 	.word	0x00015270


	//----- nvinfo : EIATTR_REG_RECONFIG
	.align		4
.L_180:
        /*0734*/ 	.byte	0x01, 0x54
	.zero		2


	//----- nvinfo : EIATTR_SYSCALL_OFFSETS
	.align		4
        /*0738*/ 	.byte	0x04, 0x46
        /*073a*/ 	.short	(.L_182 - .L_181)


	//   ....[0]....
.L_181:
        /*073c*/ 	.word	0x00001910


	//   ....[1]....
        /*0740*/ 	.word	0x000111a0


	//   ....[2]....
        /*0744*/ 	.word	0x000112e0


	//   ....[3]....
        /*0748*/ 	.word	0x00011420


	//   ....[4]....
        /*074c*/ 	.word	0x00011540


	//   ....[5]....
        /*0750*/ 	.word	0x00011f10


	//----- nvinfo : EIATTR_MBARRIER_INSTR_OFFSETS
	.align		4
.L_182:
        /*0754*/ 	.byte	0x04, 0x39
        /*0756*/ 	.short	(.L_184 - .L_183)


	//   ....[0]....
.L_183:
        /*0758*/ 	.word	0x00000270
        /*075c*/ 	.word	0x000000ff
        /*0760*/ 	.word	0x00020800
        /*0764*/ 	.short	0x0100
        /*0766*/ 	.byte	0x08
	.zero		1


	//   ....[1]....
        /*0768*/ 	.word	0x00000280
        /*076c*/ 	.word	0x000000ff
        /*0770*/ 	.word	0x00020820
        /*0774*/ 	.short	0x0100
        /*0776*/ 	.byte	0x08
	.zero		1


	//   ....[2]....
        /*0778*/ 	.word	0x00000370
        /*077c*/ 	.word	0x000000ff
        /*0780*/ 	.word	0x00020830
        /*0784*/ 	.short	0x0100
        /*0786*/ 	.byte	0x08
	.zero		1


	//   ....[3]....
        /*0788*/ 	.word	0x00000380
        /*078c*/ 	.word	0x000000ff
        /*0790*/ 	.word	0x00020840
        /*0794*/ 	.short	0x0100
        /*0796*/ 	.byte	0x08
	.zero		1


	//   ....[4]....
        /*0798*/ 	.word	0x00000390
        /*079c*/ 	.word	0x000000ff
        /*07a0*/ 	.word	0x00020838
        /*07a4*/ 	.short	0x0100
        /*07a6*/ 	.byte	0x08
	.zero		1


	//   ....[5]....
        /*07a8*/ 	.word	0x000003a0
        /*07ac*/ 	.word	0x000000ff
        /*07b0*/ 	.word	0x00020848
        /*07b4*/ 	.short	0x0100
        /*07b6*/ 	.byte	0x08
	.zero		1


	//   ....[6]....
        /*07b8*/ 	.word	0x000004d0
        /*07bc*/ 	.word	0x000000ff
        /*07c0*/ 	.word	0x00020850
        /*07c4*/ 	.short	0x0100
        /*07c6*/ 	.byte	0x08
	.zero		1


	//   ....[7]....
        /*07c8*/ 	.word	0x000004e0
        /*07cc*/ 	.word	0x000000ff
        /*07d0*/ 	.word	0x00020860
        /*07d4*/ 	.short	0x0100
        /*07d6*/ 	.byte	0x08
	.zero		1


	//   ....[8]....
        /*07d8*/ 	.word	0x000004f0
        /*07dc*/ 	.word	0x000000ff
        /*07e0*/ 	.word	0x00020858
        /*07e4*/ 	.short	0x0100
        /*07e6*/ 	.byte	0x08
	.zero		1


	//   ....[9]....
        /*07e8*/ 	.word	0x00000500
        /*07ec*/ 	.word	0x000000ff
        /*07f0*/ 	.word	0x00020868
        /*07f4*/ 	.short	0x0100
        /*07f6*/ 	.byte	0x08
	.zero		1


	//   ....[10]....
        /*07f8*/ 	.word	0x000005f0
        /*07fc*/ 	.word	0x000000ff
        /*0800*/ 	.word	0x00020870
        /*0804*/ 	.short	0x0100
        /*0806*/ 	.byte	0x06
	.zero		1


	//   ....[11]....
        /*0808*/ 	.word	0x00000600
        /*080c*/ 	.word	0x000000ff
        /*0810*/ 	.word	0x00020880
        /*0814*/ 	.short	0x0100
        /*0816*/ 	.byte	0x06
	.zero		1


	//   ....[12]....
        /*0818*/ 	.word	0x00000610
        /*081c*/ 	.word	0x000000ff
        /*0820*/ 	.word	0x00020878
        /*0824*/ 	.short	0x0100
        /*0826*/ 	.byte	0x06
	.zero		1


	//   ....[13]....
        /*0828*/ 	.word	0x00000620
        /*082c*/ 	.word	0x000000ff
        /*0830*/ 	.word	0x00020888
        /*0834*/ 	.short	0x0100
        /*0836*/ 	.byte	0x06
	.zero		1


	//   ....[14]....
        /*0838*/ 	.word	0x00000750
        /*083c*/ 	.word	0x000000ff
        /*0840*/ 	.word	0x00020890
        /*0844*/ 	.short	0x0100
        /*0846*/ 	.byte	0x08
	.zero		1


	//   ....[15]....
        /*0848*/ 	.word	0x00000760
        /*084c*/ 	.word	0x000000ff
        /*0850*/ 	.word	0x000208a0
        /*0854*/ 	.short	0x0100
        /*0856*/ 	.byte	0x08
	.zero		1


	//   ....[16]....
        /*0858*/ 	.word	0x00000770
        /*085c*/ 	.word	0x000000ff
        /*0860*/ 	.word	0x00020898
        /*0864*/ 	.short	0x0100
        /*0866*/ 	.byte	0x08
	.zero		1


	//   ....[17]....
        /*0868*/ 	.word	0x00000780
        /*086c*/ 	.word	0x000000ff
        /*0870*/ 	.word	0x000208a8
        /*0874*/ 	.short	0x0100
        /*0876*/ 	.byte	0x08
	.zero		1


	//   ....[18]....
        /*0878*/ 	.word	0x000008b0
        /*087c*/ 	.word	0x000000ff
        /*0880*/ 	.word	0x000208b0
        /*0884*/ 	.short	0x0100
        /*0886*/ 	.byte	0x08
	.zero		1


	//   ....[19]....
        /*0888*/ 	.word	0x000008c0
        /*088c*/ 	.word	0x000000ff
        /*0890*/ 	.word	0x000208c0
        /*0894*/ 	.short	0x0100
        /*0896*/ 	.byte	0x08
	.zero		1


	//   ....[20]....
        /*0898*/ 	.word	0x000008d0
        /*089c*/ 	.word	0x000000ff
        /*08a0*/ 	.word	0x000208b8
        /*08a4*/ 	.short	0x0100
        /*08a6*/ 	.byte	0x08
	.zero		1


	//   ....[21]....
        /*08a8*/ 	.word	0x000008e0
        /*08ac*/ 	.word	0x000000ff
        /*08b0*/ 	.word	0x000208c8
        /*08b4*/ 	.short	0x0100
        /*08b6*/ 	.byte	0x08
	.zero		1


	//   ....[22]....
        /*08b8*/ 	.word	0x00001be0
        /*08bc*/ 	.word	0x000000ff
        /*08c0*/ 	.word	0x00020800
        /*08c4*/ 	.short	0x010a
        /*08c6*/ 	.byte	0x29
	.zero		1


	//   ....[23]....
        /*08c8*/ 	.word	0x00001c70
        /*08cc*/ 	.word	0x000000ff
        /*08d0*/ 	.word	0x00020830
        /*08d4*/ 	.short	0x010a
        /*08d6*/ 	.byte	0x29
	.zero		1


	//   ....[24]....
        /*08d8*/ 	.word	0x00001d00
        /*08dc*/ 	.word	0x000000ff
        /*08e0*/ 	.word	0x00020830
        /*08e4*/ 	.short	0x010a
        /*08e6*/ 	.byte	0x29
	.zero		1


	//   ....[25]....
        /*08e8*/ 	.word	0x00002690
        /*08ec*/ 	.word	0x00000003
        /*08f0*/ 	.word	0x00000000
        /*08f4*/ 	.short	0x0101
        /*08f6*/ 	.byte	0x3f
	.zero		1


	//   ....[26]....
        /*08f8*/ 	.word	0x00004bd0
        /*08fc*/ 	.word	0x000000ff
        /*0900*/ 	.word	0x00020830
        /*0904*/ 	.short	0x010a
        /*0906*/ 	.byte	0x06
	.zero		1


	//   ....[27]....
        /*0908*/ 	.word	0x00004c10
        /*090c*/ 	.word	0x000000ff
        /*0910*/ 	.word	0x00020830
        /*0914*/ 	.short	0x010a
        /*0916*/ 	.byte	0x06
	.zero		1


	//   ....[28]....
        /*0918*/ 	.word	0x00004f50
        /*091c*/ 	.word	0x000000ff
        /*0920*/ 	.word	0x00020850
        /*0924*/ 	.short	0x010a
        /*0926*/ 	.byte	0x06
	.zero		1


	//   ....[29]....
        /*0928*/ 	.word	0x00004f90
        /*092c*/ 	.word	0x000000ff
        /*0930*/ 	.word	0x00020850
        /*0934*/ 	.short	0x010a
        /*0936*/ 	.byte	0x06
	.zero		1


	//   ....[30]....
        /*0938*/ 	.word	0x000055c0
        /*093c*/ 	.word	0x000000a5
        /*0940*/ 	.word	0x00000000
        /*0944*/ 	.short	0x0101
        /*0946*/ 	.byte	0x3f
	.zero		1


	//   ....[31]....
        /*0948*/ 	.word	0x00006a40
        /*094c*/ 	.word	0x000000ff
        /*0950*/ 	.word	0x00000000
        /*0954*/ 	.short	0x0101
        /*0956*/ 	.byte	0x06
	.zero		1


	//   ....[32]....
        /*0958*/ 	.word	0x000076a0
        /*095c*/ 	.word	0x000000ff
        /*0960*/ 	.word	0x00020830
        /*0964*/ 	.short	0x010a
        /*0966*/ 	.byte	0x06
	.zero		1


	//   ....[33]....
        /*0968*/ 	.word	0x000076e0
        /*096c*/ 	.word	0x000000ff
        /*0970*/ 	.word	0x00020830
        /*0974*/ 	.short	0x010a
        /*0976*/ 	.byte	0x06
	.zero		1


	//   ....[34]....
        /*0978*/ 	.word	0x00007a50
        /*097c*/ 	.word	0x000000ff
        /*0980*/ 	.word	0x00020850
        /*0984*/ 	.short	0x010a
        /*0986*/ 	.byte	0x06
	.zero		1


	//   ....[35]....
        /*0988*/ 	.word	0x00007a90
        /*098c*/ 	.word	0x000000ff
        /*0990*/ 	.word	0x00020850
        /*0994*/ 	.short	0x010a
        /*0996*/ 	.byte	0x06
	.zero		1


	//   ....[36]....
        /*0998*/ 	.word	0x00008860
        /*099c*/ 	.word	0x00000003
        /*09a0*/ 	.word	0x00000000
        /*09a4*/ 	.short	0x0101
        /*09a6*/ 	.byte	0x3f
	.zero		1


	//   ....[37]....
        /*09a8*/ 	.word	0x00008a40
        /*09ac*/ 	.word	0x000000ff
        /*09b0*/ 	.word	0x00000000
        /*09b4*/ 	.short	0x0101
        /*09b6*/ 	.byte	0x06
	.zero		1


	//   ....[38]....
        /*09b8*/ 	.word	0x00009490
        /*09bc*/ 	.word	0x000000ff
        /*09c0*/ 	.word	0x00020830
        /*09c4*/ 	.short	0x010a
        /*09c6*/ 	.byte	0x06
	.zero		1


	//   ....[39]....
        /*09c8*/ 	.word	0x000094d0
        /*09cc*/ 	.word	0x000000ff
        /*09d0*/ 	.word	0x00020830
        /*09d4*/ 	.short	0x010a
        /*09d6*/ 	.byte	0x06
	.zero		1


	//   ....[40]....
        /*09d8*/ 	.word	0x00009800
        /*09dc*/ 	.word	0x000000ff
        /*09e0*/ 	.word	0x00020850
        /*09e4*/ 	.short	0x010a
        /*09e6*/ 	.byte	0x06
	.zero		1


	//   ....[41]....
        /*09e8*/ 	.word	0x00009840
        /*09ec*/ 	.word	0x000000ff
        /*09f0*/ 	.word	0x00020850
        /*09f4*/ 	.short	0x010a
        /*09f6*/ 	.byte	0x06
	.zero		1


	//   ....[42]....
        /*09f8*/ 	.word	0x00009e30
        /*09fc*/ 	.word	0x000000a0
        /*0a00*/ 	.word	0x00000000
        /*0a04*/ 	.short	0x0101
        /*0a06*/ 	.byte	0x3f
	.zero		1


	//   ....[43]....
        /*0a08*/ 	.word	0x0000b2a0
        /*0a0c*/ 	.word	0x000000ff
        /*0a10*/ 	.word	0x00000000
        /*0a14*/ 	.short	0x0101
        /*0a16*/ 	.byte	0x06
	.zero		1


	//   ....[44]....
        /*0a18*/ 	.word	0x0000bbb0
        /*0a1c*/ 	.word	0x000000ff
        /*0a20*/ 	.word	0x00020850
        /*0a24*/ 	.short	0x010a
        /*0a26*/ 	.byte	0x0e
	.zero		1


	//   ....[45]....
        /*0a28*/ 	.word	0x0000bbf0
        /*0a2c*/ 	.word	0x000000ff
        /*0a30*/ 	.word	0x00020850
        /*0a34*/ 	.short	0x010a
        /*0a36*/ 	.byte	0x0e
	.zero		1


	//   ....[46]....
        /*0a38*/ 	.word	0x0000c130
        /*0a3c*/ 	.word	0x000000ff
        /*0a40*/ 	.word	0x00000000
        /*0a44*/ 	.short	0x0101
        /*0a46*/ 	.byte	0x04
	.zero		1


	//   ....[47]....
        /*0a48*/ 	.word	0x0000e860
        /*0a4c*/ 	.word	0x000000ff
        /*0a50*/ 	.word	0x00000000
        /*0a54*/ 	.short	0x0101
        /*0a56*/ 	.byte	0x04
	.zero		1


	//   ....[48]....
        /*0a58*/ 	.word	0x00011a30
        /*0a5c*/ 	.word	0x000000ff
        /*0a60*/ 	.word	0x00020880
        /*0a64*/ 	.short	0x010a
        /*0a66*/ 	.byte	0x27
	.zero		1


	//   ....[49]....
        /*0a68*/ 	.word	0x00011be0
        /*0a6c*/ 	.word	0x000000ff
        /*0a70*/ 	.word	0x00020840
        /*0a74*/ 	.short	0x010a
        /*0a76*/ 	.byte	0x27
	.zero		1


	//   ....[50]....
        /*0a78*/ 	.word	0x000128b0
        /*0a7c*/ 	.word	0x000000ff
        /*0a80*/ 	.word	0x00020800
        /*0a84*/ 	.short	0x0107
        /*0a86*/ 	.byte	0x27
	.zero		1


	//   ....[51]....
        /*0a88*/ 	.word	0x00012910
        /*0a8c*/ 	.word	0x000000ff
        /*0a90*/ 	.word	0x00020800
        /*0a94*/ 	.short	0x0101
        /*0a96*/ 	.byte	0x27
	.zero		1


	//   ....[52]....
        /*0a98*/ 	.word	0x00012940
        /*0a9c*/ 	.word	0x000000ff
        /*0aa0*/ 	.word	0x00020820
        /*0aa4*/ 	.short	0x010a
        /*0aa6*/ 	.byte	0x27
	.zero		1


	//   ....[53]....
        /*0aa8*/ 	.word	0x00012bf0
        /*0aac*/ 	.word	0x00000008
        /*0ab0*/ 	.word	0x00020880
        /*0ab4*/ 	.short	0x010a
        /*0ab6*/ 	.byte	0x3f
	.zero		1


	//   ....[54]....
        /*0ab8*/ 	.word	0x00012ef0
        /*0abc*/ 	.word	0x00000008
        /*0ac0*/ 	.word	0x00020840
        /*0ac4*/ 	.short	0x010a
        /*0ac6*/ 	.byte	0x3f
	.zero		1


	//   ....[55]....
        /*0ac8*/ 	.word	0x00013260
        /*0acc*/ 	.word	0x00000012
        /*0ad0*/ 	.word	0x00020870
        /*0ad4*/ 	.short	0x010a
        /*0ad6*/ 	.byte	0x3f
	.zero		1


	//   ....[56]....
        /*0ad8*/ 	.word	0x000132d0
        /*0adc*/ 	.word	0x00000012
        /*0ae0*/ 	.word	0x00020860
        /*0ae4*/ 	.short	0x010a
        /*0ae6*/ 	.byte	0x3f
	.zero		1


	//   ....[57]....
        /*0ae8*/ 	.word	0x00013780
        /*0aec*/ 	.word	0x00000012
        /*0af0*/ 	.word	0x00020850
        /*0af4*/ 	.short	0x0101
        /*0af6*/ 	.byte	0x3f
	.zero		1


	//   ....[58]....
        /*0af8*/ 	.word	0x00013800
        /*0afc*/ 	.word	0x00000002
        /*0b00*/ 	.word	0x00000000
        /*0b04*/ 	.short	0x0101
        /*0b06*/ 	.byte	0x3f
	.zero		1


	//   ....[59]....
        /*0b08*/ 	.word	0x000138f0
        /*0b0c*/ 	.word	0x00000010
        /*0b10*/ 	.word	0x00020870
        /*0b14*/ 	.short	0x010a
        /*0b16*/ 	.byte	0x3f
	.zero		1


	//   ....[60]....
        /*0b18*/ 	.word	0x000139a0
        /*0b1c*/ 	.word	0x00000010
        /*0b20*/ 	.word	0x00020860
        /*0b24*/ 	.short	0x010a
        /*0b26*/ 	.byte	0x3f
	.zero		1


	//   ....[61]....
        /*0b28*/ 	.word	0x00013e40
        /*0b2c*/ 	.word	0x00000010
        /*0b30*/ 	.word	0x00020850
        /*0b34*/ 	.short	0x0101
        /*0b36*/ 	.byte	0x3f
	.zero		1


	//   ....[62]....
        /*0b38*/ 	.word	0x00013eb0
        /*0b3c*/ 	.word	0x00000000
        /*0b40*/ 	.word	0x00000000
        /*0b44*/ 	.short	0x0101
        /*0b46*/ 	.byte	0x3f
	.zero		1


	//   ....[63]....
        /*0b48*/ 	.word	0x00013f50
        /*0b4c*/ 	.word	0x00000009
        /*0b50*/ 	.word	0x00020820
        /*0b54*/ 	.short	0x010a
        /*0b56*/ 	.byte	0x3f
	.zero		1


	//   ....[64]....
        /*0b58*/ 	.word	0x00014090
        /*0b5c*/ 	.word	0x00000005
        /*0b60*/ 	.word	0x00000000
        /*0b64*/ 	.short	0x010a
        /*0b66*/ 	.byte	0x3f
	.zero		1


	//   ....[65]....
        /*0b68*/ 	.word	0x00014100
        /*0b6c*/ 	.word	0x00000007
        /*0b70*/ 	.word	0x00000000
        /*0b74*/ 	.short	0x010a
        /*0b76*/ 	.byte	0x3f
	.zero		1


	//   ....[66]....
        /*0b78*/ 	.word	0x00014150
        /*0b7c*/ 	.word	0x00000005
        /*0b80*/ 	.word	0x00020860
        /*0b84*/ 	.short	0x010a
        /*0b86*/ 	.byte	0x3f
	.zero		1


	//   ....[67]....
        /*0b88*/ 	.word	0x000141a0
        /*0b8c*/ 	.word	0x00000003
        /*0b90*/ 	.word	0x00020860
        /*0b94*/ 	.short	0x010a
        /*0b96*/ 	.byte	0x3f
	.zero		1


	//   ....[68]....
        /*0b98*/ 	.word	0x000141e0
        /*0b9c*/ 	.word	0x00000005
        /*0ba0*/ 	.word	0x00020880
        /*0ba4*/ 	.short	0x010a
        /*0ba6*/ 	.byte	0x3f
	.zero		1


	//   ....[69]....
        /*0ba8*/ 	.word	0x00014200
        /*0bac*/ 	.word	0x00000003
        /*0bb0*/ 	.word	0x00020880
        /*0bb4*/ 	.short	0x010a
        /*0bb6*/ 	.byte	0x3f
	.zero		1


	//   ....[70]....
        /*0bb8*/ 	.word	0x00014270
        /*0bbc*/ 	.word	0x00000003
        /*0bc0*/ 	.word	0x00020800
        /*0bc4*/ 	.short	0x010a
        /*0bc6*/ 	.byte	0x3f
	.zero		1


	//   ....[71]....
        /*0bc8*/ 	.word	0x000142d0
        /*0bcc*/ 	.word	0x00000003
        /*0bd0*/ 	.word	0x00020830
        /*0bd4*/ 	.short	0x010a
        /*0bd6*/ 	.byte	0x3f
	.zero		1


	//   ....[72]....
        /*0bd8*/ 	.word	0x00014330
        /*0bdc*/ 	.word	0x0000000c
        /*0be0*/ 	.word	0x00020830
        /*0be4*/ 	.short	0x010a
        /*0be6*/ 	.byte	0x3f
	.zero		1


	//   ....[73]....
        /*0be8*/ 	.word	0x00014390
        /*0bec*/ 	.word	0x0000000c
        /*0bf0*/ 	.word	0x00020850
        /*0bf4*/ 	.short	0x010a
        /*0bf6*/ 	.byte	0x3f
	.zero		1


	//   ....[74]....
        /*0bf8*/ 	.word	0x000143f0
        /*0bfc*/ 	.word	0x00000009
        /*0c00*/ 	.word	0x00020830
        /*0c04*/ 	.short	0x010a
        /*0c06*/ 	.byte	0x3f
	.zero		1


	//   ....[75]....
        /*0c08*/ 	.word	0x00014450
        /*0c0c*/ 	.word	0x00000009
        /*0c10*/ 	.word	0x00020850
        /*0c14*/ 	.short	0x010a
        /*0c16*/ 	.byte	0x3f
	.zero		1


	//   ....[76]....
        /*0c18*/ 	.word	0x000144b0
        /*0c1c*/ 	.word	0x00000009
        /*0c20*/ 	.word	0x00020830
        /*0c24*/ 	.short	0x010a
        /*0c26*/ 	.byte	0x3f
	.zero		1


	//   ....[77]....
        /*0c28*/ 	.word	0x00014510
        /*0c2c*/ 	.word	0x00000009
        /*0c30*/ 	.word	0x00020850
        /*0c34*/ 	.short	0x010a
        /*0c36*/ 	.byte	0x3f
	.zero		1


	//   ....[78]....
        /*0c38*/ 	.word	0x00014570
        /*0c3c*/ 	.word	0x00000005
        /*0c40*/ 	.word	0x00020850
        /*0c44*/ 	.short	0x010a
        /*0c46*/ 	.byte	0x3f
	.zero		1


	//   ....[79]....
        /*0c48*/ 	.word	0x000146d0
        /*0c4c*/ 	.word	0x00000003
        /*0c50*/ 	.word	0x00020880
        /*0c54*/ 	.short	0x010a
        /*0c56*/ 	.byte	0x3f
	.zero		1


	//   ....[80]....
        /*0c58*/ 	.word	0x00014730
        /*0c5c*/ 	.word	0x00000003
        /*0c60*/ 	.word	0x00020840
        /*0c64*/ 	.short	0x010a
        /*0c66*/ 	.byte	0x3f
	.zero		1


	//   ....[81]....
        /*0c68*/ 	.word	0x000152b0
        /*0c6c*/ 	.word	0x00000003
        /*0c70*/ 	.word	0x00020820
        /*0c74*/ 	.short	0x010a
        /*0c76*/ 	.byte	0x3f
	.zero		1


	//   ....[82]....
        /*0c78*/ 	.word	0x00015300
        /*0c7c*/ 	.word	0x00000008
        /*0c80*/ 	.word	0x00020880
        /*0c84*/ 	.short	0x010a
        /*0c86*/ 	.byte	0x3f
	.zero		1


	//   ....[83]....
        /*0c88*/ 	.word	0x00015350
        /*0c8c*/ 	.word	0x00000008
        /*0c90*/ 	.word	0x00020840
        /*0c94*/ 	.short	0x010a
        /*0c96*/ 	.byte	0x3f
	.zero		1


	//   ....[84]....
        /*0c98*/ 	.word	0x000153a0
        /*0c9c*/ 	.word	0x00000012
        /*0ca0*/ 	.word	0x00020870
        /*0ca4*/ 	.short	0x010a
        /*0ca6*/ 	.byte	0x3f
	.zero		1


	//   ....[85]....
        /*0ca8*/ 	.word	0x000153f0
        /*0cac*/ 	.word	0x00000012
        /*0cb0*/ 	.word	0x00020860
        /*0cb4*/ 	.short	0x010a
        /*0cb6*/ 	.byte	0x3f
	.zero		1


	//   ....[86]....
        /*0cb8*/ 	.word	0x00015440
        /*0cbc*/ 	.word	0x00000010
        /*0cc0*/ 	.word	0x00020870
        /*0cc4*/ 	.short	0x010a
        /*0cc6*/ 	.byte	0x3f
	.zero		1


	//   ....[87]....
        /*0cc8*/ 	.word	0x00015490
        /*0ccc*/ 	.word	0x00000010
        /*0cd0*/ 	.word	0x00020860
        /*0cd4*/ 	.short	0x010a
        /*0cd6*/ 	.byte	0x3f
	.zero		1


	//   ....[88]....
        /*0cd8*/ 	.word	0x000154e0
        /*0cdc*/ 	.word	0x00000009
        /*0ce0*/ 	.word	0x00020820
        /*0ce4*/ 	.short	0x010a
        /*0ce6*/ 	.byte	0x3f
	.zero		1


	//   ....[89]....
        /*0ce8*/ 	.word	0x00015530
        /*0cec*/ 	.word	0x00000005
        /*0cf0*/ 	.word	0x00000000
        /*0cf4*/ 	.short	0x010a
        /*0cf6*/ 	.byte	0x3f
	.zero		1


	//   ....[90]....
        /*0cf8*/ 	.word	0x00015580
        /*0cfc*/ 	.word	0x00000007
        /*0d00*/ 	.word	0x00000000
        /*0d04*/ 	.short	0x010a
        /*0d06*/ 	.byte	0x3f
	.zero		1


	//   ....[91]....
        /*0d08*/ 	.word	0x000155d0
        /*0d0c*/ 	.word	0x00000005
        /*0d10*/ 	.word	0x00020860
        /*0d14*/ 	.short	0x010a
        /*0d16*/ 	.byte	0x3f
	.zero		1


	//   ....[92]....
        /*0d18*/ 	.word	0x00015620
        /*0d1c*/ 	.word	0x00000003
        /*0d20*/ 	.word	0x00020860
        /*0d24*/ 	.short	0x010a
        /*0d26*/ 	.byte	0x3f
	.zero		1


	//   ....[93]....
        /*0d28*/ 	.word	0x00015670
        /*0d2c*/ 	.word	0x00000005
        /*0d30*/ 	.word	0x00020880
        /*0d34*/ 	.short	0x010a
        /*0d36*/ 	.byte	0x3f
	.zero		1


	//----- nvinfo : EIATTR_NUM_MBARRIERS
	.align		4
.L_184:
        /*0d38*/ 	.byte	0x03, 0x38
        /*0d3a*/ 	.short	0x0016


	//----- nvinfo : EIATTR_EXIT_INSTR_OFFSETS
	.align		4
        /*0d3c*/ 	.byte	0x04, 0x1c
        /*0d3e*/ 	.short	(.L_186 - .L_185)


	//   ....[0]....
.L_185:
        /*0d40*/ 	.word	0x00014250


	//----- nvinfo : EIATTR_MAX_THREADS
	.align		4
.L_186:
        /*0d44*/ 	.byte	0x04, 0x05
        /*0d46*/ 	.short	(.L_188 - .L_187)
.L_187:
        /*0d48*/ 	.word	0x00000180
        /*0d4c*/ 	.word	0x00000001
        /*0d50*/ 	.word	0x00000001


	//----- nvinfo : EIATTR_CRS_STACK_SIZE
	.align		4
.L_188:
        /*0d54*/ 	.byte	0x04, 0x1e
        /*0d56*/ 	.short	(.L_190 - .L_189)
.L_189:
        /*0d58*/ 	.word	0x00000000


	//----- nvinfo : EIATTR_CBANK_PARAM_SIZE
	.align		4
.L_190:
        /*0d5c*/ 	.byte	0x03, 0x19
        /*0d5e*/ 	.short	0x0a70


	//----- nvinfo : EIATTR_PARAM_CBANK
	.align		4
        /*0d60*/ 	.byte	0x04, 0x0a
        /*0d62*/ 	.short	(.L_192 - .L_191)
	.align		4
.L_191:
        /*0d64*/ 	.word	index@(.nv.constant0._ZN7cutlass13device_kernelIN5flash11enable_sm90INS1_16FlashAttnFwdSm90INS1_25CollectiveMainloopFwdSm90ILi2EN4cute5tupleIJNS5_1CILi1EEES8_S8_EEENS6_IJNS7_ILi128EEENS7_ILi64EEENS7_ILi256EEEEEELi256ENS_12float_e4m3_tEfNS_4arch4Sm90ELb0ELb1ELb1ELb0ELb0ELb0ELb0ELb1ELb1ELb1ELb1ELb0EEENS1_21CollectiveEpilogueFwdINS6_IJSA_SC_SB_EEES9_NS_10bfloat16_tESG_Li256ELb0ELb1ELb1ELb1EEENS1_19SingleTileSchedulerILb0ELb1ELb1ELi128EEEEEEEEEvNT_6ParamsE)
        /*0d68*/ 	.short	0x0210
        /*0d6a*/ 	.short	0x0a70


	//----- nvinfo : EIATTR_SW_WAR
	.align		4
.L_192:
        /*0d6c*/ 	.byte	0x04, 0x36
        /*0d6e*/ 	.short	(.L_194 - .L_193)
.L_193:
        /*0d70*/ 	.word	0x00000008
.L_194:


//--------------------- .nv.info._ZN7cutlass13device_kernelIN5flash11enable_sm90INS1_16FlashAttnFwdSm90INS1_25CollectiveMainloopFwdSm90ILi2EN4cute5tupleIJNS5_1CILi1EEES8_S8_EEENS6_IJNS7_ILi128EEENS7_ILi64EEENS7_ILi256EEEEEELi256ENS_12float_e4m3_tEfNS_4arch4Sm90ELb0ELb1ELb1ELb1ELb0ELb0ELb0ELb1ELb1ELb1ELb1ELb0EEENS1_21CollectiveEpilogueFwdINS6_IJSA_SC_SB_EEES9_NS_10bfloat16_tESG_Li256ELb1ELb1ELb1ELb1EEENS1_36VarlenDynamicPersistentTileSchedulerILi128ELi64ELi256ELi128ELb1ELb1ELb1ELb1ELb0ELb1EEEEEEEEEvNT_6ParamsE --------------------------
	.section	.nv.info._ZN7cutlass13device_kernelIN5flash11enable_sm90INS1_16FlashAttnFwdSm90INS1_25CollectiveMainloopFwdSm90ILi2EN4cute5tupleIJNS5_1CILi1EEES8_S8_EEENS6_IJNS7_ILi128EEENS7_ILi64EEENS7_ILi256EEEEEELi256ENS_12float_e4m3_tEfNS_4arch4Sm90ELb0ELb1ELb1ELb1ELb0ELb0ELb0ELb1ELb1ELb1ELb1ELb0EEENS1_21CollectiveEpilogueFwdINS6_IJSA_SC_SB_EEES9_NS_10bfloat16_tESG_Li256ELb1ELb1ELb1ELb1EEENS1_36VarlenDynamicPersistentTileSchedulerILi128ELi64ELi256ELi128ELb1ELb1ELb1ELb1ELb0ELb1EEEEEEEEEvNT_6ParamsE,"",@"SHT_CUDA_INFO"
	.sectionflags	@""
	.align	4


	//----- nvinfo : EIATTR_CUDA_API_VERSION
	.align		4
        /*0000*/ 	.byte	0x04, 0x37
        /*0002*/ 	.short	(.L_196 - .L_195)
.L_195:
        /*0004*/ 	.word	0x00000082


	//----- nvinfo : EIATTR_KPARAM_INFO
	.align		4
.L_196:
        /*0008*/ 	.byte	0x04, 0x17
        /*000a*/ 	.short	(.L_198 - .L_197)
.L_197:
        /*000c*/ 	.word	0x00000000
        /*0010*/ 	.short	0x0000
        /*0012*/ 	.short	0x0070
        /*0014*/ 	.byte	0x00, 0xf0, 0x01, 0x2a


	//----- nvinfo : EIATTR_SPARSE_MMA_MASK
	.align		4
.L_198:
        /*0018*/ 	.byte	0x03, 0x50
        /*001a*/ 	.short	0x0000


	//----- nvinfo : EIATTR_MAXREG_COUNT
	.align		4
        /*001c*/ 	.byte	0x03, 0x1b
        /*001e*/ 	.short	0x00a8


	//----- nvinfo : EIATTR_NUM_BARRIERS
	.align		4
        /*0020*/ 	.byte	0x02, 0x4c
        /*0022*/ 	.byte	0x10
	.zero		1


	//----- nvinfo : EIATTR_EXTERNS
	.align		4
        /*0024*/ 	.byte	0x04, 0x0f
        /*0026*/ 	.short	(.L_200 - .L_199)


	//   ....[0]....
	.align		4
.L_199:
        /*0028*/ 	.word	index@(__assertfail)


	//----- nvinfo : EIATTR_ANNOTATIONS
	.align		4
.L_200:
        /*002c*/ 	.byte	0x04, 0x55
        /*002e*/ 	.short	(.L_202 - .L_201)


	//   ....[0]....
.L_201:
        /* <DEDUP_REMOVED lines=50> */


	//----- nvinfo : EIATTR_MERCURY_ISA_VERSION
	.align		4
.L_202:
        /*0338*/ 	.byte	0x03, 0x5f
        /*033a*/ 	.short	0x0101


	//----- nvinfo : EIATTR_UNUSED_LOAD_BYTE_OFFSET
	.align		4
        /*033c*/ 	.byte	0x04, 0x44
        /*033e*/ 	.short	(.L_204 - .L_203)


	//   ....[0]....
.L_203:
        /*0340*/ 	.word	0x00000a60
        /*0344*/ 	.word	0x0000fff0


	//   ....[1]....
        /*0348*/ 	.word	0x0000d130
        /*034c*/ 	.word	0x0000fff0


	//----- nvinfo : EIATTR_INT_WARP_WIDE_INSTR_OFFSETS
	.align		4
.L_204:
        /*0350*/ 	.byte	0x04, 0x31
        /*0352*/ 	.short	(.L_206 - .L_205)


	//   ....[0]....
.L_205:
        /*0354*/ 	.word	0x00000130


	//   ....[1]....
        /*0358*/ 	.word	0x00000170


	//   ....[2]....
        /*035c*/ 	.word	0x000001e0


	//   ....[3]....
        /*0360*/ 	.word	0x00015070


	//   ....[4]....
        /*0364*/ 	.word	0x00015100


	//   ....[5]....
        /*0368*/ 	.word	0x00017c60


	//   ....[6]....
        /*036c*/ 	.word	0x00017cf0


	//----- nvinfo : EIATTR_COOP_GROUP_MASK_REGIDS
	.align		4
.L_206:
        /*0370*/ 	.byte	0x04, 0x29
        /*0372*/ 	.short	(.L_208 - .L_207)


	//   ....[0]....
.L_207:
        /*0374*/ 	.word	0xffffffff


	//   ....[1]....
        /*0378*/ 	.word	0xffffffff


	//   ....[2]....
        /*037c*/ 	.word	0xffffffff


	//   ....[3]....
        /*0380*/ 	.word	0xffffffff


	//   ....[4]....
        /*0384*/ 	.word	0xffffffff


	//   ....[5]....
        /*0388*/ 	.word	0xffffffff


	//   ....[6]....
        /*038c*/ 	.word	0xffffffff


	//   ....[7]....
        /*0390*/ 	.word	0xffffffff


	//   ....[8]....
        /*0394*/ 	.word	0xffffffff


	//   ....[9]....
        /*0398*/ 	.word	0xffffffff


	//   ....[10]....
        /*039c*/ 	.word	0xffffffff


	//   ....[11]....
        /*03a0*/ 	.word	0xffffffff


	//   ....[12]....
        /*03a4*/ 	.word	0xffffffff


	//   ....[13]....
        /*03a8*/ 	.word	0xffffffff


	//   ....[14]....
        /*03ac*/ 	.word	0xffffffff


	//   ....[15]....
        /*03b0*/ 	.word	0xffffffff


	//   ....[16]....
        /*03b4*/ 	.word	0xffffffff


	//   ....[17]....
        /*03b8*/ 	.word	0xffffffff


	//   ....[18]....
        /*03bc*/ 	.word	0xffffffff


	//   ....[19]....
        /*03c0*/ 	.word	0xffffffff


	//   ....[20]....
        /*03c4*/ 	.word	0xffffffff


	//   ....[21]....
        /*03c8*/ 	.word	0xffffffff


	//   ....[22]....
        /*03cc*/ 	.word	0xffffffff


	//   ....[23]....
        /*03d0*/ 	.word	0xffffffff


	//   ....[24]....
        /*03d4*/ 	.word	0xffffffff


	//   ....[25]....
        /*03d8*/ 	.word	0xffffffff


	//   ....[26]....
        /*03dc*/ 	.word	0xffffffff


	//   ....[27]....
        /*03e0*/ 	.word	0xffffffff


	//   ....[28]....
        /*03e4*/ 	.word	0xffffffff


	//   ....[29]....
        /*03e8*/ 	.word	0xffffffff


	//   ....[30]....
        /*03ec*/ 	.word	0xffffffff


	//   ....[31]....
        /*03f0*/ 	.word	0xffffffff


	//   ....[32]....
        /*03f4*/ 	.word	0xffffffff


	//   ....[33]....
        /*03f8*/ 	.word	0xffffffff


	//   ....[34]....
        /*03fc*/ 	.word	0xffffffff


	//   ....[35]....
        /*0400*/ 	.word	0xffffffff


	//   ....[36]....
        /*0404*/ 	.word	0xffffffff


	//   ....[37]....
        /*0408*/ 	.word	0xffffffff


	//   ....[38]....
        /*040c*/ 	.word	0xffffffff


	//   ....[39]....
        /*0410*/ 	.word	0xffffffff


	//   ....[40]....
        /*0414*/ 	.word	0xffffffff


	//   ....[41]....
        /*0418*/ 	.word	0xffffffff


	//   ....[42]....
        /*041c*/ 	.word	0xffffffff


	//   ....[43]....
        /*0420*/ 	.word	0xffffffff


	//   ....[44]....
        /*0424*/ 	.word	0xffffffff


	//   ....[45]....
        /*0428*/ 	.word	0xffffffff


	//   ....[46]....
        /*042c*/ 	.word	0xffffffff


	//   ....[47]....
        /*0430*/ 	.word	0xffffffff


	//   ....[48]....
        /*0434*/ 	.word	0xffffffff


	//   ....[49]....
        /*0438*/ 	.word	0xffffffff


	//   ....[50]....
        /*043c*/ 	.word	0xffffffff


	//   ....[51]....
        /*0440*/ 	.word	0xffffffff


	//   ....[52]....
        /*0444*/ 	.word	0xffffffff


	//   ....[53]....
        /*0448*/ 	.word	0xffffffff


	//   ....[54]....
        /*044c*/ 	.word	0xffffffff


	//   ....[55]....
        /*0450*/ 	.word	0xffffffff


	//   ....[56]....
        /*0454*/ 	.word	0xffffffff


	//   ....[57]....
        /*0458*/ 	.word	0xffffffff


	//   ....[58]....
        /*045c*/ 	.word	0xffffffff


	//   ....[59]....
        /*0460*/ 	.word	0xffffffff


	//   ....[60]....
        /*0464*/ 	.word	0xffffffff


	//   ....[61]....
        /*0468*/ 	.word	0xffffffff


	//   ....[62]....
        /*046c*/ 	.word	0xffffffff


	//   ....[63]....
        /*0470*/ 	.word	0xffffffff


	//   ....[64]....
        /*0474*/ 	.word	0xffffffff


	//   ....[65]....
        /*0478*/ 	.word	0xffffffff


	//   ....[66]....
        /*047c*/ 	.word	0xffffffff


	//   ....[67]....
        /*0480*/ 	.word	0xffffffff


	//   ....[68]....
        /*0484*/ 	.word	0xffffffff


	//   ....[69]....
        /*0488*/ 	.word	0xffffffff


	//   ....[70]....
        /*048c*/ 	.word	0xffffffff


	//   ....[71]....
        /*0490*/ 	.word	0xffffffff


	//   ....[72]....
        /*0494*/ 	.word	0xffffffff


	//   ....[73]....
        /*0498*/ 	.word	0xffffffff


	//   ....[74]....
        /*049c*/ 	.word	0xffffffff


	//   ....[75]....
        /*04a0*/ 	.word	0xffffffff


	//   ....[76]....
        /*04a4*/ 	.word	0xffffffff


	//   ....[77]....
        /*04a8*/ 	.word	0xffffffff


	//   ....[78]....
        /*04ac*/ 	.word	0xffffffff


	//   ....[79]....
        /*04b0*/ 	.word	0xffffffff


	//   ....[80]....
        /*04b4*/ 	.word	0xffffffff


	//   ....[81]....
        /*04b8*/ 	.word	0xffffffff


	//   ....[82]....
        /*04bc*/ 	.word	0xffffffff


	//   ....[83]....
        /*04c0*/ 	.word	0xffffffff


	//   ....[84]....
        /*04c4*/ 	.word	0xffffffff


	//   ....[85]....
        /*04c8*/ 	.word	0xffffffff


	//   ....[86]....
        /*04cc*/ 	.word	0xffffffff


	//   ....[87]....
        /*04d0*/ 	.word	0xffffffff


	//   ....[88]....
        /*04d4*/ 	.word	0xffffffff


	//   ....[89]....
        /*04d8*/ 	.word	0xffffffff


	//   ....[90]....
        /*04dc*/ 	.word	0xffffffff


	//   ....[91]....
        /*04e0*/ 	.word	0xffffffff


	//   ....[92]....
        /*04e4*/ 	.word	0xffffffff


	//   ....[93]....
        /*04e8*/ 	.word	0xffffffff


	//   ....[94]....
        /*04ec*/ 	.word	0xffffffff


	//   ....[95]....
        /*04f0*/ 	.word	0xffffffff


	//   ....[96]....
        /*04f4*/ 	.word	0xffffffff


	//   ....[97]....
        /*04f8*/ 	.word	0xffffffff


	//   ....[98]....
        /*04fc*/ 	.word	0xffffffff


	//   ....[99]....
        /*0500*/ 	.word	0xffffffff


	//   ....[100]....
        /*0504*/ 	.word	0xffffffff


	//   ....[101]....
        /*0508*/ 	.word	0xffffffff


	//   ....[102]....
        /*050c*/ 	.word	0xffffffff


	//   ....[103]....
        /*0510*/ 	.word	0xffffffff


	//   ....[104]....
        /*0514*/ 	.word	0xffffffff


	//   ....[105]....
        /*0518*/ 	.word	0xffffffff


	//   ....[106]....
        /*051c*/ 	.word	0xffffffff


	//   ....[107]....
        /*0520*/ 	.word	0xffffffff


	//   ....[108]....
        /*0524*/ 	.word	0xffffffff


	//   ....[109]....
        /*0528*/ 	.word	0xffffffff


	//   ....[110]....
        /*052c*/ 	.word	0xffffffff


	//   ....[111]....
        /*0530*/ 	.word	0xffffffff


	//   ....[112]....
        /*0534*/ 	.word	0xffffffff


	//   ....[113]....
        /*0538*/ 	.word	0xffffffff


	//   ....[114]....
        /*053c*/ 	.word	0xffffffff


	//   ....[115]....
        /*0540*/ 	.word	0xffffffff


	//   ....[116]....
        /*0544*/ 	.word	0xffffffff


	//   ....[117]....
        /*0548*/ 	.word	0xffffffff


	//   ....[118]....
        /*054c*/ 	.word	0xffffffff


	//   ....[119]....
        /*0550*/ 	.word	0xffffffff


	//   ....[120]....
        /*0554*/ 	.word	0xffffffff


	//   ....[121]....
        /*0558*/ 	.word	0xffffffff


	//   ....[122]....
        /*055c*/ 	.word	0xffffffff


	//   ....[123]....
        /*0560*/ 	.word	0xffffffff


	//   ....[124]....
        /*0564*/ 	.word	0xffffffff


	//   ....[125]....
        /*0568*/ 	.word	0xffffffff


	//   ....[126]....
        /*056c*/ 	.word	0xffffffff


	//   ....[127]....
        /*0570*/ 	.word	0xffffffff


	//   ....[128]....
        /*0574*/ 	.word	0xffffffff


	//   ....[129]....
        /*0578*/ 	.word	0xffffffff


	//   ....[130]....
        /*057c*/ 	.word	0xffffffff


	//   ....[131]....
        /*0580*/ 	.word	0xffffffff


	//   ....[132]....
        /*0584*/ 	.word	0xffffffff


	//   ....[133]....
        /*0588*/ 	.word	0xffffffff


	//   ....[134]....
        /*058c*/ 	.word	0xffffffff


	//   ....[135]....
        /*0590*/ 	.word	0xffffffff


	//   ....[136]....
        /*0594*/ 	.word	0xffffffff


	//   ....[137]....
        /*0598*/ 	.word	0xffffffff


	//   ....[138]....
        /*059c*/ 	.word	0xffffffff


	//   ....[139]....
        /*05a0*/ 	.word	0xffffffff


	//   ....[140]....
        /*05a4*/ 	.word	0xffffffff


	//   ....[141]....
        /*05a8*/ 	.word	0xffffffff


	//   ....[142]....
        /*05ac*/ 	.word	0xffffffff


	//   ....[143]....
        /*05b0*/ 	.word	0xffffffff


	//   ....[144]....
        /*05b4*/ 	.word	0xffffffff


	//   ....[145]....
        /*05b8*/ 	.word	0xffffffff


	//   ....[146]....
        /*05bc*/ 	.word	0xffffffff


	//   ....[147]....
        /*05c0*/ 	.word	0xffffffff


	//   ....[148]....
        /*05c4*/ 	.word	0xffffffff


	//   ....[149]....
        /*05c8*/ 	.word	0xffffffff


	//   ....[150]....
        /*05cc*/ 	.word	0xffffffff


	//   ....[151]....
        /*05d0*/ 	.word	0xffffffff


	//   ....[152]....
        /*05d4*/ 	.word	0xffffffff


	//   ....[153]....
        /*05d8*/ 	.word	0xffffffff


	//   ....[154]....
        /*05dc*/ 	.word	0xffffffff


	//   ....[155]....
        /*05e0*/ 	.word	0xffffffff


	//   ....[156]....
        /*05e4*/ 	.word	0xffffffff


	//   ....[157]....
        /*05e8*/ 	.word	0xffffffff


	//   ....[158]....
        /*05ec*/ 	.word	0xffffffff


	//   ....[159]....
        /*05f0*/ 	.word	0xffffffff


	//   ....[160]....
        /*05f4*/ 	.word	0xffffffff


	//   ....[161]....
        /*05f8*/ 	.word	0xffffffff


	//   ....[162]....
        /*05fc*/ 	.word	0xffffffff


	//   ....[163]....
        /*0600*/ 	.word	0xffffffff


	//   ....[164]....
        /*0604*/ 	.word	0xffffffff


	//   ....[165]....
        /*0608*/ 	.word	0xffffffff


	//   ....[166]....
        /*060c*/ 	.word	0xffffffff


	//   ....[167]....
        /*0610*/ 	.word	0xffffffff


	//   ....[168]....
        /*0614*/ 	.word	0xffffffff


	//   ....[169]....
        /*0618*/ 	.word	0xffffffff


	//   ....[170]....
        /*061c*/ 	.word	0xffffffff


	//   ....[171]....
        /*0620*/ 	.word	0xffffffff


	//   ....[172]....
        /*0624*/ 	.word	0xffffffff


	//   ....[173]....
        /*0628*/ 	.word	0xffffffff


	//   ....[174]....
        /*062c*/ 	.word	0xffffffff


	//   ....[175]....
        /*0630*/ 	.word	0xffffffff


	//   ....[176]....
        /*0634*/ 	.word	0xffffffff


	//   ....[177]....
        /*0638*/ 	.word	0xffffffff


	//   ....[178]....
        /*063c*/ 	.word	0xffffffff


	//   ....[179]....
        /*0640*/ 	.word	0xffffffff


	//   ....[180]....
        /*0644*/ 	.word	0xffffffff


	//   ....[181]....
        /*0648*/ 	.word	0xffffffff


	//   ....[182]....
        /*064c*/ 	.word	0xffffffff


	//   ....[183]....
        /*0650*/ 	.word	0xffffffff


	//   ....[184]....
        /*0654*/ 	.word	0xffffffff


	//   ....[185]....
        /*0658*/ 	.word	0xffffffff


	//   ....[186]....
        /*065c*/ 	.word	0xffffffff


	//   ....[187]....
        /*0660*/ 	.word	0xffffffff


	//   ....[188]....
        /*0664*/ 	.word	0xffffffff


	//   ....[189]....
        /*0668*/ 	.word	0xffffffff


	//   ....[190]....
        /*066c*/ 	.word	0xffffffff


	//   ....[191]....
        /*0670*/ 	.word	0xffffffff


	//   ....[192]....
        /*0674*/ 	.word	0xffffffff


	//   ....[193]....
        /*0678*/ 	.word	0xffffffff


	//   ....[194]....
        /*067c*/ 	.word	0xffffffff


	//   ....[195]....
        /*0680*/ 	.word	0xffffffff


	//   ....[196]....
        /*0684*/ 	.word	0xffffffff


	//   ....[197]....
        /*0688*/ 	.word	0xffffffff


	//   ....[198]....
        /*068c*/ 	.word	0xffffffff


	//   ....[199]....
        /*0690*/ 	.word	0xffffffff


	//   ....[200]....
        /*0694*/ 	.word	0xffffffff


	//   ....[201]....
        /*0698*/ 	.word	0xffffffff


	//   ....[202]....
        /*069c*/ 	.word	0xffffffff


	//   ....[203]....
        /*06a0*/ 	.word	0xffffffff


	//   ....[204]....
        /*06a4*/ 	.word	0xffffffff


	//   ....[205]....
        /*06a8*/ 	.word	0xffffffff


	//   ....[206]....
        /*06ac*/ 	.word	0xffffffff


	//   ....[207]....
        /*06b0*/ 	.word	0xffffffff


	//   ....[208]....
        /*06b4*/ 	.word	0xffffffff


	//   ....[209]....
        /*06b8*/ 	.word	0xffffffff


	//   ....[210]....
        /*06bc*/ 	.word	0xffffffff


	//   ....[211]....
        /*06c0*/ 	.word	0xffffffff


	//   ....[212]....
        /*06c4*/ 	.word	0xffffffff


	//   ....[213]....
        /*06c8*/ 	.word	0xffffffff


	//   ....[214]....
        /*06cc*/ 	.word	0xffffffff


	//   ....[215]....
        /*06d0*/ 	.word	0xffffffff


	//   ....[216]....
        /*06d4*/ 	.word	0xffffffff


	//   ....[217]....
        /*06d8*/ 	.word	0xffffffff


	//   ....[218]....
        /*06dc*/ 	.word	0xffffffff


	//   ....[219]....
        /*06e0*/ 	.word	0xffffffff


	//   ....[220]....
        /*06e4*/ 	.word	0xffffffff


	//   ....[221]....
        /*06e8*/ 	.word	0xffffffff


	//   ....[222]....
        /*06ec*/ 	.word	0xffffffff


	//   ....[223]....
        /*06f0*/ 	.word	0xffffffff


	//   ....[224]....
        /*06f4*/ 	.word	0xffffffff


	//   ....[225]....
        /*06f8*/ 	.word	0xffffffff


	//   ....[226]....
        /*06fc*/ 	.word	0xffffffff


	//   ....[227]....
        /*0700*/ 	.word	0xffffffff


	//   ....[228]....
        /*0704*/ 	.word	0xffffffff


	//   ....[229]....
        /*0708*/ 	.word	0xffffffff


	//   ....[230]....
        /*070c*/ 	.word	0xffffffff


	//   ....[231]....
        /*0710*/ 	.word	0xffffffff


	//   ....[232]....
        /*0714*/ 	.word	0xffffffff


	//   ....[233]....
        /*0718*/ 	.word	0xffffffff


	//   ....[234]....
        /*071c*/ 	.word	0xffffffff


	//   ....[235]....
        /*0720*/ 	.word	0xffffffff


	//   ....[236]....
        /*0724*/ 	.word	0xffffffff


	//   ....[237]....
        /*0728*/ 	.word	0xffffffff


	//   ....[238]....
        /*072c*/ 	.word	0xffffffff


	//   ....[239]....
        /*0730*/ 	.word	0x0500000f


	//   ....[240]....
        /*0734*/ 	.word	0x0500000f


	//   ....[241]....
        /*0738*/ 	.word	0x0500000f


	//   ....[242]....
        /*073c*/ 	.word	0x0500000f


	//   ....[243]....
        /*0740*/ 	.word	0x0500000f


	//   ....[244]....
        /*0744*/ 	.word	0x0500000f


	//   ....[245]....
        /*0748*/ 	.word	0x0500000f


	//   ....[246]....
        /*074c*/ 	.word	0x0500000f


	//   ....[247]....
        /*0750*/ 	.word	0x0500000f


	//   ....[248]....
        /*0754*/ 	.word	0x0500000f


	//   ....[249]....
        /*0758*/ 	.word	0x0500000f


	//   ....[250]....
        /*075c*/ 	.word	0x0500000f


	//   ....[251]....
        /*0760*/ 	.word	0x0500000f


	//   ....[252]....
        /*0764*/ 	.word	0x0500000f


	//   ....[253]....
        /*0768*/ 	.word	0x0500000f


	//   ....[254]....
        /*076c*/ 	.word	0x0500000f


	//   ....[255]....
        /*0770*/ 	.word	0x0500000f


	//   ....[0]....
        /*0774*/ 	.word	0x0500000f


	//----- nvinfo : EIATTR_COOP_GROUP_INSTR_OFFSETS
	.align		4
.L_208:
        /*0778*/ 	.byte	0x04, 0x28
        /*077a*/ 	.short	(.L_210 - .L_209)


	//   ....[0]....
.L_209:
        /*077c*/ 	.word	0x00000070


	//   ....[1]....
        /*0780*/ 	.word	0x00000140


	//   ....[2]....
        /*0784*/ 	.word	0x00000190


	//   ....[3]....
        /*0788*/ 	.word	0x000003c0


	//   ....[4]....
        /*078c*/ 	.word	0x00000520


	//   ....[5]....
        /*0790*/ 	.word	0x00000640


	//   ....[6]....
        /*0794*/ 	.word	0x000007a0


	//   ....[7]....
        /*0798*/ 	.word	0x000022e0


	//   ....[8]....
        /*079c*/ 	.word	0x00002c20


	//   ....[9]....
        /*07a0*/ 	.word	0x000033b0


	//   ....[10]....
        /*07a4*/ 	.word	0x00003d30


	//   ....[11]....
        /*07a8*/ 	.word	0x00003f10


	//   ....[12]....
        /*07ac*/ 	.word	0x000041e0


	//   ....[13]....
        /*07b0*/ 	.word	0x00004250


	//   ....[14]....
        /*07b4*/ 	.word	0x00005cb0


	//   ....[15]....
        /*07b8*/ 	.word	0x00005ee0


	//   ....[16]....
        /*07bc*/ 	.word	0x000065d0


	//   ....[17]....
        /*07c0*/ 	.word	0x000066d0


	//   ....[18]....
        /*07c4*/ 	.word	0x00006b30


	//   ....[19]....
        /*07c8*/ 	.word	0x00006b90


	//   ....[20]....
        /*07cc*/ 	.word	0x000088b0


	//   ....[21]....
        /*07d0*/ 	.word	0x000088c0


	//   ....[22]....
        /*07d4*/ 	.word	0x00008940


	//   ....[23]....
        /*07d8*/ 	.word	0x00008960


	//   ....[24]....
        /*07dc*/ 	.word	0x0000a1e0


	//   ....[25]....
        /*07e0*/ 	.word	0x0000a7d0


	//   ....[26]....
        /*07e4*/ 	.word	0x0000aea0


	//   ....[27]....
        /*07e8*/ 	.word	0x0000afa0


	//   ....[28]....
        /*07ec*/ 	.word	0x0000b3e0


	//   ....[29]....
        /*07f0*/ 	.word	0x0000b440


	//   ....[30]....
        /*07f4*/ 	.word	0x0000c5c0


	//   ....[31]....
        /*07f8*/ 	.word	0x0000c5d0


	//   ....[32]....
        /*07fc*/ 	.word	0x0000c600


	//   ....[33]....
        /*0800*/ 	.word	0x0000c610


	//   ....[34]....
        /*0804*/ 	.word	0x0000dae0


	//   ....[35]....
        /*0808*/ 	.word	0x0000daf0


	//   ....[36]....
        /*080c*/ 	.word	0x0000db00


	//   ....[37]....
        /*0810*/ 	.word	0x0000db20


	//   ....[38]....
        /*0814*/ 	.word	0x0000db40


	//   ....[39]....
        /*0818*/ 	.word	0x0000db70


	//   ....[40]....
        /*081c*/ 	.word	0x0000dba0


	//   ....[41]....
        /*0820*/ 	.word	0x0000dbf0


	//   ....[42]....
        /*0824*/ 	.word	0x0000dc20


	//   ....[43]....
        /*0828*/ 	.word	0x0000dc70


	//   ....[44]....
        /*082c*/ 	.word	0x0000dca0


	//   ....[45]....
        /*0830*/ 	.word	0x0000dce0


	//   ....[46]....
        /*0834*/ 	.word	0x0000dd10


	//   ....[47]....
        /*0838*/ 	.word	0x0000dd60


	//   ....[48]....
        /*083c*/ 	.word	0x0000dd90


	//   ....[49]....
        /*0840*/ 	.word	0x0000ddc0


	//   ....[50]....
        /*0844*/ 	.word	0x0000ddf0


	//   ....[51]....
        /*0848*/ 	.word	0x0000de20


	//   ....[52]....
        /*084c*/ 	.word	0x0000de50


	//   ....[53]....
        /*0850*/ 	.word	0x0000de90


	//   ....[54]....
        /*0854*/ 	.word	0x0000dec0


	//   ....[55]....
        /*0858*/ 	.word	0x0000df60


	//   ....[56]....
        /*085c*/ 	.word	0x0000df90


	//   ....[57]....
        /*0860*/ 	.word	0x0000dfc0


	//   ....[58]....
        /*0864*/ 	.word	0x0000e0f0


	//   ....[59]....
        /*0868*/ 	.word	0x0000e1a0


	//   ....[60]....
        /*086c*/ 	.word	0x0000e1d0


	//   ....[61]....
        /*0870*/ 	.word	0x0000e200


	//   ....[62]....
        /*0874*/ 	.word	0x0000e230


	//   ....[63]....
        /*0878*/ 	.word	0x0000e260


	//   ....[64]....
        /*087c*/ 	.word	0x0000e290


	//   ....[65]....
        /*0880*/ 	.word	0x0000e2c0


	//   ....[66]....
        /*0884*/ 	.word	0x0000e2e0


	//   ....[67]....
        /*0888*/ 	.word	0x0000e2f0


	//   ....[68]....
        /*088c*/ 	.word	0x0000e300


	//   ....[69]....
        /*0890*/ 	.word	0x0000e310


	//   ....[70]....
        /*0894*/ 	.word	0x0000e320


	//   ....[71]....
        /*0898*/ 	.word	0x0000e330


	//   ....[72]....
        /*089c*/ 	.word	0x0000e340


	//   ....[73]....
        /*08a0*/ 	.word	0x0000e350


	//   ....[74]....
        /*08a4*/ 	.word	0x0000e360


	//   ....[75]....
        /*08a8*/ 	.word	0x0000e370


	//   ....[76]....
        /*08ac*/ 	.word	0x0000e380


	//   ....[77]....
        /*08b0*/ 	.word	0x0000e390


	//   ....[78]....
        /*08b4*/ 	.word	0x0000e3a0


	//   ....[79]....
        /*08b8*/ 	.word	0x0000e3b0


	//   ....[80]....
        /*08bc*/ 	.word	0x0000e3c0


	//   ....[81]....
        /*08c0*/ 	.word	0x0000e3d0


	//   ....[82]....
        /*08c4*/ 	.word	0x0000e3e0


	//   ....[83]....
        /*08c8*/ 	.word	0x0000e3f0


	//   ....[84]....
        /*08cc*/ 	.word	0x0000e400


	//   ....[85]....
        /*08d0*/ 	.word	0x0000e410


	//   ....[86]....
        /*08d4*/ 	.word	0x0000e420


	//   ....[87]....
        /*08d8*/ 	.word	0x0000e430


	//   ....[88]....
        /*08dc*/ 	.word	0x0000e440


	//   ....[89]....
        /*08e0*/ 	.word	0x0000e450


	//   ....[90]....
        /*08e4*/ 	.word	0x0000e460


	//   ....[91]....
        /*08e8*/ 	.word	0x0000e470


	//   ....[92]....
        /*08ec*/ 	.word	0x0000e480


	//   ....[93]....
        /*08f0*/ 	.word	0x0000e490


	//   ....[94]....
        /*08f4*/ 	.word	0x0000e4b0


	//   ....[95]....
        /*08f8*/ 	.word	0x0000e4d0


	//   ....[96]....
        /*08fc*/ 	.word	0x0000e4e0


	//   ....[97]....
        /*0900*/ 	.word	0x0000e4f0


	//   ....[98]....
        /*0904*/ 	.word	0x0000e500


	//   ....[99]....
        /*0908*/ 	.word	0x0000e510


	//   ....[100]....
        /*090c*/ 	.word	0x0000e520


	//   ....[101]....
        /*0910*/ 	.word	0x0000e530


	//   ....[102]....
        /*0914*/ 	.word	0x0000e540


	//   ....[103]....
        /*0918*/ 	.word	0x0000e550


	//   ....[104]....
        /*091c*/ 	.word	0x0000e560


	//   ....[105]....
        /*0920*/ 	.word	0x0000e570


	//   ....[106]....
        /*0924*/ 	.word	0x0000e580


	//   ....[107]....
        /*0928*/ 	.word	0x0000e590


	//   ....[108]....
        /*092c*/ 	.word	0x0000e5a0


	//   ....[109]....
        /*0930*/ 	.word	0x0000e5b0


	//   ....[110]....
        /*0934*/ 	.word	0x0000e5c0


	//   ....[111]....
        /*0938*/ 	.word	0x0000e5d0


	//   ....[112]....
        /*093c*/ 	.word	0x0000e5e0


	//   ....[113]....
        /*0940*/ 	.word	0x0000e5f0


	//   ....[114]....
        /*0944*/ 	.word	0x0000e600


	//   ....[115]....
        /*0948*/ 	.word	0x0000e610


	//   ....[116]....
        /*094c*/ 	.word	0x0000e620


	//   ....[117]....
        /*0950*/ 	.word	0x0000e650


	//   ....[118]....
        /*0954*/ 	.word	0x0000e660


	//   ....[119]....
        /*0958*/ 	.word	0x0000e680


	//   ....[120]....
        /*095c*/ 	.word	0x0000e690


	//   ....[121]....
        /*0960*/ 	.word	0x0000e6c0


	//   ....[122]....
        /*0964*/ 	.word	0x0000e6d0


	//   ....[123]....
        /*0968*/ 	.word	0x0000e700


	//   ....[124]....
        /*096c*/ 	.word	0x0000e730


	//   ....[125]....
        /*0970*/ 	.word	0x0000e760


	//   ....[126]....
        /*0974*/ 	.word	0x0000e790


	//   ....[127]....
        /*0978*/ 	.word	0x0000e7c0


	//   ....[128]....
        /*097c*/ 	.word	0x0000e7f0


	//   ....[129]....
        /*0980*/ 	.word	0x0000e820


	//   ....[130]....
        /*0984*/ 	.word	0x0000e850


	//   ....[131]....
        /*0988*/ 	.word	0x0000e880


	//   ....[132]....
        /*098c*/ 	.word	0x0000e8b0


	//   ....[133]....
        /*0990*/ 	.word	0x0000e8d0


	//   ....[134]....
        /*0994*/ 	.word	0x0000e8f0


	//   ....[135]....
        /*0998*/ 	.word	0x0000e910


	//   ....[136]....
        /*099c*/ 	.word	0x0000e940


	//   ....[137]....
        /*09a0*/ 	.word	0x0000e970


	//   ....[138]....
        /*09a4*/ 	.word	0x0000e9a0


	//   ....[139]....
        /*09a8*/ 	.word	0x0000e9d0


	//   ....[140]....
        /*09ac*/ 	.word	0x0000ea00


	//   ....[141]....
        /*09b0*/ 	.word	0x0000ea30


	//   ....[142]....
        /*09b4*/ 	.word	0x0000ea60


	//   ....[143]....
        /*09b8*/ 	.word	0x0000ea90


	//   ....[144]....
        /*09bc*/ 	.word	0x0000eac0


	//   ....[145]....
        /*09c0*/ 	.word	0x0000eaf0


	//   ....[146]....
        /*09c4*/ 	.word	0x0000eb20


	//   ....[147]....
        /*09c8*/ 	.word	0x0000eb50


	//   ....[148]....
        /*09cc*/ 	.word	0x0000eb80


	//   ....[149]....
        /*09d0*/ 	.word	0x0000ebb0


	//   ....[150]....
        /*09d4*/ 	.word	0x0000ebe0


	//   ....[151]....
        /*09d8*/ 	.word	0x0000ec10


	//   ....[152]....
        /*09dc*/ 	.word	0x0000ec40


	//   ....[153]....
        /*09e0*/ 	.word	0x0000ec70


	//   ....[154]....
        /*09e4*/ 	.word	0x0000eca0


	//   ....[155]....
        /*09e8*/ 	.word	0x0000ecd0


	//   ....[156]....
        /*09ec*/ 	.word	0x0000ed00


	//   ....[157]....
        /*09f0*/ 	.word	0x0000ed30


	//   ....[158]....
        /*09f4*/ 	.word	0x0000ed60


	//   ....[159]....
        /*09f8*/ 	.word	0x0000ed90


	//   ....[160]....
        /*09fc*/ 	.word	0x0000edc0


	//   ....[161]....
        /*0a00*/ 	.word	0x0000edf0


	//   ....[162]....
        /*0a04*/ 	.word	0x0000fb00


	//   ....[163]....
        /*0a08*/ 	.word	0x0000fb10


	//   ....[164]....
        /*0a0c*/ 	.word	0x0000fb20


	//   ....[165]....
        /*0a10*/ 	.word	0x0000fb30


	//   ....[166]....
        /*0a14*/ 	.word	0x000105d0


	//   ....[167]....
        /*0a18*/ 	.word	0x000105f0


	//   ....[168]....
        /*0a1c*/ 	.word	0x000107a0


	//   ....[169]....
        /*0a20*/ 	.word	0x000107c0


	//   ....[170]....
        /*0a24*/ 	.word	0x00010900


	//   ....[171]....
        /*0a28*/ 	.word	0x00010920


	//   ....[172]....
        /*0a2c*/ 	.word	0x00010a70


	//   ....[173]....
        /*0a30*/ 	.word	0x00010a90


	//   ....[174]....
        /*0a34*/ 	.word	0x00010f70


	//   ....[175]....
        /*0a38*/ 	.word	0x00010f80


	//   ....[176]....
        /*0a3c*/ 	.word	0x00011820


	//   ....[177]....
        /*0a40*/ 	.word	0x00011830


	//   ....[178]....
        /*0a44*/ 	.word	0x00012a30


	//   ....[179]....
        /*0a48*/ 	.word	0x00012a60


	//   ....[180]....
        /*0a4c*/ 	.word	0x00012bd0


	//   ....[181]....
        /*0a50*/ 	.word	0x00012bf0


	//   ....[182]....
        /*0a54*/ 	.word	0x00012d30


	//   ....[183]....
        /*0a58*/ 	.word	0x00012d50


	//   ....[184]....
        /*0a5c*/ 	.word	0x00012ea0


	//   ....[185]....
        /*0a60*/ 	.word	0x00012ec0


	//   ....[186]....
        /*0a64*/ 	.word	0x000130a0


	//   ....[187]....
        /*0a68*/ 	.word	0x000132e0


	//   ....[188]....
        /*0a6c*/ 	.word	0x00013320


	//   ....[189]....
        /*0a70*/ 	.word	0x00013360


	//   ....[190]....
        /*0a74*/ 	.word	0x00013390


	//   ....[191]....
        /*0a78*/ 	.word	0x000133c0


	//   ....[192]....
        /*0a7c*/ 	.word	0x000133f0


	//   ....[193]....
        /*0a80*/ 	.word	0x00013580


	//   ....[194]....
        /*0a84*/ 	.word	0x000135b0


	//   ....[195]....
        /*0a88*/ 	.word	0x000135f0


	//   ....[196]....
        /*0a8c*/ 	.word	0x00013620


	//   ....[197]....
        /*0a90*/ 	.word	0x00013650


	//   ....[198]....
        /*0a94*/ 	.word	0x00013680


	//   ....[199]....
        /*0a98*/ 	.word	0x00013720


	//   ....[200]....
        /*0a9c*/ 	.word	0x00013770


	//   ....[201]....
        /*0aa0*/ 	.word	0x00013780


	//   ....[202]....
        /*0aa4*/ 	.word	0x000137c0


	//   ....[203]....
        /*0aa8*/ 	.word	0x00015820


	//   ....[204]....
        /*0aac*/ 	.word	0x000164e0


	//   ....[205]....
        /*0ab0*/ 	.word	0x000164f0


	//   ....[206]....
        /*0ab4*/ 	.word	0x00016500


	//   ....[207]....
        /*0ab8*/ 	.word	0x00016570


	//   ....[208]....
        /*0abc*/ 	.word	0x00016690


	//   ....[209]....
        /*0ac0*/ 	.word	0x000166a0


	//   ....[210]....
        /*0ac4*/ 	.word	0x00016740


	//   ....[211]....
        /*0ac8*/ 	.word	0x00016750


	//   ....[212]....
        /*0acc*/ 	.word	0x000167f0


	//   ....[213]....
        /*0ad0*/ 	.word	0x00016800


	//   ....[214]....
        /*0ad4*/ 	.word	0x000168a0


	//   ....[215]....
        /*0ad8*/ 	.word	0x000168b0


	//   ....[216]....
        /*0adc*/ 	.word	0x00016940


	//   ....[217]....
        /*0ae0*/ 	.word	0x00016950


	//   ....[218]....
        /*0ae4*/ 	.word	0x00016960


	//   ....[219]....
        /*0ae8*/ 	.word	0x00016970


	//   ....[220]....
        /*0aec*/ 	.word	0x00018640


	//   ....[221]....
        /*0af0*/ 	.word	0x00018670


	//   ....[222]....
        /*0af4*/ 	.word	0x000186a0


	//   ....[223]....
        /*0af8*/ 	.word	0x000186d0


	//   ....[224]....
        /*0afc*/ 	.word	0x00018700


	//   ....[225]....
        /*0b00*/ 	.word	0x00018730


	//   ....[226]....
        /*0b04*/ 	.word	0x00018760


	//   ....[227]....
        /*0b08*/ 	.word	0x00018790


	//   ....[228]....
        /*0b0c*/ 	.word	0x00018900


	//   ....[229]....
        /*0b10*/ 	.word	0x00018930


	//   ....[230]....
        /*0b14*/ 	.word	0x00018960


	//   ....[231]....
        /*0b18*/ 	.word	0x00018990


	//   ....[232]....
        /*0b1c*/ 	.word	0x000189c0


	//   ....[233]....
        /*0b20*/ 	.word	0x000189f0


	//   ....[234]....
        /*0b24*/ 	.word	0x00018a70


	//   ....[235]....
        /*0b28*/ 	.word	0x00018ab0


	//   ....[236]....
        /*0b2c*/ 	.word	0x00018ac0


	//   ....[237]....
        /*0b30*/ 	.word	0x00018b00


	//   ....[238]....
        /*0b34*/ 	.word	0x000195e0


	//   ....[239]....
        /*0b38*/ 	.word	0x00019cc0


	//   ....[240]....
        /*0b3c*/ 	.word	0x00019ea0


	//   ....[241]....
        /*0b40*/ 	.word	0x00019f10


	//   ....[242]....
        /*0b44*/ 	.word	0x00019f70


	//   ....[243]....
        /*0b48*/ 	.word	0x0001a010


	//   ....[244]....
        /*0b4c*/ 	.word	0x0001a0d0


	//   ....[245]....
        /*0b50*/ 	.word	0x0001a1f0


	//   ....[246]....
        /*0b54*/ 	.word	0x0001a250


	//   ....[247]....
        /*0b58*/ 	.word	0x0001a360


	//   ....[248]....
        /*0b5c*/ 	.word	0x0001a3c0


	//   ....[249]....
        /*0b60*/ 	.word	0x0001a4d0


	//   ....[250]....
        /*0b64*/ 	.word	0x0001a530


	//   ....[251]....
        /*0b68*/ 	.word	0x0001a640


	//   ....[252]....
        /*0b6c*/ 	.word	0x0001a6a0


	//   ....[253]....
        /*0b70*/ 	.word	0x0001a7a0


	//   ....[254]....
        /*0b74*/ 	.word	0x0001a800


	//   ....[255]....
        /*0b78*/ 	.word	0x0001a8a0


	//   ....[0]....
        /*0b7c*/ 	.word	0x0001ac40


	//----- nvinfo : EIATTR_REG_RECONFIG
	.align		4
.L_210:
        /*0b80*/ 	.byte	0x01, 0x54
	.zero		2


	//----- nvinfo : EIATTR_SYSCALL_OFFSETS
	.align		4
        /*0b84*/ 	.byte	0x04, 0x46
        /*0b86*/ 	.short	(.L_212 - .L_211)


	//   ....[0]....
.L_211:
        /*0b88*/ 	.word	0x00002460


	//   ....[1]....
        /*0b8c*/ 	.word	0x00015270


	//   ....[2]....
        /*0b90*/ 	.word	0x00015400


	//   ....[3]....
        /*0b94*/ 	.word	0x00015550


	//   ....[4]....
        /*0b98*/ 	.word	0x00015690


	//   ....[5]....
        /*0b9c*/ 	.word	0x000160b0


	//----- nvinfo : EIATTR_MBARRIER_INSTR_OFFSETS
	.align		4
.L_212:
        /*0ba0*/ 	.byte	0x04, 0x39
        /*0ba2*/ 	.short	(.L_214 - .L_213)


	//   ....[0]....
.L_213:
        /*0ba4*/ 	.word	0x00000270
        /*0ba8*/ 	.word	0x000000ff
        /*0bac*/ 	.word	0x00028400
        /*0bb0*/ 	.short	0x0100
        /*0bb2*/ 	.byte	0x08
	.zero		1


	//   ....[1]....
        /*0bb4*/ 	.word	0x00000280
        /*0bb8*/ 	.word	0x000000ff
        /*0bbc*/ 	.word	0x00028420
        /*0bc0*/ 	.short	0x0100
        /*0bc2*/ 	.byte	0x08
	.zero		1


	//   ....[2]....
        /*0bc4*/ 	.word	0x00000370
        /*0bc8*/ 	.word	0x000000ff
        /*0bcc*/ 	.word	0x00028430
        /*0bd0*/ 	.short	0x0100
        /*0bd2*/ 	.byte	0x08
	.zero		1


	//   ....[3]....
        /*0bd4*/ 	.word	0x00000380
        /*0bd8*/ 	.word	0x000000ff
        /*0bdc*/ 	.word	0x00028440
        /*0be0*/ 	.short	0x0100
        /*0be2*/ 	.byte	0x08
	.zero		1


	//   ....[4]....
        /*0be4*/ 	.word	0x00000390
        /*0be8*/ 	.word	0x000000ff
        /*0bec*/ 	.word	0x00028438
        /*0bf0*/ 	.short	0x0100
        /*0bf2*/ 	.byte	0x08
	.zero		1


	//   ....[5]....
        /*0bf4*/ 	.word	0x000003a0
        /*0bf8*/ 	.word	0x000000ff
        /*0bfc*/ 	.word	0x00028448
        /*0c00*/ 	.short	0x0100
        /*0c02*/ 	.byte	0x08
	.zero		1


	//   ....[6]....
        /*0c04*/ 	.word	0x000004d0
        /*0c08*/ 	.word	0x000000ff
        /*0c0c*/ 	.word	0x00028450
        /*0c10*/ 	.short	0x0100
        /*0c12*/ 	.byte	0x08
	.zero		1


	//   ....[7]....
        /*0c14*/ 	.word	0x000004e0
        /*0c18*/ 	.word	0x000000ff
        /*0c1c*/ 	.word	0x00028460
        /*0c20*/ 	.short	0x0100
        /*0c22*/ 	.byte	0x08
	.zero		1


	//   ....[8]....
        /*0c24*/ 	.word	0x000004f0
        /*0c28*/ 	.word	0x000000ff
        /*0c2c*/ 	.word	0x00028458
        /*0c30*/ 	.short	0x0100
        /*0c32*/ 	.byte	0x08
	.zero		1


	//   ....[9]....
        /*0c34*/ 	.word	0x00000500
        /*0c38*/ 	.word	0x000000ff
        /*0c3c*/ 	.word	0x00028468
        /*0c40*/ 	.short	0x0100
        /*0c42*/ 	.byte	0x08
	.zero		1


	//   ....[10]....
        /*0c44*/ 	.word	0x000005f0
        /*0c48*/ 	.word	0x000000ff
        /*0c4c*/ 	.word	0x00028470
        /*0c50*/ 	.short	0x0100
        /*0c52*/ 	.byte	0x06
	.zero		1


	//   ....[11]....
        /*0c54*/ 	.word	0x00000600
        /*0c58*/ 	.word	0x000000ff
        /*0c5c*/ 	.word	0x00028480
        /*0c60*/ 	.short	0x0100
        /*0c62*/ 	.byte	0x06
	.zero		1


	//   ....[12]....
        /*0c64*/ 	.word	0x00000610
        /*0c68*/ 	.word	0x000000ff
        /*0c6c*/ 	.word	0x00028478
        /*0c70*/ 	.short	0x0100
        /*0c72*/ 	.byte	0x06
	.zero		1


	//   ....[13]....
        /*0c74*/ 	.word	0x00000620
        /*0c78*/ 	.word	0x000000ff
        /*0c7c*/ 	.word	0x00028488
        /*0c80*/ 	.short	0x0100
        /*0c82*/ 	.byte	0x06
	.zero		1


	//   ....[14]....
        /*0c84*/ 	.word	0x00000750
        /*0c88*/ 	.word	0x000000ff
        /*0c8c*/ 	.word	0x00028490
        /*0c90*/ 	.short	0x0100
        /*0c92*/ 	.byte	0x08
	.zero		1


	//   ....[15]....
        /*0c94*/ 	.word	0x00000760
        /*0c98*/ 	.word	0x000000ff
        /*0c9c*/ 	.word	0x000284a0
        /*0ca0*/ 	.short	0x0100
        /*0ca2*/ 	.byte	0x08
	.zero		1


	//   ....[16]....
        /*0ca4*/ 	.word	0x00000770
        /*0ca8*/ 	.word	0x000000ff
        /*0cac*/ 	.word	0x00028498
        /*0cb0*/ 	.short	0x0100
        /*0cb2*/ 	.byte	0x08
	.zero		1


	//   ....[17]....
        /*0cb4*/ 	.word	0x00000780
        /*0cb8*/ 	.word	0x000000ff
        /*0cbc*/ 	.word	0x000284a8
        /*0cc0*/ 	.short	0x0100
        /*0cc2*/ 	.byte	0x08
	.zero		1


	//   ....[18]....
        /*0cc4*/ 	.word	0x000008b0
        /*0cc8*/ 	.word	0x000000ff
        /*0ccc*/ 	.word	0x000284b0
        /*0cd0*/ 	.short	0x0100
        /*0cd2*/ 	.byte	0x08
	.zero		1


	//   ....[19]....
        /*0cd4*/ 	.word	0x000008c0
        /*0cd8*/ 	.word	0x000000ff
        /*0cdc*/ 	.word	0x000284c0
        /*0ce0*/ 	.short	0x0100
        /*0ce2*/ 	.byte	0x08
	.zero		1


	//   ....[20]....
        /*0ce4*/ 	.word	0x000008d0
        /*0ce8*/ 	.word	0x000000ff
        /*0cec*/ 	.word	0x000284b8
        /*0cf0*/ 	.short	0x0100
        /*0cf2*/ 	.byte	0x08
	.zero		1


	//   ....[21]....
        /*0cf4*/ 	.word	0x000008e0
        /*0cf8*/ 	.word	0x000000ff
        /*0cfc*/ 	.word	0x000284c8
        /*0d00*/ 	.short	0x0100
        /*0d02*/ 	.byte	0x08
	.zero		1


	//   ....[22]....
        /*0d04*/ 	.word	0x00002750
        /*0d08*/ 	.word	0x000000ff
        /*0d0c*/ 	.word	0x00028400
        /*0d10*/ 	.short	0x010a
        /*0d12*/ 	.byte	0x28
	.zero		1


	//   ....[23]....
        /*0d14*/ 	.word	0x000027f0
        /*0d18*/ 	.word	0x00000006
        /*0d1c*/ 	.word	0x00028430
        /*0d20*/ 	.short	0x010a
        /*0d22*/ 	.byte	0x3f
	.zero		1


	//   ....[24]....
        /*0d24*/ 	.word	0x00002850
        /*0d28*/ 	.word	0x00000006
        /*0d2c*/ 	.word	0x00028430
        /*0d30*/ 	.short	0x010a
        /*0d32*/ 	.byte	0x3f
	.zero		1


	//   ....[25]....
        /*0d34*/ 	.word	0x00002f90
        /*0d38*/ 	.word	0x00000003
        /*0d3c*/ 	.word	0x00000000
        /*0d40*/ 	.short	0x0101
        /*0d42*/ 	.byte	0x3f
	.zero		1


	//   ....[26]....
        /*0d44*/ 	.word	0x000052e0
        /*0d48*/ 	.word	0x000000ff
        /*0d4c*/ 	.word	0x00028430
        /*0d50*/ 	.short	0x010a
        /*0d52*/ 	.byte	0x0a
	.zero		1


	//   ....[27]....
        /*0d54*/ 	.word	0x00005320
        /*0d58*/ 	.word	0x000000ff
        /*0d5c*/ 	.word	0x00028430
        /*0d60*/ 	.short	0x010a
        /*0d62*/ 	.byte	0x0a
	.zero		1


	//   ....[28]....
        /*0d64*/ 	.word	0x00005670
        /*0d68*/ 	.word	0x000000ff
        /*0d6c*/ 	.word	0x00028450
        /*0d70*/ 	.short	0x010a
        /*0d72*/ 	.byte	0x0a
	.zero		1


	//   ....[29]....
        /*0d74*/ 	.word	0x000056b0
        /*0d78*/ 	.word	0x000000ff
        /*0d7c*/ 	.word	0x00028450
        /*0d80*/ 	.short	0x010a
        /*0d82*/ 	.byte	0x0a
	.zero		1


	//   ....[30]....
        /*0d84*/ 	.word	0x00005d40
        /*0d88*/ 	.word	0x00000007
        /*0d8c*/ 	.word	0x00000000
        /*0d90*/ 	.short	0x0101
        /*0d92*/ 	.byte	0x3f
	.zero		1


	//   ....[31]....
        /*0d94*/ 	.word	0x00007170
        /*0d98*/ 	.word	0x000000ff
        /*0d9c*/ 	.word	0x00000000
        /*0da0*/ 	.short	0x0101
        /*0da2*/ 	.byte	0x0b
	.zero		1


	//   ....[32]....
        /*0da4*/ 	.word	0x00007dd0
        /*0da8*/ 	.word	0x000000ff
        /*0dac*/ 	.word	0x00028430
        /*0db0*/ 	.short	0x010a
        /*0db2*/ 	.byte	0x07
	.zero		1


	//   ....[33]....
        /*0db4*/ 	.word	0x00007e10
        /*0db8*/ 	.word	0x000000ff
        /*0dbc*/ 	.word	0x00028430
        /*0dc0*/ 	.short	0x010a
        /*0dc2*/ 	.byte	0x07
	.zero		1


	//   ....[34]....
        /*0dc4*/ 	.word	0x00008190
        /*0dc8*/ 	.word	0x000000ff
        /*0dcc*/ 	.word	0x00028450
        /*0dd0*/ 	.short	0x010a
        /*0dd2*/ 	.byte	0x0a
	.zero		1


	//   ....[35]....
        /*0dd4*/ 	.word	0x000081d0
        /*0dd8*/ 	.word	0x000000ff
        /*0ddc*/ 	.word	0x00028450
        /*0de0*/ 	.short	0x010a
        /*0de2*/ 	.byte	0x0a
	.zero		1


	//   ....[36]....
        /*0de4*/ 	.word	0x00008e40
        /*0de8*/ 	.word	0x000000b1
        /*0dec*/ 	.word	0x00000000
        /*0df0*/ 	.short	0x0101
        /*0df2*/ 	.byte	0x3f
	.zero		1


	//   ....[37]....
        /*0df4*/ 	.word	0x000091d0
        /*0df8*/ 	.word	0x000000ff
        /*0dfc*/ 	.word	0x00000000
        /*0e00*/ 	.short	0x0101
        /*0e02*/ 	.byte	0x05
	.zero		1


	//   ....[38]....
        /*0e04*/ 	.word	0x00009bc0
        /*0e08*/ 	.word	0x000000ff
        /*0e0c*/ 	.word	0x00028430
        /*0e10*/ 	.short	0x010a
        /*0e12*/ 	.byte	0x06
	.zero		1


	//   ....[39]....
        /*0e14*/ 	.word	0x00009c00
        /*0e18*/ 	.word	0x000000ff
        /*0e1c*/ 	.word	0x00028430
        /*0e20*/ 	.short	0x010a
        /*0e22*/ 	.byte	0x06
	.zero		1


	//   ....[40]....
        /*0e24*/ 	.word	0x00009f80
        /*0e28*/ 	.word	0x000000ff
        /*0e2c*/ 	.word	0x00028450
        /*0e30*/ 	.short	0x010a
        /*0e32*/ 	.byte	0x0a
	.zero		1


	//   ....[41]....
        /*0e34*/ 	.word	0x00009fc0
        /*0e38*/ 	.word	0x000000ff
        /*0e3c*/ 	.word	0x00028450
        /*0e40*/ 	.short	0x010a
        /*0e42*/ 	.byte	0x0a
	.zero		1


	//   ....[42]....
        /*0e44*/ 	.word	0x0000a5d0
        /*0e48*/ 	.word	0x00000006
        /*0e4c*/ 	.word	0x00000000
        /*0e50*/ 	.short	0x0101
        /*0e52*/ 	.byte	0x3f
	.zero		1


	//   ....[43]....
        /*0e54*/ 	.word	0x0000ba50
        /*0e58*/ 	.word	0x000000ff
        /*0e5c*/ 	.word	0x00000000
        /*0e60*/ 	.short	0x0101
        /*0e62*/ 	.byte	0x05
	.zero		1


	//   ....[44]....
        /*0e64*/ 	.word	0x0000c370
        /*0e68*/ 	.word	0x000000ff
        /*0e6c*/ 	.word	0x00028450
        /*0e70*/ 	.short	0x010a
        /*0e72*/ 	.byte	0x0e
	.zero		1


	//   ....[45]....
        /*0e74*/ 	.word	0x0000c3b0
        /*0e78*/ 	.word	0x000000ff
        /*0e7c*/ 	.word	0x00028450
        /*0e80*/ 	.short	0x010a
        /*0e82*/ 	.byte	0x0e
	.zero		1


	//   ....[46]....
        /*0e84*/ 	.word	0x0000c8f0
        /*0e88*/ 	.word	0x000000ff
        /*0e8c*/ 	.word	0x00000000
        /*0e90*/ 	.short	0x0101
        /*0e92*/ 	.byte	0x04
	.zero		1


	//   ....[47]....
        /*0e94*/ 	.word	0x00010600
        /*0e98*/ 	.word	0x000000ff
        /*0e9c*/ 	.word	0x00000000
        /*0ea0*/ 	.short	0x0101
        /*0ea2*/ 	.byte	0x07
	.zero		1


	//   ....[48]....
        /*0ea4*/ 	.word	0x00010ee0
        /*0ea8*/ 	.word	0x000000ff
        /*0eac*/ 	.word	0x00000000
        /*0eb0*/ 	.short	0x0101
        /*0eb2*/ 	.byte	0x07
	.zero		1


	//   ....[49]....
        /*0eb4*/ 	.word	0x00015ab0
        /*0eb8*/ 	.word	0x00000003
        /*0ebc*/ 	.word	0x00028480
        /*0ec0*/ 	.short	0x010a
        /*0ec2*/ 	.byte	0x3f
	.zero		1


	//   ....[50]....
        /*0ec4*/ 	.word	0x00015cc0
        /*0ec8*/ 	.word	0x00000003
        /*0ecc*/ 	.word	0x00028440
        /*0ed0*/ 	.short	0x010a
        /*0ed2*/ 	.byte	0x3f
	.zero		1


	//   ....[51]....
        /*0ed4*/ 	.word	0x00016ab0
        /*0ed8*/ 	.word	0x00000011
        /*0edc*/ 	.word	0x00028400
        /*0ee0*/ 	.short	0x0107
        /*0ee2*/ 	.byte	0x3f
	.zero		1


	//   ....[52]....
        /*0ee4*/ 	.word	0x00016bb0
        /*0ee8*/ 	.word	0x00000011
        /*0eec*/ 	.word	0x00028400
        /*0ef0*/ 	.short	0x0101
        /*0ef2*/ 	.byte	0x3f
	.zero		1


	//   ....[53]....
        /*0ef4*/ 	.word	0x00016bd0
        /*0ef8*/ 	.word	0x00000011
        /*0efc*/ 	.word	0x00028420
        /*0f00*/ 	.short	0x010a
        /*0f02*/ 	.byte	0x3f
	.zero		1


	//   ....[54]....
        /*0f04*/ 	.word	0x00016ef0
        /*0f08*/ 	.word	0x00000004
        /*0f0c*/ 	.word	0x00028480
        /*0f10*/ 	.short	0x010a
        /*0f12*/ 	.byte	0x3f
	.zero		1


	//   ....[55]....
        /*0f14*/ 	.word	0x00017250
        /*0f18*/ 	.word	0x00000004
        /*0f1c*/ 	.word	0x00028440
        /*0f20*/ 	.short	0x010a
        /*0f22*/ 	.byte	0x3f
	.zero		1


	//   ....[56]....
        /*0f24*/ 	.word	0x00017610
        /*0f28*/ 	.word	0x00000013
        /*0f2c*/ 	.word	0x00028470
        /*0f30*/ 	.short	0x010a
        /*0f32*/ 	.byte	0x3f
	.zero		1


	//   ....[57]....
        /*0f34*/ 	.word	0x00017680
        /*0f38*/ 	.word	0x00000013
        /*0f3c*/ 	.word	0x00028460
        /*0f40*/ 	.short	0x010a
        /*0f42*/ 	.byte	0x3f
	.zero		1


	//   ....[58]....
        /*0f44*/ 	.word	0x00017b30
        /*0f48*/ 	.word	0x00000013
        /*0f4c*/ 	.word	0x00028450
        /*0f50*/ 	.short	0x0101
        /*0f52*/ 	.byte	0x3f
	.zero		1


	//   ....[59]....
        /*0f54*/ 	.word	0x00017bc0
        /*0f58*/ 	.word	0x00000013
        /*0f5c*/ 	.word	0x00000000
        /*0f60*/ 	.short	0x0101
        /*0f62*/ 	.byte	0x3f
	.zero		1


	//   ....[60]....
        /*0f64*/ 	.word	0x00017df0
        /*0f68*/ 	.word	0x00000010
        /*0f6c*/ 	.word	0x00028470
        /*0f70*/ 	.short	0x010a
        /*0f72*/ 	.byte	0x3f
	.zero		1


	//   ....[61]....
        /*0f74*/ 	.word	0x00017e60
        /*0f78*/ 	.word	0x00000010
        /*0f7c*/ 	.word	0x00028460
        /*0f80*/ 	.short	0x010a
        /*0f82*/ 	.byte	0x3f
	.zero		1


	//   ....[62]....
        /*0f84*/ 	.word	0x00018330
        /*0f88*/ 	.word	0x00000010
        /*0f8c*/ 	.word	0x00028450
        /*0f90*/ 	.short	0x0101
        /*0f92*/ 	.byte	0x3f
	.zero		1


	//   ....[63]....
        /*0f94*/ 	.word	0x00018380
        /*0f98*/ 	.word	0x00000010
        /*0f9c*/ 	.word	0x00000000
        /*0fa0*/ 	.short	0x0101
        /*0fa2*/ 	.byte	0x3f
	.zero		1


	//   ....[64]....
        /*0fa4*/ 	.word	0x00019560
        /*0fa8*/ 	.word	0x00000000
        /*0fac*/ 	.word	0x00028420
        /*0fb0*/ 	.short	0x010a
        /*0fb2*/ 	.byte	0x3f
	.zero		1


	//   ....[65]....
        /*0fb4*/ 	.word	0x00019740
        /*0fb8*/ 	.word	0x00000006
        /*0fbc*/ 	.word	0x00000000
        /*0fc0*/ 	.short	0x010a
        /*0fc2*/ 	.byte	0x3f
	.zero		1


	//   ....[66]....
        /*0fc4*/ 	.word	0x000197b0
        /*0fc8*/ 	.word	0x00000007
        /*0fcc*/ 	.word	0x00000000
        /*0fd0*/ 	.short	0x010a
        /*0fd2*/ 	.byte	0x3f
	.zero		1


	//   ....[67]....
        /*0fd4*/ 	.word	0x00019810
        /*0fd8*/ 	.word	0x00000004
        /*0fdc*/ 	.word	0x00028460
        /*0fe0*/ 	.short	0x010a
        /*0fe2*/ 	.byte	0x3f
	.zero		1


	//   ....[68]....
        /*0fe4*/ 	.word	0x00019860
        /*0fe8*/ 	.word	0x00000003
        /*0fec*/ 	.word	0x00028460
        /*0ff0*/ 	.short	0x010a
        /*0ff2*/ 	.byte	0x3f
	.zero		1


	//   ....[69]....
        /*0ff4*/ 	.word	0x000198a0
        /*0ff8*/ 	.word	0x00000004
        /*0ffc*/ 	.word	0x00028480
        /*1000*/ 	.short	0x010a
        /*1002*/ 	.byte	0x3f
	.zero		1


	//   ....[70]....
        /*1004*/ 	.word	0x000198c0
        /*1008*/ 	.word	0x00000003
        /*100c*/ 	.word	0x00028480
        /*1010*/ 	.short	0x010a
        /*1012*/ 	.byte	0x3f
	.zero		1


	//   ....[71]....
        /*1014*/ 	.word	0x00019930
        /*1018*/ 	.word	0x00000003
        /*101c*/ 	.word	0x00028400
        /*1020*/ 	.short	0x010a
        /*1022*/ 	.byte	0x3f
	.zero		1


	//   ....[72]....
        /*1024*/ 	.word	0x00019980
        /*1028*/ 	.word	0x00000006
        /*102c*/ 	.word	0x00028430
        /*1030*/ 	.short	0x010a
        /*1032*/ 	.byte	0x3f
	.zero		1


	//   ....[73]....
        /*1034*/ 	.word	0x000199e0
        /*1038*/ 	.word	0x00000007
        /*103c*/ 	.word	0x00028430
        /*1040*/ 	.short	0x010a
        /*1042*/ 	.byte	0x3f
	.zero		1


	//   ....[74]....
        /*1044*/ 	.word	0x00019a40
        /*1048*/ 	.word	0x00000007
        /*104c*/ 	.word	0x00028450
        /*1050*/ 	.short	0x010a
        /*1052*/ 	.byte	0x3f
	.zero		1


	//   ....[75]....
        /*1054*/ 	.word	0x00019aa0
        /*1058*/ 	.word	0x00000009
        /*105c*/ 	.word	0x00028430
        /*1060*/ 	.short	0x010a
        /*1062*/ 	.byte	0x3f
	.zero		1


	//   ....[76]....
        /*1064*/ 	.word	0x00019b00
        /*1068*/ 	.word	0x00000009
        /*106c*/ 	.word	0x00028450
        /*1070*/ 	.short	0x010a
        /*1072*/ 	.byte	0x3f
	.zero		1


	//   ....[77]....
        /*1074*/ 	.word	0x00019b60
        /*1078*/ 	.word	0x00000007
        /*107c*/ 	.word	0x00028430
        /*1080*/ 	.short	0x010a
        /*1082*/ 	.byte	0x3f
	.zero		1


	//   ....[78]....
        /*1084*/ 	.word	0x00019bc0
        /*1088*/ 	.word	0x00000007
        /*108c*/ 	.word	0x00028450
        /*1090*/ 	.short	0x010a
        /*1092*/ 	.byte	0x3f
	.zero		1


	//   ....[79]....
        /*1094*/ 	.word	0x00019c20
        /*1098*/ 	.word	0x00000005
        /*109c*/ 	.word	0x00028450
        /*10a0*/ 	.short	0x010a
        /*10a2*/ 	.byte	0x3f
	.zero		1


	//   ....[80]....
        /*10a4*/ 	.word	0x00019d70
        /*10a8*/ 	.word	0x00000003
        /*10ac*/ 	.word	0x00028480
        /*10b0*/ 	.short	0x010a
        /*10b2*/ 	.byte	0x3f
	.zero		1


	//   ....[81]....
        /*10b4*/ 	.word	0x00019dc0
        /*10b8*/ 	.word	0x00000003
        /*10bc*/ 	.word	0x00028440
        /*10c0*/ 	.short	0x010a
        /*10c2*/ 	.byte	0x3f
	.zero		1


	//   ....[82]....
        /*10c4*/ 	.word	0x0001a930
        /*10c8*/ 	.word	0x00000011
        /*10cc*/ 	.word	0x00028420
        /*10d0*/ 	.short	0x010a
        /*10d2*/ 	.byte	0x3f
	.zero		1


	//   ....[83]....
        /*10d4*/ 	.word	0x0001a980
        /*10d8*/ 	.word	0x00000004
        /*10dc*/ 	.word	0x00028480
        /*10e0*/ 	.short	0x010a
        /*10e2*/ 	.byte	0x3f
	.zero		1


	//   ....[84]....
        /*10e4*/ 	.word	0x0001a9d0
        /*10e8*/ 	.word	0x00000004
        /*10ec*/ 	.word	0x00028440
        /*10f0*/ 	.short	0x010a
        /*10f2*/ 	.byte	0x3f
	.zero		1


	//   ....[85]....
        /*10f4*/ 	.word	0x0001aa20
        /*10f8*/ 	.word	0x00000013
        /*10fc*/ 	.word	0x00028470
        /*1100*/ 	.short	0x010a
        /*1102*/ 	.byte	0x3f
	.zero		1


	//   ....[86]....
        /*1104*/ 	.word	0x0001aa70
        /*1108*/ 	.word	0x00000013
        /*110c*/ 	.word	0x00028460
        /*1110*/ 	.short	0x010a
        /*1112*/ 	.byte	0x3f
	.zero		1


	//   ....[87]....
        /*1114*/ 	.word	0x0001aac0
        /*1118*/ 	.word	0x00000010
        /*111c*/ 	.word	0x00028470
        /*1120*/ 	.short	0x010a
        /*1122*/ 	.byte	0x3f
	.zero		1


	//   ....[88]....
        /*1124*/ 	.word	0x0001ab10
        /*1128*/ 	.word	0x00000010
        /*112c*/ 	.word	0x00028460
        /*1130*/ 	.short	0x010a
        /*1132*/ 	.byte	0x3f
	.zero		1


	//   ....[89]....
        /*1134*/ 	.word	0x0001ab60
        /*1138*/ 	.word	0x00000000
        /*113c*/ 	.word	0x00028420
        /*1140*/ 	.short	0x010a
        /*1142*/ 	.byte	0x3f
	.zero		1


	//   ....[90]....
        /*1144*/ 	.word	0x0001ad00
        /*1148*/ 	.word	0x00000006
        /*114c*/ 	.word	0x00000000
        /*1150*/ 	.short	0x010a
        /*1152*/ 	.byte	0x3f
	.zero		1


	//   ....[91]....
        /*1154*/ 	.word	0x0001ad50
        /*1158*/ 	.word	0x00000007
        /*115c*/ 	.word	0x00000000
        /*1160*/ 	.short	0x010a
        /*1162*/ 	.byte	0x3f
	.zero		1


	//   ....[92]....
        /*1164*/ 	.word	0x0001ada0
        /*1168*/ 	.word	0x00000004
        /*116c*/ 	.word	0x00028460
        /*1170*/ 	.short	0x010a
        /*1172*/ 	.byte	0x3f
	.zero		1


	//   ....[93]....
        /*1174*/ 	.word	0x0001adf0
        /*1178*/ 	.word	0x00000003
        /*117c*/ 	.word	0x00028460
        /*1180*/ 	.short	0x010a
        /*1182*/ 	.byte	0x3f
	.zero		1


	//   ....[94]....
        /*1184*/ 	.word	0x0001ae40
        /*1188*/ 	.word	0x00000004
        /*118c*/ 	.word	0x00028480
        /*1190*/ 	.short	0x010a
        /*1192*/ 	.byte	0x3f
	.zero		1


	//----- nvinfo : EIATTR_NUM_MBARRIERS
	.align		4
.L_214:
        /*1194*/ 	.byte	0x03, 0x38
        /*1196*/ 	.short	0x0016


	//----- nvinfo : EIATTR_EXIT_INSTR_OFFSETS
	.align		4
        /*1198*/ 	.byte	0x04, 0x1c
        /*119a*/ 	.short	(.L_216 - .L_215)


	//   ....[0]....
.L_215:
        /*119c*/ 	.word	0x00000aa0


	//   ....[1]....
        /*11a0*/ 	.word	0x00013040


	//   ....[2]....
        /*11a4*/ 	.word	0x00019910


	//----- nvinfo : EIATTR_MAX_THREADS
	.align		4
.L_216:
        /*11a8*/ 	.byte	0x04, 0x05
        /*11aa*/ 	.short	(.L_218 - .L_217)
.L_217:
        /*11ac*/ 	.word	0x00000180
        /*11b0*/ 	.word	0x00000001
        /*11b4*/ 	.word	0x00000001


	//----- nvinfo : EIATTR_CRS_STACK_SIZE
	.align		4
.L_218:
        /*11b8*/ 	.byte	0x04, 0x1e
        /*11ba*/ 	.short	(.L_220 - .L_219)
.L_219:
        /*11bc*/ 	.word	0x00000000


	//----- nvinfo : EIATTR_CBANK_PARAM_SIZE
	.align		4
.L_220:
        /*11c0*/ 	.byte	0x03, 0x19
        /*11c2*/ 	.short	0x0af0


	//----- nvinfo : EIATTR_PARAM_CBANK
	.align		4
        /*11c4*/ 	.byte	0x04, 0x0a
        /*11c6*/ 	.short	(.L_222 - .L_221)
	.align		4
.L_221:
        /*11c8*/ 	.word	index@(.nv.constant0._ZN7cutlass13device_kernelIN5flash11enable_sm90INS1_16FlashAttnFwdSm90INS1_25CollectiveMainloopFwdSm90ILi2EN4cute5tupleIJNS5_1CILi1EEES8_S8_EEENS6_IJNS7_ILi128EEENS7_ILi64EEENS7_ILi256EEEEEELi256ENS_12float_e4m3_tEfNS_4arch4Sm90ELb0ELb1ELb1ELb1ELb0ELb0ELb0ELb1ELb1ELb1ELb1ELb0EEENS1_21CollectiveEpilogueFwdINS6_IJSA_SC_SB_EEES9_NS_10bfloat16_tESG_Li256ELb1ELb1ELb1ELb1EEENS1_36VarlenDynamicPersistentTileSchedulerILi128ELi64ELi256ELi128ELb1ELb1ELb1ELb1ELb0ELb1EEEEEEEEEvNT_6ParamsE)
        /*11cc*/ 	.short	0x0210
        /*11ce*/ 	.short	0x0af0


	//----- nvinfo : EIATTR_SW_WAR
	.align		4
.L_222:
        /*11d0*/ 	.byte	0x04, 0x36
        /*11d2*/ 	.short	(.L_224 - .L_223)
.L_223:
        /*11d4*/ 	.word	0x00000008
.L_224:


//--------------------- .nv.info._ZN7cutlass13device_kernelIN5flash11enable_sm90INS1_16FlashAttnFwdSm90INS1_25CollectiveMainloopFwdSm90ILi2EN4cute5tupleIJNS5_1CILi1EEES8_S8_EEENS6_IJNS7_ILi128EEENS7_ILi64EEENS7_ILi256EEEEEELi256ENS_12float_e4m3_tEfNS_4arch4Sm90ELb0ELb1ELb1ELb1ELb0ELb1ELb0ELb1ELb1ELb1ELb1ELb0EEENS1_21CollectiveEpilogueFwdINS6_IJSA_SC_SB_EEES9_NS_10bfloat16_tESG_Li256ELb1ELb1ELb1ELb1EEENS1_36VarlenDynamicPersistentTileSchedulerILi128ELi64ELi256ELi128ELb1ELb1ELb1ELb1ELb0ELb1EEEEEEEEEvNT_6ParamsE --------------------------
	.section	.nv.info._ZN7cutlass13device_kernelIN5flash11enable_sm90INS1_16FlashAttnFwdSm90INS1_25CollectiveMainloopFwdSm90ILi2EN4cute5tupleIJNS5_1CILi1EEES8_S8_EEENS6_IJNS7_ILi128EEENS7_ILi64EEENS7_ILi256EEEEEELi256ENS_12float_e4m3_tEfNS_4arch4Sm90ELb0ELb1ELb1ELb1ELb0ELb1ELb0ELb1ELb1ELb1ELb1ELb0EEENS1_21CollectiveEpilogueFwdINS6_IJSA_SC_SB_EEES9_NS_10bfloat16_tESG_Li256ELb1ELb1ELb1ELb1EEENS1_36VarlenDynamicPersistentTileSchedulerILi128ELi64ELi256ELi128ELb1ELb1ELb1ELb1ELb0ELb1EEEEEEEEEvNT_6ParamsE,"",@"SHT_CUDA_INFO"
	.sectionflags	@""
	.align	4


	//----- nvinfo : EIATTR_CUDA_API_VERSION
	.align		4
        /*0000*/ 	.byte	0x04, 0x37
        /*0002*/ 	.short	(.L_226 - .L_225)
.L_225:
        /*0004*/ 	.word	0x00000082


	//----- nvinfo : EIATTR_KPARAM_INFO
	.align		4
.L_226:
        /*0008*/ 	.byte	0x04, 0x17
        /*000a*/ 	.short	(.L_228 - .L_227)
.L_227:
        /*000c*/ 	.word	0x00000000
        /*0010*/ 	.short	0x0000
        /*0012*/ 	.short	0x0070
        /*0014*/ 	.byte	0x00, 0xf0, 0x01, 0x2a


	//----- nvinfo : EIATTR_SPARSE_MMA_MASK
	.align		4
.L_228:
        /*0018*/ 	.byte	0x03, 0x50
        /*001a*/ 	.short	0x0000


	//----- nvinfo : EIATTR_MAXREG_COUNT
	.align		4
        /*001c*/ 	.byte	0x03, 0x1b
        /*001e*/ 	.short	0x00a8


	//----- nvinfo : EIATTR_NUM_BARRIERS
	.align		4
        /*0020*/ 	.byte	0x02, 0x4c
        /*0022*/ 	.byte	0x10
	.zero		1


	//----- nvinfo : EIATTR_EXTERNS
	.align		4
        /*0024*/ 	.byte	0x04, 0x0f
        /*0026*/ 	.short	(.L_230 - .L_229)


	//   ....[0]....
	.align		4
.L_229:
        /*0028*/ 	.word	index@(__assertfail)


	//----- nvinfo : EIATTR_ANNOTATIONS
	.align		4
.L_230:
        /*002c*/ 	.byte	0x04, 0x55
        /*002e*/ 	.short	(.L_232 - .L_231)


	//   ....[0]....
.L_231:
        /* <DEDUP_REMOVED lines=106> */


	//----- nvinfo : EIATTR_MERCURY_ISA_VERSION
	.align		4
.L_232:
        /*06b8*/ 	.byte	0x03, 0x5f
        /*06ba*/ 	.short	0x0101


	//----- nvinfo : EIATTR_UNUSED_LOAD_BYTE_OFFSET
	.align		4
        /*06bc*/ 	.byte	0x04, 0x44
        /*06be*/ 	.short	(.L_234 - .L_233)


	//   ....[0]....
.L_233:
        /*06c0*/ 	.word	0x00000ad0
        /*06c4*/ 	.word	0x0000fff0


	//   ....[1]....
        /*06c8*/ 	.word	0x0001cd80
        /*06cc*/ 	.word	0x0000fff0


	//----- nvinfo : EIATTR_INT_WARP_WIDE_INSTR_OFFSETS
	.align		4
.L_234:
        /*06d0*/ 	.byte	0x04, 0x31
        /*06d2*/ 	.short	(.L_236 - .L_235)


	//   ....[0]....
.L_235:
        /*06d4*/ 	.word	0x00000190


	//   ....[1]....
        /*06d8*/ 	.word	0x000001d0


	//   ....[2]....
        /*06dc*/ 	.word	0x00000240


	//   ....[3]....
        /*06e0*/ 	.word	0x00027480


	//   ....[4]....
        /*06e4*/ 	.word	0x000274e0


	//   ....[5]....
        /*06e8*/ 	.word	0x00029fb0


	//   ....[6]....
        /*06ec*/ 	.word	0x0002a010


	//----- nvinfo : EIATTR_COOP_GROUP_MASK_REGIDS
	.align		4
.L_236:
        /*06f0*/ 	.byte	0x04, 0x29
        /*06f2*/ 	.short	(.L_238 - .L_237)


	//   ....[0]....
.L_237:
        /*06f4*/ 	.word	0xffffffff


	//   ....[1]....
        /*06f8*/ 	.word	0xffffffff


	//   ....[2]....
        /*06fc*/ 	.word	0xffffffff


	//   ....[3]....
        /*0700*/ 	.word	0xffffffff


	//   ....[4]....
        /*0704*/ 	.word	0xffffffff


	//   ....[5]....
        /*0708*/ 	.word	0xffffffff


	//   ....[6]....
        /*070c*/ 	.word	0xffffffff


	//   ....[7]....
        /*0710*/ 	.word	0xffffffff


	//   ....[8]....
        /*0714*/ 	.word	0xffffffff


	//   ....[9]....
        /*0718*/ 	.word	0xffffffff


	//   ....[10]....
        /*071c*/ 	.word	0xffffffff


	//   ....[11]....
        /*0720*/ 	.word	0xffffffff


	//   ....[12]....
        /*0724*/ 	.word	0xffffffff


	//   ....[13]....
        /*0728*/ 	.word	0xffffffff


	//   ....[14]....
        /*072c*/ 	.word	0xffffffff


	//   ....[15]....
        /*0730*/ 	.word	0xffffffff


	//   ....[16]....
        /*0734*/ 	.word	0xffffffff


	//   ....[17]....
        /*0738*/ 	.word	0xffffffff


	//   ....[18]....
        /*073c*/ 	.word	0xffffffff


	//   ....[19]....
        /*0740*/ 	.word	0xffffffff


	//   ....[20]....
        /*0744*/ 	.word	0xffffffff


	//   ....[21]....
        /*0748*/ 	.word	0xffffffff


	//   ....[22]....
        /*074c*/ 	.word	0xffffffff


	//   ....[23]....
        /*0750*/ 	.word	0xffffffff


	//   ....[24]....
        /*0754*/ 	.word	0xffffffff


	//   ....[25]....
        /*0758*/ 	.word	0xffffffff


	//   ....[26]....
        /*075c*/ 	.word	0xffffffff


	//   ....[27]....
        /*0760*/ 	.word	0xffffffff


	//   ....[28]....
        /*0764*/ 	.word	0xffffffff


	//   ....[29]....
        /*0768*/ 	.word	0xffffffff


	//   ....[30]....
        /*076c*/ 	.word	0xffffffff


	//   ....[31]....
        /*0770*/ 	.word	0xffffffff


	//   ....[32]....
        /*0774*/ 	.word	0xffffffff


	//   ....[33]....
        /*0778*/ 	.word	0xffffffff


	//   ....[34]....
        /*077c*/ 	.word	0xffffffff


	//   ....[35]....
        /*0780*/ 	.word	0xffffffff


	//   ....[36]....
        /*0784*/ 	.word	0xffffffff


	//   ....[37]....
        /*0788*/ 	.word	0xffffffff


	//   ....[38]....
        /*078c*/ 	.word	0xffffffff


	//   ....[39]....
        /*0790*/ 	.word	0xffffffff


	//   ....[40]....
        /*0794*/ 	.word	0xffffffff


	//   ....[41]....
        /*0798*/ 	.word	0xffffffff


	//   ....[42]....
        /*079c*/ 	.word	0xffffffff


	//   ....[43]....
        /*07a0*/ 	.word	0xffffffff


	//   ....[44]....
        /*07a4*/ 	.word	0xffffffff


	//   ....[45]....
        /*07a8*/ 	.word	0xffffffff


	//   ....[46]....
        /*07ac*/ 	.word	0xffffffff


	//   ....[47]....
        /*07b0*/ 	.word	0xffffffff


	//   ....[48]....
        /*07b4*/ 	.word	0xffffffff


	//   ....[49]....
        /*07b8*/ 	.word	0xffffffff


	//   ....[50]....
        /*07bc*/ 	.word	0xffffffff


	//   ....[51]....
        /*07c0*/ 	.word	0xffffffff


	//   ....[52]....
        /*07c4*/ 	.word	0xffffffff


	//   ....[53]....
        /*07c8*/ 	.word	0xffffffff


	//   ....[54]....
        /*07cc*/ 	.word	0xffffffff


	//   ....[55]....
        /*07d0*/ 	.word	0xffffffff


	//   ....[56]....
        /*07d4*/ 	.word	0xffffffff


	//   ....[57]....
        /*07d8*/ 	.word	0xffffffff


	//   ....[58]....
        /*07dc*/ 	.word	0xffffffff


	//   ....[59]....
        /*07e0*/ 	.word	0xffffffff


	//   ....[60]....
        /*07e4*/ 	.word	0xffffffff


	//   ....[61]....
        /*07e8*/ 	.word	0xffffffff


	//   ....[62]....
        /*07ec*/ 	.word	0xffffffff


	//   ....[63]....
        /*07f0*/ 	.word	0xffffffff


	//   ....[64]....
        /*07f4*/ 	.word	0xffffffff


	//   ....[65]....
        /*07f8*/ 	.word	0xffffffff


	//   ....[66]....
        /*07fc*/ 	.word	0xffffffff


	//   ....[67]....
        /*0800*/ 	.word	0xffffffff


	//   ....[68]....
        /*0804*/ 	.word	0xffffffff


	//   ....[69]....
        /*0808*/ 	.word	0xffffffff


	//   ....[70]....
        /*080c*/ 	.word	0xffffffff


	//   ....[71]....
        /*0810*/ 	.word	0xffffffff


	//   ....[72]....
        /*0814*/ 	.word	0xffffffff


	//   ....[73]....
        /*0818*/ 	.word	0xffffffff


	//   ....[74]....
        /*081c*/ 	.word	0xffffffff


	//   ....[75]....
        /*0820*/ 	.word	0xffffffff


	//   ....[76]....
        /*0824*/ 	.word	0xffffffff


	//   ....[77]....
        /*0828*/ 	.word	0xffffffff


	//   ....[78]....
        /*082c*/ 	.word	0xffffffff


	//   ....[79]....
        /*0830*/ 	.word	0xffffffff


	//   ....[80]....
        /*0834*/ 	.word	0xffffffff


	//   ....[81]....
        /*0838*/ 	.word	0xffffffff


	//   ....[82]....
        /*083c*/ 	.word	0xffffffff


	//   ....[83]....
        /*0840*/ 	.word	0xffffffff


	//   ....[84]....
        /*0844*/ 	.word	0xffffffff


	//   ....[85]....
        /*0848*/ 	.word	0xffffffff


	//   ....[86]....
        /*084c*/ 	.word	0xffffffff


	//   ....[87]....
        /*0850*/ 	.word	0xffffffff


	//   ....[88]....
        /*0854*/ 	.word	0xffffffff


	//   ....[89]....
        /*0858*/ 	.word	0xffffffff


	//   ....[90]....
        /*085c*/ 	.word	0xffffffff


	//   ....[91]....
        /*0860*/ 	.word	0xffffffff


	//   ....[92]....
        /*0864*/ 	.word	0xffffffff


	//   ....[93]....
        /*0868*/ 	.word	0xffffffff


	//   ....[94]....
        /*086c*/ 	.word	0xffffffff


	//   ....[95]....
        /*0870*/ 	.word	0xffffffff


	//   ....[96]....
        /*0874*/ 	.word	0xffffffff


	//   ....[97]....
        /*0878*/ 	.word	0xffffffff


	//   ....[98]....
        /*087c*/ 	.word	0xffffffff


	//   ....[99]....
        /*0880*/ 	.word	0xffffffff


	//   ....[100]....
        /*0884*/ 	.word	0xffffffff


	//   ....[101]....
        /*0888*/ 	.word	0xffffffff


	//   ....[102]....
        /*088c*/ 	.word	0xffffffff


	//   ....[103]....
        /*0890*/ 	.word	0xffffffff


	//   ....[104]....
        /*0894*/ 	.word	0xffffffff


	//   ....[105]....
        /*0898*/ 	.word	0xffffffff


	//   ....[106]....
        /*089c*/ 	.word	0xffffffff


	//   ....[107]....
        /*08a0*/ 	.word	0xffffffff


	//   ....[108]....
        /*08a4*/ 	.word	0xffffffff


	//   ....[109]....
        /*08a8*/ 	.word	0xffffffff


	//   ....[110]....
        /*08ac*/ 	.word	0xffffffff


	//   ....[111]....
        /*08b0*/ 	.word	0xffffffff


	//   ....[112]....
        /*08b4*/ 	.word	0xffffffff


	//   ....[113]....
        /*08b8*/ 	.word	0xffffffff


	//   ....[114]....
        /*08bc*/ 	.word	0xffffffff


	//   ....[115]....
        /*08c0*/ 	.word	0xffffffff


	//   ....[116]....
        /*08c4*/ 	.word	0xffffffff


	//   ....[117]....
        /*08c8*/ 	.word	0xffffffff


	//   ....[118]....
        /*08cc*/ 	.word	0xffffffff


	//   ....[119]....
        /*08d0*/ 	.word	0xffffffff


	//   ....[120]....
        /*08d4*/ 	.word	0xffffffff


	//   ....[121]....
        /*08d8*/ 	.word	0xffffffff


	//   ....[122]....
        /*08dc*/ 	.word	0xffffffff


	//   ....[123]....
        /*08e0*/ 	.word	0xffffffff


	//   ....[124]....
        /*08e4*/ 	.word	0xffffffff


	//   ....[125]....
        /*08e8*/ 	.word	0xffffffff


	//   ....[126]....
        /*08ec*/ 	.word	0xffffffff


	//   ....[127]....
        /*08f0*/ 	.word	0xffffffff


	//   ....[128]....
        /*08f4*/ 	.word	0xffffffff


	//   ....[129]....
        /*08f8*/ 	.word	0xffffffff


	//   ....[130]....
        /*08fc*/ 	.word	0xffffffff


	//   ....[131]....
        /*0900*/ 	.word	0xffffffff


	//   ....[132]....
        /*0904*/ 	.word	0xffffffff


	//   ....[133]....
        /*0908*/ 	.word	0xffffffff


	//   ....[134]....
        /*090c*/ 	.word	0xffffffff


	//   ....[135]....
        /*0910*/ 	.word	0xffffffff


	//   ....[136]....
        /*0914*/ 	.word	0xffffffff


	//   ....[137]....
        /*0918*/ 	.word	0xffffffff


	//   ....[138]....
        /*091c*/ 	.word	0xffffffff


	//   ....[139]....
        /*0920*/ 	.word	0xffffffff


	//   ....[140]....
        /*0924*/ 	.word	0xffffffff


	//   ....[141]....
        /*0928*/ 	.word	0xffffffff


	//   ....[142]....
        /*092c*/ 	.word	0xffffffff


	//   ....[143]....
        /*0930*/ 	.word	0xffffffff


	//   ....[144]....
        /*0934*/ 	.word	0xffffffff


	//   ....[145]....
        /*0938*/ 	.word	0xffffffff


	//   ....[146]....
        /*093c*/ 	.word	0xffffffff


	//   ....[147]....
        /*0940*/ 	.word	0xffffffff


	//   ....[148]....
        /*0944*/ 	.word	0xffffffff


	//   ....[149]....
        /*0948*/ 	.word	0xffffffff


	//   ....[150]....
        /*094c*/ 	.word	0xffffffff


	//   ....[151]....
        /*0950*/ 	.word	0xffffffff


	//   ....[152]....
        /*0954*/ 	.word	0xffffffff


	//   ....[153]....
        /*0958*/ 	.word	0xffffffff


	//   ....[154]....
        /*095c*/ 	.word	0xffffffff


	//   ....[155]....
        /*0960*/ 	.word	0xffffffff


	//   ....[156]....
        /*0964*/ 	.word	0xffffffff


	//   ....[157]....
        /*0968*/ 	.word	0xffffffff


	//   ....[158]....
        /*096c*/ 	.word	0xffffffff


	//   ....[159]....
        /*0970*/ 	.word	0xffffffff


	//   ....[160]....
        /*0974*/ 	.word	0xffffffff


	//   ....[161]....
        /*0978*/ 	.word	0xffffffff


	//   ....[162]....
        /*097c*/ 	.word	0xffffffff


	//   ....[163]....
        /*0980*/ 	.word	0xffffffff


	//   ....[164]....
        /*0984*/ 	.word	0xffffffff


	//   ....[165]....
        /*0988*/ 	.word	0xffffffff


	//   ....[166]....
        /*098c*/ 	.word	0xffffffff


	//   ....[167]....
        /*0990*/ 	.word	0xffffffff


	//   ....[168]....
        /*0994*/ 	.word	0xffffffff


	//   ....[169]....
        /*0998*/ 	.word	0xffffffff


	//   ....[170]....
        /*099c*/ 	.word	0xffffffff


	//   ....[171]....
        /*09a0*/ 	.word	0xffffffff


	//   ....[172]....
        /*09a4*/ 	.word	0xffffffff


	//   ....[173]....
        /*09a8*/ 	.word	0xffffffff


	//   ....[174]....
        /*09ac*/ 	.word	0xffffffff


	//   ....[175]....
        /*09b0*/ 	.word	0xffffffff


	//   ....[176]....
        /*09b4*/ 	.word	0xffffffff


	//   ....[177]....
        /*09b8*/ 	.word	0xffffffff


	//   ....[178]....
        /*09bc*/ 	.word	0xffffffff


	//   ....[179]....
        /*09c0*/ 	.word	0xffffffff


	//   ....[180]....
        /*09c4*/ 	.word	0xffffffff


	//   ....[181]....
        /*09c8*/ 	.word	0xffffffff


	//   ....[182]....
        /*09cc*/ 	.word	0xffffffff


	//   ....[183]....
        /*09d0*/ 	.word	0xffffffff


	//   ....[184]....
        /*09d4*/ 	.word	0xffffffff


	//   ....[185]....
        /*09d8*/ 	.word	0xffffffff


	//   ....[186]....
        /*09dc*/ 	.word	0xffffffff


	//   ....[187]....
        /*09e0*/ 	.word	0xffffffff


	//   ....[188]....
        /*09e4*/ 	.word	0xffffffff


	//   ....[189]....
        /*09e8*/ 	.word	0xffffffff


	//   ....[190]....
        /*09ec*/ 	.word	0xffffffff


	//   ....[191]....
        /*09f0*/ 	.word	0xffffffff


	//   ....[192]....
        /*09f4*/ 	.word	0xffffffff


	//   ....[193]....
        /*09f8*/ 	.word	0xffffffff


	//   ....[194]....
        /*09fc*/ 	.word	0xffffffff


	//   ....[195]....
        /*0a00*/ 	.word	0xffffffff


	//   ....[196]....
        /*0a04*/ 	.word	0xffffffff


	//   ....[197]....
        /*0a08*/ 	.word	0xffffffff


	//   ....[198]....
        /*0a0c*/ 	.word	0xffffffff


	//   ....[199]....
        /*0a10*/ 	.word	0xffffffff


	//   ....[200]....
        /*0a14*/ 	.word	0xffffffff


	//   ....[201]....
        /*0a18*/ 	.word	0xffffffff


	//   ....[202]....
        /*0a1c*/ 	.word	0xffffffff


	//   ....[203]....
        /*0a20*/ 	.word	0xffffffff


	//   ....[204]....
        /*0a24*/ 	.word	0xffffffff


	//   ....[205]....
        /*0a28*/ 	.word	0xffffffff


	//   ....[206]....
        /*0a2c*/ 	.word	0xffffffff


	//   ....[207]....
        /*0a30*/ 	.word	0xffffffff


	//   ....[208]....
        /*0a34*/ 	.word	0xffffffff


	//   ....[209]....
        /*0a38*/ 	.word	0xffffffff


	//   ....[210]....
        /*0a3c*/ 	.word	0xffffffff


	//   ....[211]....
        /*0a40*/ 	.word	0xffffffff


	//   ....[212]....
        /*0a44*/ 	.word	0xffffffff


	//   ....[213]....
        /*0a48*/ 	.word	0xffffffff


	//   ....[214]....
        /*0a4c*/ 	.word	0xffffffff


	//   ....[215]....
        /*0a50*/ 	.word	0xffffffff


	//   ....[216]....
        /*0a54*/ 	.word	0xffffffff


	//   ....[217]....
        /*0a58*/ 	.word	0xffffffff


	//   ....[218]....
        /*0a5c*/ 	.word	0xffffffff


	//   ....[219]....
        /*0a60*/ 	.word	0xffffffff


	//   ....[220]....
        /*0a64*/ 	.word	0xffffffff


	//   ....[221]....
        /*0a68*/ 	.word	0xffffffff


	//   ....[222]....
        /*0a6c*/ 	.word	0xffffffff


	//   ....[223]....
        /*0a70*/ 	.word	0xffffffff


	//   ....[224]....
        /*0a74*/ 	.word	0xffffffff


	//   ....[225]....
        /*0a78*/ 	.word	0xffffffff


	//   ....[226]....
        /*0a7c*/ 	.word	0xffffffff


	//   ....[227]....
        /*0a80*/ 	.word	0xffffffff


	//   ....[228]....
        /*0a84*/ 	.word	0xffffffff


	//   ....[229]....
        /*0a88*/ 	.word	0xffffffff


	//   ....[230]....
        /*0a8c*/ 	.word	0xffffffff


	//   ....[231]....
        /*0a90*/ 	.word	0xffffffff


	//   ....[232]....
        /*0a94*/ 	.word	0xffffffff


	//   ....[233]....
        /*0a98*/ 	.word	0xffffffff


	//   ....[234]....
        /*0a9c*/ 	.word	0xffffffff


	//   ....[235]....
        /*0aa0*/ 	.word	0xffffffff


	//   ....[236]....
        /*0aa4*/ 	.word	0xffffffff


	//   ....[237]....
        /*0aa8*/ 	.word	0xffffffff


	//   ....[238]....
        /*0aac*/ 	.word	0xffffffff


	//   ....[239]....
        /*0ab0*/ 	.word	0xffffffff


	//   ....[240]....
        /*0ab4*/ 	.word	0xffffffff


	//   ....[241]....
        /*0ab8*/ 	.word	0xffffffff


	//   ....[242]....
        /*0abc*/ 	.word	0xffffffff


	//   ....[243]....
        /*0ac0*/ 	.word	0xffffffff


	//   ....[244]....
        /*0ac4*/ 	.word	0xffffffff


	//   ....[245]....
        /*0ac8*/ 	.word	0xffffffff


	//   ....[246]....
        /*0acc*/ 	.word	0xffffffff


	//   ....[247]....
        /*0ad0*/ 	.word	0xffffffff


	//   ....[248]....
        /*0ad4*/ 	.word	0xffffffff


	//   ....[249]....
        /*0ad8*/ 	.word	0xffffffff


	//   ....[250]....
        /*0adc*/ 	.word	0xffffffff


	//   ....[251]....
        /*0ae0*/ 	.word	0xffffffff


	//   ....[252]....
        /*0ae4*/ 	.word	0xffffffff


	//   ....[253]....
        /*0ae8*/ 	.word	0xffffffff


	//   ....[254]....
        /*0aec*/ 	.word	0xffffffff


	//   ....[255]....
        /*0af0*/ 	.word	0xffffffff


	//   ....[0]....
        /*0af4*/ 	.word	0xffffffff


	//   ....[1]....
        /*0af8*/ 	.word	0xffffffff


	//   ....[2]....
        /*0afc*/ 	.word	0xffffffff


	//   ....[3]....
        /*0b00*/ 	.word	0xffffffff


	//   ....[4]....
        /*0b04*/ 	.word	0xffffffff


	//   ....[5]....
        /*0b08*/ 	.word	0xffffffff


	//   ....[6]....
        /*0b0c*/ 	.word	0xffffffff


	//   ....[7]....
        /*0b10*/ 	.word	0xffffffff


	//   ....[8]....
        /*0b14*/ 	.word	0xffffffff


	//   ....[9]....
        /*0b18*/ 	.word	0xffffffff


	//   ....[10]....
        /*0b1c*/ 	.word	0xffffffff


	//   ....[11]....
        /*0b20*/ 	.word	0xffffffff


	//   ....[12]....
        /*0b24*/ 	.word	0xffffffff


	//   ....[13]....
        /*0b28*/ 	.word	0xffffffff


	//   ....[14]....
        /*0b2c*/ 	.word	0xffffffff


	//   ....[15]....
        /*0b30*/ 	.word	0xffffffff


	//   ....[16]....
        /*0b34*/ 	.word	0x0500000f


	//   ....[17]....
        /*0b38*/ 	.word	0x0500000f


	//   ....[18]....
        /*0b3c*/ 	.word	0x0500000f


	//   ....[19]....
        /*0b40*/ 	.word	0x0500000f


	//   ....[20]....
        /*0b44*/ 	.word	0x0500000f


	//   ....[21]....
        /*0b48*/ 	.word	0x0500000f


	//   ....[22]....
        /*0b4c*/ 	.word	0x0500000f


	//   ....[23]....
        /*0b50*/ 	.word	0x0500000f


	//   ....[24]....
        /*0b54*/ 	.word	0x0500000f


	//   ....[25]....
        /*0b58*/ 	.word	0x0500000f


	//   ....[26]....
        /*0b5c*/ 	.word	0x0500000f


	//   ....[27]....
        /*0b60*/ 	.word	0x0500000f


	//   ....[28]....
        /*0b64*/ 	.word	0x0500000f


	//   ....[29]....
        /*0b68*/ 	.word	0x0500000f


	//   ....[30]....
        /*0b6c*/ 	.word	0x0500000f


	//   ....[31]....
        /*0b70*/ 	.word	0x0500000f


	//   ....[32]....
        /*0b74*/ 	.word	0x0500000f


	//   ....[33]....
        /*0b78*/ 	.word	0x0500000f


	//   ....[34]....
        /*0b7c*/ 	.word	0x0500000f


	//   ....[35]....
        /*0b80*/ 	.word	0x0500000f


	//   ....[36]....
        /*0b84*/ 	.word	0x0500000f


	//   ....[37]....
        /*0b88*/ 	.word	0x0500000f


	//   ....[38]....
        /*0b8c*/ 	.word	0x0500000f


	//   ....[39]....
        /*0b90*/ 	.word	0x0500000f


	//   ....[40]....
        /*0b94*/ 	.word	0x0500000f


	//   ....[41]....
        /*0b98*/ 	.word	0x0500000f


	//   ....[42]....
        /*0b9c*/ 	.word	0x0500000f


	//   ....[43]....
        /*0ba0*/ 	.word	0x0500000f


	//   ....[44]....
        /*0ba4*/ 	.word	0x0500000f


	//   ....[45]....
        /*0ba8*/ 	.word	0x0500000f


	//   ....[46]....
        /*0bac*/ 	.word	0x0500000f


	//   ....[47]....
        /*0bb0*/ 	.word	0x0500000f


	//   ....[48]....
        /*0bb4*/ 	.word	0x0500000f


	//   ....[49]....
        /*0bb8*/ 	.word	0x0500000f


	//   ....[50]....
        /*0bbc*/ 	.word	0x0500000f


	//   ....[51]....
        /*0bc0*/ 	.word	0x0500000f


	//   ....[52]....
        /*0bc4*/ 	.word	0x0500000f


	//   ....[53]....
        /*0bc8*/ 	.word	0x0500000f


	//   ....[54]....
        /*0bcc*/ 	.word	0x0500000f


	//   ....[55]....
        /*0bd0*/ 	.word	0x0500000f


	//   ....[56]....
        /*0bd4*/ 	.word	0x0500000f


	//   ....[57]....
        /*0bd8*/ 	.word	0x0500000f


	//   ....[58]....
        /*0bdc*/ 	.word	0x0500000f


	//   ....[59]....
        /*0be0*/ 	.word	0x0500000f


	//   ....[60]....
        /*0be4*/ 	.word	0x0500000f


	//   ....[61]....
        /*0be8*/ 	.word	0x0500000f


	//   ....[62]....
        /*0bec*/ 	.word	0x0500000f


	//   ....[63]....
        /*0bf0*/ 	.word	0x0500000f


	//   ....[64]....
        /*0bf4*/ 	.word	0x0500000f


	//   ....[65]....
        /*0bf8*/ 	.word	0x0500000f


	//   ....[66]....
        /*0bfc*/ 	.word	0x0500000f


	//   ....[67]....
        /*0c00*/ 	.word	0x0500000f


	//   ....[68]....
        /*0c04*/ 	.word	0x0500000f


	//   ....[69]....
        /*0c08*/ 	.word	0x0500000f


	//   ....[70]....
        /*0c0c*/ 	.word	0x0500000f


	//   ....[71]....
        /*0c10*/ 	.word	0x0500000f


	//   ....[72]....
        /*0c14*/ 	.word	0x0500000f


	//   ....[73]....
        /*0c18*/ 	.word	0x0500000f


	//   ....[74]....
        /*0c1c*/ 	.word	0x0500000f


	//   ....[75]....
        /*0c20*/ 	.word	0x0500000f


	//   ....[76]....
        /*0c24*/ 	.word	0x0500000f


	//   ....[77]....
        /*0c28*/ 	.word	0x0500000f


	//   ....[78]....
        /*0c2c*/ 	.word	0x0500000f


	//   ....[79]....
        /*0c30*/ 	.word	0x0500000f


	//   ....[80]....
        /*0c34*/ 	.word	0x0500000f


	//   ....[81]....
        /*0c38*/ 	.word	0x0500000f


	//   ....[82]....
        /*0c3c*/ 	.word	0x0500000f


	//   ....[83]....
        /*0c40*/ 	.word	0x0500000f


	//   ....[84]....
        /*0c44*/ 	.word	0x0500000f


	//   ....[85]....
        /*0c48*/ 	.word	0x0500000f


	//   ....[86]....
        /*0c4c*/ 	.word	0x0500000f


	//   ....[87]....
        /*0c50*/ 	.word	0x0500000f


	//   ....[88]....
        /*0c54*/ 	.word	0x0500000f


	//   ....[89]....
        /*0c58*/ 	.word	0x0500000f


	//   ....[90]....
        /*0c5c*/ 	.word	0x0500000f


	//   ....[91]....
        /*0c60*/ 	.word	0x0500000f


	//   ....[92]....
        /*0c64*/ 	.word	0x0500000f


	//   ....[93]....
        /*0c68*/ 	.word	0x0500000f


	//   ....[94]....
        /*0c6c*/ 	.word	0x0500000f


	//   ....[95]....
        /*0c70*/ 	.word	0x0500000f


	//   ....[96]....
        /*0c74*/ 	.word	0x0500000f


	//   ....[97]....
        /*0c78*/ 	.word	0x0500000f


	//   ....[98]....
        /*0c7c*/ 	.word	0x0500000f


	//   ....[99]....
        /*0c80*/ 	.word	0x0500000f


	//   ....[100]....
        /*0c84*/ 	.word	0x0500000f


	//   ....[101]....
        /*0c88*/ 	.word	0x0500000f


	//   ....[102]....
        /*0c8c*/ 	.word	0x0500000f


	//   ....[103]....
        /*0c90*/ 	.word	0x0500000f


	//   ....[104]....
        /*0c94*/ 	.word	0x0500000f


	//   ....[105]....
        /*0c98*/ 	.word	0x0500000f


	//   ....[106]....
        /*0c9c*/ 	.word	0x0500000f


	//   ....[107]....
        /*0ca0*/ 	.word	0x0500000f


	//   ....[108]....
        /*0ca4*/ 	.word	0x0500000f


	//   ....[109]....
        /*0ca8*/ 	.word	0x0500000f


	//   ....[110]....
        /*0cac*/ 	.word	0x0500000f


	//   ....[111]....
        /*0cb0*/ 	.word	0x0500000f


	//   ....[112]....
        /*0cb4*/ 	.word	0x0500000f


	//   ....[113]....
        /*0cb8*/ 	.word	0x0500000f


	//   ....[114]....
        /*0cbc*/ 	.word	0x0500000f


	//   ....[115]....
        /*0cc0*/ 	.word	0x0500000f


	//   ....[116]....
        /*0cc4*/ 	.word	0x0500000f


	//   ....[117]....
        /*0cc8*/ 	.word	0x0500000f


	//   ....[118]....
        /*0ccc*/ 	.word	0x0500000f


	//   ....[119]....
        /*0cd0*/ 	.word	0x0500000f


	//   ....[120]....
        /*0cd4*/ 	.word	0x0500000f


	//   ....[121]....
        /*0cd8*/ 	.word	0x0500000f


	//   ....[122]....
        /*0cdc*/ 	.word	0x0500000f


	//   ....[123]....
        /*0ce0*/ 	.word	0x0500000f


	//   ....[124]....
        /*0ce4*/ 	.word	0x0500000f


	//   ....[125]....
        /*0ce8*/ 	.word	0x0500000f


	//   ....[126]....
        /*0cec*/ 	.word	0x0500000f


	//   ....[127]....
        /*0cf0*/ 	.word	0x0500000f


	//   ....[128]....
        /*0cf4*/ 	.word	0x0500000f


	//   ....[129]....
        /*0cf8*/ 	.word	0x0500000f


	//   ....[130]....
        /*0cfc*/ 	.word	0x0500000f


	//   ....[131]....
        /*0d00*/ 	.word	0x0500000f


	//   ....[132]....
        /*0d04*/ 	.word	0x0500000f


	//   ....[133]....
        /*0d08*/ 	.word	0x0500000f


	//   ....[134]....
        /*0d0c*/ 	.word	0x0500000f


	//   ....[135]....
        /*0d10*/ 	.word	0x0500000f


	//   ....[136]....
        /*0d14*/ 	.word	0x0500000f


	//   ....[137]....
        /*0d18*/ 	.word	0x0500000f


	//   ....[138]....
        /*0d1c*/ 	.word	0x0500000f


	//   ....[139]....
        /*0d20*/ 	.word	0x0500000f


	//   ....[140]....
        /*0d24*/ 	.word	0x0500000f


	//   ....[141]....
        /*0d28*/ 	.word	0x0500000f


	//   ....[142]....
        /*0d2c*/ 	.word	0x0500000f


	//   ....[143]....
        /*0d30*/ 	.word	0x0500000f


	//   ....[144]....
        /*0d34*/ 	.word	0x0500000f


	//   ....[145]....
        /*0d38*/ 	.word	0x0500000f


	//   ....[146]....
        /*0d3c*/ 	.word	0x0500000f


	//   ....[147]....
        /*0d40*/ 	.word	0x0500000f


	//   ....[148]....
        /*0d44*/ 	.word	0x0500000f


	//   ....[149]....
        /*0d48*/ 	.word	0x0500000f


	//   ....[150]....
        /*0d4c*/ 	.word	0x0500000f


	//   ....[151]....
        /*0d50*/ 	.word	0x0500000f


	//   ....[152]....
        /*0d54*/ 	.word	0x0500000f


	//   ....[153]....
        /*0d58*/ 	.word	0x0500000f


	//   ....[154]....
        /*0d5c*/ 	.word	0x0500000f


	//   ....[155]....
        /*0d60*/ 	.word	0x0500000f


	//   ....[156]....
        /*0d64*/ 	.word	0x0500000f


	//   ....[157]....
        /*0d68*/ 	.word	0x0500000f


	//   ....[158]....
        /*0d6c*/ 	.word	0x0500000f


	//   ....[159]....
        /*0d70*/ 	.word	0x0500000f


	//   ....[160]....
        /*0d74*/ 	.word	0x0500000f


	//   ....[161]....
        /*0d78*/ 	.word	0x0500000f


	//   ....[162]....
        /*0d7c*/ 	.word	0x0500000f


	//   ....[163]....
        /*0d80*/ 	.word	0x0500000f


	//   ....[164]....
        /*0d84*/ 	.word	0x0500000f


	//   ....[165]....
        /*0d88*/ 	.word	0x0500000f


	//   ....[166]....
        /*0d8c*/ 	.word	0x0500000f


	//   ....[167]....
        /*0d90*/ 	.word	0x0500000f


	//   ....[168]....
        /*0d94*/ 	.word	0x0500000f


	//   ....[169]....
        /*0d98*/ 	.word	0x0500000f


	//   ....[170]....
        /*0d9c*/ 	.word	0x0500000f


	//   ....[171]....
        /*0da0*/ 	.word	0x0500000f


	//   ....[172]....
        /*0da4*/ 	.word	0x0500000f


	//   ....[173]....
        /*0da8*/ 	.word	0x0500000f


	//   ....[174]....
        /*0dac*/ 	.word	0x0500000f


	//   ....[175]....
        /*0db0*/ 	.word	0x0500000f


	//   ....[176]....
        /*0db4*/ 	.word	0x0500000f


	//   ....[177]....
        /*0db8*/ 	.word	0x0500000f


	//   ....[178]....
        /*0dbc*/ 	.word	0x0500000f


	//   ....[179]....
        /*0dc0*/ 	.word	0x0500000f


	//   ....[180]....
        /*0dc4*/ 	.word	0x0500000f


	//   ....[181]....
        /*0dc8*/ 	.word	0x0500000f


	//   ....[182]....
        /*0dcc*/ 	.word	0x0500000f


	//   ....[183]....
        /*0dd0*/ 	.word	0x0500000f


	//   ....[184]....
        /*0dd4*/ 	.word	0x0500000f


	//   ....[185]....
        /*0dd8*/ 	.word	0x0500000f


	//   ....[186]....
        /*0ddc*/ 	.word	0x0500000f


	//   ....[187]....
        /*0de0*/ 	.word	0x0500000f


	//   ....[188]....
        /*0de4*/ 	.word	0x0500000f


	//   ....[189]....
        /*0de8*/ 	.word	0x0500000f


	//   ....[190]....
        /*0dec*/ 	.word	0x0500000f


	//   ....[191]....
        /*0df0*/ 	.word	0x0500000f


	//   ....[192]....
        /*0df4*/ 	.word	0x0500000f


	//   ....[193]....
        /*0df8*/ 	.word	0x0500000f


	//   ....[194]....
        /*0dfc*/ 	.word	0x0500000f


	//   ....[195]....
        /*0e00*/ 	.word	0x0500000f


	//   ....[196]....
        /*0e04*/ 	.word	0x0500000f


	//   ....[197]....
        /*0e08*/ 	.word	0x0500000f


	//   ....[198]....
        /*0e0c*/ 	.word	0x0500000f


	//   ....[199]....
        /*0e10*/ 	.word	0x0500000f


	//   ....[200]....
        /*0e14*/ 	.word	0x0500000f


	//   ....[201]....
        /*0e18*/ 	.word	0x0500000f


	//   ....[202]....
        /*0e1c*/ 	.word	0x0500000f


	//   ....[203]....
        /*0e20*/ 	.word	0x0500000f


	//   ....[204]....
        /*0e24*/ 	.word	0x0500000f


	//   ....[205]....
        /*0e28*/ 	.word	0x0500000f


	//   ....[206]....
        /*0e2c*/ 	.word	0x0500000f


	//   ....[207]....
        /*0e30*/ 	.word	0x0500000f


	//   ....[208]....
        /*0e34*/ 	.word	0x0500000f


	//   ....[209]....
        /*0e38*/ 	.word	0x0500000f


	//   ....[210]....
        /*0e3c*/ 	.word	0x0500000f


	//   ....[211]....
        /*0e40*/ 	.word	0x0500000f


	//   ....[212]....
        /*0e44*/ 	.word	0x0500000f


	//   ....[213]....
        /*0e48*/ 	.word	0x0500000f


	//   ....[214]....
        /*0e4c*/ 	.word	0x0500000f


	//   ....[215]....
        /*0e50*/ 	.word	0x0500000f


	//   ....[216]....
        /*0e54*/ 	.word	0x0500000f


	//   ....[217]....
        /*0e58*/ 	.word	0x0500000f


	//   ....[218]....
        /*0e5c*/ 	.word	0x0500000f


	//   ....[219]....
        /*0e60*/ 	.word	0x0500000f


	//   ....[220]....
        /*0e64*/ 	.word	0x0500000f


	//   ....[221]....
        /*0e68*/ 	.word	0x0500000f


	//   ....[222]....
        /*0e6c*/ 	.word	0x0500000f


	//   ....[223]....
        /*0e70*/ 	.word	0x0500000f


	//   ....[224]....
        /*0e74*/ 	.word	0x0500000f


	//   ....[225]....
        /*0e78*/ 	.word	0x0500000f


	//   ....[226]....
        /*0e7c*/ 	.word	0x0500000f


	//   ....[227]....
        /*0e80*/ 	.word	0x0500000f


	//   ....[228]....
        /*0e84*/ 	.word	0x0500000f


	//   ....[229]....
        /*0e88*/ 	.word	0x0500000f


	//   ....[230]....
        /*0e8c*/ 	.word	0x0500000f


	//   ....[231]....
        /*0e90*/ 	.word	0x0500000f


	//   ....[232]....
        /*0e94*/ 	.word	0x0500000f


	//   ....[233]....
        /*0e98*/ 	.word	0x0500000f


	//----- nvinfo : EIATTR_COOP_GROUP_INSTR_OFFSETS
	.align		4
.L_238:
        /*0e9c*/ 	.byte	0x04, 0x28
        /*0e9e*/ 	.short	(.L_240 - .L_239)


	//   ....[0]....
.L_239:
        /*0ea0*/ 	.word	0x00000070


	//   ....[1]....
        /*0ea4*/ 	.word	0x000001a0


	//   ....[2]....
        /*0ea8*/ 	.word	0x000001f0


	//   ....[3]....
        /*0eac*/ 	.word	0x00000420


	//   ....[4]....
        /*0eb0*/ 	.word	0x00000580


	//   ....[5]....
        /*0eb4*/ 	.word	0x000006a0


	//   ....[6]....
        /*0eb8*/ 	.word	0x00000800


	//   ....[7]....
        /*0ebc*/ 	.word	0x00008470


	//   ....[8]....
        /*0ec0*/ 	.word	0x00008d90


	//   ....[9]....
        /*0ec4*/ 	.word	0x00008da0


	//   ....[10]....
        /*0ec8*/ 	.word	0x00008db0


	//   ....[11]....
        /*0ecc*/ 	.word	0x00008dc0


	//   ....[12]....
        /*0ed0*/ 	.word	0x00008fc0


	//   ....[13]....
        /*0ed4*/ 	.word	0x00008fd0


	//   ....[14]....
        /*0ed8*/ 	.word	0x00008fe0


	//   ....[15]....
        /*0edc*/ 	.word	0x00008ff0


	//   ....[16]....
        /*0ee0*/ 	.word	0x000091d0


	//   ....[17]....
        /*0ee4*/ 	.word	0x000091e0


	//   ....[18]....
        /*0ee8*/ 	.word	0x000091f0


	//   ....[19]....
        /*0eec*/ 	.word	0x00009200


	//   ....[20]....
        /*0ef0*/ 	.word	0x00009400


	//   ....[21]....
        /*0ef4*/ 	.word	0x00009410


	//   ....[22]....
        /*0ef8*/ 	.word	0x00009420


	//   ....[23]....
        /*0efc*/ 	.word	0x00009430


	//   ....[24]....
        /*0f00*/ 	.word	0x0000d730


	//   ....[25]....
        /*0f04*/ 	.word	0x0000d750


	//   ....[26]....
        /*0f08*/ 	.word	0x0000d760


	//   ....[27]....
        /*0f0c*/ 	.word	0x0000d770


	//   ....[28]....
        /*0f10*/ 	.word	0x0000d810


	//   ....[29]....
        /*0f14*/ 	.word	0x0000d820


	//   ....[30]....
        /*0f18*/ 	.word	0x0000d830


	//   ....[31]....
        /*0f1c*/ 	.word	0x0000d840


	//   ....[32]....
        /*0f20*/ 	.word	0x0000da60


	//   ....[33]....
        /*0f24*/ 	.word	0x0000da80


	//   ....[34]....
        /*0f28*/ 	.word	0x0000daa0


	//   ....[35]....
        /*0f2c*/ 	.word	0x0000dab0


	//   ....[36]....
        /*0f30*/ 	.word	0x0000db50


	//   ....[37]....
        /*0f34*/ 	.word	0x0000db80


	//   ....[38]....
        /*0f38*/ 	.word	0x0000db90


	//   ....[39]....
        /*0f3c*/ 	.word	0x0000dba0


	//   ....[40]....
        /*0f40*/ 	.word	0x000126c0


	//   ....[41]....
        /*0f44*/ 	.word	0x00012c00


	//   ....[42]....
        /*0f48*/ 	.word	0x00013700


	//   ....[43]....
        /*0f4c*/ 	.word	0x00013720


	//   ....[44]....
        /*0f50*/ 	.word	0x00013a10


	//   ....[45]....
        /*0f54*/ 	.word	0x00013a70


	//   ....[46]....
        /*0f58*/ 	.word	0x00015630


	//   ....[47]....
        /*0f5c*/ 	.word	0x00015800


	//   ....[48]....
        /*0f60*/ 	.word	0x00015db0


	//   ....[49]....
        /*0f64*/ 	.word	0x00015dd0


	//   ....[50]....
        /*0f68*/ 	.word	0x00016490


	//   ....[51]....
        /*0f6c*/ 	.word	0x000164b0


	//   ....[52]....
        /*0f70*/ 	.word	0x00018350


	//   ....[53]....
        /*0f74*/ 	.word	0x00018370


	//   ....[54]....
        /*0f78*/ 	.word	0x000183c0


	//   ....[55]....
        /*0f7c*/ 	.word	0x000183e0


	//   ....[56]....
        /*0f80*/ 	.word	0x00019f90


	//   ....[57]....
        /*0f84*/ 	.word	0x0001a390


	//   ....[58]....
        /*0f88*/ 	.word	0x0001a940


	//   ....[59]....
        /*0f8c*/ 	.word	0x0001a960


	//   ....[60]....
        /*0f90*/ 	.word	0x0001b020


	//   ....[61]....
        /*0f94*/ 	.word	0x0001b040


	//   ....[62]....
        /*0f98*/ 	.word	0x0001c1e0


	//   ....[63]....
        /*0f9c*/ 	.word	0x0001c200


	//   ....[64]....
        /*0fa0*/ 	.word	0x0001c210


	//   ....[65]....
        /*0fa4*/ 	.word	0x0001c260


	//   ....[66]....
        /*0fa8*/ 	.word	0x0001d5e0


	//   ....[67]....
        /*0fac*/ 	.word	0x0001d610


	//   ....[68]....
        /*0fb0*/ 	.word	0x0001d640


	//   ....[69]....
        /*0fb4*/ 	.word	0x0001d670


	//   ....[70]....
        /*0fb8*/ 	.word	0x0001d6a0


	//   ....[71]....
        /*0fbc*/ 	.word	0x0001d6d0


	//   ....[72]....
        /*0fc0*/ 	.word	0x0001d700


	//   ....[73]....
        /*0fc4*/ 	.word	0x0001d730


	//   ....[74]....
        /*0fc8*/ 	.word	0x0001d760


	//   ....[75]....
        /*0fcc*/ 	.word	0x0001d7c0


	//   ....[76]....
        /*0fd0*/ 	.word	0x0001d7f0


	//   ....[77]....
        /*0fd4*/ 	.word	0x0001d820


	//   ....[78]....
        /*0fd8*/ 	.word	0x0001d850


	//   ....[79]....
        /*0fdc*/ 	.word	0x0001d880


	//   ....[80]....
        /*0fe0*/ 	.word	0x0001d8b0


	//   ....[81]....
        /*0fe4*/ 	.word	0x0001d8e0


	//   ....[82]....
        /*0fe8*/ 	.word	0x0001d910


	//   ....[83]....
        /*0fec*/ 	.word	0x0001d940


	//   ....[84]....
        /*0ff0*/ 	.word	0x0001d970


	//   ....[85]....
        /*0ff4*/ 	.word	0x0001d9a0


	//   ....[86]....
        /*0ff8*/ 	.word	0x0001d9d0


	//   ....[87]....
        /*0ffc*/ 	.word	0x0001da00


	//   ....[88]....
        /*1000*/ 	.word	0x0001da30


	//   ....[89]....
        /*1004*/ 	.word	0x0001da60


	//   ....[90]....
        /*1008*/ 	.word	0x0001da90


	//   ....[91]....
        /*100c*/ 	.word	0x0001dac0


	//   ....[92]....
        /*1010*/ 	.word	0x0001daf0


	//   ....[93]....
        /*1014*/ 	.word	0x0001db20


	//   ....[94]....
        /*1018*/ 	.word	0x0001db50


	//   ....[95]....
        /*101c*/ 	.word	0x0001db80


	//   ....[96]....
        /*1020*/ 	.word	0x0001dbb0


	//   ....[97]....
        /*1024*/ 	.word	0x0001dbe0


	//   ....[98]....
        /*1028*/ 	.word	0x0001dc10


	//   ....[99]....
        /*102c*/ 	.word	0x0001dc40


	//   ....[100]....
        /*1030*/ 	.word	0x0001dc70


	//   ....[101]....
        /*1034*/ 	.word	0x0001dca0


	//   ....[102]....
        /*1038*/ 	.word	0x0001dcd0


	//   ....[103]....
        /*103c*/ 	.word	0x0001dd00


	//   ....[104]....
        /*1040*/ 	.word	0x0001dd30


	//   ....[105]....
        /*1044*/ 	.word	0x0001dd60


	//   ....[106]....
        /*1048*/ 	.word	0x0001dd90


	//   ....[107]....
        /*104c*/ 	.word	0x0001ddc0


	//   ....[108]....
        /*1050*/ 	.word	0x0001ddf0


	//   ....[109]....
        /*1054*/ 	.word	0x0001de20


	//   ....[110]....
        /*1058*/ 	.word	0x0001de50


	//   ....[111]....
        /*105c*/ 	.word	0x0001de80


	//   ....[112]....
        /*1060*/ 	.word	0x0001deb0


	//   ....[113]....
        /*1064*/ 	.word	0x0001dee0


	//   ....[114]....
        /*1068*/ 	.word	0x0001df10


	//   ....[115]....
        /*106c*/ 	.word	0x0001df40


	//   ....[116]....
        /*1070*/ 	.word	0x0001df70


	//   ....[117]....
        /*1074*/ 	.word	0x0001dfa0


	//   ....[118]....
        /*1078*/ 	.word	0x0001dfd0


	//   ....[119]....
        /*107c*/ 	.word	0x0001e000


	//   ....[120]....
        /*1080*/ 	.word	0x0001e030


	//   ....[121]....
        /*1084*/ 	.word	0x0001e060


	//   ....[122]....
        /*1088*/ 	.word	0x0001e090


	//   ....[123]....
        /*108c*/ 	.word	0x0001e0c0


	//   ....[124]....
        /*1090*/ 	.word	0x0001e0f0


	//   ....[125]....
        /*1094*/ 	.word	0x0001e120


	//   ....[126]....
        /*1098*/ 	.word	0x0001e150


	//   ....[127]....
        /*109c*/ 	.word	0x0001e180


	//   ....[128]....
        /*10a0*/ 	.word	0x0001e1b0


	//   ....[129]....
        /*10a4*/ 	.word	0x0001e1e0


	//   ....[130]....
        /*10a8*/ 	.word	0x0001e210


	//   ....[131]....
        /*10ac*/ 	.word	0x0001e240


	//   ....[132]....
        /*10b0*/ 	.word	0x0001e270


	//   ....[133]....
        /*10b4*/ 	.word	0x0001e2a0


	//   ....[134]....
        /*10b8*/ 	.word	0x0001e2d0


	//   ....[135]....
        /*10bc*/ 	.word	0x0001e300


	//   ....[136]....
        /*10c0*/ 	.word	0x0001e330


	//   ....[137]....
        /*10c4*/ 	.word	0x0001e360


	//   ....[138]....
        /*10c8*/ 	.word	0x0001e390


	//   ....[139]....
        /*10cc*/ 	.word	0x0001e3c0


	//   ....[140]....
        /*10d0*/ 	.word	0x0001e3f0


	//   ....[141]....
        /*10d4*/ 	.word	0x0001e420


	//   ....[142]....
        /*10d8*/ 	.word	0x0001e450


	//   ....[143]....
        /*10dc*/ 	.word	0x0001e480


	//   ....[144]....
        /*10e0*/ 	.word	0x0001e4b0


	//   ....[145]....
        /*10e4*/ 	.word	0x0001e4e0


	//   ....[146]....
        /*10e8*/ 	.word	0x0001e510


	//   ....[147]....
        /*10ec*/ 	.word	0x0001e540


	//   ....[148]....
        /*10f0*/ 	.word	0x0001e570


	//   ....[149]....
        /*10f4*/ 	.word	0x0001e5a0


	//   ....[150]....
        /*10f8*/ 	.word	0x0001e5d0


	//   ....[151]....
        /*10fc*/ 	.word	0x0001e600


	//   ....[152]....
        /*1100*/ 	.word	0x0001e630


	//   ....[153]....
        /*1104*/ 	.word	0x0001e660


	//   ....[154]....
        /*1108*/ 	.word	0x0001e690


	//   ....[155]....
        /*110c*/ 	.word	0x0001e6c0


	//   ....[156]....
        /*1110*/ 	.word	0x0001e6f0


	//   ....[157]....
        /*1114*/ 	.word	0x0001e720


	//   ....[158]....
        /*1118*/ 	.word	0x0001e750


	//   ....[159]....
        /*111c*/ 	.word	0x0001e780


	//   ....[160]....
        /*1120*/ 	.word	0x0001e7b0


	//   ....[161]....
        /*1124*/ 	.word	0x0001e7e0


	//   ....[162]....
        /*1128*/ 	.word	0x0001e810


	//   ....[163]....
        /*112c*/ 	.word	0x0001e840


	//   ....[164]....
        /*1130*/ 	.word	0x0001e860


	//   ....[165]....
        /*1134*/ 	.word	0x0001e890


	//   ....[166]....
        /*1138*/ 	.word	0x0001e8a0


	//   ....[167]....
        /*113c*/ 	.word	0x0001e8d0


	//   ....[168]....
        /*1140*/ 	.word	0x0001e8e0


	//   ....[169]....
        /*1144*/ 	.word	0x0001e910


	//   ....[170]....
        /*1148*/ 	.word	0x0001e920


	//   ....[171]....
        /*114c*/ 	.word	0x0001e950


	//   ....[172]....
        /*1150*/ 	.word	0x0001e960


	//   ....[173]....
        /*1154*/ 	.word	0x0001e990


	//   ....[174]....
        /*1158*/ 	.word	0x0001e9a0


	//   ....[175]....
        /*115c*/ 	.word	0x0001e9d0


	//   ....[176]....
        /*1160*/ 	.word	0x0001e9e0


	//   ....[177]....
        /*1164*/ 	.word	0x0001ea10


	//   ....[178]....
        /*1168*/ 	.word	0x0001ea40


	//   ....[179]....
        /*116c*/ 	.word	0x0001ea50


	//   ....[180]....
        /*1170*/ 	.word	0x0001ea80


	//   ....[181]....
        /*1174*/ 	.word	0x0001ea90


	//   ....[182]....
        /*1178*/ 	.word	0x0001eac0


	//   ....[183]....
        /*117c*/ 	.word	0x0001ead0


	//   ....[184]....
        /*1180*/ 	.word	0x0001eb00


	//   ....[185]....
        /*1184*/ 	.word	0x0001eb10


	//   ....[186]....
        /*1188*/ 	.word	0x0001eb40


	//   ....[187]....
        /*118c*/ 	.word	0x0001eb50


	//   ....[188]....
        /*1190*/ 	.word	0x0001eb80


	//   ....[189]....
        /*1194*/ 	.word	0x0001eb90


	//   ....[190]....
        /*1198*/ 	.word	0x0001ebc0


	//   ....[191]....
        /*119c*/ 	.word	0x0001ec40


	//   ....[192]....
        /*11a0*/ 	.word	0x0001ec70


	//   ....[193]....
        /*11a4*/ 	.word	0x0001eca0


	//   ....[194]....
        /*11a8*/ 	.word	0x0001f920


	//   ....[195]....
        /*11ac*/ 	.word	0x0001f940


	//   ....[196]....
        /*11b0*/ 	.word	0x0001f950


	//   ....[197]....
        /*11b4*/ 	.word	0x0001f960


	//   ....[198]....
        /*11b8*/ 	.word	0x00020390


	//   ....[199]....
        /*11bc*/ 	.word	0x000203a0


	//   ....[200]....
        /*11c0*/ 	.word	0x00020520


	//   ....[201]....
        /*11c4*/ 	.word	0x00020530


	//   ....[202]....
        /*11c8*/ 	.word	0x000206c0


	//   ....[203]....
        /*11cc*/ 	.word	0x000206d0


	//   ....[204]....
        /*11d0*/ 	.word	0x00020860


	//   ....[205]....
        /*11d4*/ 	.word	0x00020870


	//   ....[206]....
        /*11d8*/ 	.word	0x00020ca0


	//   ....[207]....
        /*11dc*/ 	.word	0x00020cb0


	//   ....[208]....
        /*11e0*/ 	.word	0x00021d30


	//   ....[209]....
        /*11e4*/ 	.word	0x00021d40


	//   ....[210]....
        /*11e8*/ 	.word	0x000234a0


	//   ....[211]....
        /*11ec*/ 	.word	0x000234b0


	//   ....[212]....
        /*11f0*/ 	.word	0x00023640


	//   ....[213]....
        /*11f4*/ 	.word	0x00023650


	//   ....[214]....
        /*11f8*/ 	.word	0x000237e0


	//   ....[215]....
        /*11fc*/ 	.word	0x000237f0


	//   ....[216]....
        /*1200*/ 	.word	0x00023980


	//   ....[217]....
        /*1204*/ 	.word	0x00023990


	//   ....[218]....
        /*1208*/ 	.word	0x00023b80


	//   ....[219]....
        /*120c*/ 	.word	0x00023dc0


	//   ....[220]....
        /*1210*/ 	.word	0x00023df0


	//   ....[221]....
        /*1214*/ 	.word	0x00023e20


	//   ....[222]....
        /*1218*/ 	.word	0x00023e50


	//   ....[223]....
        /*121c*/ 	.word	0x00023e80


	//   ....[224]....
        /*1220*/ 	.word	0x00023eb0


	//   ....[225]....
        /*1224*/ 	.word	0x00024050


	//   ....[226]....
        /*1228*/ 	.word	0x00024080


	//   ....[227]....
        /*122c*/ 	.word	0x000240b0


	//   ....[228]....
        /*1230*/ 	.word	0x000240e0


	//   ....[229]....
        /*1234*/ 	.word	0x00024110


	//   ....[230]....
        /*1238*/ 	.word	0x00024140


	//   ....[231]....
        /*123c*/ 	.word	0x000241e0


	//   ....[232]....
        /*1240*/ 	.word	0x00024210


	//   ....[233]....
        /*1244*/ 	.word	0x00024220


	//   ....[234]....
        /*1248*/ 	.word	0x00024250


	//   ....[235]....
        /*124c*/ 	.word	0x00025cb0


	//   ....[236]....
        /*1250*/ 	.word	0x00027c10


	//   ....[237]....
        /*1254*/ 	.word	0x000288f0


	//   ....[238]....
        /*1258*/ 	.word	0x00028920


	//   ....[239]....
        /*125c*/ 	.word	0x00028940


	//   ....[240]....
        /*1260*/ 	.word	0x00028960


	//   ....[241]....
        /*1264*/ 	.word	0x00028a70


	//   ....[242]....
        /*1268*/ 	.word	0x00028a80


	//   ....[243]....
        /*126c*/ 	.word	0x00028b10


	//   ....[244]....
        /*1270*/ 	.word	0x00028b20


	//   ....[245]....
        /*1274*/ 	.word	0x00028bb0


	//   ....[246]....
        /*1278*/ 	.word	0x00028bc0


	//   ....[247]....
        /*127c*/ 	.word	0x00028c50


	//   ....[248]....
        /*1280*/ 	.word	0x00028c60


	//   ....[249]....
        /*1284*/ 	.word	0x00028cf0


	//   ....[250]....
        /*1288*/ 	.word	0x00028d00


	//   ....[251]....
        /*128c*/ 	.word	0x00028d50


	//   ....[252]....
        /*1290*/ 	.word	0x00028d80


	//   ....[253]....
        /*1294*/ 	.word	0x0002a920


	//   ....[254]....
        /*1298*/ 	.word	0x0002a950


	//   ....[255]....
        /*129c*/ 	.word	0x0002a9b0


	//   ....[0]....
        /*12a0*/ 	.word	0x0002a9e0


	//   ....[1]....
        /*12a4*/ 	.word	0x0002aa10


	//   ....[2]....
        /*12a8*/ 	.word	0x0002aa40


	//   ....[3]....
        /*12ac*/ 	.word	0x0002aa70


	//   ....[4]....
        /*12b0*/ 	.word	0x0002aaa0


	//   ....[5]....
        /*12b4*/ 	.word	0x0002ac70


	//   ....[6]....
        /*12b8*/ 	.word	0x0002aca0


	//   ....[7]....
        /*12bc*/ 	.word	0x0002acd0


	//   ....[8]....
        /*12c0*/ 	.word	0x0002ad00


	//   ....[9]....
        /*12c4*/ 	.word	0x0002ad30


	//   ....[10]....
        /*12c8*/ 	.word	0x0002ad60


	//   ....[11]....
        /*12cc*/ 	.word	0x0002ae40


	//   ....[12]....
        /*12d0*/ 	.word	0x0002ae60


	//   ....[13]....
        /*12d4*/ 	.word	0x0002ae70


	//   ....[14]....
        /*12d8*/ 	.word	0x0002aef0


	//   ....[15]....
        /*12dc*/ 	.word	0x0002ba40


	//   ....[16]....
        /*12e0*/ 	.word	0x0002bee0


	//   ....[17]....
        /*12e4*/ 	.word	0x0002bf90


	//   ....[18]....
        /*12e8*/ 	.word	0x0002c020


	//   ....[19]....
        /*12ec*/ 	.word	0x0002c070


	//   ....[20]....
        /*12f0*/ 	.word	0x0002c0c0


	//   ....[21]....
        /*12f4*/ 	.word	0x0002c150


	//   ....[22]....
        /*12f8*/ 	.word	0x0002c1e0


	//   ....[23]....
        /*12fc*/ 	.word	0x0002c230


	//   ....[24]....
        /*1300*/ 	.word	0x0002c280


	//   ....[25]....
        /*1304*/ 	.word	0x0002c310


	//   ....[26]....
        /*1308*/ 	.word	0x0002c3a0


	//   ....[27]....
        /*130c*/ 	.word	0x0002c3f0


	//   ....[28]....
        /*1310*/ 	.word	0x0002c440


	//   ....[29]....
        /*1314*/ 	.word	0x0002c4d0


	//   ....[30]....
        /*1318*/ 	.word	0x0002c560


	//   ....[31]....
        /*131c*/ 	.word	0x0002c5b0


	//   ....[32]....
        /*1320*/ 	.word	0x0002c600


	//   ....[33]....
        /*1324*/ 	.word	0x0002c700


	//   ....[34]....
        /*1328*/ 	.word	0x0002c7b0


	//   ....[35]....
        /*132c*/ 	.word	0x0002c810


	//   ....[36]....
        /*1330*/ 	.word	0x0002c890


	//   ....[37]....
        /*1334*/ 	.word	0x0002c960


	//   ....[38]....
        /*1338*/ 	.word	0x0002c9b0


	//   ....[39]....
        /*133c*/ 	.word	0x0002ca00


	//   ....[40]....
        /*1340*/ 	.word	0x0002ca50


	//   ....[41]....
        /*1344*/ 	.word	0x0002cb70


	//   ....[42]....
        /*1348*/ 	.word	0x0002cc10


	//   ....[43]....
        /*134c*/ 	.word	0x0002cc70


	//   ....[44]....
        /*1350*/ 	.word	0x0002ccf0


	//   ....[45]....
        /*1354*/ 	.word	0x0002cd70


	//   ....[46]....
        /*1358*/ 	.word	0x0002cdc0


	//   ....[47]....
        /*135c*/ 	.word	0x0002ce10


	//   ....[48]....
        /*1360*/ 	.word	0x0002ce60


	//   ....[49]....
        /*1364*/ 	.word	0x0002d2c0


	//   ....[50]....
        /*1368*/ 	.word	0x0002d3e0


	//   ....[51]....
        /*136c*/ 	.word	0x0002d510


	//   ....[52]....
        /*1370*/ 	.word	0x0002d630


	//   ....[53]....
        /*1374*/ 	.word	0x0002d750


	//   ....[54]....
        /*1378*/ 	.word	0x0002d870


	//   ....[55]....
        /*137c*/ 	.word	0x0002d9a0


	//   ....[56]....
        /*1380*/ 	.word	0x0002dac0


	//   ....[57]....
        /*1384*/ 	.word	0x0002dbf0


	//   ....[58]....
        /*1388*/ 	.word	0x0002dd10


	//   ....[59]....
        /*138c*/ 	.word	0x0002ddd0


	//   ....[60]....
        /*1390*/ 	.word	0x0002de20


	//   ....[61]....
        /*1394*/ 	.word	0x0002dea0


	//   ....[62]....
        /*1398*/ 	.word	0x0002df10


	//   ....[63]....
        /*139c*/ 	.word	0x0002df70


	//   ....[64]....
        /*13a0*/ 	.word	0x0002dfc0


	//   ....[65]....
        /*13a4*/ 	.word	0x0002e040


	//   ....[66]....
        /*13a8*/ 	.word	0x0002e0b0


	//   ....[67]....
        /*13ac*/ 	.word	0x0002e110


	//   ....[68]....
        /*13b0*/ 	.word	0x0002e160


	//   ....[69]....
        /*13b4*/ 	.word	0x0002e1e0


	//   ....[70]....
        /*13b8*/ 	.word	0x0002e250


	//   ....[71]....
        /*13bc*/ 	.word	0x0002e2b0


	//   ....[72]....
        /*13c0*/ 	.word	0x0002e300


	//   ....[73]....
        /*13c4*/ 	.word	0x0002e380


	//   ....[74]....
        /*13c8*/ 	.word	0x0002e3f0


	//   ....[75]....
        /*13cc*/ 	.word	0x0002e450


	//   ....[76]....
        /*13d0*/ 	.word	0x0002e4a0


	//   ....[77]....
        /*13d4*/ 	.word	0x0002e520


	//   ....[78]....
        /*13d8*/ 	.word	0x0002e590


	//   ....[79]....
        /*13dc*/ 	.word	0x0002e5f0


	//   ....[80]....
        /*13e0*/ 	.word	0x0002e640


	//   ....[81]....
        /*13e4*/ 	.word	0x0002e6c0


	//   ....[82]....
        /*13e8*/ 	.word	0x0002e730


	//   ....[83]....
        /*13ec*/ 	.word	0x0002e790


	//   ....[84]....
        /*13f0*/ 	.word	0x0002e7e0


	//   ....[85]....
        /*13f4*/ 	.word	0x0002e860


	//   ....[86]....
        /*13f8*/ 	.word	0x0002e8d0


	//   ....[87]....
        /*13fc*/ 	.word	0x0002e930


	//   ....[88]....
        /*1400*/ 	.word	0x0002e980


	//   ....[89]....
        /*1404*/ 	.word	0x0002e9f0


	//   ....[90]....
        /*1408*/ 	.word	0x0002ea50


	//   ....[91]....
        /*140c*/ 	.word	0x0002eab0


	//   ....[92]....
        /*1410*/ 	.word	0x0002eb00


	//   ....[93]....
        /*1414*/ 	.word	0x0002eb60


	//   ....[94]....
        /*1418*/ 	.word	0x0002ebb0


	//   ....[95]....
        /*141c*/ 	.word	0x0002ec10


	//   ....[96]....
        /*1420*/ 	.word	0x0002ec60


	//   ....[97]....
        /*1424*/ 	.word	0x0002ece0


	//   ....[98]....
        /*1428*/ 	.word	0x0002ed50


	//   ....[99]....
        /*142c*/ 	.word	0x0002edb0


	//   ....[100]....
        /*1430*/ 	.word	0x0002ee00


	//   ....[101]....
        /*1434*/ 	.word	0x0002ee60


	//   ....[102]....
        /*1438*/ 	.word	0x0002eeb0


	//   ....[103]....
        /*143c*/ 	.word	0x0002ef10


	//   ....[104]....
        /*1440*/ 	.word	0x0002ef60


	//   ....[105]....
        /*1444*/ 	.word	0x0002efc0


	//   ....[106]....
        /*1448*/ 	.word	0x0002f010


	//   ....[107]....
        /*144c*/ 	.word	0x0002f070


	//   ....[108]....
        /*1450*/ 	.word	0x0002f0c0


	//   ....[109]....
        /*1454*/ 	.word	0x0002f120


	//   ....[110]....
        /*1458*/ 	.word	0x0002f170


	//   ....[111]....
        /*145c*/ 	.word	0x0002f1d0


	//   ....[112]....
        /*1460*/ 	.word	0x0002f220


	//   ....[113]....
        /*1464*/ 	.word	0x0002f280


	//   ....[114]....
        /*1468*/ 	.word	0x0002f2d0


	//   ....[115]....
        /*146c*/ 	.word	0x0002f330


	//   ....[116]....
        /*1470*/ 	.word	0x0002f380


	//   ....[117]....
        /*1474*/ 	.word	0x0002f400


	//   ....[118]....
        /*1478*/ 	.word	0x0002f470


	//   ....[119]....
        /*147c*/ 	.word	0x0002f4d0


	//   ....[120]....
        /*1480*/ 	.word	0x0002f520


	//   ....[121]....
        /*1484*/ 	.word	0x0002f5a0


	//   ....[122]....
        /*1488*/ 	.word	0x0002f610


	//   ....[123]....
        /*148c*/ 	.word	0x0002f670


	//   ....[124]....
        /*1490*/ 	.word	0x0002f6c0


	//   ....[125]....
        /*1494*/ 	.word	0x0002f740


	//   ....[126]....
        /*1498*/ 	.word	0x0002f7b0


	//   ....[127]....
        /*149c*/ 	.word	0x0002f810


	//   ....[128]....
        /*14a0*/ 	.word	0x0002f860


	//   ....[129]....
        /*14a4*/ 	.word	0x0002f8e0


	//   ....[130]....
        /*14a8*/ 	.word	0x0002f950


	//   ....[131]....
        /*14ac*/ 	.word	0x0002f9b0


	//   ....[132]....
        /*14b0*/ 	.word	0x0002fa00


	//   ....[133]....
        /*14b4*/ 	.word	0x0002fa80


	//   ....[134]....
        /*14b8*/ 	.word	0x0002faf0


	//   ....[135]....
        /*14bc*/ 	.word	0x0002fb50


	//   ....[136]....
        /*14c0*/ 	.word	0x0002fba0


	//   ....[137]....
        /*14c4*/ 	.word	0x0002fc20


	//   ....[138]....
        /*14c8*/ 	.word	0x0002fc90


	//   ....[139]....
        /*14cc*/ 	.word	0x0002fcf0


	//   ....[140]....
        /*14d0*/ 	.word	0x0002fd40


	//   ....[141]....
        /*14d4*/ 	.word	0x0002fda0


	//   ....[142]....
        /*14d8*/ 	.word	0x0002fdf0


	//   ....[143]....
        /*14dc*/ 	.word	0x0002fe50


	//   ....[144]....
        /*14e0*/ 	.word	0x0002fea0


	//   ....[145]....
        /*14e4*/ 	.word	0x0002ff00


	//   ....[146]....
        /*14e8*/ 	.word	0x0002ff50


	//   ....[147]....
        /*14ec*/ 	.word	0x0002ffb0


	//   ....[148]....
        /*14f0*/ 	.word	0x00030000


	//   ....[149]....
        /*14f4*/ 	.word	0x00030080


	//   ....[150]....
        /*14f8*/ 	.word	0x000300f0


	//   ....[151]....
        /*14fc*/ 	.word	0x00030150


	//   ....[152]....
        /*1500*/ 	.word	0x000301a0


	//   ....[153]....
        /*1504*/ 	.word	0x00030220


	//   ....[154]....
        /*1508*/ 	.word	0x00030290


	//   ....[155]....
        /*150c*/ 	.word	0x000302f0


	//   ....[156]....
        /*1510*/ 	.word	0x00030340


	//   ....[157]....
        /*1514*/ 	.word	0x000303c0


	//   ....[158]....
        /*1518*/ 	.word	0x00030430


	//   ....[159]....
        /*151c*/ 	.word	0x00030490


	//   ....[160]....
        /*1520*/ 	.word	0x000304e0


	//   ....[161]....
        /*1524*/ 	.word	0x00030560


	//   ....[162]....
        /*1528*/ 	.word	0x000305d0


	//   ....[163]....
        /*152c*/ 	.word	0x00030630


	//   ....[164]....
        /*1530*/ 	.word	0x00030680


	//   ....[165]....
        /*1534*/ 	.word	0x00030700


	//   ....[166]....
        /*1538*/ 	.word	0x00030770


	//   ....[167]....
        /*153c*/ 	.word	0x000307d0


	//   ....[168]....
        /*1540*/ 	.word	0x00030820


	//   ....[169]....
        /*1544*/ 	.word	0x00030880


	//   ....[170]....
        /*1548*/ 	.word	0x000308f0


	//   ....[171]....
        /*154c*/ 	.word	0x00030950


	//   ....[172]....
        /*1550*/ 	.word	0x000309a0


	//   ....[173]....
        /*1554*/ 	.word	0x00030a20


	//   ....[174]....
        /*1558*/ 	.word	0x00030af0


	//   ....[175]....
        /*155c*/ 	.word	0x00030b70


	//   ....[176]....
        /*1560*/ 	.word	0x00030c20


	//   ....[177]....
        /*1564*/ 	.word	0x00030ec0


	//   ....[178]....
        /*1568*/ 	.word	0x00030f10


	//   ....[179]....
        /*156c*/ 	.word	0x00030fa0


	//   ....[180]....
        /*1570*/ 	.word	0x00031030


	//   ....[181]....
        /*1574*/ 	.word	0x000310c0


	//   ....[182]....
        /*1578*/ 	.word	0x00031150


	//   ....[183]....
        /*157c*/ 	.word	0x000311e0


	//   ....[184]....
        /*1580*/ 	.word	0x00031270


	//   ....[185]....
        /*1584*/ 	.word	0x000312f0


	//   ....[186]....
        /*1588*/ 	.word	0x00031340


	//   ....[187]....
        /*158c*/ 	.word	0x000313e0


	//   ....[188]....
        /*1590*/ 	.word	0x00031470


	//   ....[189]....
        /*1594*/ 	.word	0x00031500


	//   ....[190]....
        /*1598*/ 	.word	0x00031550


	//   ....[191]....
        /*159c*/ 	.word	0x000315e0


	//   ....[192]....
        /*15a0*/ 	.word	0x00031670


	//   ....[193]....
        /*15a4*/ 	.word	0x00031700


	//   ....[194]....
        /*15a8*/ 	.word	0x00031790


	//   ....[195]....
        /*15ac*/ 	.word	0x00031820


	//   ....[196]....
        /*15b0*/ 	.word	0x000318b0


	//   ....[197]....
        /*15b4*/ 	.word	0x00031970


	//   ....[198]....
        /*15b8*/ 	.word	0x00031c50


	//   ....[199]....
        /*15bc*/ 	.word	0x00031e70


	//   ....[200]....
        /*15c0*/ 	.word	0x00031ec0


	//   ....[201]....
        /*15c4*/ 	.word	0x00031f20


	//   ....[202]....
        /*15c8*/ 	.word	0x00031fc0


	//   ....[203]....
        /*15cc*/ 	.word	0x00032080


	//   ....[204]....
        /*15d0*/ 	.word	0x00032190


	//   ....[205]....
        /*15d4*/ 	.word	0x000321f0


	//   ....[206]....
        /*15d8*/ 	.word	0x000322f0


	//   ....[207]....
        /*15dc*/ 	.word	0x00032350


	//   ....[208]....
        /*15e0*/ 	.word	0x00032450


	//   ....[209]....
        /*15e4*/ 	.word	0x000324b0


	//   ....[210]....
        /*15e8*/ 	.word	0x000325b0


	//   ....[211]....
        /*15ec*/ 	.word	0x00032610


	//   ....[212]....
        /*15f0*/ 	.word	0x000326f0


	//   ....[213]....
        /*15f4*/ 	.word	0x00032770


	//   ....[214]....
        /*15f8*/ 	.word	0x00032850


	//   ....[215]....
        /*15fc*/ 	.word	0x00032b30


	//   ....[216]....
        /*1600*/ 	.word	0x00032bd0


	//   ....[217]....
        /*1604*/ 	.word	0x00032d70


	//   ....[218]....
        /*1608*/ 	.word	0x00032df0


	//   ....[219]....
        /*160c*/ 	.word	0x00032e70


	//   ....[220]....
        /*1610*/ 	.word	0x00032ef0


	//   ....[221]....
        /*1614*/ 	.word	0x00032f70


	//   ....[222]....
        /*1618*/ 	.word	0x00033000


	//   ....[223]....
        /*161c*/ 	.word	0x000330a0


	//   ....[224]....
        /*1620*/ 	.word	0x00033150


	//   ....[225]....
        /*1624*/ 	.word	0x000331d0


	//   ....[226]....
        /*1628*/ 	.word	0x00033250


	//   ....[227]....
        /*162c*/ 	.word	0x000332d0


	//   ....[228]....
        /*1630*/ 	.word	0x00033360


	//   ....[229]....
        /*1634*/ 	.word	0x000333e0


	//   ....[230]....
        /*1638*/ 	.word	0x00033490


	//   ....[231]....
        /*163c*/ 	.word	0x000334e0


	//   ....[232]....
        /*1640*/ 	.word	0x000335a0


	//   ....[233]....
        /*1644*/ 	.word	0x000336d0


	//----- nvinfo : EIATTR_REG_RECONFIG
	.align		4
.L_240:
        /*1648*/ 	.byte	0x01, 0x54
	.zero		2


	//----- nvinfo : EIATTR_SYSCALL_OFFSETS
	.align		4
        /*164c*/ 	.byte	0x04, 0x46
        /*164e*/ 	.short	(.L_242 - .L_241)


	//   ....[0]....
.L_241:
        /*1650*/ 	.word	0x00002400


	//   ....[1]....
        /*1654*/ 	.word	0x00002550


	//   ....[2]....
        /*1658*/ 	.word	0x00008600


	//   ....[3]....
        /*165c*/ 	.word	0x00008b50


	//   ....[4]....
        /*1660*/ 	.word	0x00027680


	//   ....[5]....
        /*1664*/ 	.word	0x00027810


	//   ....[6]....
        /*1668*/ 	.word	0x00027960


	//   ....[7]....
        /*166c*/ 	.word	0x00027aa0


	//   ....[8]....
        /*1670*/ 	.word	0x000284b0


	//----- nvinfo : EIATTR_MBARRIER_INSTR_OFFSETS
	.align		4
.L_242:
        /*1674*/ 	.byte	0x04, 0x39
        /*1676*/ 	.short	(.L_244 - .L_243)


	//   ....[0]....
.L_243:
        /*1678*/ 	.word	0x000002d0
        /*167c*/ 	.word	0x000000ff
        /*1680*/ 	.word	0x00028400
        /*1684*/ 	.short	0x0100
        /*1686*/ 	.byte	0x08
	.zero		1


	//   ....[1]....
        /*1688*/ 	.word	0x000002e0
        /*168c*/ 	.word	0x000000ff
        /*1690*/ 	.word	0x00028420
        /*1694*/ 	.short	0x0100
        /*1696*/ 	.byte	0x08
	.zero		1


	//   ....[2]....
        /*1698*/ 	.word	0x000003d0
        /*169c*/ 	.word	0x000000ff
        /*16a0*/ 	.word	0x00028430
        /*16a4*/ 	.short	0x0100
        /*16a6*/ 	.byte	0x08
	.zero		1


	//   ....[3]....
        /*16a8*/ 	.word	0x000003e0
        /*16ac*/ 	.word	0x000000ff
        /*16b0*/ 	.word	0x00028440
        /*16b4*/ 	.short	0x0100
        /*16b6*/ 	.byte	0x08
	.zero		1


	//   ....[4]....
        /*16b8*/ 	.word	0x000003f0
        /*16bc*/ 	.word	0x000000ff
        /*16c0*/ 	.word	0x00028438
        /*16c4*/ 	.short	0x0100
        /*16c6*/ 	.byte	0x08
	.zero		1


	//   ....[5]....
        /*16c8*/ 	.word	0x00000400
        /*16cc*/ 	.word	0x000000ff
        /*16d0*/ 	.word	0x00028448
        /*16d4*/ 	.short	0x0100
        /*16d6*/ 	.byte	0x08
	.zero		1


	//   ....[6]....
        /*16d8*/ 	.word	0x00000530
        /*16dc*/ 	.word	0x000000ff
        /*16e0*/ 	.word	0x00028450
        /*16e4*/ 	.short	0x0100
        /*16e6*/ 	.byte	0x08
	.zero		1


	//   ....[7]....
        /*16e8*/ 	.word	0x00000540
        /*16ec*/ 	.word	0x000000ff
        /*16f0*/ 	.word	0x00028460
        /*16f4*/ 	.short	0x0100
        /*16f6*/ 	.byte	0x08
	.zero		1


	//   ....[8]....
        /*16f8*/ 	.word	0x00000550
        /*16fc*/ 	.word	0x000000ff
        /*1700*/ 	.word	0x00028458
        /*1704*/ 	.short	0x0100
        /*1706*/ 	.byte	0x08
	.zero		1


	//   ....[9]....
        /*1708*/ 	.word	0x00000560
        /*170c*/ 	.word	0x000000ff
        /*1710*/ 	.word	0x00028468
        /*1714*/ 	.short	0x0100
        /*1716*/ 	.byte	0x08
	.zero		1


	//   ....[10]....
        /*1718*/ 	.word	0x00000650
        /*171c*/ 	.word	0x000000ff
        /*1720*/ 	.word	0x00028470
        /*1724*/ 	.short	0x0100
        /*1726*/ 	.byte	0x06
	.zero		1


	//   ....[11]....
        /*1728*/ 	.word	0x00000660
        /*172c*/ 	.word	0x000000ff
        /*1730*/ 	.word	0x00028480
        /*1734*/ 	.short	0x0100
        /*1736*/ 	.byte	0x06
	.zero		1


	//   ....[12]....
        /*1738*/ 	.word	0x00000670
        /*173c*/ 	.word	0x000000ff
        /*1740*/ 	.word	0x00028478
        /*1744*/ 	.short	0x0100
        /*1746*/ 	.byte	0x06
	.zero		1


	//   ....[13]....
        /*1748*/ 	.word	0x00000680
        /*174c*/ 	.word	0x000000ff
        /*1750*/ 	.word	0x00028488
        /*1754*/ 	.short	0x0100
        /*1756*/ 	.byte	0x06
	.zero		1


	//   ....[14]....
        /*1758*/ 	.word	0x000007b0
        /*175c*/ 	.word	0x000000ff
        /*1760*/ 	.word	0x00028490
        /*1764*/ 	.short	0x0100
        /*1766*/ 	.byte	0x08
	.zero		1


	//   ....[15]....
        /*1768*/ 	.word	0x000007c0
        /*176c*/ 	.word	0x000000ff
        /*1770*/ 	.word	0x000284a0
        /*1774*/ 	.short	0x0100
        /*1776*/ 	.byte	0x08
	.zero		1


	//   ....[16]....
        /*1778*/ 	.word	0x000007d0
        /*177c*/ 	.word	0x000000ff
        /*1780*/ 	.word	0x00028498
        /*1784*/ 	.short	0x0100
        /*1786*/ 	.byte	0x08
	.zero		1


	//   ....[17]....
        /*1788*/ 	.word	0x000007e0
        /*178c*/ 	.word	0x000000ff
        /*1790*/ 	.word	0x000284a8
        /*1794*/ 	.short	0x0100
        /*1796*/ 	.byte	0x08
	.zero		1


	//   ....[18]....
        /*1798*/ 	.word	0x00000910
        /*179c*/ 	.word	0x000000ff
        /*17a0*/ 	.word	0x000284b0
        /*17a4*/ 	.short	0x0100
        /*17a6*/ 	.byte	0x08
	.zero		1


	//   ....[19]....
        /*17a8*/ 	.word	0x00000920
        /*17ac*/ 	.word	0x000000ff
        /*17b0*/ 	.word	0x000284c0
        /*17b4*/ 	.short	0x0100
        /*17b6*/ 	.byte	0x08
	.zero		1


	//   ....[20]....
        /*17b8*/ 	.word	0x00000930
        /*17bc*/ 	.word	0x000000ff
        /*17c0*/ 	.word	0x000284b8
        /*17c4*/ 	.short	0x0100
        /*17c6*/ 	.byte	0x08
	.zero		1


	//   ....[21]....
        /*17c8*/ 	.word	0x00000940
        /*17cc*/ 	.word	0x000000ff
        /*17d0*/ 	.word	0x000284c8
        /*17d4*/ 	.short	0x0100
        /*17d6*/ 	.byte	0x08
	.zero		1


	//   ....[22]....
        /*17d8*/ 	.word	0x00003300
        /*17dc*/ 	.word	0x0000005b
        /*17e0*/ 	.word	0x00028490
        /*17e4*/ 	.short	0x010a
        /*17e6*/ 	.byte	0x3f
	.zero		1


	//   ....[23]....
        /*17e8*/ 	.word	0x00005270
        /*17ec*/ 	.word	0x0000005b
        /*17f0*/ 	.word	0x00028490
        /*17f4*/ 	.short	0x010a
        /*17f6*/ 	.byte	0x3f
	.zero		1


	//   ....[24]....
        /*17f8*/ 	.word	0x00007290
        /*17fc*/ 	.word	0x0000005b
        /*1800*/ 	.word	0x00028490
        /*1804*/ 	.short	0x010a
        /*1806*/ 	.byte	0x3f
	.zero		1


	//   ....[25]....
        /*1808*/ 	.word	0x000074a0
        /*180c*/ 	.word	0x00000004
        /*1810*/ 	.word	0x00000000
        /*1814*/ 	.short	0x0101
        /*1816*/ 	.byte	0x3f
	.zero		1


	//   ....[26]....
        /*1818*/ 	.word	0x000074e0
        /*181c*/ 	.word	0x0000005b
        /*1820*/ 	.word	0x000284b0
        /*1824*/ 	.short	0x010a
        /*1826*/ 	.byte	0x3f
	.zero		1


	//   ....[27]....
        /*1828*/ 	.word	0x00007890
        /*182c*/ 	.word	0x0000005b
        /*1830*/ 	.word	0x00000000
        /*1834*/ 	.short	0x0101
        /*1836*/ 	.byte	0x3f
	.zero		1


	//   ....[28]....
        /*1838*/ 	.word	0x000088d0
        /*183c*/ 	.word	0x00000010
        /*1840*/ 	.word	0x00028400
        /*1844*/ 	.short	0x010a
        /*1846*/ 	.byte	0x3f
	.zero		1


	//   ....[29]....
        /*1848*/ 	.word	0x00008920
        /*184c*/ 	.word	0x00000010
        /*1850*/ 	.word	0x00028400
        /*1854*/ 	.short	0x010a
        /*1856*/ 	.byte	0x3f
	.zero		1


	//   ....[30]....
        /*1858*/ 	.word	0x00009670
        /*185c*/ 	.word	0x00000010
        /*1860*/ 	.word	0x00028400
        /*1864*/ 	.short	0x010a
        /*1866*/ 	.byte	0x3f
	.zero		1


	//   ....[31]....
        /*1868*/ 	.word	0x0000de20
        /*186c*/ 	.word	0x00000010
        /*1870*/ 	.word	0x00028400
        /*1874*/ 	.short	0x010a
        /*1876*/ 	.byte	0x3f
	.zero		1


	//   ....[32]....
        /*1878*/ 	.word	0x00011f90
        /*187c*/ 	.word	0x0000000b
        /*1880*/ 	.word	0x00028430
        /*1884*/ 	.short	0x010a
        /*1886*/ 	.byte	0x3f
	.zero		1


	//   ....[33]....
        /*1888*/ 	.word	0x00012000
        /*188c*/ 	.word	0x0000000b
        /*1890*/ 	.word	0x00028430
        /*1894*/ 	.short	0x010a
        /*1896*/ 	.byte	0x3f
	.zero		1


	//   ....[34]....
        /*1898*/ 	.word	0x00012850
        /*189c*/ 	.word	0x00000005
        /*18a0*/ 	.word	0x00000000
        /*18a4*/ 	.short	0x0101
        /*18a6*/ 	.byte	0x3f
	.zero		1


	//   ....[35]....
        /*18a8*/ 	.word	0x00014b40
        /*18ac*/ 	.word	0x00000006
        /*18b0*/ 	.word	0x00028430
        /*18b4*/ 	.short	0x010a
        /*18b6*/ 	.byte	0x3f
	.zero		1


	//   ....[36]....
        /*18b8*/ 	.word	0x00014b90
        /*18bc*/ 	.word	0x00000006
        /*18c0*/ 	.word	0x00028430
        /*18c4*/ 	.short	0x010a
        /*18c6*/ 	.byte	0x3f
	.zero		1


	//   ....[37]....
        /*18c8*/ 	.word	0x00014fa0
        /*18cc*/ 	.word	0x00000007
        /*18d0*/ 	.word	0x00028450
        /*18d4*/ 	.short	0x010a
        /*18d6*/ 	.byte	0x3f
	.zero		1


	//   ....[38]....
        /*18d8*/ 	.word	0x00014fe0
        /*18dc*/ 	.word	0x00000007
        /*18e0*/ 	.word	0x00028450
        /*18e4*/ 	.short	0x010a
        /*18e6*/ 	.byte	0x3f
	.zero		1


	//   ....[39]....
        /*18e8*/ 	.word	0x00015650
        /*18ec*/ 	.word	0x00000006
        /*18f0*/ 	.word	0x00000000
        /*18f4*/ 	.short	0x0101
        /*18f6*/ 	.byte	0x3f
	.zero		1


	//   ....[40]....
        /*18f8*/ 	.word	0x00016ad0
        /*18fc*/ 	.word	0x000000b1
        /*1900*/ 	.word	0x00000000
        /*1904*/ 	.short	0x0101
        /*1906*/ 	.byte	0x3f
	.zero		1


	//   ....[41]....
        /*1908*/ 	.word	0x00017740
        /*190c*/ 	.word	0x00000006
        /*1910*/ 	.word	0x00028430
        /*1914*/ 	.short	0x010a
        /*1916*/ 	.byte	0x3f
	.zero		1


	//   ....[42]....
        /*1918*/ 	.word	0x00017790
        /*191c*/ 	.word	0x00000006
        /*1920*/ 	.word	0x00028430
        /*1924*/ 	.short	0x010a
        /*1926*/ 	.byte	0x3f
	.zero		1


	//   ....[43]....
        /*1928*/ 	.word	0x00017bd0
        /*192c*/ 	.word	0x00000007
        /*1930*/ 	.word	0x00028450
        /*1934*/ 	.short	0x010a
        /*1936*/ 	.byte	0x3f
	.zero		1


	//   ....[44]....
        /*1938*/ 	.word	0x00017c10
        /*193c*/ 	.word	0x00000007
        /*1940*/ 	.word	0x00028450
        /*1944*/ 	.short	0x010a
        /*1946*/ 	.byte	0x3f
	.zero		1


	//   ....[45]....
        /*1948*/ 	.word	0x00018af0
        /*194c*/ 	.word	0x000000b3
        /*1950*/ 	.word	0x00000000
        /*1954*/ 	.short	0x0101
        /*1956*/ 	.byte	0x3f
	.zero		1


	//   ....[46]....
        /*1958*/ 	.word	0x00018cb0
        /*195c*/ 	.word	0x000000b2
        /*1960*/ 	.word	0x00000000
        /*1964*/ 	.short	0x0101
        /*1966*/ 	.byte	0x3f
	.zero		1


	//   ....[47]....
        /*1968*/ 	.word	0x000196a0
        /*196c*/ 	.word	0x00000006
        /*1970*/ 	.word	0x00028430
        /*1974*/ 	.short	0x010a
        /*1976*/ 	.byte	0x3f
	.zero		1


	//   ....[48]....
        /*1978*/ 	.word	0x000196f0
        /*197c*/ 	.word	0x00000006
        /*1980*/ 	.word	0x00028430
        /*1984*/ 	.short	0x010a
        /*1986*/ 	.byte	0x3f
	.zero		1


	//   ....[49]....
        /*1988*/ 	.word	0x00019b30
        /*198c*/ 	.word	0x00000007
        /*1990*/ 	.word	0x00028450
        /*1994*/ 	.short	0x010a
        /*1996*/ 	.byte	0x3f
	.zero		1


	//   ....[50]....
        /*1998*/ 	.word	0x00019b70
        /*199c*/ 	.word	0x00000007
        /*19a0*/ 	.word	0x00028450
        /*19a4*/ 	.short	0x010a
        /*19a6*/ 	.byte	0x3f
	.zero		1


	//   ....[51]....
        /*19a8*/ 	.word	0x0001a1d0
        /*19ac*/ 	.word	0x00000007
        /*19b0*/ 	.word	0x00000000
        /*19b4*/ 	.short	0x0101
        /*19b6*/ 	.byte	0x3f
	.zero		1


	//   ....[52]....
        /*19b8*/ 	.word	0x0001b660
        /*19bc*/ 	.word	0x000000b0
        /*19c0*/ 	.word	0x00000000
        /*19c4*/ 	.short	0x0101
        /*19c6*/ 	.byte	0x3f
	.zero		1


	//   ....[53]....
        /*19c8*/ 	.word	0x0001bf90
        /*19cc*/ 	.word	0x0000000a
        /*19d0*/ 	.word	0x00028450
        /*19d4*/ 	.short	0x010a
        /*19d6*/ 	.byte	0x3f
	.zero		1


	//   ....[54]....
        /*19d8*/ 	.word	0x0001bfd0
        /*19dc*/ 	.word	0x0000000a
        /*19e0*/ 	.word	0x00028450
        /*19e4*/ 	.short	0x010a
        /*19e6*/ 	.byte	0x3f
	.zero		1


	//   ....[55]....
        /*19e8*/ 	.word	0x0001c4f0
        /*19ec*/ 	.word	0x00000000
        /*19f0*/ 	.word	0x00000000
        /*19f4*/ 	.short	0x0101
        /*19f6*/ 	.byte	0x3f
	.zero		1


	//   ....[56]....
        /*19f8*/ 	.word	0x000202d0
        /*19fc*/ 	.word	0x00000008
        /*1a00*/ 	.word	0x00000000
        /*1a04*/ 	.short	0x0101
        /*1a06*/ 	.byte	0x3f
	.zero		1


	//   ....[57]....
        /*1a08*/ 	.word	0x00020c00
        /*1a0c*/ 	.word	0x0000000e
        /*1a10*/ 	.word	0x00000000
        /*1a14*/ 	.short	0x0101
        /*1a16*/ 	.byte	0x3f
	.zero		1


	//   ....[58]....
        /*1a18*/ 	.word	0x00025d90
        /*1a1c*/ 	.word	0x00000012
        /*1a20*/ 	.word	0x00028420
        /*1a24*/ 	.short	0x010a
        /*1a26*/ 	.byte	0x3f
	.zero		1


	//   ....[59]....
        /*1a28*/ 	.word	0x00025e60
        /*1a2c*/ 	.word	0x00000008
        /*1a30*/ 	.word	0x000284a0
        /*1a34*/ 	.short	0x010a
        /*1a36*/ 	.byte	0x3f
	.zero		1


	//   ....[60]....
        /*1a38*/ 	.word	0x000261a0
        /*1a3c*/ 	.word	0x00000008
        /*1a40*/ 	.word	0x000284c0
        /*1a44*/ 	.short	0x010a
        /*1a46*/ 	.byte	0x3f
	.zero		1


	//   ....[61]....
        /*1a48*/ 	.word	0x00026640
        /*1a4c*/ 	.word	0x00000009
        /*1a50*/ 	.word	0x000284a0
        /*1a54*/ 	.short	0x010a
        /*1a56*/ 	.byte	0x3f
	.zero		1


	//   ....[62]....
        /*1a58*/ 	.word	0x00026970
        /*1a5c*/ 	.word	0x00000009
        /*1a60*/ 	.word	0x000284c0
        /*1a64*/ 	.short	0x010a
        /*1a66*/ 	.byte	0x3f
	.zero		1


	//   ....[63]....
        /*1a68*/ 	.word	0x00027eb0
        /*1a6c*/ 	.word	0x00000000
        /*1a70*/ 	.word	0x00028480
        /*1a74*/ 	.short	0x010a
        /*1a76*/ 	.byte	0x3f
	.zero		1


	//   ....[64]....
        /*1a78*/ 	.word	0x000280b0
        /*1a7c*/ 	.word	0x00000000
        /*1a80*/ 	.word	0x00028440
        /*1a84*/ 	.short	0x010a
        /*1a86*/ 	.byte	0x3f
	.zero		1


	//   ....[65]....
        /*1a88*/ 	.word	0x00028e50
        /*1a8c*/ 	.word	0x00000012
        /*1a90*/ 	.word	0x00028400
        /*1a94*/ 	.short	0x0107
        /*1a96*/ 	.byte	0x3f
	.zero		1


	//   ....[66]....
        /*1a98*/ 	.word	0x00028f50
        /*1a9c*/ 	.word	0x00000012
        /*1aa0*/ 	.word	0x00028400
        /*1aa4*/ 	.short	0x0101
        /*1aa6*/ 	.byte	0x3f
	.zero		1


	//   ....[67]....
        /*1aa8*/ 	.word	0x00028f70
        /*1aac*/ 	.word	0x00000012
        /*1ab0*/ 	.word	0x00028420
        /*1ab4*/ 	.short	0x010a
        /*1ab6*/ 	.byte	0x3f
	.zero		1


	//   ....[68]....
        /*1ab8*/ 	.word	0x00029290
        /*1abc*/ 	.word	0x00000004
        /*1ac0*/ 	.word	0x00028480
        /*1ac4*/ 	.short	0x010a
        /*1ac6*/ 	.byte	0x3f
	.zero		1


	//   ....[69]....
        /*1ac8*/ 	.word	0x000295f0
        /*1acc*/ 	.word	0x00000004
        /*1ad0*/ 	.word	0x00028440
        /*1ad4*/ 	.short	0x010a
        /*1ad6*/ 	.byte	0x3f
	.zero		1


	//   ....[70]....
        /*1ad8*/ 	.word	0x000299b0
        /*1adc*/ 	.word	0x00000013
        /*1ae0*/ 	.word	0x00028470
        /*1ae4*/ 	.short	0x010a
        /*1ae6*/ 	.byte	0x3f
	.zero		1


	//   ....[71]....
        /*1ae8*/ 	.word	0x00029a20
        /*1aec*/ 	.word	0x00000013
        /*1af0*/ 	.word	0x00028460
        /*1af4*/ 	.short	0x010a
        /*1af6*/ 	.byte	0x3f
	.zero		1


	//   ....[72]....
        /*1af8*/ 	.word	0x00029e80
        /*1afc*/ 	.word	0x00000013
        /*1b00*/ 	.word	0x00028450
        /*1b04*/ 	.short	0x0101
        /*1b06*/ 	.byte	0x3f
	.zero		1


	//   ....[73]....
        /*1b08*/ 	.word	0x00029f10
        /*1b0c*/ 	.word	0x00000013
        /*1b10*/ 	.word	0x00000000
        /*1b14*/ 	.short	0x0101
        /*1b16*/ 	.byte	0x3f
	.zero		1


	//   ....[74]....
        /*1b18*/ 	.word	0x0002a140
        /*1b1c*/ 	.word	0x00000010
        /*1b20*/ 	.word	0x00028470
        /*1b24*/ 	.short	0x010a
        /*1b26*/ 	.byte	0x3f
	.zero		1


	//   ....[75]....
        /*1b28*/ 	.word	0x0002a1b0
        /*1b2c*/ 	.word	0x00000010
        /*1b30*/ 	.word	0x00028460
        /*1b34*/ 	.short	0x010a
        /*1b36*/ 	.byte	0x3f
	.zero		1


	//   ....[76]....
        /*1b38*/ 	.word	0x0002a630
        /*1b3c*/ 	.word	0x00000010
        /*1b40*/ 	.word	0x00028450
        /*1b44*/ 	.short	0x0101
        /*1b46*/ 	.byte	0x3f
	.zero		1


	//   ....[77]....
        /*1b48*/ 	.word	0x0002a680
        /*1b4c*/ 	.word	0x00000010
        /*1b50*/ 	.word	0x00000000
        /*1b54*/ 	.short	0x0101
        /*1b56*/ 	.byte	0x3f
	.zero		1


	//   ....[78]....
        /*1b58*/ 	.word	0x0002b9c0
        /*1b5c*/ 	.word	0x00000000
        /*1b60*/ 	.word	0x00028420
        /*1b64*/ 	.short	0x010a
        /*1b66*/ 	.byte	0x3f
	.zero		1


	//   ....[79]....
        /*1b68*/ 	.word	0x0002bb70
        /*1b6c*/ 	.word	0x00000006
        /*1b70*/ 	.word	0x00000000
        /*1b74*/ 	.short	0x010a
        /*1b76*/ 	.byte	0x3f
	.zero		1


	//   ....[80]....
        /*1b78*/ 	.word	0x0002bbe0
        /*1b7c*/ 	.word	0x00000007
        /*1b80*/ 	.word	0x00000000
        /*1b84*/ 	.short	0x010a
        /*1b86*/ 	.byte	0x3f
	.zero		1


	//   ....[81]....
        /*1b88*/ 	.word	0x0002bc40
        /*1b8c*/ 	.word	0x00000004
        /*1b90*/ 	.word	0x00028460
        /*1b94*/ 	.short	0x010a
        /*1b96*/ 	.byte	0x3f
	.zero		1


	//   ....[82]....
        /*1b98*/ 	.word	0x0002bc90
        /*1b9c*/ 	.word	0x00000003
        /*1ba0*/ 	.word	0x00028460
        /*1ba4*/ 	.short	0x010a
        /*1ba6*/ 	.byte	0x3f
	.zero		1


	//   ....[83]....
        /*1ba8*/ 	.word	0x0002bcd0
        /*1bac*/ 	.word	0x00000004
        /*1bb0*/ 	.word	0x00028480
        /*1bb4*/ 	.short	0x010a
        /*1bb6*/ 	.byte	0x3f
	.zero		1


	//   ....[84]....
        /*1bb8*/ 	.word	0x0002bcf0
        /*1bbc*/ 	.word	0x00000003
        /*1bc0*/ 	.word	0x00028480
        /*1bc4*/ 	.short	0x010a
        /*1bc6*/ 	.byte	0x3f
	.zero		1


	//   ....[85]....
        /*1bc8*/ 	.word	0x0002bd50
        /*1bcc*/ 	.word	0x0000005b
        /*1bd0*/ 	.word	0x00028490
        /*1bd4*/ 	.short	0x010a
        /*1bd6*/ 	.byte	0x3f
	.zero		1


	//   ....[86]....
        /*1bd8*/ 	.word	0x0002bda0
        /*1bdc*/ 	.word	0x0000005b
        /*1be0*/ 	.word	0x00028490
        /*1be4*/ 	.short	0x010a
        /*1be6*/ 	.byte	0x3f
	.zero		1


	//   ....[87]....
        /*1be8*/ 	.word	0x0002bdf0
        /*1bec*/ 	.word	0x0000005b
        /*1bf0*/ 	.word	0x00028490
        /*1bf4*/ 	.short	0x010a
        /*1bf6*/ 	.byte	0x3f
	.zero		1


	//   ....[88]....
        /*1bf8*/ 	.word	0x0002be40
        /*1bfc*/ 	.word	0x0000005b
        /*1c00*/ 	.word	0x000284b0
        /*1c04*/ 	.short	0x010a
        /*1c06*/ 	.byte	0x3f
	.zero		1


	//   ....[89]....
        /*1c08*/ 	.word	0x0002c640
        /*1c0c*/ 	.word	0x00000010
        /*1c10*/ 	.word	0x00028400
        /*1c14*/ 	.short	0x010a
        /*1c16*/ 	.byte	0x3f
	.zero		1


	//   ....[90]....
        /*1c18*/ 	.word	0x0002cf70
        /*1c1c*/ 	.word	0x00000010
        /*1c20*/ 	.word	0x00028400
        /*1c24*/ 	.short	0x010a
        /*1c26*/ 	.byte	0x3f
	.zero		1


	//   ....[91]....
        /*1c28*/ 	.word	0x0002cfc0
        /*1c2c*/ 	.word	0x0000000b
        /*1c30*/ 	.word	0x00028430
        /*1c34*/ 	.short	0x010a
        /*1c36*/ 	.byte	0x3f
	.zero		1


	//   ....[92]....
        /*1c38*/ 	.word	0x0002d010
        /*1c3c*/ 	.word	0x00000006
        /*1c40*/ 	.word	0x00028430
        /*1c44*/ 	.short	0x010a
        /*1c46*/ 	.byte	0x3f
	.zero		1


	//   ....[93]....
        /*1c48*/ 	.word	0x0002d060
        /*1c4c*/ 	.word	0x00000007
        /*1c50*/ 	.word	0x00028450
        /*1c54*/ 	.short	0x010a
        /*1c56*/ 	.byte	0x3f
	.zero		1


	//   ....[94]....
        /*1c58*/ 	.word	0x0002d0b0
        /*1c5c*/ 	.word	0x00000006
        /*1c60*/ 	.word	0x00028430
        /*1c64*/ 	.short	0x010a
        /*1c66*/ 	.byte	0x3f
	.zero		1


	//   ....[95]....
        /*1c68*/ 	.word	0x0002d100
        /*1c6c*/ 	.word	0x00000007
        /*1c70*/ 	.word	0x00028450
        /*1c74*/ 	.short	0x010a
        /*1c76*/ 	.byte	0x3f
	.zero		1


	//   ....[96]....
        /*1c78*/ 	.word	0x0002d150
        /*1c7c*/ 	.word	0x00000006
        /*1c80*/ 	.word	0x00028430
        /*1c84*/ 	.short	0x010a
        /*1c86*/ 	.byte	0x3f
	.zero		1


	//   ....[97]....
        /*1c88*/ 	.word	0x0002d1a0
        /*1c8c*/ 	.word	0x00000007
        /*1c90*/ 	.word	0x00028450
        /*1c94*/ 	.short	0x010a
        /*1c96*/ 	.byte	0x3f
	.zero		1


	//   ....[98]....
        /*1c98*/ 	.word	0x0002d1f0
        /*1c9c*/ 	.word	0x0000000a
        /*1ca0*/ 	.word	0x00028450
        /*1ca4*/ 	.short	0x010a
        /*1ca6*/ 	.byte	0x3f
	.zero		1


	//   ....[99]....
        /*1ca8*/ 	.word	0x00031a30
        /*1cac*/ 	.word	0x00000012
        /*1cb0*/ 	.word	0x00028420
        /*1cb4*/ 	.short	0x010a
        /*1cb6*/ 	.byte	0x3f
	.zero		1


	//   ....[100]....
        /*1cb8*/ 	.word	0x00031a80
        /*1cbc*/ 	.word	0x00000008
        /*1cc0*/ 	.word	0x000284a0
        /*1cc4*/ 	.short	0x010a
        /*1cc6*/ 	.byte	0x3f
	.zero		1


	//   ....[101]....
        /*1cc8*/ 	.word	0x00031ad0
        /*1ccc*/ 	.word	0x00000008
        /*1cd0*/ 	.word	0x000284c0
        /*1cd4*/ 	.short	0x010a
        /*1cd6*/ 	.byte	0x3f
	.zero		1


	//   ....[102]....
        /*1cd8*/ 	.word	0x00031b20
        /*1cdc*/ 	.word	0x00000009
        /*1ce0*/ 	.word	0x000284a0
        /*1ce4*/ 	.short	0x010a
        /*1ce6*/ 	.byte	0x3f
	.zero		1


	//   ....[103]....
        /*1ce8*/ 	.word	0x00031b70
        /*1cec*/ 	.word	0x00000009
        /*1cf0*/ 	.word	0x000284c0
        /*1cf4*/ 	.short	0x010a
        /*1cf6*/ 	.byte	0x3f
	.zero		1


	//   ....[104]....
        /*1cf8*/ 	.word	0x00031d10
        /*1cfc*/ 	.word	0x00000000
        /*1d00*/ 	.word	0x00028480
        /*1d04*/ 	.short	0x010a
        /*1d06*/ 	.byte	0x3f
	.zero		1


	//   ....[105]....
        /*1d08*/ 	.word	0x00031d60
        /*1d0c*/ 	.word	0x00000000
        /*1d10*/ 	.word	0x00028440
        /*1d14*/ 	.short	0x010a
        /*1d16*/ 	.byte	0x3f
	.zero		1


	//   ....[106]....
        /*1d18*/ 	.word	0x00032890
        /*1d1c*/ 	.word	0x00000012
        /*1d20*/ 	.word	0x00028420
        /*1d24*/ 	.short	0x010a
        /*1d26*/ 	.byte	0x3f
	.zero		1


	//   ....[107]....
        /*1d28*/ 	.word	0x000328e0
        /*1d2c*/ 	.word	0x00000004
        /*1d30*/ 	.word	0x00028480
        /*1d34*/ 	.short	0x010a
        /*1d36*/ 	.byte	0x3f
	.zero		1


	//   ....[108]....
        /*1d38*/ 	.word	0x00032930
        /*1d3c*/ 	.word	0x00000004
        /*1d40*/ 	.word	0x00028440
        /*1d44*/ 	.short	0x010a
        /*1d46*/ 	.byte	0x3f
	.zero		1


	//   ....[109]....
        /*1d48*/ 	.word	0x00032980
        /*1d4c*/ 	.word	0x00000013
        /*1d50*/ 	.word	0x00028470
        /*1d54*/ 	.short	0x010a
        /*1d56*/ 	.byte	0x3f
	.zero		1


	//   ....[110]....
        /*1d58*/ 	.word	0x000329d0
        /*1d5c*/ 	.word	0x00000013
        /*1d60*/ 	.word	0x00028460
        /*1d64*/ 	.short	0x010a
        /*1d66*/ 	.byte	0x3f
	.zero		1


	//   ....[111]....
        /*1d68*/ 	.word	0x00032a20
        /*1d6c*/ 	.word	0x00000010
        /*1d70*/ 	.word	0x00028470
        /*1d74*/ 	.short	0x010a
        /*1d76*/ 	.byte	0x3f
	.zero		1


	//   ....[112]....
        /*1d78*/ 	.word	0x00032a70
        /*1d7c*/ 	.word	0x00000010
        /*1d80*/ 	.word	0x00028460
        /*1d84*/ 	.short	0x010a
        /*1d86*/ 	.byte	0x3f
	.zero		1


	//   ....[113]....
        /*1d88*/ 	.word	0x000335f0
        /*1d8c*/ 	.word	0x00000000
        /*1d90*/ 	.word	0x00028420
        /*1d94*/ 	.short	0x010a
        /*1d96*/ 	.byte	0x3f
	.zero		1


	//   ....[114]....
        /*1d98*/ 	.word	0x00033790
        /*1d9c*/ 	.word	0x00000006
        /*1da0*/ 	.word	0x00000000
        /*1da4*/ 	.short	0x010a
        /*1da6*/ 	.byte	0x3f
	.zero		1


	//   ....[115]....
        /*1da8*/ 	.word	0x000337e0
        /*1dac*/ 	.word	0x00000007
        /*1db0*/ 	.word	0x00000000
        /*1db4*/ 	.short	0x010a
        /*1db6*/ 	.byte	0x3f
	.zero		1


	//   ....[116]....
        /*1db8*/ 	.word	0x00033830
        /*1dbc*/ 	.word	0x00000004
        /*1dc0*/ 	.word	0x00028460
        /*1dc4*/ 	.short	0x010a
        /*1dc6*/ 	.byte	0x3f
	.zero		1


	//   ....[117]....
        /*1dc8*/ 	.word	0x00033880
        /*1dcc*/ 	.word	0x00000003
        /*1dd0*/ 	.word	0x00028460
        /*1dd4*/ 	.short	0x010a
        /*1dd6*/ 	.byte	0x3f
	.zero		1


	//   ....[118]....
        /*1dd8*/ 	.word	0x000338d0
        /*1ddc*/ 	.word	0x00000004
        /*1de0*/ 	.word	0x00028480
        /*1de4*/ 	.short	0x010a
        /*1de6*/ 	.byte	0x3f
	.zero		1


	//----- nvinfo : EIATTR_NUM_MBARRIERS
	.align		4
.L_244:
        /*1de8*/ 	.byte	0x03, 0x38
        /*1dea*/ 	.short	0x0016


	//----- nvinfo : EIATTR_EXIT_INSTR_OFFSETS
	.align		4
        /*1dec*/ 	.byte	0x04, 0x1c
        /*1dee*/ 	.short	(.L_246 - .L_245)


	//   ....[0]....
.L_245:
        /*1df0*/ 	.word	0x0002bd40


	//----- nvinfo : EIATTR_MAX_THREADS
	.align		4
.L_246:
        /*1df4*/ 	.byte	0x04, 0x05
        /*1df6*/ 	.short	(.L_248 - .L_247)
.L_247:
        /*1df8*/ 	.word	0x00000180
        /*1dfc*/ 	.word	0x00000001
        /*1e00*/ 	.word	0x00000001


	//----- nvinfo : EIATTR_CRS_STACK_SIZE
	.align		4
.L_248:
        /*1e04*/ 	.byte	0x04, 0x1e
        /*1e06*/ 	.short	(.L_250 - .L_249)
.L_249:
        /*1e08*/ 	.word	0x00000000


	//----- nvinfo : EIATTR_CBANK_PARAM_SIZE
	.align		4
.L_250:
        /*1e0c*/ 	.byte	0x03, 0x19
        /*1e0e*/ 	.short	0x0af0


	//----- nvinfo : EIATTR_PARAM_CBANK
	.align		4
        /*1e10*/ 	.byte	0x04, 0x0a
        /*1e12*/ 	.short	(.L_252 - .L_251)
	.align		4
.L_251:
        /*1e14*/ 	.word	index@(.nv.constant0._ZN7cutlass13device_kernelIN5flash11enable_sm90INS1_16FlashAttnFwdSm90INS1_25CollectiveMainloopFwdSm90ILi2EN4cute5tupleIJNS5_1CILi1EEES8_S8_EEENS6_IJNS7_ILi128EEENS7_ILi64EEENS7_ILi256EEEEEELi256ENS_12float_e4m3_tEfNS_4arch4Sm90ELb0ELb1ELb1ELb1ELb0ELb1ELb0ELb1ELb1ELb1ELb1ELb0EEENS1_21CollectiveEpilogueFwdINS6_IJSA_SC_SB_EEES9_NS_10bfloat16_tESG_Li256ELb1ELb1ELb1ELb1EEENS1_36VarlenDynamicPersistentTileSchedulerILi128ELi64ELi256ELi128ELb1ELb1ELb1ELb1ELb0ELb1EEEEEEEEEvNT_6ParamsE)
        /*1e18*/ 	.short	0x0210
        /*1e1a*/ 	.short	0x0af0


	//----- nvinfo : EIATTR_SW_WAR
	.align		4
.L_252:
        /*1e1c*/ 	.byte	0x04, 0x36
        /*1e1e*/ 	.short	(.L_254 - .L_253)
.L_253:
        /*1e20*/ 	.word	0x00000008
.L_254:


//--------------------- .nv.info._ZN7cutlass13device_kernelIN5flash11enable_sm90INS1_16FlashAttnFwdSm90INS1_25CollectiveMainloopFwdSm90ILi2EN4cute5tupleIJNS5_1CILi1EEES8_S8_EEENS6_IJNS7_ILi128EEESA_NS7_ILi256EEEEEELi256ENS_12float_e4m3_tEfNS_4arch4Sm90ELb1ELb0ELb1ELb0ELb0ELb0ELb0ELb1ELb1ELb1ELb1ELb0EEENS1_21CollectiveEpilogueFwdINS6_IJSA_SB_SA_EEES9_NS_10bfloat16_tESF_Li256ELb0ELb1ELb1ELb1EEENS1_19SingleTileSchedulerILb0ELb1ELb1ELi128EEEEEEEEEvNT_6ParamsE --------------------------
	.section	.nv.info._ZN7cutlass13device_kernelIN5flash11enable_sm90INS1_16FlashAttnFwdSm90INS1_25CollectiveMainloopFwdSm90ILi2EN4cute5tupleIJNS5_1CILi1EEES8_S8_EEENS6_IJNS7_ILi128EEESA_NS7_ILi256EEEEEELi256ENS_12float_e4m3_tEfNS_4arch4Sm90ELb1ELb0ELb1ELb0ELb0ELb0ELb0ELb1ELb1ELb1ELb1ELb0EEENS1_21CollectiveEpilogueFwdINS6_IJSA_SB_SA_EEES9_NS_10bfloat16_tESF_Li256ELb0ELb1ELb1ELb1EEENS1_19SingleTileSchedulerILb0ELb1ELb1ELi128EEEEEEEEEvNT_6ParamsE,"",@"SHT_CUDA_INFO"
	.sectionflags	@""
	.align	4


	//----- nvinfo : EIATTR_CUDA_API_VERSION
	.align		4
        /*0000*/ 	.byte	0x04, 0x37
        /*0002*/ 	.short	(.L_256 - .L_255)
.L_255:
        /*0004*/ 	.word	0x00000082


	//----- nvinfo : EIATTR_KPARAM_INFO
	.align		4
.L_256:
        /*0008*/ 	.byte	0x04, 0x17
        /*000a*/ 	.short	(.L_258 - .L_257)
.L_257:
        /*000c*/ 	.word	0x00000000
        /*0010*/ 	.short	0x0000
        /*0012*/ 	.short	0x0070
        /*0014*/ 	.byte	0x00, 0xf0, 0x01, 0x28


	//----- nvinfo : EIATTR_SPARSE_MMA_MASK
	.align		4
.L_258:
        /*0018*/ 	.byte	0x03, 0x50
        /*001a*/ 	.short	0x0000


	//----- nvinfo : EIATTR_MAXREG_COUNT
	.align		4
        /*001c*/ 	.byte	0x03, 0x1b
        /*001e*/ 	.short	0x00a8


	//----- nvinfo : EIATTR_NUM_BARRIERS
	.align		4
        /*0020*/ 	.byte	0x02, 0x4c
        /*0022*/ 	.byte	0x10
	.zero		1


	//----- nvinfo : EIATTR_EXTERNS
	.align		4
        /*0024*/ 	.byte	0x04, 0x0f
        /*0026*/ 	.short	(.L_260 - .L_259)


	//   ....[0]....
	.align		4
.L_259:
        /*0028*/ 	.word	index@(__assertfail)


	//----- nvinfo : EIATTR_ANNOTATIONS
	.align		4
.L_260:
        /*002c*/ 	.byte	0x04, 0x55
        /*002e*/ 	.short	(.L_262 - .L_261)


	//   ....[0]....
.L_261:
        /* <DEDUP_REMOVED lines=19> */
        /*0154*/ 	.byte	0xd0, 0x46, 0x01, 0x00, 0x01, 0x00, 0x00, 0x00, 0x30, 0x47, 0x01, 0x00


	//----- nvinfo : EIATTR_MERCURY_ISA_VERSION
	.align		4
.L_262:
        /*0160*/ 	.byte	0x03, 0x5f
        /*0162*/ 	.short	0x0101


	//----- nvinfo : EIATTR_INT_WARP_WIDE_INSTR_OFFSETS
	.align		4
        /*0164*/ 	.byte	0x04, 0x31
        /*0166*/ 	.short	(.L_264 - .L_263)


	//   ....[0]....
.L_263:
        /*0168*/ 	.word	0x00000120


	//   ....[1]....
        /*016c*/ 	.word	0x000001c0


	//   ....[2]....
        /*0170*/ 	.word	0x00000230


	//----- nvinfo : EIATTR_COOP_GROUP_MASK_REGIDS
	.align		4
.L_264:
        /*0174*/ 	.byte	0x04, 0x29
        /*0176*/ 	.short	(.L_266 - .L_265)


	//   ....[0]....
.L_265:
        /*0178*/ 	.word	0xffffffff


	//   ....[1]....
        /*017c*/ 	.word	0xffffffff


	//   ....[2]....
        /*0180*/ 	.word	0xffffffff


	//   ....[3]....
        /*0184*/ 	.word	0xffffffff


	//   ....[4]....
        /*0188*/ 	.word	0xffffffff


	//   ....[5]....
        /*018c*/ 	.word	0xffffffff


	//   ....[6]....
        /*0190*/ 	.word	0xffffffff


	//   ....[7]....
        /*0194*/ 	.word	0xffffffff


	//   ....[8]....
        /*0198*/ 	.word	0xffffffff


	//   ....[9]....
        /*019c*/ 	.word	0xffffffff


	//   ....[10]....
        /*01a0*/ 	.word	0xffffffff


	//   ....[11]....
        /*01a4*/ 	.word	0xffffffff


	//   ....[12]....
        /*01a8*/ 	.word	0xffffffff


	//   ....[13]....
        /*01ac*/ 	.word	0xffffffff


	//   ....[14]....
        /*01b0*/ 	.word	0xffffffff


	//   ....[15]....
        /*01b4*/ 	.word	0xffffffff


	//   ....[16]....
        /*01b8*/ 	.word	0xffffffff


	//   ....[17]....
        /*01bc*/ 	.word	0xffffffff


	//   ....[18]....
        /*01c0*/ 	.word	0xffffffff


	//   ....[19]....
        /*01c4*/ 	.word	0xffffffff


	//   ....[20]....
        /*01c8*/ 	.word	0xffffffff


	//   ....[21]....
        /*01cc*/ 	.word	0xffffffff


	//   ....[22]....
        /*01d0*/ 	.word	0xffffffff


	//   ....[23]....
        /*01d4*/ 	.word	0xffffffff


	//   ....[24]....
        /*01d8*/ 	.word	0xffffffff


	//   ....[25]....
        /*01dc*/ 	.word	0xffffffff


	//   ....[26]....
        /*01e0*/ 	.word	0xffffffff


	//   ....[27]....
        /*01e4*/ 	.word	0xffffffff


	//   ....[28]....
        /*01e8*/ 	.word	0xffffffff


	//   ....[29]....
        /*01ec*/ 	.word	0xffffffff


	//   ....[30]....
        /*01f0*/ 	.word	0xffffffff


	//   ....[31]....
        /*01f4*/ 	.word	0xffffffff


	//   ....[32]....
        /*01f8*/ 	.word	0xffffffff


	//   ....[33]....
        /*01fc*/ 	.word	0xffffffff


	//   ....[34]....
        /*0200*/ 	.word	0xffffffff


	//   ....[35]....
        /*0204*/ 	.word	0xffffffff


	//   ....[36]....
        /*0208*/ 	.word	0xffffffff


	//   ....[37]....
        /*020c*/ 	.word	0xffffffff


	//   ....[38]....
        /*0210*/ 	.word	0xffffffff


	//   ....[39]....
        /*0214*/ 	.word	0xffffffff


	//   ....[40]....
        /*0218*/ 	.word	0xffffffff


	//   ....[41]....
        /*021c*/ 	.word	0xffffffff


	//   ....[42]....
        /*0220*/ 	.word	0xffffffff


	//   ....[43]....
        /*0224*/ 	.word	0xffffffff


	//   ....[44]....
        /*0228*/ 	.word	0xffffffff


	//   ....[45]....
        /*022c*/ 	.word	0xffffffff


	//   ....[46]....
        /*0230*/ 	.word	0xffffffff


	//   ....[47]....
        /*0234*/ 	.word	0xffffffff


	//   ....[48]....
        /*0238*/ 	.word	0xffffffff


	//   ....[49]....
        /*023c*/ 	.word	0xffffffff


	//   ....[50]....
        /*0240*/ 	.word	0xffffffff


	//   ....[51]....
        /*0244*/ 	.word	0xffffffff


	//   ....[52]....
        /*0248*/ 	.word	0xffffffff


	//   ....[53]....
        /*024c*/ 	.word	0xffffffff


	//   ....[54]....
        /*0250*/ 	.word	0xffffffff


	//   ....[55]....
        /*0254*/ 	.word	0xffffffff


	//   ....[56]....
        /*0258*/ 	.word	0xffffffff


	//   ....[57]....
        /*025c*/ 	.word	0xffffffff


	//   ....[58]....
        /*0260*/ 	.word	0xffffffff


	//   ....[59]....
        /*0264*/ 	.word	0xffffffff


	//   ....[60]....
        /*0268*/ 	.word	0xffffffff


	//   ....[61]....
        /*026c*/ 	.word	0xffffffff


	//   ....[62]....
        /*0270*/ 	.word	0xffffffff


	//   ....[63]....
        /*0274*/ 	.word	0xffffffff


	//   ....[64]....
        /*0278*/ 	.word	0xffffffff


	//   ....[65]....
        /*027c*/ 	.word	0xffffffff


	//   ....[66]....
        /*0280*/ 	.word	0xffffffff


	//   ....[67]....
        /*0284*/ 	.word	0xffffffff


	//   ....[68]....
        /*0288*/ 	.word	0xffffffff


	//   ....[69]....
        /*028c*/ 	.word	0xffffffff


	//   ....[70]....
        /*0290*/ 	.word	0xffffffff


	//   ....[71]....
        /*0294*/ 	.word	0xffffffff


	//   ....[72]....
        /*0298*/ 	.word	0xffffffff


	//   ....[73]....
        /*029c*/ 	.word	0xffffffff


	//   ....[74]....
        /*02a0*/ 	.word	0xffffffff


	//   ....[75]....
        /*02a4*/ 	.word	0xffffffff


	//   ....[76]....
        /*02a8*/ 	.word	0xffffffff


	//   ....[77]....
        /*02ac*/ 	.word	0xffffffff


	//   ....[78]....
        /*02b0*/ 	.word	0xffffffff


	//   ....[79]....
        /*02b4*/ 	.word	0xffffffff


	//   ....[80]....
        /*02b8*/ 	.word	0xffffffff


	//   ....[81]....
        /*02bc*/ 	.word	0xffffffff


	//   ....[82]....
        /*02c0*/ 	.word	0xffffffff


	//   ....[83]....
        /*02c4*/ 	.word	0xffffffff


	//   ....[84]....
        /*02c8*/ 	.word	0xffffffff


	//   ....[85]....
        /*02cc*/ 	.word	0xffffffff


	//   ....[86]....
        /*02d0*/ 	.word	0xffffffff


	//   ....[87]....
        /*02d4*/ 	.word	0xffffffff


	//   ....[88]....
        /*02d8*/ 	.word	0xffffffff


	//   ....[89]....
        /*02dc*/ 	.word	0xffffffff


	//   ....[90]....
        /*02e0*/ 	.word	0xffffffff


	//   ....[91]....
        /*02e4*/ 	.word	0xffffffff


	//   ....[92]....
        /*02e8*/ 	.word	0xffffffff


	//   ....[93]....
        /*02ec*/ 	.word	0xffffffff


	//   ....[94]....
        /*02f0*/ 	.word	0xffffffff


	//   ....[95]....
        /*02f4*/ 	.word	0xffffffff


	//   ....[96]....
        /*02f8*/ 	.word	0xffffffff


	//   ....[97]....
        /*02fc*/ 	.word	0xffffffff


	//   ....[98]....
        /*0300*/ 	.word	0xffffffff


	//   ....[99]....
        /*0304*/ 	.word	0xffffffff


	//   ....[100]....
        /*0308*/ 	.word	0xffffffff


	//   ....[101]....
        /*030c*/ 	.word	0xffffffff


	//   ....[102]....
        /*0310*/ 	.word	0xffffffff


	//   ....[103]....
        /*0314*/ 	.word	0xffffffff


	//   ....[104]....
        /*0318*/ 	.word	0xffffffff


	//   ....[105]....
        /*031c*/ 	.word	0xffffffff


	//   ....[106]....
        /*0320*/ 	.word	0xffffffff


	//   ....[107]....
        /*0324*/ 	.word	0xffffffff


	//   ....[108]....
        /*0328*/ 	.word	0xffffffff


	//   ....[109]....
        /*032c*/ 	.word	0xffffffff


	//   ....[110]....
        /*0330*/ 	.word	0xffffffff


	//   ....[111]....
        /*0334*/ 	.word	0xffffffff


	//   ....[112]....
        /*0338*/ 	.word	0xffffffff


	//   ....[113]....
        /*033c*/ 	.word	0xffffffff


	//   ....[114]....
        /*0340*/ 	.word	0xffffffff


	//   ....[115]....
        /*0344*/ 	.word	0xffffffff


	//   ....[116]....
        /*0348*/ 	.word	0xffffffff


	//   ....[117]....
        /*034c*/ 	.word	0xffffffff


	//   ....[118]....
        /*0350*/ 	.word	0xffffffff


	//   ....[119]....
        /*0354*/ 	.word	0xffffffff


	//   ....[120]....
        /*0358*/ 	.word	0xffffffff


	//   ....[121]....
        /*035c*/ 	.word	0xffffffff


	//   ....[122]....
        /*0360*/ 	.word	0xffffffff


	//   ....[123]....
        /*0364*/ 	.word	0xffffffff


	//   ....[124]....
        /*0368*/ 	.word	0xffffffff


	//   ....[125]....
        /*036c*/ 	.word	0xffffffff


	//   ....[126]....
        /*0370*/ 	.word	0xffffffff


	//   ....[127]....
        /*0374*/ 	.word	0xffffffff


	//   ....[128]....
        /*0378*/ 	.word	0xffffffff


	//   ....[129]....
        /*037c*/ 	.word	0xffffffff


	//   ....[130]....
        /*0380*/ 	.word	0xffffffff


	//   ....[131]....
        /*0384*/ 	.word	0xffffffff


	//   ....[132]....
        /*0388*/ 	.word	0xffffffff


	//   ....[133]....
        /*038c*/ 	.word	0xffffffff


	//   ....[134]....
        /*0390*/ 	.word	0xffffffff


	//   ....[135]....
        /*0394*/ 	.word	0xffffffff


	//   ....[136]....
        /*0398*/ 	.word	0xffffffff


	//   ....[137]....
        /*039c*/ 	.word	0xffffffff


	//   ....[138]....
        /*03a0*/ 	.word	0xffffffff


	//   ....[139]....
        /*03a4*/ 	.word	0xffffffff


	//   ....[140]....
        /*03a8*/ 	.word	0xffffffff


	//   ....[141]....
        /*03ac*/ 	.word	0xffffffff


	//   ....[142]....
        /*03b0*/ 	.word	0xffffffff


	//   ....[143]....
        /*03b4*/ 	.word	0xffffffff


	//   ....[144]....
        /*03b8*/ 	.word	0xffffffff


	//   ....[145]....
        /*03bc*/ 	.word	0xffffffff


	//   ....[146]....
        /*03c0*/ 	.word	0xffffffff


	//   ....[147]....
        /*03c4*/ 	.word	0xffffffff


	//   ....[148]....
        /*03c8*/ 	.word	0xffffffff


	//   ....[149]....
        /*03cc*/ 	.word	0xffffffff


	//   ....[150]....
        /*03d0*/ 	.word	0xffffffff


	//   ....[151]....
        /*03d4*/ 	.word	0xffffffff


	//   ....[152]....
        /*03d8*/ 	.word	0xffffffff


	//   ....[153]....
        /*03dc*/ 	.word	0xffffffff


	//   ....[154]....
        /*03e0*/ 	.word	0xffffffff


	//   ....[155]....
        /*03e4*/ 	.word	0xffffffff


	//   ....[156]....
        /*03e8*/ 	.word	0xffffffff


	//   ....[157]....
        /*03ec*/ 	.word	0xffffffff


	//   ....[158]....
        /*03f0*/ 	.word	0xffffffff


	//   ....[159]....
        /*03f4*/ 	.word	0xffffffff


	//   ....[160]....
        /*03f8*/ 	.word	0xffffffff


	//   ....[161]....
        /*03fc*/ 	.word	0xffffffff


	//   ....[162]....
        /*0400*/ 	.word	0xffffffff


	//   ....[163]....
        /*0404*/ 	.word	0xffffffff


	//   ....[164]....
        /*0408*/ 	.word	0xffffffff


	//   ....[165]....
        /*040c*/ 	.word	0xffffffff


	//   ....[166]....
        /*0410*/ 	.word	0xffffffff


	//   ....[167]....
        /*0414*/ 	.word	0xffffffff


	//   ....[168]....
        /*0418*/ 	.word	0xffffffff


	//   ....[169]....
        /*041c*/ 	.word	0xffffffff


	//   ....[170]....
        /*0420*/ 	.word	0xffffffff


	//   ....[171]....
        /*0424*/ 	.word	0xffffffff


	//   ....[172]....
        /*0428*/ 	.word	0xffffffff


	//   ....[173]....
        /*042c*/ 	.word	0xffffffff


	//   ....[174]....
        /*0430*/ 	.word	0xffffffff


	//   ....[175]....
        /*0434*/ 	.word	0xffffffff


	//   ....[176]....
        /*0438*/ 	.word	0xffffffff


	//   ....[177]....
        /*043c*/ 	.word	0xffffffff


	//   ....[178]....
        /*0440*/ 	.word	0xffffffff


	//   ....[179]....
        /*0444*/ 	.word	0xffffffff


	//   ....[180]....
        /*0448*/ 	.word	0xffffffff


	//   ....[181]....
        /*044c*/ 	.word	0xffffffff


	//   ....[182]....
        /*0450*/ 	.word	0xffffffff


	//   ....[183]....
        /*0454*/ 	.word	0x0500000f


	//   ....[184]....
        /*0458*/ 	.word	0x0500000f


	//   ....[185]....
        /*045c*/ 	.word	0x0500000f


	//   ....[186]....
        /*0460*/ 	.word	0x0500000f


	//   ....[187]....
        /*0464*/ 	.word	0x0500000f


	//   ....[188]....
        /*0468*/ 	.word	0x0500000f


	//   ....[189]....
        /*046c*/ 	.word	0x0500000f


	//   ....[190]....
        /*0470*/ 	.word	0x0500000f


	//   ....[191]....
        /*0474*/ 	.word	0x0500000f


	//   ....[192]....
        /*0478*/ 	.word	0x0500000f


	//   ....[193]....
        /*047c*/ 	.word	0x0500000f


	//   ....[194]....
        /*0480*/ 	.word	0x0500000f


	//   ....[195]....
        /*0484*/ 	.word	0x0500000f


	//   ....[196]....
        /*0488*/ 	.word	0x0500000f


	//   ....[197]....
        /*048c*/ 	.word	0x0500000f


	//   ....[198]....
        /*0490*/ 	.word	0x0500000f


	//   ....[199]....
        /*0494*/ 	.word	0x0500000f


	//----- nvinfo : EIATTR_COOP_GROUP_INSTR_OFFSETS
	.align		4
.L_266:
        /*0498*/ 	.byte	0x04, 0x28
        /*049a*/ 	.short	(.L_268 - .L_267)


	//   ....[0]....
.L_267:
        /*049c*/ 	.word	0x00000060


	//   ....[1]....
        /*04a0*/ 	.word	0x00000130


	//   ....[2]....
        /*04a4*/ 	.word	0x000001e0


	//   ....[3]....
        /*04a8*/ 	.word	0x000003a0


	//   ....[4]....
        /*04ac*/ 	.word	0x00000500


	//   ....[5]....
        /*04b0*/ 	.word	0x00000620


	//   ....[6]....
        /*04b4*/ 	.word	0x00000780


	//   ....[7]....
        /*04b8*/ 	.word	0x000013a0


	//   ....[8]....
        /*04bc*/ 	.word	0x00002310


	//   ....[9]....
        /*04c0*/ 	.word	0x00002380


	//   ....[10]....
        /*04c4*/ 	.word	0x00002da0


	//   ....[11]....
        /*04c8*/ 	.word	0x00002e20


	//   ....[12]....
        /*04cc*/ 	.word	0x000037c0


	//   ....[13]....
        /*04d0*/ 	.word	0x00003850


	//   ....[14]....
        /*04d4*/ 	.word	0x000058b0


	//   ....[15]....
        /*04d8*/ 	.word	0x000058f0


	//   ....[16]....
        /*04dc*/ 	.word	0x00006110


	//   ....[17]....
        /*04e0*/ 	.word	0x000061b0


	//   ....[18]....
        /*04e4*/ 	.word	0x00006b20


	//   ....[19]....
        /*04e8*/ 	.word	0x00006b90


	//   ....[20]....
        /*04ec*/ 	.word	0x000091e0


	//   ....[21]....
        /*04f0*/ 	.word	0x00009260


	//   ....[22]....
        /*04f4*/ 	.word	0x00009400


	//   ....[23]....
        /*04f8*/ 	.word	0x00009520


	//   ....[24]....
        /*04fc*/ 	.word	0x0000adf0


	//   ....[25]....
        /*0500*/ 	.word	0x0000ae00


	//   ....[26]....
        /*0504*/ 	.word	0x0000ae90


	//   ....[27]....
        /*0508*/ 	.word	0x0000aea0


	//   ....[28]....
        /*050c*/ 	.word	0x0000c460


	//   ....[29]....
        /*0510*/ 	.word	0x0000c490


	//   ....[30]....
        /*0514*/ 	.word	0x0000c4c0


	//   ....[31]....
        /*0518*/ 	.word	0x0000c4d0


	//   ....[32]....
        /*051c*/ 	.word	0x0000c4e0


	//   ....[33]....
        /*0520*/ 	.word	0x0000c4f0


	//   ....[34]....
        /*0524*/ 	.word	0x0000c510


	//   ....[35]....
        /*0528*/ 	.word	0x0000c520


	//   ....[36]....
        /*052c*/ 	.word	0x0000c530


	//   ....[37]....
        /*0530*/ 	.word	0x0000c540


	//   ....[38]....
        /*0534*/ 	.word	0x0000c550


	//   ....[39]....
        /*0538*/ 	.word	0x0000c560


	//   ....[40]....
        /*053c*/ 	.word	0x0000c580


	//   ....[41]....
        /*0540*/ 	.word	0x0000c590


	//   ....[42]....
        /*0544*/ 	.word	0x0000c5a0


	//   ....[43]....
        /*0548*/ 	.word	0x0000c5b0


	//   ....[44]....
        /*054c*/ 	.word	0x0000c5c0


	//   ....[45]....
        /*0550*/ 	.word	0x0000c5d0


	//   ....[46]....
        /*0554*/ 	.word	0x0000c5e0


	//   ....[47]....
        /*0558*/ 	.word	0x0000c5f0


	//   ....[48]....
        /*055c*/ 	.word	0x0000c600


	//   ....[49]....
        /*0560*/ 	.word	0x0000c610


	//   ....[50]....
        /*0564*/ 	.word	0x0000c620


	//   ....[51]....
        /*0568*/ 	.word	0x0000c630


	//   ....[52]....
        /*056c*/ 	.word	0x0000c640


	//   ....[53]....
        /*0570*/ 	.word	0x0000c650


	//   ....[54]....
        /*0574*/ 	.word	0x0000c660


	//   ....[55]....
        /*0578*/ 	.word	0x0000c670


	//   ....[56]....
        /*057c*/ 	.word	0x0000c690


	//   ....[57]....
        /*0580*/ 	.word	0x0000c6a0


	//   ....[58]....
        /*0584*/ 	.word	0x0000c6b0


	//   ....[59]....
        /*0588*/ 	.word	0x0000c6c0


	//   ....[60]....
        /*058c*/ 	.word	0x0000c6d0


	//   ....[61]....
        /*0590*/ 	.word	0x0000c6e0


	//   ....[62]....
        /*0594*/ 	.word	0x0000c6f0


	//   ....[63]....
        /*0598*/ 	.word	0x0000c700


	//   ....[64]....
        /*059c*/ 	.word	0x0000c720


	//   ....[65]....
        /*05a0*/ 	.word	0x0000c740


	//   ....[66]....
        /*05a4*/ 	.word	0x0000c750


	//   ....[67]....
        /*05a8*/ 	.word	0x0000c760


	//   ....[68]....
        /*05ac*/ 	.word	0x0000c780


	//   ....[69]....
        /*05b0*/ 	.word	0x0000c7a0


	//   ....[70]....
        /*05b4*/ 	.word	0x0000c7b0


	//   ....[71]....
        /*05b8*/ 	.word	0x0000c7c0


	//   ....[72]....
        /*05bc*/ 	.word	0x0000c7d0


	//   ....[73]....
        /*05c0*/ 	.word	0x0000c7e0


	//   ....[74]....
        /*05c4*/ 	.word	0x0000c7f0


	//   ....[75]....
        /*05c8*/ 	.word	0x0000c810


	//   ....[76]....
        /*05cc*/ 	.word	0x0000c820


	//   ....[77]....
        /*05d0*/ 	.word	0x0000c830


	//   ....[78]....
        /*05d4*/ 	.word	0x0000c840


	//   ....[79]....
        /*05d8*/ 	.word	0x0000c850


	//   ....[80]....
        /*05dc*/ 	.word	0x0000c870


	//   ....[81]....
        /*05e0*/ 	.word	0x0000c890


	//   ....[82]....
        /*05e4*/ 	.word	0x0000c8a0


	//   ....[83]....
        /*05e8*/ 	.word	0x0000c8b0


	//   ....[84]....
        /*05ec*/ 	.word	0x0000c8c0


	//   ....[85]....
        /*05f0*/ 	.word	0x0000c8d0


	//   ....[86]....
        /*05f4*/ 	.word	0x0000c8f0


	//   ....[87]....
        /*05f8*/ 	.word	0x0000c900


	//   ....[88]....
        /*05fc*/ 	.word	0x0000c920


	//   ....[89]....
        /*0600*/ 	.word	0x0000c930


	//   ....[90]....
        /*0604*/ 	.word	0x0000c940


	//   ....[91]....
        /*0608*/ 	.word	0x0000c950


	//   ....[92]....
        /*060c*/ 	.word	0x0000c960


	//   ....[93]....
        /*0610*/ 	.word	0x0000c980


	//   ....[94]....
        /*0614*/ 	.word	0x0000c9a0


	//   ....[95]....
        /*0618*/ 	.word	0x0000c9c0


	//   ....[96]....
        /*061c*/ 	.word	0x0000c9e0


	//   ....[97]....
        /*0620*/ 	.word	0x0000ca00


	//   ....[98]....
        /*0624*/ 	.word	0x0000ca10


	//   ....[99]....
        /*0628*/ 	.word	0x0000ca30


	//   ....[100]....
        /*062c*/ 	.word	0x0000ca60


	//   ....[101]....
        /*0630*/ 	.word	0x0000ca90


	//   ....[102]....
        /*0634*/ 	.word	0x0000caa0


	//   ....[103]....
        /*0638*/ 	.word	0x0000cac0


	//   ....[104]....
        /*063c*/ 	.word	0x0000cad0


	//   ....[105]....
        /*0640*/ 	.word	0x0000cae0


	//   ....[106]....
        /*0644*/ 	.word	0x0000caf0


	//   ....[107]....
        /*0648*/ 	.word	0x0000cb00


	//   ....[108]....
        /*064c*/ 	.word	0x0000cb10


	//   ....[109]....
        /*0650*/ 	.word	0x0000cb20


	//   ....[110]....
        /*0654*/ 	.word	0x0000cb40


	//   ....[111]....
        /*0658*/ 	.word	0x0000cb50


	//   ....[112]....
        /*065c*/ 	.word	0x0000cb60


	//   ....[113]....
        /*0660*/ 	.word	0x0000cb70


	//   ....[114]....
        /*0664*/ 	.word	0x0000cb80


	//   ....[115]....
        /*0668*/ 	.word	0x0000cb90


	//   ....[116]....
        /*066c*/ 	.word	0x0000cbb0


	//   ....[117]....
        /*0670*/ 	.word	0x0000cbd0


	//   ....[118]....
        /*0674*/ 	.word	0x0000cc00


	//   ....[119]....
        /*0678*/ 	.word	0x0000cc30


	//   ....[120]....
        /*067c*/ 	.word	0x0000cc60


	//   ....[121]....
        /*0680*/ 	.word	0x0000cc90


	//   ....[122]....
        /*0684*/ 	.word	0x0000ccc0


	//   ....[123]....
        /*0688*/ 	.word	0x0000ccf0


	//   ....[124]....
        /*068c*/ 	.word	0x0000cd20


	//   ....[125]....
        /*0690*/ 	.word	0x0000cd50


	//   ....[126]....
        /*0694*/ 	.word	0x0000cd80


	//   ....[127]....
        /*0698*/ 	.word	0x0000cdb0


	//   ....[128]....
        /*069c*/ 	.word	0x0000cdf0


	//   ....[129]....
        /*06a0*/ 	.word	0x0000ce20


	//   ....[130]....
        /*06a4*/ 	.word	0x0000ce50


	//   ....[131]....
        /*06a8*/ 	.word	0x0000ce90


	//   ....[132]....
        /*06ac*/ 	.word	0x0000ced0


	//   ....[133]....
        /*06b0*/ 	.word	0x0000cf10


	//   ....[134]....
        /*06b4*/ 	.word	0x0000cf50


	//   ....[135]....
        /*06b8*/ 	.word	0x0000cf90


	//   ....[136]....
        /*06bc*/ 	.word	0x0000cfd0


	//   ....[137]....
        /*06c0*/ 	.word	0x0000d000


	//   ....[138]....
        /*06c4*/ 	.word	0x0000d030


	//   ....[139]....
        /*06c8*/ 	.word	0x0000d070


	//   ....[140]....
        /*06cc*/ 	.word	0x0000d0b0


	//   ....[141]....
        /*06d0*/ 	.word	0x0000d0f0


	//   ....[142]....
        /*06d4*/ 	.word	0x0000d130


	//   ....[143]....
        /*06d8*/ 	.word	0x0000d160


	//   ....[144]....
        /*06dc*/ 	.word	0x0000d1a0


	//   ....[145]....
        /*06e0*/ 	.word	0x0000d1d0


	//   ....[146]....
        /*06e4*/ 	.word	0x0000d200


	//   ....[147]....
        /*06e8*/ 	.word	0x0000d230


	//   ....[148]....
        /*06ec*/ 	.word	0x0000d260


	//   ....[149]....
        /*06f0*/ 	.word	0x0000d290


	//   ....[150]....
        /*06f4*/ 	.word	0x0000d2c0


	//   ....[151]....
        /*06f8*/ 	.word	0x0000d2f0


	//   ....[152]....
        /*06fc*/ 	.word	0x0000d320


	//   ....[153]....
        /*0700*/ 	.word	0x0000d350


	//   ....[154]....
        /*0704*/ 	.word	0x0000d380


	//   ....[155]....
        /*0708*/ 	.word	0x0000d3b0


	//   ....[156]....
        /*070c*/ 	.word	0x0000d6c0


	//   ....[157]....
        /*0710*/ 	.word	0x0000d710


	//   ....[158]....
        /*0714*/ 	.word	0x0000d750


	//   ....[159]....
        /*0718*/ 	.word	0x0000d790


	//   ....[160]....
        /*071c*/ 	.word	0x0000d7c0


	//   ....[161]....
        /*0720*/ 	.word	0x0000d800


	//   ....[162]....
        /*0724*/ 	.word	0x0000e4a0


	//   ....[163]....
        /*0728*/ 	.word	0x0000e4d0


	//   ....[164]....
        /*072c*/ 	.word	0x0000f5f0


	//   ....[165]....
        /*0730*/ 	.word	0x000103e0


	//   ....[166]....
        /*0734*/ 	.word	0x00010e50


	//   ....[167]....
        /*0738*/ 	.word	0x00010e90


	//   ....[168]....
        /*073c*/ 	.word	0x00010eb0


	//   ....[169]....
        /*0740*/ 	.word	0x00010f50


	//   ....[170]....
        /*0744*/ 	.word	0x00010f70


	//   ....[171]....
        /*0748*/ 	.word	0x00011010


	//   ....[172]....
        /*074c*/ 	.word	0x00011030


	//   ....[173]....
        /*0750*/ 	.word	0x000110d0


	//   ....[174]....
        /*0754*/ 	.word	0x000110f0


	//   ....[175]....
        /*0758*/ 	.word	0x00011190


	//   ....[176]....
        /*075c*/ 	.word	0x000111b0


	//   ....[177]....
        /*0760*/ 	.word	0x00011250


	//   ....[178]....
        /*0764*/ 	.word	0x00011270


	//   ....[179]....
        /*0768*/ 	.word	0x00011310


	//   ....[180]....
        /*076c*/ 	.word	0x00011330


	//   ....[181]....
        /*0770*/ 	.word	0x000113c0


	//   ....[182]....
        /*0774*/ 	.word	0x000132a0


	//   ....[183]....
        /*0778*/ 	.word	0x00013850


	//   ....[184]....
        /*077c*/ 	.word	0x00013a20


	//   ....[185]....
        /*0780*/ 	.word	0x00013a70


	//   ....[186]....
        /*0784*/ 	.word	0x00013b10


	//   ....[187]....
        /*0788*/ 	.word	0x00013c20


	//   ....[188]....
        /*078c*/ 	.word	0x00013c90


	//   ....[189]....
        /*0790*/ 	.word	0x00013da0


	//   ....[190]....
        /*0794*/ 	.word	0x00013e10


	//   ....[191]....
        /*0798*/ 	.word	0x00013f20


	//   ....[192]....
        /*079c*/ 	.word	0x00013f90


	//   ....[193]....
        /*07a0*/ 	.word	0x000140a0


	//   ....[194]....
        /*07a4*/ 	.word	0x00014110


	//   ....[195]....
        /*07a8*/ 	.word	0x00014220


	//   ....[196]....
        /*07ac*/ 	.word	0x00014290


	//   ....[197]....
        /*07b0*/ 	.word	0x00014380


	//   ....[198]....
        /*07b4*/ 	.word	0x00014410


	//   ....[199]....
        /*07b8*/ 	.word	0x00014500


	//----- nvinfo : EIATTR_REG_RECONFIG
	.align		4
.L_268:
        /*07bc*/ 	.byte	0x01, 0x54
	.zero		2


	//----- nvinfo : EIATTR_SYSCALL_OFFSETS
	.align		4
        /*07c0*/ 	.byte	0x04, 0x46
        /*07c2*/ 	.short	(.L_270 - .L_269)


	//   ....[0]....
.L_269:
        /*07c4*/ 	.word	0x00001560


	//   ....[1]....
        /*07c8*/ 	.word	0x0000fd70


	//   ....[2]....
        /*07cc*/ 	.word	0x0000feb0


	//   ....[3]....
        /*07d0*/ 	.word	0x0000fff0


	//   ....[4]....
        /*07d4*/ 	.word	0x00010110


	//   ....[5]....
        /*07d8*/ 	.word	0x00010af0


	//----- nvinfo : EIATTR_MBARRIER_INSTR_OFFSETS
	.align		4
.L_270:
        /*07dc*/ 	.byte	0x04, 0x39
        /*07de*/ 	.short	(.L_272 - .L_271)


	//   ....[0]....
.L_271:
        /*07e0*/ 	.word	0x00000250
        /*07e4*/ 	.word	0x000000ff
        /*07e8*/ 	.word	0x00038800
        /*07ec*/ 	.short	0x0100
        /*07ee*/ 	.byte	0x08
	.zero		1


	//   ....[1]....
        /*07f0*/ 	.word	0x00000260
        /*07f4*/ 	.word	0x000000ff
        /*07f8*/ 	.word	0x00038820
        /*07fc*/ 	.short	0x0100
        /*07fe*/ 	.byte	0x08
	.zero		1


	//   ....[2]....
        /*0800*/ 	.word	0x00000350
        /*0804*/ 	.word	0x000000ff
        /*0808*/ 	.word	0x00038830
        /*080c*/ 	.short	0x0100
        /*080e*/ 	.byte	0x08
	.zero		1


	//   ....[3]....
        /*0810*/ 	.word	0x00000360
        /*0814*/ 	.word	0x000000ff
        /*0818*/ 	.word	0x00038840
        /*081c*/ 	.short	0x0100
        /*081e*/ 	.byte	0x08
	.zero		1


	//   ....[4]....
        /*0820*/ 	.word	0x00000370
        /*0824*/ 	.word	0x000000ff
        /*0828*/ 	.word	0x00038838
        /*082c*/ 	.short	0x0100
        /*082e*/ 	.byte	0x08
	.zero		1


	//   ....[5]....
        /*0830*/ 	.word	0x00000380
        /*0834*/ 	.word	0x000000ff
        /*0838*/ 	.word	0x00038848
        /*083c*/ 	.short	0x0100
        /*083e*/ 	.byte	0x08
	.zero		1


	//   ....[6]....
        /*0840*/ 	.word	0x000004b0
        /*0844*/ 	.word	0x000000ff
        /*0848*/ 	.word	0x00038850
        /*084c*/ 	.short	0x0100
        /*084e*/ 	.byte	0x08
	.zero		1


	//   ....[7]....
        /*0850*/ 	.word	0x000004c0
        /*0854*/ 	.word	0x000000ff
        /*0858*/ 	.word	0x00038860
        /*085c*/ 	.short	0x0100
        /*085e*/ 	.byte	0x08
	.zero		1


	//   ....[8]....
        /*0860*/ 	.word	0x000004d0
        /*0864*/ 	.word	0x000000ff
        /*0868*/ 	.word	0x00038858
        /*086c*/ 	.short	0x0100
        /*086e*/ 	.byte	0x08
	.zero		1


	//   ....[9]....
        /*0870*/ 	.word	0x000004e0
        /*0874*/ 	.word	0x000000ff
        /*0878*/ 	.word	0x00038868
        /*087c*/ 	.short	0x0100
        /*087e*/ 	.byte	0x08
	.zero		1


	//   ....[10]....
        /*0880*/ 	.word	0x000005d0
        /*0884*/ 	.word	0x000000ff
        /*0888*/ 	.word	0x00038870
        /*088c*/ 	.short	0x0100
        /*088e*/ 	.byte	0x06
	.zero		1


	//   ....[11]....
        /*0890*/ 	.word	0x000005e0
        /*0894*/ 	.word	0x000000ff
        /*0898*/ 	.word	0x00038880
        /*089c*/ 	.short	0x0100
        /*089e*/ 	.byte	0x06
	.zero		1


	//   ....[12]....
        /*08a0*/ 	.word	0x000005f0
        /*08a4*/ 	.word	0x000000ff
        /*08a8*/ 	.word	0x00038878
        /*08ac*/ 	.short	0x0100
        /*08ae*/ 	.byte	0x06
	.zero		1


	//   ....[13]....
        /*08b0*/ 	.word	0x00000600
        /*08b4*/ 	.word	0x000000ff
        /*08b8*/ 	.word	0x00038888
        /*08bc*/ 	.short	0x0100
        /*08be*/ 	.byte	0x06
	.zero		1


	//   ....[14]....
        /*08c0*/ 	.word	0x00000730
        /*08c4*/ 	.word	0x000000ff
        /*08c8*/ 	.word	0x00038890
        /*08cc*/ 	.short	0x0100
        /*08ce*/ 	.byte	0x08
	.zero		1


	//   ....[15]....
        /*08d0*/ 	.word	0x00000740
        /*08d4*/ 	.word	0x000000ff
        /*08d8*/ 	.word	0x000388a0
        /*08dc*/ 	.short	0x0100
        /*08de*/ 	.byte	0x08
	.zero		1


	//   ....[16]....
        /*08e0*/ 	.word	0x00000750
        /*08e4*/ 	.word	0x000000ff
        /*08e8*/ 	.word	0x00038898
        /*08ec*/ 	.short	0x0100
        /*08ee*/ 	.byte	0x08
	.zero		1


	//   ....[17]....
        /*08f0*/ 	.word	0x00000760
        /*08f4*/ 	.word	0x000000ff
        /*08f8*/ 	.word	0x000388a8
        /*08fc*/ 	.short	0x0100
        /*08fe*/ 	.byte	0x08
	.zero		1


	//   ....[18]....
        /*0900*/ 	.word	0x00000890
        /*0904*/ 	.word	0x000000ff
        /*0908*/ 	.word	0x000388b0
        /*090c*/ 	.short	0x0100
        /*090e*/ 	.byte	0x08
	.zero		1


	//   ....[19]....
        /*0910*/ 	.word	0x000008a0
        /*0914*/ 	.word	0x000000ff
        /*0918*/ 	.word	0x000388c0
        /*091c*/ 	.short	0x0100
        /*091e*/ 	.byte	0x08
	.zero		1


	//   ....[20]....
        /*0920*/ 	.word	0x000008b0
        /*0924*/ 	.word	0x000000ff
        /*0928*/ 	.word	0x000388b8
        /*092c*/ 	.short	0x0100
        /*092e*/ 	.byte	0x08
	.zero		1


	//   ....[21]....
        /*0930*/ 	.word	0x000008c0
        /*0934*/ 	.word	0x000000ff
        /*0938*/ 	.word	0x000388c8
        /*093c*/ 	.short	0x0100
        /*093e*/ 	.byte	0x08
	.zero		1


	//   ....[22]....
        /*0940*/ 	.word	0x000017e0
        /*0944*/ 	.word	0x000000ff
        /*0948*/ 	.word	0x00038800
        /*094c*/ 	.short	0x010a
        /*094e*/ 	.byte	0x24
	.zero		1


	//   ....[23]....
        /*0950*/ 	.word	0x00001860
        /*0954*/ 	.word	0x000000ff
        /*0958*/ 	.word	0x00038830
        /*095c*/ 	.short	0x010a
        /*095e*/ 	.byte	0x24
	.zero		1


	//   ....[24]....
        /*0960*/ 	.word	0x000018f0
        /*0964*/ 	.word	0x000000ff
        /*0968*/ 	.word	0x00038830
        /*096c*/ 	.short	0x010a
        /*096e*/ 	.byte	0x24
	.zero		1


	//   ....[25]....
        /*0970*/ 	.word	0x000038b0
        /*0974*/ 	.word	0x0000001a
        /*0978*/ 	.word	0x00000000
        /*097c*/ 	.short	0x0101
        /*097e*/ 	.byte	0x3f
	.zero		1


	//   ....[26]....
        /*0980*/ 	.word	0x00004d10
        /*0984*/ 	.word	0x000000ff
        /*0988*/ 	.word	0x00038830
        /*098c*/ 	.short	0x010a
        /*098e*/ 	.byte	0x07
	.zero		1


	//   ....[27]....
        /*0990*/ 	.word	0x00004d50
        /*0994*/ 	.word	0x000000ff
        /*0998*/ 	.word	0x00038830
        /*099c*/ 	.short	0x010a
        /*099e*/ 	.byte	0x07
	.zero		1


	//   ....[28]....
        /*09a0*/ 	.word	0x000050b0
        /*09a4*/ 	.word	0x000000ff
        /*09a8*/ 	.word	0x00038850
        /*09ac*/ 	.short	0x010a
        /*09ae*/ 	.byte	0x0a
	.zero		1


	//   ....[29]....
        /*09b0*/ 	.word	0x000050f0
        /*09b4*/ 	.word	0x000000ff
        /*09b8*/ 	.word	0x00038850
        /*09bc*/ 	.short	0x010a
        /*09be*/ 	.byte	0x0a
	.zero		1


	//   ....[30]....
        /*09c0*/ 	.word	0x000073a0
        /*09c4*/ 	.word	0x00000003
        /*09c8*/ 	.word	0x00000000
        /*09cc*/ 	.short	0x0101
        /*09ce*/ 	.byte	0x3f
	.zero		1


	//   ....[31]....
        /*09d0*/ 	.word	0x00007680
        /*09d4*/ 	.word	0x000000ff
        /*09d8*/ 	.word	0x00000000
        /*09dc*/ 	.short	0x0101
        /*09de*/ 	.byte	0x04
	.zero		1


	//   ....[32]....
        /*09e0*/ 	.word	0x00008170
        /*09e4*/ 	.word	0x000000ff
        /*09e8*/ 	.word	0x00038830
        /*09ec*/ 	.short	0x010a
        /*09ee*/ 	.byte	0x0a
	.zero		1


	//   ....[33]....
        /*09f0*/ 	.word	0x000081b0
        /*09f4*/ 	.word	0x000000ff
        /*09f8*/ 	.word	0x00038830
        /*09fc*/ 	.short	0x010a
        /*09fe*/ 	.byte	0x0a
	.zero		1


	//   ....[34]....
        /*0a00*/ 	.word	0x000084d0
        /*0a04*/ 	.word	0x000000ff
        /*0a08*/ 	.word	0x00038850
        /*0a0c*/ 	.short	0x010a
        /*0a0e*/ 	.byte	0x0a
	.zero		1


	//   ....[35]....
        /*0a10*/ 	.word	0x00008510
        /*0a14*/ 	.word	0x000000ff
        /*0a18*/ 	.word	0x00038850
        /*0a1c*/ 	.short	0x010a
        /*0a1e*/ 	.byte	0x0a
	.zero		1


	//   ....[36]....
        /*0a20*/ 	.word	0x00009fa0
        /*0a24*/ 	.word	0x00000003
        /*0a28*/ 	.word	0x00000000
        /*0a2c*/ 	.short	0x0101
        /*0a2e*/ 	.byte	0x3f
	.zero		1


	//   ....[37]....
        /*0a30*/ 	.word	0x0000a160
        /*0a34*/ 	.word	0x000000ff
        /*0a38*/ 	.word	0x00000000
        /*0a3c*/ 	.short	0x0101
        /*0a3e*/ 	.byte	0x07
	.zero		1


	//   ....[38]....
        /*0a40*/ 	.word	0x0000ab40
        /*0a44*/ 	.word	0x000000ff
        /*0a48*/ 	.word	0x00038850
        /*0a4c*/ 	.short	0x010a
        /*0a4e*/ 	.byte	0x07
	.zero		1


	//   ....[39]....
        /*0a50*/ 	.word	0x0000ab80
        /*0a54*/ 	.word	0x000000ff
        /*0a58*/ 	.word	0x00038850
        /*0a5c*/ 	.short	0x010a
        /*0a5e*/ 	.byte	0x07
	.zero		1


	//   ....[40]....
        /*0a60*/ 	.word	0x0000b160
        /*0a64*/ 	.word	0x000000ff
        /*0a68*/ 	.word	0x00000000
        /*0a6c*/ 	.short	0x0101
        /*0a6e*/ 	.byte	0x04
	.zero		1


	//   ....[41]....
        /*0a70*/ 	.word	0x0000d7e0
        /*0a74*/ 	.word	0x000000ff
        /*0a78*/ 	.word	0x00000000
        /*0a7c*/ 	.short	0x0101
        /*0a7e*/ 	.byte	0x04
	.zero		1


	//   ....[42]....
        /*0a80*/ 	.word	0x000105f0
        /*0a84*/ 	.word	0x000000ff
        /*0a88*/ 	.word	0x00038880
        /*0a8c*/ 	.short	0x010a
        /*0a8e*/ 	.byte	0x26
	.zero		1


	//   ....[43]....
        /*0a90*/ 	.word	0x000107b0
        /*0a94*/ 	.word	0x000000ff
        /*0a98*/ 	.word	0x00038840
        /*0a9c*/ 	.short	0x010a
        /*0a9e*/ 	.byte	0x26
	.zero		1


	//   ....[44]....
        /*0aa0*/ 	.word	0x000114a0
        /*0aa4*/ 	.word	0x000000ff
        /*0aa8*/ 	.word	0x00038800
        /*0aac*/ 	.short	0x0107
        /*0aae*/ 	.byte	0x26
	.zero		1


	//   ....[45]....
        /*0ab0*/ 	.word	0x00011510
        /*0ab4*/ 	.word	0x000000ff
        /*0ab8*/ 	.word	0x00038800
        /*0abc*/ 	.short	0x0101
        /*0abe*/ 	.byte	0x26
	.zero		1


	//   ....[46]....
        /*0ac0*/ 	.word	0x00011530
        /*0ac4*/ 	.word	0x000000ff
        /*0ac8*/ 	.word	0x00038820
        /*0acc*/ 	.short	0x010a
        /*0ace*/ 	.byte	0x26
	.zero		1


	//   ....[47]....
        /*0ad0*/ 	.word	0x00011830
        /*0ad4*/ 	.word	0x00000004
        /*0ad8*/ 	.word	0x00038880
        /*0adc*/ 	.short	0x010a
        /*0ade*/ 	.byte	0x3f
	.zero		1


	//   ....[48]....
        /*0ae0*/ 	.word	0x00011b50
        /*0ae4*/ 	.word	0x00000004
        /*0ae8*/ 	.word	0x00038840
        /*0aec*/ 	.short	0x010a
        /*0aee*/ 	.byte	0x3f
	.zero		1


	//   ....[49]....
        /*0af0*/ 	.word	0x00011ec0
        /*0af4*/ 	.word	0x00000013
        /*0af8*/ 	.word	0x00038870
        /*0afc*/ 	.short	0x010a
        /*0afe*/ 	.byte	0x3f
	.zero		1


	//   ....[50]....
        /*0b00*/ 	.word	0x00011f30
        /*0b04*/ 	.word	0x00000013
        /*0b08*/ 	.word	0x00038860
        /*0b0c*/ 	.short	0x010a
        /*0b0e*/ 	.byte	0x3f
	.zero		1


	//   ....[51]....
        /*0b10*/ 	.word	0x00012730
        /*0b14*/ 	.word	0x00000013
        /*0b18*/ 	.word	0x00038850
        /*0b1c*/ 	.short	0x0101
        /*0b1e*/ 	.byte	0x3f
	.zero		1


	//   ....[52]....
        /*0b20*/ 	.word	0x000127b0
        /*0b24*/ 	.word	0x00000013
        /*0b28*/ 	.word	0x00000000
        /*0b2c*/ 	.short	0x0101
        /*0b2e*/ 	.byte	0x3f
	.zero		1


	//   ....[53]....
        /*0b30*/ 	.word	0x000128d0
        /*0b34*/ 	.word	0x00000003
        /*0b38*/ 	.word	0x00038870
        /*0b3c*/ 	.short	0x010a
        /*0b3e*/ 	.byte	0x3f
	.zero		1


	//   ....[54]....
        /*0b40*/ 	.word	0x00012950
        /*0b44*/ 	.word	0x00000002
        /*0b48*/ 	.word	0x00038860
        /*0b4c*/ 	.short	0x010a
        /*0b4e*/ 	.byte	0x3f
	.zero		1


	//   ....[55]....
        /*0b50*/ 	.word	0x00013160
        /*0b54*/ 	.word	0x00000002
        /*0b58*/ 	.word	0x00038850
        /*0b5c*/ 	.short	0x0101
        /*0b5e*/ 	.byte	0x3f
	.zero		1


	//   ....[56]....
        /*0b60*/ 	.word	0x000131a0
        /*0b64*/ 	.word	0x00000000
        /*0b68*/ 	.word	0x00000000
        /*0b6c*/ 	.short	0x0101
        /*0b6e*/ 	.byte	0x3f
	.zero		1


	//   ....[57]....
        /*0b70*/ 	.word	0x00013250
        /*0b74*/ 	.word	0x00000007
        /*0b78*/ 	.word	0x00038820
        /*0b7c*/ 	.short	0x010a
        /*0b7e*/ 	.byte	0x3f
	.zero		1


	//   ....[58]....
        /*0b80*/ 	.word	0x00013390
        /*0b84*/ 	.word	0x00000006
        /*0b88*/ 	.word	0x00000000
        /*0b8c*/ 	.short	0x010a
        /*0b8e*/ 	.byte	0x3f
	.zero		1


	//   ....[59]....
        /*0b90*/ 	.word	0x00013400
        /*0b94*/ 	.word	0x00000005
        /*0b98*/ 	.word	0x00000000
        /*0b9c*/ 	.short	0x010a
        /*0b9e*/ 	.byte	0x3f
	.zero		1


	//   ....[60]....
        /*0ba0*/ 	.word	0x00013450
        /*0ba4*/ 	.word	0x00000000
        /*0ba8*/ 	.word	0x00038860
        /*0bac*/ 	.short	0x010a
        /*0bae*/ 	.byte	0x3f
	.zero		1


	//   ....[61]....
        /*0bb0*/ 	.word	0x000134a0
        /*0bb4*/ 	.word	0x00000005
        /*0bb8*/ 	.word	0x00038860
        /*0bbc*/ 	.short	0x010a
        /*0bbe*/ 	.byte	0x3f
	.zero		1


	//   ....[62]....
        /*0bc0*/ 	.word	0x000134e0
        /*0bc4*/ 	.word	0x00000000
        /*0bc8*/ 	.word	0x00038880
        /*0bcc*/ 	.short	0x010a
        /*0bce*/ 	.byte	0x3f
	.zero		1


	//   ....[63]....
        /*0bd0*/ 	.word	0x00013500
        /*0bd4*/ 	.word	0x00000005
        /*0bd8*/ 	.word	0x00038880
        /*0bdc*/ 	.short	0x010a
        /*0bde*/ 	.byte	0x3f
	.zero		1


	//   ....[64]....
        /*0be0*/ 	.word	0x00013570
        /*0be4*/ 	.word	0x00000002
        /*0be8*/ 	.word	0x00038800
        /*0bec*/ 	.short	0x010a
        /*0bee*/ 	.byte	0x3f
	.zero		1


	//   ....[65]....
        /*0bf0*/ 	.word	0x000135d0
        /*0bf4*/ 	.word	0x00000002
        /*0bf8*/ 	.word	0x00038830
        /*0bfc*/ 	.short	0x010a
        /*0bfe*/ 	.byte	0x3f
	.zero		1


	//   ....[66]....
        /*0c00*/ 	.word	0x00013630
        /*0c04*/ 	.word	0x00000014
        /*0c08*/ 	.word	0x00038830
        /*0c0c*/ 	.short	0x010a
        /*0c0e*/ 	.byte	0x3f
	.zero		1


	//   ....[67]....
        /*0c10*/ 	.word	0x00013690
        /*0c14*/ 	.word	0x0000000e
        /*0c18*/ 	.word	0x00038850
        /*0c1c*/ 	.short	0x010a
        /*0c1e*/ 	.byte	0x3f
	.zero		1


	//   ....[68]....
        /*0c20*/ 	.word	0x000136f0
        /*0c24*/ 	.word	0x0000000e
        /*0c28*/ 	.word	0x00038830
        /*0c2c*/ 	.short	0x010a
        /*0c2e*/ 	.byte	0x3f
	.zero		1


	//   ....[69]....
        /*0c30*/ 	.word	0x00013750
        /*0c34*/ 	.word	0x0000000b
        /*0c38*/ 	.word	0x00038850
        /*0c3c*/ 	.short	0x010a
        /*0c3e*/ 	.byte	0x3f
	.zero		1


	//   ....[70]....
        /*0c40*/ 	.word	0x000137b0
        /*0c44*/ 	.word	0x00000005
        /*0c48*/ 	.word	0x00038850
        /*0c4c*/ 	.short	0x010a
        /*0c4e*/ 	.byte	0x3f
	.zero		1


	//   ....[71]....
        /*0c50*/ 	.word	0x00013910
        /*0c54*/ 	.word	0x00000003
        /*0c58*/ 	.word	0x00038880
        /*0c5c*/ 	.short	0x010a
        /*0c5e*/ 	.byte	0x3f
	.zero		1


	//   ....[72]....
        /*0c60*/ 	.word	0x00013970
        /*0c64*/ 	.word	0x00000003
        /*0c68*/ 	.word	0x00038840
        /*0c6c*/ 	.short	0x010a
        /*0c6e*/ 	.byte	0x3f
	.zero		1


	//   ....[73]....
        /*0c70*/ 	.word	0x00014540
        /*0c74*/ 	.word	0x00000003
        /*0c78*/ 	.word	0x00038820
        /*0c7c*/ 	.short	0x010a
        /*0c7e*/ 	.byte	0x3f
	.zero		1


	//   ....[74]....
        /*0c80*/ 	.word	0x00014590
        /*0c84*/ 	.word	0x00000004
        /*0c88*/ 	.word	0x00038880
        /*0c8c*/ 	.short	0x010a
        /*0c8e*/ 	.byte	0x3f
	.zero		1


	//   ....[75]....
        /*0c90*/ 	.word	0x000145e0
        /*0c94*/ 	.word	0x00000004
        /*0c98*/ 	.word	0x00038840
        /*0c9c*/ 	.short	0x010a
        /*0c9e*/ 	.byte	0x3f
	.zero		1


	//   ....[76]....
        /*0ca0*/ 	.word	0x00014630
        /*0ca4*/ 	.word	0x00000013
        /*0ca8*/ 	.word	0x00038870
        /*0cac*/ 	.short	0x010a
        /*0cae*/ 	.byte	0x3f
	.zero		1


	//   ....[77]....
        /*0cb0*/ 	.word	0x00014680
        /*0cb4*/ 	.word	0x00000013
        /*0cb8*/ 	.word	0x00038860
        /*0cbc*/ 	.short	0x010a
        /*0cbe*/ 	.byte	0x3f
	.zero		1


	//   ....[78]....
        /*0cc0*/ 	.word	0x000146e0
        /*0cc4*/ 	.word	0x00000002
        /*0cc8*/ 	.word	0x00038870
        /*0ccc*/ 	.short	0x010a
        /*0cce*/ 	.byte	0x3f
	.zero		1


	//   ....[79]....
        /*0cd0*/ 	.word	0x00014740
        /*0cd4*/ 	.word	0x00000002
        /*0cd8*/ 	.word	0x00038860
        /*0cdc*/ 	.short	0x010a
        /*0cde*/ 	.byte	0x3f
	.zero		1


	//   ....[80]....
        /*0ce0*/ 	.word	0x00014790
        /*0ce4*/ 	.word	0x00000007
        /*0ce8*/ 	.word	0x00038820
        /*0cec*/ 	.short	0x010a
        /*0cee*/ 	.byte	0x3f
	.zero		1


	//   ....[81]....
        /*0cf0*/ 	.word	0x000147e0
        /*0cf4*/ 	.word	0x00000006
        /*0cf8*/ 	.word	0x00000000
        /*0cfc*/ 	.short	0x010a
        /*0cfe*/ 	.byte	0x3f
	.zero		1


	//   ....[82]....
        /*0d00*/ 	.word	0x00014830
        /*0d04*/ 	.word	0x00000005
        /*0d08*/ 	.word	0x00000000
        /*0d0c*/ 	.short	0x010a
        /*0d0e*/ 	.byte	0x3f
	.zero		1


	//   ....[83]....
        /*0d10*/ 	.word	0x00014880
        /*0d14*/ 	.word	0x00000000
        /*0d18*/ 	.word	0x00038860
        /*0d1c*/ 	.short	0x010a
        /*0d1e*/ 	.byte	0x3f
	.zero		1


	//   ....[84]....
        /*0d20*/ 	.word	0x000148d0
        /*0d24*/ 	.word	0x00000005
        /*0d28*/ 	.word	0x00038860
        /*0d2c*/ 	.short	0x010a
        /*0d2e*/ 	.byte	0x3f
	.zero		1


	//   ....[85]....
        /*0d30*/ 	.word	0x00014920
        /*0d34*/ 	.word	0x00000000
        /*0d38*/ 	.word	0x00038880
        /*0d3c*/ 	.short	0x010a
        /*0d3e*/ 	.byte	0x3f
	.zero		1


	//----- nvinfo : EIATTR_NUM_MBARRIERS
	.align		4
.L_272:
        /*0d40*/ 	.byte	0x03, 0x38
        /*0d42*/ 	.short	0x0016


	//----- nvinfo : EIATTR_EXIT_INSTR_OFFSETS
	.align		4
        /*0d44*/ 	.byte	0x04, 0x1c
        /*0d46*/ 	.short	(.L_274 - .L_273)


	//   ....[0]....
.L_273:
        /*0d48*/ 	.word	0x00013550


	//----- nvinfo : EIATTR_MAX_THREADS
	.align		4
.L_274:
        /*0d4c*/ 	.byte	0x04, 0x05
        /*0d4e*/ 	.short	(.L_276 - .L_275)
.L_275:
        /*0d50*/ 	.word	0x00000180
        /*0d54*/ 	.word	0x00000001
        /*0d58*/ 	.word	0x00000001


	//----- nvinfo : EIATTR_CRS_STACK_SIZE
	.align		4
.L_276:
        /*0d5c*/ 	.byte	0x04, 0x1e
        /*0d5e*/ 	.short	(.L_278 - .L_277)
.L_277:
        /*0d60*/ 	.word	0x00000000


	//----- nvinfo : EIATTR_CBANK_PARAM_SIZE
	.align		4
.L_278:
        /*0d64*/ 	.byte	0x03, 0x19
        /*0d66*/ 	.short	0x0a70


	//----- nvinfo : EIATTR_PARAM_CBANK
	.align		4
        /*0d68*/ 	.byte	0x04, 0x0a
        /*0d6a*/ 	.short	(.L_280 - .L_279)
	.align		4
.L_279:
        /*0d6c*/ 	.word	index@(.nv.constant0._ZN7cutlass13device_kernelIN5flash11enable_sm90INS1_16FlashAttnFwdSm90INS1_25CollectiveMainloopFwdSm90ILi2EN4cute5tupleIJNS5_1CILi1EEES8_S8_EEENS6_IJNS7_ILi128EEESA_NS7_ILi256EEEEEELi256ENS_12float_e4m3_tEfNS_4arch4Sm90ELb1ELb0ELb1ELb0ELb0ELb0ELb0ELb1ELb1ELb1ELb1ELb0EEENS1_21CollectiveEpilogueFwdINS6_IJSA_SB_SA_EEES9_NS_10bfloat16_tESF_Li256ELb0ELb1ELb1ELb1EEENS1_19SingleTileSchedulerILb0ELb1ELb1ELi128EEEEEEEEEvNT_6ParamsE)
        /*0d70*/ 	.short	0x0210
        /*0d72*/ 	.short	0x0a70


	//----- nvinfo : EIATTR_SW_WAR
	.align		4
.L_280:
        /*0d74*/ 	.byte	0x04, 0x36
        /*0d76*/ 	.short	(.L_282 - .L_281)
.L_281:
        /*0d78*/ 	.word	0x00000008
.L_282:


//--------------------- .nv.info._ZN7cutlass13device_kernelIN5flash11enable_sm90INS1_16FlashAttnFwdSm90INS1_25CollectiveMainloopFwdSm90ILi2EN4cute5tupleIJNS5_1CILi1EEES8_S8_EEENS6_IJNS7_ILi128EEESA_NS7_ILi256EEEEEELi256ENS_12float_e4m3_tEfNS_4arch4Sm90ELb1ELb0ELb1ELb1ELb0ELb0ELb0ELb1ELb1ELb1ELb1ELb0EEENS1_21CollectiveEpilogueFwdINS6_IJSA_SB_SA_EEES9_NS_10bfloat16_tESF_Li256ELb1ELb1ELb1ELb1EEENS1_36VarlenDynamicPersistentTileSchedulerILi128ELi128ELi256ELi128ELb1ELb1ELb1ELb1ELb1ELb1EEEEEEEEEvNT_6ParamsE --------------------------
	.section	.nv.info._ZN7cutlass13device_kernelIN5flash11enable_sm90INS1_16FlashAttnFwdSm90INS1_25CollectiveMainloopFwdSm90ILi2EN4cute5tupleIJNS5_1CILi1EEES8_S8_EEENS6_IJNS7_ILi128EEESA_NS7_ILi256EEEEEELi256ENS_12float_e4m3_tEfNS_4arch4Sm90ELb1ELb0ELb1ELb1ELb0ELb0ELb0ELb1ELb1ELb1ELb1ELb0EEENS1_21CollectiveEpilogueFwdINS6_IJSA_SB_SA_EEES9_NS_10bfloat16_tESF_Li256ELb1ELb1ELb1ELb1EEENS1_36VarlenDynamicPersistentTileSchedulerILi128ELi128ELi256ELi128ELb1ELb1ELb1ELb1ELb1ELb1EEEEEEEEEvNT_6ParamsE,"",@"SHT_CUDA_INFO"
	.sectionflags	@""
	.align	4


	//----- nvinfo : EIATTR_CUDA_API_VERSION
	.align		4
        /*0000*/ 	.byte	0x04, 0x37
        /*0002*/ 	.short	(.L_284 - .L_283)
.L_283:
        /*0004*/ 	.word	0x00000082


	//----- nvinfo : EIATTR_KPARAM_INFO
	.align		4
.L_284:
        /*0008*/ 	.byte	0x04, 0x17
        /*000a*/ 	.short	(.L_286 - .L_285)
.L_285:
        /*000c*/ 	.word	0x00000000
        /*0010*/ 	.short	0x0000
        /*0012*/ 	.short	0x0070
        /*0014*/ 	.byte	0x00, 0xf0, 0x01, 0x2a


	//----- nvinfo : EIATTR_SPARSE_MMA_MASK
	.align		4
.L_286:
        /*0018*/ 	.byte	0x03, 0x50
        /*001a*/ 	.short	0x0000


	//----- nvinfo : EIATTR_MAXREG_COUNT
	.align		4
        /*001c*/ 	.byte	0x03, 0x1b
        /*001e*/ 	.short	0x00a8


	//----- nvinfo : EIATTR_NUM_BARRIERS
	.align		4
        /*0020*/ 	.byte	0x02, 0x4c
        /*0022*/ 	.byte	0x10
	.zero		1


	//----- nvinfo : EIATTR_EXTERNS
	.align		4
        /*0024*/ 	.byte	0x04, 0x0f
        /*0026*/ 	.short	(.L_288 - .L_287)


	//   ....[0]....
	.align		4
.L_287:
        /*0028*/ 	.word	index@(__assertfail)


	//----- nvinfo : EIATTR_ANNOTATIONS
	.align		4
.L_288:
        /*002c*/ 	.byte	0x04, 0x55
        /*002e*/ 	.short	(.L_290 - .L_289)


	//   ....[0]....
.L_289:
        /* <DEDUP_REMOVED lines=50> */


	//----- nvinfo : EIATTR_MERCURY_ISA_VERSION
	.align		4
.L_290:
        /*0338*/ 	.byte	0x03, 0x5f
        /*033a*/ 	.short	0x0101


	//----- nvinfo : EIATTR_UNUSED_LOAD_BYTE_OFFSET
	.align		4
        /*033c*/ 	.byte	0x04, 0x44
        /*033e*/ 	.short	(.L_292 - .L_291)


	//   ....[0]....
.L_291:
        /*0340*/ 	.word	0x00000a40
        /*0344*/ 	.word	0x0000fff0


	//   ....[1]....
        /*0348*/ 	.word	0x0000c500
        /*034c*/ 	.word	0x0000fff0


	//----- nvinfo : EIATTR_INT_WARP_WIDE_INSTR_OFFSETS
	.align		4
.L_292:
        /*0350*/ 	.byte	0x04, 0x31
        /*0352*/ 	.short	(.L_294 - .L_293)


	//   ....[0]....
.L_293:
        /*0354*/ 	.word	0x00000130


	//   ....[1]....
        /*0358*/ 	.word	0x00000170


	//   ....[2]....
        /*035c*/ 	.word	0x000001e0


	//   ....[3]....
        /*0360*/ 	.word	0x00014470


	//   ....[4]....
        /*0364*/ 	.word	0x00014500


	//   ....[5]....
        /*0368*/ 	.word	0x000172f0


	//   ....[6]....
        /*036c*/ 	.word	0x00017380


	//----- nvinfo : EIATTR_COOP_GROUP_MASK_REGIDS
	.align		4
.L_294:
        /*0370*/ 	.byte	0x04, 0x29
        /*0372*/ 	.short	(.L_296 - .L_295)


	//   ....[0]....
.L_295:
        /*0374*/ 	.word	0xffffffff


	//   ....[1]....
        /*0378*/ 	.word	0xffffffff


	//   ....[2]....
        /*037c*/ 	.word	0xffffffff


	//   ....[3]....
        /*0380*/ 	.word	0xffffffff


	//   ....[4]....
        /*0384*/ 	.word	0xffffffff


	//   ....[5]....
        /*0388*/ 	.word	0xffffffff


	//   ....[6]....
        /*038c*/ 	.word	0xffffffff


	//   ....[7]....
        /*0390*/ 	.word	0xffffffff


	//   ....[8]....
        /*0394*/ 	.word	0xffffffff


	//   ....[9]....
        /*0398*/ 	.word	0xffffffff


	//   ....[10]....
        /*039c*/ 	.word	0xffffffff


	//   ....[11]....
        /*03a0*/ 	.word	0xffffffff


	//   ....[12]....
        /*03a4*/ 	.word	0xffffffff


	//   ....[13]....
        /*03a8*/ 	.word	0xffffffff


	//   ....[14]....
        /*03ac*/ 	.word	0xffffffff


	//   ....[15]....
        /*03b0*/ 	.word	0xffffffff


	//   ....[16]....
        /*03b4*/ 	.word	0xffffffff


	//   ....[17]....
        /*03b8*/ 	.word	0xffffffff


	//   ....[18]....
        /*03bc*/ 	.word	0xffffffff


	//   ....[19]....
        /*03c0*/ 	.word	0xffffffff


	//   ....[20]....
        /*03c4*/ 	.word	0xffffffff


	//   ....[21]....
        /*03c8*/ 	.word	0xffffffff


	//   ....[22]....
        /*03cc*/ 	.word	0xffffffff


	//   ....[23]....
        /*03d0*/ 	.word	0xffffffff


	//   ....[24]....
        /*03d4*/ 	.word	0xffffffff


	//   ....[25]....
        /*03d8*/ 	.word	0xffffffff


	//   ....[26]....
        /*03dc*/ 	.word	0xffffffff


	//   ....[27]....
        /*03e0*/ 	.word	0xffffffff


	//   ....[28]....
        /*03e4*/ 	.word	0xffffffff


	//   ....[29]....
        /*03e8*/ 	.word	0xffffffff


	//   ....[30]....
        /*03ec*/ 	.word	0xffffffff


	//   ....[31]....
        /*03f0*/ 	.word	0xffffffff


	//   ....[32]....
        /*03f4*/ 	.word	0xffffffff


	//   ....[33]....
        /*03f8*/ 	.word	0xffffffff


	//   ....[34]....
        /*03fc*/ 	.word	0xffffffff


	//   ....[35]....
        /*0400*/ 	.word	0xffffffff


	//   ....[36]....
        /*0404*/ 	.word	0xffffffff


	//   ....[37]....
        /*0408*/ 	.word	0xffffffff


	//   ....[38]....
        /*040c*/ 	.word	0xffffffff


	//   ....[39]....
        /*0410*/ 	.word	0xffffffff


	//   ....[40]....
        /*0414*/ 	.word	0xffffffff


	//   ....[41]....
        /*0418*/ 	.word	0xffffffff


	//   ....[42]....
        /*041c*/ 	.word	0xffffffff


	//   ....[43]....
        /*0420*/ 	.word	0xffffffff


	//   ....[44]....
        /*0424*/ 	.word	0xffffffff


	//   ....[45]....
        /*0428*/ 	.word	0xffffffff


	//   ....[46]....
        /*042c*/ 	.word	0xffffffff


	//   ....[47]....
        /*0430*/ 	.word	0xffffffff


	//   ....[48]....
        /*0434*/ 	.word	0xffffffff


	//   ....[49]....
        /*0438*/ 	.word	0xffffffff


	//   ....[50]....
        /*043c*/ 	.word	0xffffffff


	//   ....[51]....
        /*0440*/ 	.word	0xffffffff


	//   ....[52]....
        /*0444*/ 	.word	0xffffffff


	//   ....[53]....
        /*0448*/ 	.word	0xffffffff


	//   ....[54]....
        /*044c*/ 	.word	0xffffffff


	//   ....[55]....
        /*0450*/ 	.word	0xffffffff


	//   ....[56]....
        /*0454*/ 	.word	0xffffffff


	//   ....[57]....
        /*0458*/ 	.word	0xffffffff


	//   ....[58]....
        /*045c*/ 	.word	0xffffffff


	//   ....[59]....
        /*0460*/ 	.word	0xffffffff


	//   ....[60]....
        /*0464*/ 	.word	0xffffffff


	//   ....[61]....
        /*0468*/ 	.word	0xffffffff


	//   ....[62]....
        /*046c*/ 	.word	0xffffffff


	//   ....[63]....
        /*0470*/ 	.word	0xffffffff


	//   ....[64]....
        /*0474*/ 	.word	0xffffffff


	//   ....[65]....
        /*0478*/ 	.word	0xffffffff


	//   ....[66]....
        /*047c*/ 	.word	0xffffffff


	//   ....[67]....
        /*0480*/ 	.word	0xffffffff


	//   ....[68]....
        /*0484*/ 	.word	0xffffffff


	//   ....[69]....
        /*0488*/ 	.word	0xffffffff


	//   ....[70]....
        /*048c*/ 	.word	0xffffffff


	//   ....[71]....
        /*0490*/ 	.word	0xffffffff


	//   ....[72]....
        /*0494*/ 	.word	0xffffffff


	//   ....[73]....
        /*0498*/ 	.word	0xffffffff


	//   ....[74]....
        /*049c*/ 	.word	0xffffffff


	//   ....[75]....
        /*04a0*/ 	.word	0xffffffff


	//   ....[76]....
        /*04a4*/ 	.word	0xffffffff


	//   ....[77]....
        /*04a8*/ 	.word	0xffffffff


	//   ....[78]....
        /*04ac*/ 	.word	0xffffffff


	//   ....[79]....
        /*04b0*/ 	.word	0xffffffff


	//   ....[80]....
        /*04b4*/ 	.word	0xffffffff


	//   ....[81]....
        /*04b8*/ 	.word	0xffffffff


	//   ....[82]....
        /*04bc*/ 	.word	0xffffffff


	//   ....[83]....
        /*04c0*/ 	.word	0xffffffff


	//   ....[84]....
        /*04c4*/ 	.word	0xffffffff


	//   ....[85]....
        /*04c8*/ 	.word	0xffffffff


	//   ....[86]....
        /*04cc*/ 	.word	0xffffffff


	//   ....[87]....
        /*04d0*/ 	.word	0xffffffff


	//   ....[88]....
        /*04d4*/ 	.word	0xffffffff


	//   ....[89]....
        /*04d8*/ 	.word	0xffffffff


	//   ....[90]....
        /*04dc*/ 	.word	0xffffffff


	//   ....[91]....
        /*04e0*/ 	.word	0xffffffff


	//   ....[92]....
        /*04e4*/ 	.word	0xffffffff


	//   ....[93]....
        /*04e8*/ 	.word	0xffffffff


	//   ....[94]....
        /*04ec*/ 	.word	0xffffffff


	//   ....[95]....
        /*04f0*/ 	.word	0xffffffff


	//   ....[96]....
        /*04f4*/ 	.word	0xffffffff


	//   ....[97]....
        /*04f8*/ 	.word	0xffffffff


	//   ....[98]....
        /*04fc*/ 	.word	0xffffffff


	//   ....[99]....
        /*0500*/ 	.word	0xffffffff


	//   ....[100]....
        /*0504*/ 	.word	0xffffffff


	//   ....[101]....
        /*0508*/ 	.word	0xffffffff


	//   ....[102]....
        /*050c*/ 	.word	0xffffffff


	//   ....[103]....
        /*0510*/ 	.word	0xffffffff


	//   ....[104]....
        /*0514*/ 	.word	0xffffffff


	//   ....[105]....
        /*0518*/ 	.word	0xffffffff


	//   ....[106]....
        /*051c*/ 	.word	0xffffffff


	//   ....[107]....
        /*0520*/ 	.word	0xffffffff


	//   ....[108]....
        /*0524*/ 	.word	0xffffffff


	//   ....[109]....
        /*0528*/ 	.word	0xffffffff


	//   ....[110]....
        /*052c*/ 	.word	0xffffffff


	//   ....[111]....
        /*0530*/ 	.word	0xffffffff


	//   ....[112]....
        /*0534*/ 	.word	0xffffffff


	//   ....[113]....
        /*0538*/ 	.word	0xffffffff


	//   ....[114]....
        /*053c*/ 	.word	0xffffffff


	//   ....[115]....
        /*0540*/ 	.word	0xffffffff


	//   ....[116]....
        /*0544*/ 	.word	0xffffffff


	//   ....[117]....
        /*0548*/ 	.word	0xffffffff


	//   ....[118]....
        /*054c*/ 	.word	0xffffffff


	//   ....[119]....
        /*0550*/ 	.word	0xffffffff


	//   ....[120]....
        /*0554*/ 	.word	0xffffffff


	//   ....[121]....
        /*0558*/ 	.word	0xffffffff


	//   ....[122]....
        /*055c*/ 	.word	0xffffffff


	//   ....[123]....
        /*0560*/ 	.word	0xffffffff


	//   ....[124]....
        /*0564*/ 	.word	0xffffffff


	//   ....[125]....
        /*0568*/ 	.word	0xffffffff


	//   ....[126]....
        /*056c*/ 	.word	0xffffffff


	//   ....[127]....
        /*0570*/ 	.word	0xffffffff


	//   ....[128]....
        /*0574*/ 	.word	0xffffffff


	//   ....[129]....
        /*0578*/ 	.word	0xffffffff


	//   ....[130]....
        /*057c*/ 	.word	0xffffffff


	//   ....[131]....
        /*0580*/ 	.word	0xffffffff


	//   ....[132]....
        /*0584*/ 	.word	0xffffffff


	//   ....[133]....
        /*0588*/ 	.word	0xffffffff


	//   ....[134]....
        /*058c*/ 	.word	0xffffffff


	//   ....[135]....
        /*0590*/ 	.word	0xffffffff


	//   ....[136]....
        /*0594*/ 	.word	0xffffffff


	//   ....[137]....
        /*0598*/ 	.word	0xffffffff


	//   ....[138]....
        /*059c*/ 	.word	0xffffffff


	//   ....[139]....
        /*05a0*/ 	.word	0xffffffff


	//   ....[140]....
        /*05a4*/ 	.word	0xffffffff


	//   ....[141]....
        /*05a8*/ 	.word	0xffffffff


	//   ....[142]....
        /*05ac*/ 	.word	0xffffffff


	//   ....[143]....
        /*05b0*/ 	.word	0xffffffff


	//   ....[144]....
        /*05b4*/ 	.word	0xffffffff


	//   ....[145]....
        /*05b8*/ 	.word	0xffffffff


	//   ....[146]....
        /*05bc*/ 	.word	0xffffffff


	//   ....[147]....
        /*05c0*/ 	.word	0xffffffff


	//   ....[148]....
        /*05c4*/ 	.word	0xffffffff


	//   ....[149]....
        /*05c8*/ 	.word	0xffffffff


	//   ....[150]....
        /*05cc*/ 	.word	0xffffffff


	//   ....[151]....
        /*05d0*/ 	.word	0xffffffff


	//   ....[152]....
        /*05d4*/ 	.word	0xffffffff


	//   ....[153]....
        /*05d8*/ 	.word	0xffffffff


	//   ....[154]....
        /*05dc*/ 	.word	0xffffffff


	//   ....[155]....
        /*05e0*/ 	.word	0xffffffff


	//   ....[156]....
        /*05e4*/ 	.word	0xffffffff


	//   ....[157]....
        /*05e8*/ 	.word	0xffffffff


	//   ....[158]....
        /*05ec*/ 	.word	0xffffffff


	//   ....[159]....
        /*05f0*/ 	.word	0xffffffff


	//   ....[160]....
        /*05f4*/ 	.word	0xffffffff


	//   ....[161]....
        /*05f8*/ 	.word	0xffffffff


	//   ....[162]....
        /*05fc*/ 	.word	0xffffffff


	//   ....[163]....
        /*0600*/ 	.word	0xffffffff


	//   ....[164]....
        /*0604*/ 	.word	0xffffffff


	//   ....[165]....
        /*0608*/ 	.word	0xffffffff


	//   ....[166]....
        /*060c*/ 	.word	0xffffffff


	//   ....[167]....
        /*0610*/ 	.word	0xffffffff


	//   ....[168]....
        /*0614*/ 	.word	0xffffffff


	//   ....[169]....
        /*0618*/ 	.word	0xffffffff


	//   ....[170]....
        /*061c*/ 	.word	0xffffffff


	//   ....[171]....
        /*0620*/ 	.word	0xffffffff


	//   ....[172]....
        /*0624*/ 	.word	0xffffffff


	//   ....[173]....
        /*0628*/ 	.word	0xffffffff


	//   ....[174]....
        /*062c*/ 	.word	0xffffffff


	//   ....[175]....
        /*0630*/ 	.word	0xffffffff


	//   ....[176]....
        /*0634*/ 	.word	0xffffffff


	//   ....[177]....
        /*0638*/ 	.word	0xffffffff


	//   ....[178]....
        /*063c*/ 	.word	0xffffffff


	//   ....[179]....
        /*0640*/ 	.word	0xffffffff


	//   ....[180]....
        /*0644*/ 	.word	0xffffffff


	//   ....[181]....
        /*0648*/ 	.word	0xffffffff


	//   ....[182]....
        /*064c*/ 	.word	0xffffffff


	//   ....[183]....
        /*0650*/ 	.word	0xffffffff


	//   ....[184]....
        /*0654*/ 	.word	0xffffffff


	//   ....[185]....
        /*0658*/ 	.word	0xffffffff


	//   ....[186]....
        /*065c*/ 	.word	0xffffffff


	//   ....[187]....
        /*0660*/ 	.word	0xffffffff


	//   ....[188]....
        /*0664*/ 	.word	0xffffffff


	//   ....[189]....
        /*0668*/ 	.word	0xffffffff


	//   ....[190]....
        /*066c*/ 	.word	0xffffffff


	//   ....[191]....
        /*0670*/ 	.word	0xffffffff


	//   ....[192]....
        /*0674*/ 	.word	0xffffffff


	//   ....[193]....
        /*0678*/ 	.word	0xffffffff


	//   ....[194]....
        /*067c*/ 	.word	0xffffffff


	//   ....[195]....
        /*0680*/ 	.word	0xffffffff


	//   ....[196]....
        /*0684*/ 	.word	0xffffffff


	//   ....[197]....
        /*0688*/ 	.word	0xffffffff


	//   ....[198]....
        /*068c*/ 	.word	0xffffffff


	//   ....[199]....
        /*0690*/ 	.word	0xffffffff


	//   ....[200]....
        /*0694*/ 	.word	0xffffffff


	//   ....[201]....
        /*0698*/ 	.word	0xffffffff


	//   ....[202]....
        /*069c*/ 	.word	0xffffffff


	//   ....[203]....
        /*06a0*/ 	.word	0xffffffff


	//   ....[204]....
        /*06a4*/ 	.word	0xffffffff


	//   ....[205]....
        /*06a8*/ 	.word	0xffffffff


	//   ....[206]....
        /*06ac*/ 	.word	0xffffffff


	//   ....[207]....
        /*06b0*/ 	.word	0xffffffff


	//   ....[208]....
        /*06b4*/ 	.word	0xffffffff


	//   ....[209]....
        /*06b8*/ 	.word	0xffffffff


	//   ....[210]....
        /*06bc*/ 	.word	0xffffffff


	//   ....[211]....
        /*06c0*/ 	.word	0xffffffff


	//   ....[212]....
        /*06c4*/ 	.word	0xffffffff


	//   ....[213]....
        /*06c8*/ 	.word	0xffffffff


	//   ....[214]....
        /*06cc*/ 	.word	0xffffffff


	//   ....[215]....
        /*06d0*/ 	.word	0xffffffff


	//   ....[216]....
        /*06d4*/ 	.word	0xffffffff


	//   ....[217]....
        /*06d8*/ 	.word	0xffffffff


	//   ....[218]....
        /*06dc*/ 	.word	0xffffffff


	//   ....[219]....
        /*06e0*/ 	.word	0xffffffff


	//   ....[220]....
        /*06e4*/ 	.word	0xffffffff


	//   ....[221]....
        /*06e8*/ 	.word	0xffffffff


	//   ....[222]....
        /*06ec*/ 	.word	0xffffffff


	//   ....[223]....
        /*06f0*/ 	.word	0xffffffff


	//   ....[224]....
        /*06f4*/ 	.word	0xffffffff


	//   ....[225]....
        /*06f8*/ 	.word	0xffffffff


	//   ....[226]....
        /*06fc*/ 	.word	0xffffffff


	//   ....[227]....
        /*0700*/ 	.word	0xffffffff


	//   ....[228]....
        /*0704*/ 	.word	0xffffffff


	//   ....[229]....
        /*0708*/ 	.word	0xffffffff


	//   ....[230]....
        /*070c*/ 	.word	0xffffffff


	//   ....[231]....
        /*0710*/ 	.word	0xffffffff


	//   ....[232]....
        /*0714*/ 	.word	0xffffffff


	//   ....[233]....
        /*0718*/ 	.word	0x0500000f


	//   ....[234]....
        /*071c*/ 	.word	0x0500000f


	//   ....[235]....
        /*0720*/ 	.word	0x0500000f


	//   ....[236]....
        /*0724*/ 	.word	0x0500000f


	//   ....[237]....
        /*0728*/ 	.word	0x0500000f


	//   ....[238]....
        /*072c*/ 	.word	0x0500000f


	//   ....[239]....
        /*0730*/ 	.word	0x0500000f


	//   ....[240]....
        /*0734*/ 	.word	0x0500000f


	//   ....[241]....
        /*0738*/ 	.word	0x0500000f


	//   ....[242]....
        /*073c*/ 	.word	0x0500000f


	//   ....[243]....
        /*0740*/ 	.word	0x0500000f


	//   ....[244]....
        /*0744*/ 	.word	0x0500000f


	//   ....[245]....
        /*0748*/ 	.word	0x0500000f


	//   ....[246]....
        /*074c*/ 	.word	0x0500000f


	//   ....[247]....
        /*0750*/ 	.word	0x0500000f


	//   ....[248]....
        /*0754*/ 	.word	0x0500000f


	//   ....[249]....
        /*0758*/ 	.word	0x0500000f


	//   ....[250]....
        /*075c*/ 	.word	0x0500000f


	//----- nvinfo : EIATTR_COOP_GROUP_INSTR_OFFSETS
	.align		4
.L_296:
        /*0760*/ 	.byte	0x04, 0x28
        /*0762*/ 	.short	(.L_298 - .L_297)


	//   ....[0]....
.L_297:
        /*0764*/ 	.word	0x00000070


	//   ....[1]....
        /*0768*/ 	.word	0x00000140


	//   ....[2]....
        /*076c*/ 	.word	0x00000190


	//   ....[3]....
        /*0770*/ 	.word	0x000003c0


	//   ....[4]....
        /*0774*/ 	.word	0x00000520


	//   ....[5]....
        /*0778*/ 	.word	0x00000640


	//   ....[6]....
        /*077c*/ 	.word	0x000007a0


	//   ....[7]....
        /*0780*/ 	.word	0x00001f70


	//   ....[8]....
        /*0784*/ 	.word	0x00002c40


	//   ....[9]....
        /*0788*/ 	.word	0x00003010


	//   ....[10]....
        /*078c*/ 	.word	0x00003890


	//   ....[11]....
        /*0790*/ 	.word	0x000038f0


	//   ....[12]....
        /*0794*/ 	.word	0x000043b0


	//   ....[13]....
        /*0798*/ 	.word	0x00004430


	//   ....[14]....
        /*079c*/ 	.word	0x000063b0


	//   ....[15]....
        /*07a0*/ 	.word	0x000063e0


	//   ....[16]....
        /*07a4*/ 	.word	0x00006be0


	//   ....[17]....
        /*07a8*/ 	.word	0x00006d20


	//   ....[18]....
        /*07ac*/ 	.word	0x00007410


	//   ....[19]....
        /*07b0*/ 	.word	0x000074a0


	//   ....[20]....
        /*07b4*/ 	.word	0x00009cf0


	//   ....[21]....
        /*07b8*/ 	.word	0x00009d10


	//   ....[22]....
        /*07bc*/ 	.word	0x00009d30


	//   ....[23]....
        /*07c0*/ 	.word	0x00009d50


	//   ....[24]....
        /*07c4*/ 	.word	0x0000b930


	//   ....[25]....
        /*07c8*/ 	.word	0x0000b940


	//   ....[26]....
        /*07cc*/ 	.word	0x0000b9d0


	//   ....[27]....
        /*07d0*/ 	.word	0x0000b9e0


	//   ....[28]....
        /*07d4*/ 	.word	0x0000d000


	//   ....[29]....
        /*07d8*/ 	.word	0x0000d030


	//   ....[30]....
        /*07dc*/ 	.word	0x0000d080


	//   ....[31]....
        /*07e0*/ 	.word	0x0000d0d0


	//   ....[32]....
        /*07e4*/ 	.word	0x0000d100


	//   ....[33]....
        /*07e8*/ 	.word	0x0000d180


	//   ....[34]....
        /*07ec*/ 	.word	0x0000d1b0


	//   ....[35]....
        /*07f0*/ 	.word	0x0000d1e0


	//   ....[36]....
        /*07f4*/ 	.word	0x0000d210


	//   ....[37]....
        /*07f8*/ 	.word	0x0000d240


	//   ....[38]....
        /*07fc*/ 	.word	0x0000d270


	//   ....[39]....
        /*0800*/ 	.word	0x0000d2a0


	//   ....[40]....
        /*0804*/ 	.word	0x0000d300


	//   ....[41]....
        /*0808*/ 	.word	0x0000d330


	//   ....[42]....
        /*080c*/ 	.word	0x0000d370


	//   ....[43]....
        /*0810*/ 	.word	0x0000d3a0


	//   ....[44]....
        /*0814*/ 	.word	0x0000d3e0


	//   ....[45]....
        /*0818*/ 	.word	0x0000d440


	//   ....[46]....
        /*081c*/ 	.word	0x0000d470


	//   ....[47]....
        /*0820*/ 	.word	0x0000d4a0


	//   ....[48]....
        /*0824*/ 	.word	0x0000d4d0


	//   ....[49]....
        /*0828*/ 	.word	0x0000d500


	//   ....[50]....
        /*082c*/ 	.word	0x0000d530


	//   ....[51]....
        /*0830*/ 	.word	0x0000d560


	//   ....[52]....
        /*0834*/ 	.word	0x0000d590


	//   ....[53]....
        /*0838*/ 	.word	0x0000d5c0


	//   ....[54]....
        /*083c*/ 	.word	0x0000d5f0


	//   ....[55]....
        /*0840*/ 	.word	0x0000d630


	//   ....[56]....
        /*0844*/ 	.word	0x0000d660


	//   ....[57]....
        /*0848*/ 	.word	0x0000d670


	//   ....[58]....
        /*084c*/ 	.word	0x0000d680


	//   ....[59]....
        /*0850*/ 	.word	0x0000d690


	//   ....[60]....
        /*0854*/ 	.word	0x0000d6a0


	//   ....[61]....
        /*0858*/ 	.word	0x0000d6b0


	//   ....[62]....
        /*085c*/ 	.word	0x0000d6c0


	//   ....[63]....
        /*0860*/ 	.word	0x0000d6d0


	//   ....[64]....
        /*0864*/ 	.word	0x0000d6e0


	//   ....[65]....
        /*0868*/ 	.word	0x0000d6f0


	//   ....[66]....
        /*086c*/ 	.word	0x0000d700


	//   ....[67]....
        /*0870*/ 	.word	0x0000d710


	//   ....[68]....
        /*0874*/ 	.word	0x0000d720


	//   ....[69]....
        /*0878*/ 	.word	0x0000d730


	//   ....[70]....
        /*087c*/ 	.word	0x0000d740


	//   ....[71]....
        /*0880*/ 	.word	0x0000d750


	//   ....[72]....
        /*0884*/ 	.word	0x0000d760


	//   ....[73]....
        /*0888*/ 	.word	0x0000d770


	//   ....[74]....
        /*088c*/ 	.word	0x0000d780


	//   ....[75]....
        /*0890*/ 	.word	0x0000d790


	//   ....[76]....
        /*0894*/ 	.word	0x0000d7a0


	//   ....[77]....
        /*0898*/ 	.word	0x0000d7b0


	//   ....[78]....
        /*089c*/ 	.word	0x0000d7c0


	//   ....[79]....
        /*08a0*/ 	.word	0x0000d7d0


	//   ....[80]....
        /*08a4*/ 	.word	0x0000d7e0


	//   ....[81]....
        /*08a8*/ 	.word	0x0000d7f0


	//   ....[82]....
        /*08ac*/ 	.word	0x0000d800


	//   ....[83]....
        /*08b0*/ 	.word	0x0000d810


	//   ....[84]....
        /*08b4*/ 	.word	0x0000d820


	//   ....[85]....
        /*08b8*/ 	.word	0x0000d840


	//   ....[86]....
        /*08bc*/ 	.word	0x0000d850


	//   ....[87]....
        /*08c0*/ 	.word	0x0000d860


	//   ....[88]....
        /*08c4*/ 	.word	0x0000d870


	//   ....[89]....
        /*08c8*/ 	.word	0x0000d880


	//   ....[90]....
        /*08cc*/ 	.word	0x0000d890


	//   ....[91]....
        /*08d0*/ 	.word	0x0000d8a0


	//   ....[92]....
        /*08d4*/ 	.word	0x0000d8c0


	//   ....[93]....
        /*08d8*/ 	.word	0x0000d8d0


	//   ....[94]....
        /*08dc*/ 	.word	0x0000d900


	//   ....[95]....
        /*08e0*/ 	.word	0x0000d910


	//   ....[96]....
        /*08e4*/ 	.word	0x0000d920


	//   ....[97]....
        /*08e8*/ 	.word	0x0000d930


	//   ....[98]....
        /*08ec*/ 	.word	0x0000d940


	//   ....[99]....
        /*08f0*/ 	.word	0x0000d950


	//   ....[100]....
        /*08f4*/ 	.word	0x0000d960


	//   ....[101]....
        /*08f8*/ 	.word	0x0000d970


	//   ....[102]....
        /*08fc*/ 	.word	0x0000d980


	//   ....[103]....
        /*0900*/ 	.word	0x0000d990


	//   ....[104]....
        /*0904*/ 	.word	0x0000d9a0


	//   ....[105]....
        /*0908*/ 	.word	0x0000d9b0


	//   ....[106]....
        /*090c*/ 	.word	0x0000d9e0


	//   ....[107]....
        /*0910*/ 	.word	0x0000d9f0


	//   ....[108]....
        /*0914*/ 	.word	0x0000da00


	//   ....[109]....
        /*0918*/ 	.word	0x0000da10


	//   ....[110]....
        /*091c*/ 	.word	0x0000da20


	//   ....[111]....
        /*0920*/ 	.word	0x0000da50


	//   ....[112]....
        /*0924*/ 	.word	0x0000da70


	//   ....[113]....
        /*0928*/ 	.word	0x0000da80


	//   ....[114]....
        /*092c*/ 	.word	0x0000da90


	//   ....[115]....
        /*0930*/ 	.word	0x0000dab0


	//   ....[116]....
        /*0934*/ 	.word	0x0000dad0


	//   ....[117]....
        /*0938*/ 	.word	0x0000dae0


	//   ....[118]....
        /*093c*/ 	.word	0x0000daf0


	//   ....[119]....
        /*0940*/ 	.word	0x0000db00


	//   ....[120]....
        /*0944*/ 	.word	0x0000db10


	//   ....[121]....
        /*0948*/ 	.word	0x0000db20


	//   ....[122]....
        /*094c*/ 	.word	0x0000db50


	//   ....[123]....
        /*0950*/ 	.word	0x0000db60


	//   ....[124]....
        /*0954*/ 	.word	0x0000db80


	//   ....[125]....
        /*0958*/ 	.word	0x0000dba0


	//   ....[126]....
        /*095c*/ 	.word	0x0000dbb0


	//   ....[127]....
        /*0960*/ 	.word	0x0000dbe0


	//   ....[128]....
        /*0964*/ 	.word	0x0000dc10


	//   ....[129]....
        /*0968*/ 	.word	0x0000dc20


	//   ....[130]....
        /*096c*/ 	.word	0x0000dc30


	//   ....[131]....
        /*0970*/ 	.word	0x0000dc40


	//   ....[132]....
        /*0974*/ 	.word	0x0000dc50


	//   ....[133]....
        /*0978*/ 	.word	0x0000dc60


	//   ....[134]....
        /*097c*/ 	.word	0x0000dc80


	//   ....[135]....
        /*0980*/ 	.word	0x0000dc90


	//   ....[136]....
        /*0984*/ 	.word	0x0000dca0


	//   ....[137]....
        /*0988*/ 	.word	0x0000dcb0


	//   ....[138]....
        /*098c*/ 	.word	0x0000dcd0


	//   ....[139]....
        /*0990*/ 	.word	0x0000dd00


	//   ....[140]....
        /*0994*/ 	.word	0x0000dd30


	//   ....[141]....
        /*0998*/ 	.word	0x0000dd50


	//   ....[142]....
        /*099c*/ 	.word	0x0000dd80


	//   ....[143]....
        /*09a0*/ 	.word	0x0000ddb0


	//   ....[144]....
        /*09a4*/ 	.word	0x0000dde0


	//   ....[145]....
        /*09a8*/ 	.word	0x0000ddf0


	//   ....[146]....
        /*09ac*/ 	.word	0x0000de10


	//   ....[147]....
        /*09b0*/ 	.word	0x0000de40


	//   ....[148]....
        /*09b4*/ 	.word	0x0000de70


	//   ....[149]....
        /*09b8*/ 	.word	0x0000dea0


	//   ....[150]....
        /*09bc*/ 	.word	0x0000ded0


	//   ....[151]....
        /*09c0*/ 	.word	0x0000df00


	//   ....[152]....
        /*09c4*/ 	.word	0x0000df30


	//   ....[153]....
        /*09c8*/ 	.word	0x0000df60


	//   ....[154]....
        /*09cc*/ 	.word	0x0000df90


	//   ....[155]....
        /*09d0*/ 	.word	0x0000dfc0


	//   ....[156]....
        /*09d4*/ 	.word	0x0000eec0


	//   ....[157]....
        /*09d8*/ 	.word	0x0000eed0


	//   ....[158]....
        /*09dc*/ 	.word	0x0000eee0


	//   ....[159]....
        /*09e0*/ 	.word	0x0000eef0


	//   ....[160]....
        /*09e4*/ 	.word	0x0000f9a0


	//   ....[161]....
        /*09e8*/ 	.word	0x0000f9c0


	//   ....[162]....
        /*09ec*/ 	.word	0x0000fb60


	//   ....[163]....
        /*09f0*/ 	.word	0x0000fb80


	//   ....[164]....
        /*09f4*/ 	.word	0x0000fcc0


	//   ....[165]....
        /*09f8*/ 	.word	0x0000fce0


	//   ....[166]....
        /*09fc*/ 	.word	0x0000fe30


	//   ....[167]....
        /*0a00*/ 	.word	0x0000fe50


	//   ....[168]....
        /*0a04*/ 	.word	0x00010430


	//   ....[169]....
        /*0a08*/ 	.word	0x00010470


	//   ....[170]....
        /*0a0c*/ 	.word	0x00010f40


	//   ....[171]....
        /*0a10*/ 	.word	0x00010f50


	//   ....[172]....
        /*0a14*/ 	.word	0x00012150


	//   ....[173]....
        /*0a18*/ 	.word	0x00012180


	//   ....[174]....
        /*0a1c*/ 	.word	0x000122f0


	//   ....[175]....
        /*0a20*/ 	.word	0x00012310


	//   ....[176]....
        /*0a24*/ 	.word	0x00012450


	//   ....[177]....
        /*0a28*/ 	.word	0x00012470


	//   ....[178]....
        /*0a2c*/ 	.word	0x000125c0


	//   ....[179]....
        /*0a30*/ 	.word	0x000125e0


	//   ....[180]....
        /*0a34*/ 	.word	0x000127b0


	//   ....[181]....
        /*0a38*/ 	.word	0x000129e0


	//   ....[182]....
        /*0a3c*/ 	.word	0x00012a20


	//   ....[183]....
        /*0a40*/ 	.word	0x00012a60


	//   ....[184]....
        /*0a44*/ 	.word	0x00012a90


	//   ....[185]....
        /*0a48*/ 	.word	0x00012ac0


	//   ....[186]....
        /*0a4c*/ 	.word	0x00012af0


	//   ....[187]....
        /*0a50*/ 	.word	0x00012c80


	//   ....[188]....
        /*0a54*/ 	.word	0x00012cb0


	//   ....[189]....
        /*0a58*/ 	.word	0x00012cf0


	//   ....[190]....
        /*0a5c*/ 	.word	0x00012d20


	//   ....[191]....
        /*0a60*/ 	.word	0x00012d50


	//   ....[192]....
        /*0a64*/ 	.word	0x00012d80


	//   ....[193]....
        /*0a68*/ 	.word	0x00012e20


	//   ....[194]....
        /*0a6c*/ 	.word	0x00012e70


	//   ....[195]....
        /*0a70*/ 	.word	0x00012e80


	//   ....[196]....
        /*0a74*/ 	.word	0x00012ec0


	//   ....[197]....
        /*0a78*/ 	.word	0x00014bf0


	//   ....[198]....
        /*0a7c*/ 	.word	0x00015850


	//   ....[199]....
        /*0a80*/ 	.word	0x00015870


	//   ....[200]....
        /*0a84*/ 	.word	0x000158a0


	//   ....[201]....
        /*0a88*/ 	.word	0x000158c0


	//   ....[202]....
        /*0a8c*/ 	.word	0x000159e0


	//   ....[203]....
        /*0a90*/ 	.word	0x000159f0


	//   ....[204]....
        /*0a94*/ 	.word	0x00015a90


	//   ....[205]....
        /*0a98*/ 	.word	0x00015aa0


	//   ....[206]....
        /*0a9c*/ 	.word	0x00015b40


	//   ....[207]....
        /*0aa0*/ 	.word	0x00015b50


	//   ....[208]....
        /*0aa4*/ 	.word	0x00015bf0


	//   ....[209]....
        /*0aa8*/ 	.word	0x00015c00


	//   ....[210]....
        /*0aac*/ 	.word	0x00015c90


	//   ....[211]....
        /*0ab0*/ 	.word	0x00015ca0


	//   ....[212]....
        /*0ab4*/ 	.word	0x00015cb0


	//   ....[213]....
        /*0ab8*/ 	.word	0x00015cc0


	//   ....[214]....
        /*0abc*/ 	.word	0x00018020


	//   ....[215]....
        /*0ac0*/ 	.word	0x00018050


	//   ....[216]....
        /*0ac4*/ 	.word	0x00018080


	//   ....[217]....
        /*0ac8*/ 	.word	0x000180b0


	//   ....[218]....
        /*0acc*/ 	.word	0x000180e0


	//   ....[219]....
        /*0ad0*/ 	.word	0x00018110


	//   ....[220]....
        /*0ad4*/ 	.word	0x00018140


	//   ....[221]....
        /*0ad8*/ 	.word	0x00018170


	//   ....[222]....
        /*0adc*/ 	.word	0x000182e0


	//   ....[223]....
        /*0ae0*/ 	.word	0x00018310


	//   ....[224]....
        /*0ae4*/ 	.word	0x00018340


	//   ....[225]....
        /*0ae8*/ 	.word	0x00018370


	//   ....[226]....
        /*0aec*/ 	.word	0x000183a0


	//   ....[227]....
        /*0af0*/ 	.word	0x000183d0


	//   ....[228]....
        /*0af4*/ 	.word	0x00018450


	//   ....[229]....
        /*0af8*/ 	.word	0x00018490


	//   ....[230]....
        /*0afc*/ 	.word	0x000184a0


	//   ....[231]....
        /*0b00*/ 	.word	0x000184e0


	//   ....[232]....
        /*0b04*/ 	.word	0x00018fc0


	//   ....[233]....
        /*0b08*/ 	.word	0x000195c0


	//   ....[234]....
        /*0b0c*/ 	.word	0x000197a0


	//   ....[235]....
        /*0b10*/ 	.word	0x00019810


	//   ....[236]....
        /*0b14*/ 	.word	0x00019870


	//   ....[237]....
        /*0b18*/ 	.word	0x00019910


	//   ....[238]....
        /*0b1c*/ 	.word	0x000199d0


	//   ....[239]....
        /*0b20*/ 	.word	0x00019b00


	//   ....[240]....
        /*0b24*/ 	.word	0x00019b60


	//   ....[241]....
        /*0b28*/ 	.word	0x00019c70


	//   ....[242]....
        /*0b2c*/ 	.word	0x00019cd0


	//   ....[243]....
        /*0b30*/ 	.word	0x00019de0


	//   ....[244]....
        /*0b34*/ 	.word	0x00019e40


	//   ....[245]....
        /*0b38*/ 	.word	0x00019f40


	//   ....[246]....
        /*0b3c*/ 	.word	0x00019fa0


	//   ....[247]....
        /*0b40*/ 	.word	0x0001a0a0


	//   ....[248]....
        /*0b44*/ 	.word	0x0001a100


	//   ....[249]....
        /*0b48*/ 	.word	0x0001a1a0


	//   ....[250]....
        /*0b4c*/ 	.word	0x0001a540


	//----- nvinfo : EIATTR_REG_RECONFIG
	.align		4
.L_298:
        /*0b50*/ 	.byte	0x01, 0x54
	.zero		2


	//----- nvinfo : EIATTR_SYSCALL_OFFSETS
	.align		4
        /*0b54*/ 	.byte	0x04, 0x46
        /*0b56*/ 	.short	(.L_300 - .L_299)


	//   ....[0]....
.L_299:
        /*0b58*/ 	.word	0x000020f0


	//   ....[1]....
        /*0b5c*/ 	.word	0x00014670


	//   ....[2]....
        /*0b60*/ 	.word	0x000147d0


	//   ....[3]....
        /*0b64*/ 	.word	0x00014920


	//   ....[4]....
        /*0b68*/ 	.word	0x00014a60


	//   ....[5]....
        /*0b6c*/ 	.word	0x00015480


	//----- nvinfo : EIATTR_MBARRIER_INSTR_OFFSETS
	.align		4
.L_300:
        /*0b70*/ 	.byte	0x04, 0x39
        /*0b72*/ 	.short	(.L_302 - .L_301)


	//   ....[0]....
.L_301:
        /*0b74*/ 	.word	0x00000270
        /*0b78*/ 	.word	0x000000ff
        /*0b7c*/ 	.word	0x00038800
        /*0b80*/ 	.short	0x0100
        /*0b82*/ 	.byte	0x08
	.zero		1


	//   ....[1]....
        /*0b84*/ 	.word	0x00000280
        /*0b88*/ 	.word	0x000000ff
        /*0b8c*/ 	.word	0x00038820
        /*0b90*/ 	.short	0x0100
        /*0b92*/ 	.byte	0x08
	.zero		1


	//   ....[2]....
        /*0b94*/ 	.word	0x00000370
        /*0b98*/ 	.word	0x000000ff
        /*0b9c*/ 	.word	0x00038830
        /*0ba0*/ 	.short	0x0100
        /*0ba2*/ 	.byte	0x08
	.zero		1


	//   ....[3]....
        /*0ba4*/ 	.word	0x00000380
        /*0ba8*/ 	.word	0x000000ff
        /*0bac*/ 	.word	0x00038840
        /*0bb0*/ 	.short	0x0100
        /*0bb2*/ 	.byte	0x08
	.zero		1


	//   ....[4]....
        /*0bb4*/ 	.word	0x00000390
        /*0bb8*/ 	.word	0x000000ff
        /*0bbc*/ 	.word	0x00038838
        /*0bc0*/ 	.short	0x0100
        /*0bc2*/ 	.byte	0x08
	.zero		1


	//   ....[5]....
        /*0bc4*/ 	.word	0x000003a0
        /*0bc8*/ 	.word	0x000000ff
        /*0bcc*/ 	.word	0x00038848
        /*0bd0*/ 	.short	0x0100
        /*0bd2*/ 	.byte	0x08
	.zero		1


	//   ....[6]....
        /*0bd4*/ 	.word	0x000004d0
        /*0bd8*/ 	.word	0x000000ff
        /*0bdc*/ 	.word	0x00038850
        /*0be0*/ 	.short	0x0100
        /*0be2*/ 	.byte	0x08
	.zero		1


	//   ....[7]....
        /*0be4*/ 	.word	0x000004e0
        /*0be8*/ 	.word	0x000000ff
        /*0bec*/ 	.word	0x00038860
        /*0bf0*/ 	.short	0x0100
        /*0bf2*/ 	.byte	0x08
	.zero		1


	//   ....[8]....
        /*0bf4*/ 	.word	0x000004f0
        /*0bf8*/ 	.word	0x000000ff
        /*0bfc*/ 	.word	0x00038858
        /*0c00*/ 	.short	0x0100
        /*0c02*/ 	.byte	0x08
	.zero		1


	//   ....[9]....
        /*0c04*/ 	.word	0x00000500
        /*0c08*/ 	.word	0x000000ff
        /*0c0c*/ 	.word	0x00038868
        /*0c10*/ 	.short	0x0100
        /*0c12*/ 	.byte	0x08
	.zero		1


	//   ....[10]....
        /*0c14*/ 	.word	0x000005f0
        /*0c18*/ 	.word	0x000000ff
        /*0c1c*/ 	.word	0x00038870
        /*0c20*/ 	.short	0x0100
        /*0c22*/ 	.byte	0x06
	.zero		1


	//   ....[11]....
        /*0c24*/ 	.word	0x00000600
        /*0c28*/ 	.word	0x000000ff
        /*0c2c*/ 	.word	0x00038880
        /*0c30*/ 	.short	0x0100
        /*0c32*/ 	.byte	0x06
	.zero		1


	//   ....[12]....
        /*0c34*/ 	.word	0x00000610
        /*0c38*/ 	.word	0x000000ff
        /*0c3c*/ 	.word	0x00038878
        /*0c40*/ 	.short	0x0100
        /*0c42*/ 	.byte	0x06
	.zero		1


	//   ....[13]....
        /*0c44*/ 	.word	0x00000620
        /*0c48*/ 	.word	0x000000ff
        /*0c4c*/ 	.word	0x00038888
        /*0c50*/ 	.short	0x0100
        /*0c52*/ 	.byte	0x06
	.zero		1


	//   ....[14]....
        /*0c54*/ 	.word	0x00000750
        /*0c58*/ 	.word	0x000000ff
        /*0c5c*/ 	.word	0x00038890
        /*0c60*/ 	.short	0x0100
        /*0c62*/ 	.byte	0x08
	.zero		1


	//   ....[15]....
        /*0c64*/ 	.word	0x00000760
        /*0c68*/ 	.word	0x000000ff
        /*0c6c*/ 	.word	0x000388a0
        /*0c70*/ 	.short	0x0100
        /*0c72*/ 	.byte	0x08
	.zero		1


	//   ....[16]....
        /*0c74*/ 	.word	0x00000770
        /*0c78*/ 	.word	0x000000ff
        /*0c7c*/ 	.word	0x00038898
        /*0c80*/ 	.short	0x0100
        /*0c82*/ 	.byte	0x08
	.zero		1


	//   ....[17]....
        /*0c84*/ 	.word	0x00000780
        /*0c88*/ 	.word	0x000000ff
        /*0c8c*/ 	.word	0x000388a8
        /*0c90*/ 	.short	0x0100
        /*0c92*/ 	.byte	0x08
	.zero		1


	//   ....[18]....
        /*0c94*/ 	.word	0x000008b0
        /*0c98*/ 	.word	0x000000ff
        /*0c9c*/ 	.word	0x000388b0
        /*0ca0*/ 	.short	0x0100
        /*0ca2*/ 	.byte	0x08
	.zero		1


	//   ....[19]....
        /*0ca4*/ 	.word	0x000008c0
        /*0ca8*/ 	.word	0x000000ff
        /*0cac*/ 	.word	0x000388c0
        /*0cb0*/ 	.short	0x0100
        /*0cb2*/ 	.byte	0x08
	.zero		1


	//   ....[20]....
        /*0cb4*/ 	.word	0x000008d0
        /*0cb8*/ 	.word	0x000000ff
        /*0cbc*/ 	.word	0x000388b8
        /*0cc0*/ 	.short	0x0100
        /*0cc2*/ 	.byte	0x08
	.zero		1


	//   ....[21]....
        /*0cc4*/ 	.word	0x000008e0
        /*0cc8*/ 	.word	0x000000ff
        /*0ccc*/ 	.word	0x000388c8
        /*0cd0*/ 	.short	0x0100
        /*0cd2*/ 	.byte	0x08
	.zero		1


	//   ....[22]....
        /*0cd4*/ 	.word	0x00002340
        /*0cd8*/ 	.word	0x000000ff
        /*0cdc*/ 	.word	0x00038800
        /*0ce0*/ 	.short	0x010a
        /*0ce2*/ 	.byte	0x29
	.zero		1


	//   ....[23]....
        /*0ce4*/ 	.word	0x00002400
        /*0ce8*/ 	.word	0x00000002
        /*0cec*/ 	.word	0x00038830
        /*0cf0*/ 	.short	0x010a
        /*0cf2*/ 	.byte	0x3f
	.zero		1


	//   ....[24]....
        /*0cf4*/ 	.word	0x00002460
        /*0cf8*/ 	.word	0x00000002
        /*0cfc*/ 	.word	0x00038830
        /*0d00*/ 	.short	0x010a
        /*0d02*/ 	.byte	0x3f
	.zero		1


	//   ....[25]....
        /*0d04*/ 	.word	0x00003170
        /*0d08*/ 	.word	0x00000002
        /*0d0c*/ 	.word	0x00000000
        /*0d10*/ 	.short	0x0101
        /*0d12*/ 	.byte	0x3f
	.zero		1


	//   ....[26]....
        /*0d14*/ 	.word	0x00005690
        /*0d18*/ 	.word	0x000000ff
        /*0d1c*/ 	.word	0x00038830
        /*0d20*/ 	.short	0x010a
        /*0d22*/ 	.byte	0x06
	.zero		1


	//   ....[27]....
        /*0d24*/ 	.word	0x000056d0
        /*0d28*/ 	.word	0x000000ff
        /*0d2c*/ 	.word	0x00038830
        /*0d30*/ 	.short	0x010a
        /*0d32*/ 	.byte	0x06
	.zero		1


	//   ....[28]....
        /*0d34*/ 	.word	0x00005a40
        /*0d38*/ 	.word	0x000000ff
        /*0d3c*/ 	.word	0x00038850
        /*0d40*/ 	.short	0x010a
        /*0d42*/ 	.byte	0x06
	.zero		1


	//   ....[29]....
        /*0d44*/ 	.word	0x00005a80
        /*0d48*/ 	.word	0x000000ff
        /*0d4c*/ 	.word	0x00038850
        /*0d50*/ 	.short	0x010a
        /*0d52*/ 	.byte	0x06
	.zero		1


	//   ....[30]....
        /*0d54*/ 	.word	0x00007b50
        /*0d58*/ 	.word	0x000000cf
        /*0d5c*/ 	.word	0x00000000
        /*0d60*/ 	.short	0x0101
        /*0d62*/ 	.byte	0x3f
	.zero		1


	//   ....[31]....
        /*0d64*/ 	.word	0x000080a0
        /*0d68*/ 	.word	0x000000ff
        /*0d6c*/ 	.word	0x00000000
        /*0d70*/ 	.short	0x0101
        /*0d72*/ 	.byte	0x06
	.zero		1


	//   ....[32]....
        /*0d74*/ 	.word	0x00008bf0
        /*0d78*/ 	.word	0x000000ff
        /*0d7c*/ 	.word	0x00038830
        /*0d80*/ 	.short	0x010a
        /*0d82*/ 	.byte	0x06
	.zero		1


	//   ....[33]....
        /*0d84*/ 	.word	0x00008c30
        /*0d88*/ 	.word	0x000000ff
        /*0d8c*/ 	.word	0x00038830
        /*0d90*/ 	.short	0x010a
        /*0d92*/ 	.byte	0x06
	.zero		1


	//   ....[34]....
        /*0d94*/ 	.word	0x00008f70
        /*0d98*/ 	.word	0x000000ff
        /*0d9c*/ 	.word	0x00038850
        /*0da0*/ 	.short	0x010a
        /*0da2*/ 	.byte	0x06
	.zero		1


	//   ....[35]....
        /*0da4*/ 	.word	0x00008fb0
        /*0da8*/ 	.word	0x000000ff
        /*0dac*/ 	.word	0x00038850
        /*0db0*/ 	.short	0x010a
        /*0db2*/ 	.byte	0x06
	.zero		1


	//   ....[36]....
        /*0db4*/ 	.word	0x0000aaf0
        /*0db8*/ 	.word	0x000000cf
        /*0dbc*/ 	.word	0x00000000
        /*0dc0*/ 	.short	0x0101
        /*0dc2*/ 	.byte	0x3f
	.zero		1


	//   ....[37]....
        /*0dc4*/ 	.word	0x0000ac80
        /*0dc8*/ 	.word	0x000000ff
        /*0dcc*/ 	.word	0x00000000
        /*0dd0*/ 	.short	0x0101
        /*0dd2*/ 	.byte	0x06
	.zero		1


	//   ....[38]....
        /*0dd4*/ 	.word	0x0000b6e0
        /*0dd8*/ 	.word	0x000000ff
        /*0ddc*/ 	.word	0x00038850
        /*0de0*/ 	.short	0x010a
        /*0de2*/ 	.byte	0x05
	.zero		1


	//   ....[39]....
        /*0de4*/ 	.word	0x0000b720
        /*0de8*/ 	.word	0x000000ff
        /*0dec*/ 	.word	0x00038850
        /*0df0*/ 	.short	0x010a
        /*0df2*/ 	.byte	0x05
	.zero		1


	//   ....[40]....
        /*0df4*/ 	.word	0x0000bcc0
        /*0df8*/ 	.word	0x000000ff
        /*0dfc*/ 	.word	0x00000000
        /*0e00*/ 	.short	0x0101
        /*0e02*/ 	.byte	0x04
	.zero		1


	//   ....[41]....
        /*0e04*/ 	.word	0x0000f990
        /*0e08*/ 	.word	0x000000ff
        /*0e0c*/ 	.word	0x00000000
        /*0e10*/ 	.short	0x0101
        /*0e12*/ 	.byte	0x08
	.zero		1


	//   ....[42]....
        /*0e14*/ 	.word	0x000101f0
        /*0e18*/ 	.word	0x000000ff
        /*0e1c*/ 	.word	0x00000000
        /*0e20*/ 	.short	0x0101
        /*0e22*/ 	.byte	0x08
	.zero		1


	//   ....[43]....
        /*0e24*/ 	.word	0x00014e50
        /*0e28*/ 	.word	0x00000004
        /*0e2c*/ 	.word	0x00038880
        /*0e30*/ 	.short	0x010a
        /*0e32*/ 	.byte	0x3f
	.zero		1


	//   ....[44]....
        /*0e34*/ 	.word	0x00015060
        /*0e38*/ 	.word	0x00000004
        /*0e3c*/ 	.word	0x00038840
        /*0e40*/ 	.short	0x010a
        /*0e42*/ 	.byte	0x3f
	.zero		1


	//   ....[45]....
        /*0e44*/ 	.word	0x00015e00
        /*0e48*/ 	.word	0x00000013
        /*0e4c*/ 	.word	0x00038800
        /*0e50*/ 	.short	0x0107
        /*0e52*/ 	.byte	0x3f
	.zero		1


	//   ....[46]....
        /*0e54*/ 	.word	0x00015f00
        /*0e58*/ 	.word	0x00000013
        /*0e5c*/ 	.word	0x00038800
        /*0e60*/ 	.short	0x0101
        /*0e62*/ 	.byte	0x3f
	.zero		1


	//   ....[47]....
        /*0e64*/ 	.word	0x00015f20
        /*0e68*/ 	.word	0x00000013
        /*0e6c*/ 	.word	0x00038820
        /*0e70*/ 	.short	0x010a
        /*0e72*/ 	.byte	0x3f
	.zero		1


	//   ....[48]....
        /*0e74*/ 	.word	0x00016230
        /*0e78*/ 	.word	0x00000004
        /*0e7c*/ 	.word	0x00038880
        /*0e80*/ 	.short	0x010a
        /*0e82*/ 	.byte	0x3f
	.zero		1


	//   ....[49]....
        /*0e84*/ 	.word	0x00016590
        /*0e88*/ 	.word	0x00000004
        /*0e8c*/ 	.word	0x00038840
        /*0e90*/ 	.short	0x010a
        /*0e92*/ 	.byte	0x3f
	.zero		1


	//   ....[50]....
        /*0e94*/ 	.word	0x00016950
        /*0e98*/ 	.word	0x00000014
        /*0e9c*/ 	.word	0x00038870
        /*0ea0*/ 	.short	0x010a
        /*0ea2*/ 	.byte	0x3f
	.zero		1


	//   ....[51]....
        /*0ea4*/ 	.word	0x000169c0
        /*0ea8*/ 	.word	0x00000014
        /*0eac*/ 	.word	0x00038860
        /*0eb0*/ 	.short	0x010a
        /*0eb2*/ 	.byte	0x3f
	.zero		1


	//   ....[52]....
        /*0eb4*/ 	.word	0x000171c0
        /*0eb8*/ 	.word	0x00000014
        /*0ebc*/ 	.word	0x00038850
        /*0ec0*/ 	.short	0x0101
        /*0ec2*/ 	.byte	0x3f
	.zero		1


	//   ....[53]....
        /*0ec4*/ 	.word	0x00017240
        /*0ec8*/ 	.word	0x00000014
        /*0ecc*/ 	.word	0x00000000
        /*0ed0*/ 	.short	0x0101
        /*0ed2*/ 	.byte	0x3f
	.zero		1


	//   ....[54]....
        /*0ed4*/ 	.word	0x00017480
        /*0ed8*/ 	.word	0x00000011
        /*0edc*/ 	.word	0x00038870
        /*0ee0*/ 	.short	0x010a
        /*0ee2*/ 	.byte	0x3f
	.zero		1


	//   ....[55]....
        /*0ee4*/ 	.word	0x000174f0
        /*0ee8*/ 	.word	0x00000011
        /*0eec*/ 	.word	0x00038860
        /*0ef0*/ 	.short	0x010a
        /*0ef2*/ 	.byte	0x3f
	.zero		1


	//   ....[56]....
        /*0ef4*/ 	.word	0x00017d10
        /*0ef8*/ 	.word	0x00000011
        /*0efc*/ 	.word	0x00038850
        /*0f00*/ 	.short	0x0101
        /*0f02*/ 	.byte	0x3f
	.zero		1


	//   ....[57]....
        /*0f04*/ 	.word	0x00017d60
        /*0f08*/ 	.word	0x00000011
        /*0f0c*/ 	.word	0x00000000
        /*0f10*/ 	.short	0x0101
        /*0f12*/ 	.byte	0x3f
	.zero		1


	//   ....[58]....
        /*0f14*/ 	.word	0x00018f40
        /*0f18*/ 	.word	0x00000000
        /*0f1c*/ 	.word	0x00038820
        /*0f20*/ 	.short	0x010a
        /*0f22*/ 	.byte	0x3f
	.zero		1


	//   ....[59]....
        /*0f24*/ 	.word	0x00019100
        /*0f28*/ 	.word	0x00000006
        /*0f2c*/ 	.word	0x00000000
        /*0f30*/ 	.short	0x010a
        /*0f32*/ 	.byte	0x3f
	.zero		1


	//   ....[60]....
        /*0f34*/ 	.word	0x00019170
        /*0f38*/ 	.word	0x00000007
        /*0f3c*/ 	.word	0x00000000
        /*0f40*/ 	.short	0x010a
        /*0f42*/ 	.byte	0x3f
	.zero		1


	//   ....[61]....
        /*0f44*/ 	.word	0x000191d0
        /*0f48*/ 	.word	0x00000004
        /*0f4c*/ 	.word	0x00038860
        /*0f50*/ 	.short	0x010a
        /*0f52*/ 	.byte	0x3f
	.zero		1


	//   ....[62]....
        /*0f54*/ 	.word	0x00019220
        /*0f58*/ 	.word	0x00000003
        /*0f5c*/ 	.word	0x00038860
        /*0f60*/ 	.short	0x010a
        /*0f62*/ 	.byte	0x3f
	.zero		1


	//   ....[63]....
        /*0f64*/ 	.word	0x00019260
        /*0f68*/ 	.word	0x00000004
        /*0f6c*/ 	.word	0x00038880
        /*0f70*/ 	.short	0x010a
        /*0f72*/ 	.byte	0x3f
	.zero		1


	//   ....[64]....
        /*0f74*/ 	.word	0x00019280
        /*0f78*/ 	.word	0x00000003
        /*0f7c*/ 	.word	0x00038880
        /*0f80*/ 	.short	0x010a
        /*0f82*/ 	.byte	0x3f
	.zero		1


	//   ....[65]....
        /*0f84*/ 	.word	0x000192f0
        /*0f88*/ 	.word	0x00000003
        /*0f8c*/ 	.word	0x00038800
        /*0f90*/ 	.short	0x010a
        /*0f92*/ 	.byte	0x3f
	.zero		1


	//   ....[66]....
        /*0f94*/ 	.word	0x00019340
        /*0f98*/ 	.word	0x00000002
        /*0f9c*/ 	.word	0x00038830
        /*0fa0*/ 	.short	0x010a
        /*0fa2*/ 	.byte	0x3f
	.zero		1


	//   ....[67]....
        /*0fa4*/ 	.word	0x000193a0
        /*0fa8*/ 	.word	0x00000007
        /*0fac*/ 	.word	0x00038830
        /*0fb0*/ 	.short	0x010a
        /*0fb2*/ 	.byte	0x3f
	.zero		1


	//   ....[68]....
        /*0fb4*/ 	.word	0x00019400
        /*0fb8*/ 	.word	0x00000007
        /*0fbc*/ 	.word	0x00038850
        /*0fc0*/ 	.short	0x010a
        /*0fc2*/ 	.byte	0x3f
	.zero		1


	//   ....[69]....
        /*0fc4*/ 	.word	0x00019460
        /*0fc8*/ 	.word	0x00000007
        /*0fcc*/ 	.word	0x00038830
        /*0fd0*/ 	.short	0x010a
        /*0fd2*/ 	.byte	0x3f
	.zero		1


	//   ....[70]....
        /*0fd4*/ 	.word	0x000194c0
        /*0fd8*/ 	.word	0x00000007
        /*0fdc*/ 	.word	0x00038850
        /*0fe0*/ 	.short	0x010a
        /*0fe2*/ 	.byte	0x3f
	.zero		1


	//   ....[71]....
        /*0fe4*/ 	.word	0x00019520
        /*0fe8*/ 	.word	0x00000005
        /*0fec*/ 	.word	0x00038850
        /*0ff0*/ 	.short	0x010a
        /*0ff2*/ 	.byte	0x3f
	.zero		1


	//   ....[72]....
        /*0ff4*/ 	.word	0x00019670
        /*0ff8*/ 	.word	0x00000004
        /*0ffc*/ 	.word	0x00038880
        /*1000*/ 	.short	0x010a
        /*1002*/ 	.byte	0x3f
	.zero		1


	//   ....[73]....
        /*1004*/ 	.word	0x000196c0
        /*1008*/ 	.word	0x00000004
        /*100c*/ 	.word	0x00038840
        /*1010*/ 	.short	0x010a
        /*1012*/ 	.byte	0x3f
	.zero		1


	//   ....[74]....
        /*1014*/ 	.word	0x0001a230
        /*1018*/ 	.word	0x00000013
        /*101c*/ 	.word	0x00038820
        /*1020*/ 	.short	0x010a
        /*1022*/ 	.byte	0x3f
	.zero		1


	//   ....[75]....
        /*1024*/ 	.word	0x0001a280
        /*1028*/ 	.word	0x00000004
        /*102c*/ 	.word	0x00038880
        /*1030*/ 	.short	0x010a
        /*1032*/ 	.byte	0x3f
	.zero		1


	//   ....[76]....
        /*1034*/ 	.word	0x0001a2d0
        /*1038*/ 	.word	0x00000004
        /*103c*/ 	.word	0x00038840
        /*1040*/ 	.short	0x010a
        /*1042*/ 	.byte	0x3f
	.zero		1


	//   ....[77]....
        /*1044*/ 	.word	0x0001a320
        /*1048*/ 	.word	0x00000014
        /*104c*/ 	.word	0x00038870
        /*1050*/ 	.short	0x010a
        /*1052*/ 	.byte	0x3f
	.zero		1


	//   ....[78]....
        /*1054*/ 	.word	0x0001a370
        /*1058*/ 	.word	0x00000014
        /*105c*/ 	.word	0x00038860
        /*1060*/ 	.short	0x010a
        /*1062*/ 	.byte	0x3f
	.zero		1


	//   ....[79]....
        /*1064*/ 	.word	0x0001a3c0
        /*1068*/ 	.word	0x00000011
        /*106c*/ 	.word	0x00038870
        /*1070*/ 	.short	0x010a
        /*1072*/ 	.byte	0x3f
	.zero		1


	//   ....[80]....
        /*1074*/ 	.word	0x0001a410
        /*1078*/ 	.word	0x00000011
        /*107c*/ 	.word	0x00038860
        /*1080*/ 	.short	0x010a
        /*1082*/ 	.byte	0x3f
	.zero		1


	//   ....[81]....
        /*1084*/ 	.word	0x0001a460
        /*1088*/ 	.word	0x00000000
        /*108c*/ 	.word	0x00038820
        /*1090*/ 	.short	0x010a
        /*1092*/ 	.byte	0x3f
	.zero		1


	//   ....[82]....
        /*1094*/ 	.word	0x0001a600
        /*1098*/ 	.word	0x00000006
        /*109c*/ 	.word	0x00000000
        /*10a0*/ 	.short	0x010a
        /*10a2*/ 	.byte	0x3f
	.zero		1


	//   ....[83]....
        /*10a4*/ 	.word	0x0001a650
        /*10a8*/ 	.word	0x00000007
        /*10ac*/ 	.word	0x00000000
        /*10b0*/ 	.short	0x010a
        /*10b2*/ 	.byte	0x3f
	.zero		1


	//   ....[84]....
        /*10b4*/ 	.word	0x0001a6a0
        /*10b8*/ 	.word	0x00000004
        /*10bc*/ 	.word	0x00038860
        /*10c0*/ 	.short	0x010a
        /*10c2*/ 	.byte	0x3f
	.zero		1


	//   ....[85]....
        /*10c4*/ 	.word	0x0001a6f0
        /*10c8*/ 	.word	0x00000003
        /*10cc*/ 	.word	0x00038860
        /*10d0*/ 	.short	0x010a
        /*10d2*/ 	.byte	0x3f
	.zero		1


	//   ....[86]....
        /*10d4*/ 	.word	0x0001a740
        /*10d8*/ 	.word	0x00000004
        /*10dc*/ 	.word	0x00038880
        /*10e0*/ 	.short	0x010a
        /*10e2*/ 	.byte	0x3f
	.zero		1


	//----- nvinfo : EIATTR_NUM_MBARRIERS
	.align		4
.L_302:
        /*10e4*/ 	.byte	0x03, 0x38
        /*10e6*/ 	.short	0x0016


	//----- nvinfo : EIATTR_EXIT_INSTR_OFFSETS
	.align		4
        /*10e8*/ 	.byte	0x04, 0x1c
        /*10ea*/ 	.short	(.L_304 - .L_303)


	//   ....[0]....
.L_303:
        /*10ec*/ 	.word	0x00000a80


	//   ....[1]....
        /*10f0*/ 	.word	0x00012760


	//   ....[2]....
        /*10f4*/ 	.word	0x000192d0


	//----- nvinfo : EIATTR_MAX_THREADS
	.align		4
.L_304:
        /*10f8*/ 	.byte	0x04, 0x05
        /*10fa*/ 	.short	(.L_306 - .L_305)
.L_305:
        /*10fc*/ 	.word	0x00000180
        /*1100*/ 	.word	0x00000001
        /*1104*/ 	.word	0x00000001


	//----- nvinfo : EIATTR_CRS_STACK_SIZE
	.align		4
.L_306:
        /*1108*/ 	.byte	0x04, 0x1e
        /*110a*/ 	.short	(.L_308 - .L_307)
.L_307:
        /*110c*/ 	.word	0x00000000


	//----- nvinfo : EIATTR_CBANK_PARAM_SIZE
	.align		4
.L_308:
        /*1110*/ 	.byte	0x03, 0x19
        /*1112*/ 	.short	0x0af0


	//----- nvinfo : EIATTR_PARAM_CBANK
	.align		4
        /*1114*/ 	.byte	0x04, 0x0a
        /*1116*/ 	.short	(.L_310 - .L_309)
	.align		4
.L_309:
        /*1118*/ 	.word	index@(.nv.constant0._ZN7cutlass13device_kernelIN5flash11enable_sm90INS1_16FlashAttnFwdSm90INS1_25CollectiveMainloopFwdSm90ILi2EN4cute5tupleIJNS5_1CILi1EEES8_S8_EEENS6_IJNS7_ILi128EEESA_NS7_ILi256EEEEEELi256ENS_12float_e4m3_tEfNS_4arch4Sm90ELb1ELb0ELb1ELb1ELb0ELb0ELb0ELb1ELb1ELb1ELb1ELb0EEENS1_21CollectiveEpilogueFwdINS6_IJSA_SB_SA_EEES9_NS_10bfloat16_tESF_Li256ELb1ELb1ELb1ELb1EEENS1_36VarlenDynamicPersistentTileSchedulerILi128ELi128ELi256ELi128ELb1ELb1ELb1ELb1ELb1ELb1EEEEEEEEEvNT_6ParamsE)
        /*111c*/ 	.short	0x0210
        /*111e*/ 	.short	0x0af0


	//----- nvinfo : EIATTR_SW_WAR
	.align		4
.L_310:
        /*1120*/ 	.byte	0x04, 0x36
        /*1122*/ 	.short	(.L_312 - .L_311)
.L_311:
        /*1124*/ 	.word	0x00000008
.L_312:


//--------------------- .nv.info._ZN7cutlass13device_kernelIN5flash11enable_sm90INS1_16FlashAttnFwdSm90INS1_25CollectiveMainloopFwdSm90ILi2EN4cute5tupleIJNS5_1CILi1EEES8_S8_EEENS6_IJNS7_ILi128EEESA_NS7_ILi256EEEEEELi256ENS_12float_e4m3_tEfNS_4arch4Sm90ELb1ELb0ELb1ELb1ELb0ELb1ELb0ELb1ELb1ELb1ELb1ELb0EEENS1_21CollectiveEpilogueFwdINS6_IJSA_SB_SA_EEES9_NS_10bfloat16_tESF_Li256ELb1ELb1ELb1ELb1EEENS1_36VarlenDynamicPersistentTileSchedulerILi128ELi128ELi256ELi128ELb1ELb1ELb1ELb1ELb1ELb1EEEEEEEEEvNT_6ParamsE --------------------------
	.section	.nv.info._ZN7cutlass13device_kernelIN5flash11enable_sm90INS1_16FlashAttnFwdSm90INS1_25CollectiveMainloopFwdSm90ILi2EN4cute5tupleIJNS5_1CILi1EEES8_S8_EEENS6_IJNS7_ILi128EEESA_NS7_ILi256EEEEEELi256ENS_12float_e4m3_tEfNS_4arch4Sm90ELb1ELb0ELb1ELb1ELb0ELb1ELb0ELb1ELb1ELb1ELb1ELb0EEENS1_21CollectiveEpilogueFwdINS6_IJSA_SB_SA_EEES9_NS_10bfloat16_tESF_Li256ELb1ELb1ELb1ELb1EEENS1_36VarlenDynamicPersistentTileSchedulerILi128ELi128ELi256ELi128ELb1ELb1ELb1ELb1ELb1ELb1EEEEEEEEEvNT_6ParamsE,"",@"SHT_CUDA_INFO"
	.sectionflags	@""
	.align	4


	//----- nvinfo : EIATTR_CUDA_API_VERSION
	.align		4
        /*0000*/ 	.byte	0x04, 0x37
        /*0002*/ 	.short	(.L_314 - .L_313)
.L_313:
        /*0004*/ 	.word	0x00000082


	//----- nvinfo : EIATTR_KPARAM_INFO
	.align		4
.L_314:
        /*0008*/ 	.byte	0x04, 0x17
        /*000a*/ 	.short	(.L_316 - .L_315)
.L_315:
        /*000c*/ 	.word	0x00000000
        /*0010*/ 	.short	0x0000
        /*0012*/ 	.short	0x0070
        /*0014*/ 	.byte	0x00, 0xf0, 0x01, 0x2a


	//----- nvinfo : EIATTR_SPARSE_MMA_MASK
	.align		4
.L_316:
        /*0018*/ 	.byte	0x03, 0x50
        /*001a*/ 	.short	0x0000


	//----- nvinfo : EIATTR_MAXREG_COUNT
	.align		4
        /*001c*/ 	.byte	0x03, 0x1b
        /*001e*/ 	.short	0x00a8


	//----- nvinfo : EIATTR_NUM_BARRIERS
	.align		4
        /*0020*/ 	.byte	0x02, 0x4c
        /*0022*/ 	.byte	0x10
	.zero		1


	//----- nvinfo : EIATTR_EXTERNS
	.align		4
        /*0024*/ 	.byte	0x04, 0x0f
        /*0026*/ 	.short	(.L_318 - .L_317)


	//   ....[0]....
	.align		4
.L_317:
        /*0028*/ 	.word	index@(__assertfail)


	//----- nvinfo : EIATTR_ANNOTATIONS
	.align		4
.L_318:
        /*002c*/ 	.byte	0x04, 0x55
        /*002e*/ 	.short	(.L_320 - .L_319)


	//   ....[0]....
.L_319:
        /* <DEDUP_REMOVED lines=263> */


	//----- nvinfo : EIATTR_MERCURY_ISA_VERSION
	.align		4
.L_320:
        /*1090*/ 	.byte	0x03, 0x5f
        /*1092*/ 	.short	0x0101


	//----- nvinfo : EIATTR_UNUSED_LOAD_BYTE_OFFSET
	.align		4
        /*1094*/ 	.byte	0x04, 0x44
        /*1096*/ 	.short	(.L_322 - .L_321)


	//   ....[0]....
.L_321:
        /*1098*/ 	.word	0x00000ae0
        /*109c*/ 	.word	0x0000fff0


	//   ....[1]....
        /*10a0*/ 	.word	0x000220c0
        /*10a4*/ 	.word	0x0000fff0


	//----- nvinfo : EIATTR_INT_WARP_WIDE_INSTR_OFFSETS
	.align		4
.L_322:
        /*10a8*/ 	.byte	0x04, 0x31
        /*10aa*/ 	.short	(.L_324 - .L_323)


	//   ....[0]....
.L_323:
        /*10ac*/ 	.word	0x00000190


	//   ....[1]....
        /*10b0*/ 	.word	0x000001d0


	//   ....[2]....
        /*10b4*/ 	.word	0x00000240


	//   ....[3]....
        /*10b8*/ 	.word	0x0002cc40


	//   ....[4]....
        /*10bc*/ 	.word	0x0002cca0


	//   ....[5]....
        /*10c0*/ 	.word	0x0002fb90


	//   ....[6]....
        /*10c4*/ 	.word	0x0002fbf0


	//----- nvinfo : EIATTR_COOP_GROUP_MASK_REGIDS
	.align		4
.L_324:
        /*10c8*/ 	.byte	0x04, 0x29
        /*10ca*/ 	.short	(.L_326 - .L_325)


	//   ....[0]....
.L_325:
        /*10cc*/ 	.word	0xffffffff


	//   ....[1]....
        /*10d0*/ 	.word	0xffffffff


	//   ....[2]....
        /*10d4*/ 	.word	0xffffffff


	//   ....[3]....
        /*10d8*/ 	.word	0xffffffff


	//   ....[4]....
        /*10dc*/ 	.word	0xffffffff


	//   ....[5]....
        /*10e0*/ 	.word	0xffffffff


	//   ....[6]....
        /*10e4*/ 	.word	0xffffffff


	//   ....[7]....
        /*10e8*/ 	.word	0xffffffff


	//   ....[8]....
        /*10ec*/ 	.word	0xffffffff


	//   ....[9]....
        /*10f0*/ 	.word	0xffffffff


	//   ....[10]....
        /*10f4*/ 	.word	0xffffffff


	//   ....[11]....
        /*10f8*/ 	.word	0xffffffff


	//   ....[12]....
        /*10fc*/ 	.word	0xffffffff


	//   ....[13]....
        /*1100*/ 	.word	0xffffffff


	//   ....[14]....
        /*1104*/ 	.word	0xffffffff


	//   ....[15]....
        /*1108*/ 	.word	0xffffffff


	//   ....[16]....
        /*110c*/ 	.word	0xffffffff


	//   ....[17]....
        /*1110*/ 	.word	0xffffffff


	//   ....[18]....
        /*1114*/ 	.word	0xffffffff


	//   ....[19]....
        /*1118*/ 	.word	0xffffffff


	//   ....[20]....
        /*111c*/ 	.word	0xffffffff


	//   ....[21]....
        /*1120*/ 	.word	0xffffffff


	//   ....[22]....
        /*1124*/ 	.word	0xffffffff


	//   ....[23]....
        /*1128*/ 	.word	0xffffffff


	//   ....[24]....
        /*112c*/ 	.word	0xffffffff


	//   ....[25]....
        /*1130*/ 	.word	0xffffffff


	//   ....[26]....
        /*1134*/ 	.word	0xffffffff


	//   ....[27]....
        /*1138*/ 	.word	0xffffffff


	//   ....[28]....
        /*113c*/ 	.word	0xffffffff


	//   ....[29]....
        /*1140*/ 	.word	0xffffffff


	//   ....[30]....
        /*1144*/ 	.word	0xffffffff


	//   ....[31]....
        /*1148*/ 	.word	0xffffffff


	//   ....[32]....
        /*114c*/ 	.word	0xffffffff


	//   ....[33]....
        /*1150*/ 	.word	0xffffffff


	//   ....[34]....
        /*1154*/ 	.word	0xffffffff


	//   ....[35]....
        /*1158*/ 	.word	0xffffffff


	//   ....[36]....
        /*115c*/ 	.word	0xffffffff


	//   ....[37]....
        /*1160*/ 	.word	0xffffffff


	//   ....[38]....
        /*1164*/ 	.word	0xffffffff


	//   ....[39]....
        /*1168*/ 	.word	0xffffffff


	//   ....[40]....
        /*116c*/ 	.word	0xffffffff


	//   ....[41]....
        /*1170*/ 	.word	0xffffffff


	//   ....[42]....
        /*1174*/ 	.word	0xffffffff


	//   ....[43]....
        /*1178*/ 	.word	0xffffffff


	//   ....[44]....
        /*117c*/ 	.word	0xffffffff


	//   ....[45]....
        /*1180*/ 	.word	0xffffffff


	//   ....[46]....
        /*1184*/ 	.word	0xffffffff


	//   ....[47]....
        /*1188*/ 	.word	0xffffffff


	//   ....[48]....
        /*118c*/ 	.word	0xffffffff


	//   ....[49]....
        /*1190*/ 	.word	0xffffffff


	//   ....[50]....
        /*1194*/ 	.word	0xffffffff


	//   ....[51]....
        /*1198*/ 	.word	0xffffffff


	//   ....[52]....
        /*119c*/ 	.word	0xffffffff


	//   ....[53]....
        /*11a0*/ 	.word	0xffffffff


	//   ....[54]....
        /*11a4*/ 	.word	0xffffffff


	//   ....[55]....
        /*11a8*/ 	.word	0xffffffff


	//   ....[56]....
        /*11ac*/ 	.word	0xffffffff


	//   ....[57]....
        /*11b0*/ 	.word	0xffffffff


	//   ....[58]....
        /*11b4*/ 	.word	0xffffffff


	//   ....[59]....
        /*11b8*/ 	.word	0xffffffff


	//   ....[60]....
        /*11bc*/ 	.word	0xffffffff


	//   ....[61]....
        /*11c0*/ 	.word	0xffffffff


	//   ....[62]....
        /*11c4*/ 	.word	0xffffffff


	//   ....[63]....
        /*11c8*/ 	.word	0xffffffff


	//   ....[64]....
        /*11cc*/ 	.word	0xffffffff


	//   ....[65]....
        /*11d0*/ 	.word	0xffffffff


	//   ....[66]....
        /*11d4*/ 	.word	0xffffffff


	//   ....[67]....
        /*11d8*/ 	.word	0xffffffff


	//   ....[68]....
        /*11dc*/ 	.word	0xffffffff


	//   ....[69]....
        /*11e0*/ 	.word	0xffffffff


	//   ....[70]....
        /*11e4*/ 	.word	0xffffffff


	//   ....[71]....
        /*11e8*/ 	.word	0xffffffff


	//   ....[72]....
        /*11ec*/ 	.word	0xffffffff


	//   ....[73]....
        /*11f0*/ 	.word	0xffffffff


	//   ....[74]....
        /*11f4*/ 	.word	0xffffffff


	//   ....[75]....
        /*11f8*/ 	.word	0xffffffff


	//   ....[76]....
        /*11fc*/ 	.word	0xffffffff


	//   ....[77]....
        /*1200*/ 	.word	0xffffffff


	//   ....[78]....
        /*1204*/ 	.word	0xffffffff


	//   ....[79]....
        /*1208*/ 	.word	0xffffffff


	//   ....[80]....
        /*120c*/ 	.word	0xffffffff


	//   ....[81]....
        /*1210*/ 	.word	0xffffffff


	//   ....[82]....
        /*1214*/ 	.word	0xffffffff


	//   ....[83]....
        /*1218*/ 	.word	0xffffffff


	//   ....[84]....
        /*121c*/ 	.word	0xffffffff


	//   ....[85]....
        /*1220*/ 	.word	0xffffffff


	//   ....[86]....
        /*1224*/ 	.word	0xffffffff


	//   ....[87]....
        /*1228*/ 	.word	0xffffffff


	//   ....[88]....
        /*122c*/ 	.word	0xffffffff


	//   ....[89]....
        /*1230*/ 	.word	0xffffffff


	//   ....[90]....
        /*1234*/ 	.word	0xffffffff


	//   ....[91]....
        /*1238*/ 	.word	0xffffffff


	//   ....[92]....
        /*123c*/ 	.word	0xffffffff


	//   ....[93]....
        /*1240*/ 	.word	0xffffffff


	//   ....[94]....
        /*1244*/ 	.word	0xffffffff


	//   ....[95]....
        /*1248*/ 	.word	0xffffffff


	//   ....[96]....
        /*124c*/ 	.word	0xffffffff


	//   ....[97]....
        /*1250*/ 	.word	0xffffffff


	//   ....[98]....
        /*1254*/ 	.word	0xffffffff


	//   ....[99]....
        /*1258*/ 	.word	0xffffffff


	//   ....[100]....
        /*125c*/ 	.word	0xffffffff


	//   ....[101]....
        /*1260*/ 	.word	0xffffffff


	//   ....[102]....
        /*1264*/ 	.word	0xffffffff


	//   ....[103]....
        /*1268*/ 	.word	0xffffffff


	//   ....[104]....
        /*126c*/ 	.word	0xffffffff


	//   ....[105]....
        /*1270*/ 	.word	0xffffffff


	//   ....[106]....
        /*1274*/ 	.word	0xffffffff


	//   ....[107]....
        /*1278*/ 	.word	0xffffffff


	//   ....[108]....
        /*127c*/ 	.word	0xffffffff


	//   ....[109]....
        /*1280*/ 	.word	0xffffffff


	//   ....[110]....
        /*1284*/ 	.word	0xffffffff


	//   ....[111]....
        /*1288*/ 	.word	0xffffffff


	//   ....[112]....
        /*128c*/ 	.word	0xffffffff


	//   ....[113]....
        /*1290*/ 	.word	0xffffffff


	//   ....[114]....
        /*1294*/ 	.word	0xffffffff


	//   ....[115]....
        /*1298*/ 	.word	0xffffffff


	//   ....[116]....
        /*129c*/ 	.word	0xffffffff


	//   ....[117]....
        /*12a0*/ 	.word	0xffffffff


	//   ....[118]....
        /*12a4*/ 	.word	0xffffffff


	//   ....[119]....
        /*12a8*/ 	.word	0xffffffff


	//   ....[120]....
        /*12ac*/ 	.word	0xffffffff


	//   ....[121]....
        /*12b0*/ 	.word	0xffffffff


	//   ....[122]....
        /*12b4*/ 	.word	0xffffffff


	//   ....[123]....
        /*12b8*/ 	.word	0xffffffff


	//   ....[124]....
        /*12bc*/ 	.word	0xffffffff


	//   ....[125]....
        /*12c0*/ 	.word	0xffffffff


	//   ....[126]....
        /*12c4*/ 	.word	0xffffffff


	//   ....[127]....
        /*12c8*/ 	.word	0xffffffff


	//   ....[128]....
        /*12cc*/ 	.word	0xffffffff


	//   ....[129]....
        /*12d0*/ 	.word	0xffffffff


	//   ....[130]....
        /*12d4*/ 	.word	0xffffffff


	//   ....[131]....
        /*12d8*/ 	.word	0xffffffff


	//   ....[132]....
        /*12dc*/ 	.word	0xffffffff


	//   ....[133]....
        /*12e0*/ 	.word	0xffffffff


	//   ....[134]....
        /*12e4*/ 	.word	0xffffffff


	//   ....[135]....
        /*12e8*/ 	.word	0xffffffff


	//   ....[136]....
        /*12ec*/ 	.word	0xffffffff


	//   ....[137]....
        /*12f0*/ 	.word	0xffffffff


	//   ....[138]....
        /*12f4*/ 	.word	0xffffffff


	//   ....[139]....
        /*12f8*/ 	.word	0xffffffff


	//   ....[140]....
        /*12fc*/ 	.word	0xffffffff


	//   ....[141]....
        /*1300*/ 	.word	0xffffffff


	//   ....[142]....
        /*1304*/ 	.word	0xffffffff


	//   ....[143]....
        /*1308*/ 	.word	0xffffffff


	//   ....[144]....
        /*130c*/ 	.word	0xffffffff


	//   ....[145]....
        /*1310*/ 	.word	0xffffffff


	//   ....[146]....
        /*1314*/ 	.word	0xffffffff


	//   ....[147]....
        /*1318*/ 	.word	0xffffffff


	//   ....[148]....
        /*131c*/ 	.word	0xffffffff


	//   ....[149]....
        /*1320*/ 	.word	0xffffffff


	//   ....[150]....
        /*1324*/ 	.word	0xffffffff


	//   ....[151]....
        /*1328*/ 	.word	0xffffffff


	//   ....[152]....
        /*132c*/ 	.word	0xffffffff


	//   ....[153]....
        /*1330*/ 	.word	0xffffffff


	//   ....[154]....
        /*1334*/ 	.word	0xffffffff


	//   ....[155]....
        /*1338*/ 	.word	0xffffffff


	//   ....[156]....
        /*133c*/ 	.word	0xffffffff


	//   ....[157]....
        /*1340*/ 	.word	0xffffffff


	//   ....[158]....
        /*1344*/ 	.word	0xffffffff


	//   ....[159]....
        /*1348*/ 	.word	0xffffffff


	//   ....[160]....
        /*134c*/ 	.word	0xffffffff


	//   ....[161]....
        /*1350*/ 	.word	0xffffffff


	//   ....[162]....
        /*1354*/ 	.word	0xffffffff


	//   ....[163]....
        /*1358*/ 	.word	0xffffffff


	//   ....[164]....
        /*135c*/ 	.word	0xffffffff


	//   ....[165]....
        /*1360*/ 	.word	0xffffffff


	//   ....[166]....
        /*1364*/ 	.word	0xffffffff


	//   ....[167]....
        /*1368*/ 	.word	0xffffffff


	//   ....[168]....
        /*136c*/ 	.word	0xffffffff


	//   ....[169]....
        /*1370*/ 	.word	0xffffffff


	//   ....[170]....
        /*1374*/ 	.word	0xffffffff


	//   ....[171]....
        /*1378*/ 	.word	0xffffffff


	//   ....[172]....
        /*137c*/ 	.word	0xffffffff


	//   ....[173]....
        /*1380*/ 	.word	0xffffffff


	//   ....[174]....
        /*1384*/ 	.word	0xffffffff


	//   ....[175]....
        /*1388*/ 	.word	0xffffffff


	//   ....[176]....
        /*138c*/ 	.word	0xffffffff


	//   ....[177]....
        /*1390*/ 	.word	0xffffffff


	//   ....[178]....
        /*1394*/ 	.word	0xffffffff


	//   ....[179]....
        /*1398*/ 	.word	0xffffffff


	//   ....[180]....
        /*139c*/ 	.word	0xffffffff


	//   ....[181]....
        /*13a0*/ 	.word	0xffffffff


	//   ....[182]....
        /*13a4*/ 	.word	0xffffffff


	//   ....[183]....
        /*13a8*/ 	.word	0xffffffff


	//   ....[184]....
        /*13ac*/ 	.word	0xffffffff


	//   ....[185]....
        /*13b0*/ 	.word	0xffffffff


	//   ....[186]....
        /*13b4*/ 	.word	0xffffffff


	//   ....[187]....
        /*13b8*/ 	.word	0xffffffff


	//   ....[188]....
        /*13bc*/ 	.word	0xffffffff


	//   ....[189]....
        /*13c0*/ 	.word	0xffffffff


	//   ....[190]....
        /*13c4*/ 	.word	0xffffffff


	//   ....[191]....
        /*13c8*/ 	.word	0xffffffff


	//   ....[192]....
        /*13cc*/ 	.word	0xffffffff


	//   ....[193]....
        /*13d0*/ 	.word	0xffffffff


	//   ....[194]....
        /*13d4*/ 	.word	0xffffffff


	//   ....[195]....
        /*13d8*/ 	.word	0xffffffff


	//   ....[196]....
        /*13dc*/ 	.word	0xffffffff


	//   ....[197]....
        /*13e0*/ 	.word	0xffffffff


	//   ....[198]....
        /*13e4*/ 	.word	0xffffffff


	//   ....[199]....
        /*13e8*/ 	.word	0xffffffff


	//   ....[200]....
        /*13ec*/ 	.word	0xffffffff


	//   ....[201]....
        /*13f0*/ 	.word	0xffffffff


	//   ....[202]....
        /*13f4*/ 	.word	0xffffffff


	//   ....[203]....
        /*13f8*/ 	.word	0xffffffff


	//   ....[204]....
        /*13fc*/ 	.word	0xffffffff


	//   ....[205]....
        /*1400*/ 	.word	0xffffffff


	//   ....[206]....
        /*1404*/ 	.word	0xffffffff


	//   ....[207]....
        /*1408*/ 	.word	0xffffffff


	//   ....[208]....
        /*140c*/ 	.word	0xffffffff


	//   ....[209]....
        /*1410*/ 	.word	0xffffffff


	//   ....[210]....
        /*1414*/ 	.word	0xffffffff


	//   ....[211]....
        /*1418*/ 	.word	0xffffffff


	//   ....[212]....
        /*141c*/ 	.word	0xffffffff


	//   ....[213]....
        /*1420*/ 	.word	0xffffffff


	//   ....[214]....
        /*1424*/ 	.word	0xffffffff


	//   ....[215]....
        /*1428*/ 	.word	0xffffffff


	//   ....[216]....
        /*142c*/ 	.word	0xffffffff


	//   ....[217]....
        /*1430*/ 	.word	0xffffffff


	//   ....[218]....
        /*1434*/ 	.word	0xffffffff


	//   ....[219]....
        /*1438*/ 	.word	0xffffffff


	//   ....[220]....
        /*143c*/ 	.word	0xffffffff


	//   ....[221]....
        /*1440*/ 	.word	0xffffffff


	//   ....[222]....
        /*1444*/ 	.word	0xffffffff


	//   ....[223]....
        /*1448*/ 	.word	0xffffffff


	//   ....[224]....
        /*144c*/ 	.word	0xffffffff


	//   ....[225]....
        /*1450*/ 	.word	0xffffffff


	//   ....[226]....
        /*1454*/ 	.word	0xffffffff


	//   ....[227]....
        /*1458*/ 	.word	0xffffffff


	//   ....[228]....
        /*145c*/ 	.word	0xffffffff


	//   ....[229]....
        /*1460*/ 	.word	0xffffffff


	//   ....[230]....
        /*1464*/ 	.word	0xffffffff


	//   ....[231]....
        /*1468*/ 	.word	0xffffffff


	//   ....[232]....
        /*146c*/ 	.word	0xffffffff


	//   ....[233]....
        /*1470*/ 	.word	0xffffffff


	//   ....[234]....
        /*1474*/ 	.word	0xffffffff


	//   ....[235]....
        /*1478*/ 	.word	0xffffffff


	//   ....[236]....
        /*147c*/ 	.word	0xffffffff


	//   ....[237]....
        /*1480*/ 	.word	0xffffffff


	//   ....[238]....
        /*1484*/ 	.word	0xffffffff


	//   ....[239]....
        /*1488*/ 	.word	0xffffffff


	//   ....[240]....
        /*148c*/ 	.word	0xffffffff


	//   ....[241]....
        /*1490*/ 	.word	0xffffffff


	//   ....[242]....
        /*1494*/ 	.word	0xffffffff


	//   ....[243]....
        /*1498*/ 	.word	0xffffffff


	//   ....[244]....
        /*149c*/ 	.word	0xffffffff


	//   ....[245]....
        /*14a0*/ 	.word	0xffffffff


	//   ....[246]....
        /*14a4*/ 	.word	0xffffffff


	//   ....[247]....
        /*14a8*/ 	.word	0xffffffff


	//   ....[248]....
        /*14ac*/ 	.word	0xffffffff


	//   ....[249]....
        /*14b0*/ 	.word	0xffffffff


	//   ....[250]....
        /*14b4*/ 	.word	0xffffffff


	//   ....[251]....
        /*14b8*/ 	.word	0xffffffff


	//   ....[252]....
        /*14bc*/ 	.word	0xffffffff


	//   ....[253]....
        /*14c0*/ 	.word	0xffffffff


	//   ....[254]....
        /*14c4*/ 	.word	0xffffffff


	//   ....[255]....
        /*14c8*/ 	.word	0xffffffff


	//   ....[0]....
        /*14cc*/ 	.word	0xffffffff


	//   ....[1]....
        /*14d0*/ 	.word	0xffffffff


	//   ....[2]....
        /*14d4*/ 	.word	0xffffffff


	//   ....[3]....
        /*14d8*/ 	.word	0xffffffff


	//   ....[4]....
        /*14dc*/ 	.word	0xffffffff


	//   ....[5]....
        /*14e0*/ 	.word	0xffffffff


	//   ....[6]....
        /*14e4*/ 	.word	0xffffffff


	//   ....[7]....
        /*14e8*/ 	.word	0xffffffff


	//   ....[8]....
        /*14ec*/ 	.word	0xffffffff


	//   ....[9]....
        /*14f0*/ 	.word	0xffffffff


	//   ....[10]....
        /*14f4*/ 	.word	0x0500000f


	//   ....[11]....
        /*14f8*/ 	.word	0x0500000f


	//   ....[12]....
        /*14fc*/ 	.word	0x0500000f


	//   ....[13]....
        /*1500*/ 	.word	0x0500000f


	//   ....[14]....
        /*1504*/ 	.word	0x0500000f


	//   ....[15]....
        /*1508*/ 	.word	0x0500000f


	//   ....[16]....
        /*150c*/ 	.word	0x0500000f


	//   ....[17]....
        /*1510*/ 	.word	0x0500000f


	//   ....[18]....
        /*1514*/ 	.word	0x0500000f


	//   ....[19]....
        /*1518*/ 	.word	0x0500000f


	//   ....[20]....
        /*151c*/ 	.word	0x0500000f


	//   ....[21]....
        /*1520*/ 	.word	0x0500000f


	//   ....[22]....
        /*1524*/ 	.word	0x0500000f


	//   ....[23]....
        /*1528*/ 	.word	0x0500000f


	//   ....[24]....
        /*152c*/ 	.word	0x0500000f


	//   ....[25]....
        /*1530*/ 	.word	0x0500000f


	//   ....[26]....
        /*1534*/ 	.word	0x0500000f


	//   ....[27]....
        /*1538*/ 	.word	0x0500000f


	//   ....[28]....
        /*153c*/ 	.word	0x0500000f


	//   ....[29]....
        /*1540*/ 	.word	0x0500000f


	//   ....[30]....
        /*1544*/ 	.word	0x0500000f


	//   ....[31]....
        /*1548*/ 	.word	0x0500000f


	//   ....[32]....
        /*154c*/ 	.word	0x0500000f


	//   ....[33]....
        /*1550*/ 	.word	0x0500000f


	//   ....[34]....
        /*1554*/ 	.word	0x0500000f


	//   ....[35]....
        /*1558*/ 	.word	0x0500000f


	//   ....[36]....
        /*155c*/ 	.word	0x0500000f


	//   ....[37]....
        /*1560*/ 	.word	0x0500000f


	//   ....[38]....
        /*1564*/ 	.word	0x0500000f


	//   ....[39]....
        /*1568*/ 	.word	0x0500000f


	//   ....[40]....
        /*156c*/ 	.word	0x0500000f


	//   ....[41]....
        /*1570*/ 	.word	0x0500000f


	//   ....[42]....
        /*1574*/ 	.word	0x0500000f


	//   ....[43]....
        /*1578*/ 	.word	0x0500000f


	//   ....[44]....
        /*157c*/ 	.word	0x0500000f


	//   ....[45]....
        /*1580*/ 	.word	0x0500000f


	//   ....[46]....
        /*1584*/ 	.word	0x0500000f


	//   ....[47]....
        /*1588*/ 	.word	0x0500000f


	//   ....[48]....
        /*158c*/ 	.word	0x0500000f


	//   ....[49]....
        /*1590*/ 	.word	0x0500000f


	//   ....[50]....
        /*1594*/ 	.word	0x0500000f


	//   ....[51]....
        /*1598*/ 	.word	0x0500000f


	//   ....[52]....
        /*159c*/ 	.word	0x0500000f


	//   ....[53]....
        /*15a0*/ 	.word	0x0500000f


	//   ....[54]....
        /*15a4*/ 	.word	0x0500000f


	//   ....[55]....
        /*15a8*/ 	.word	0x0500000f


	//   ....[56]....
        /*15ac*/ 	.word	0x0500000f


	//   ....[57]....
        /*15b0*/ 	.word	0x0500000f


	//   ....[58]....
        /*15b4*/ 	.word	0x0500000f


	//   ....[59]....
        /*15b8*/ 	.word	0x0500000f


	//   ....[60]....
        /*15bc*/ 	.word	0x0500000f


	//   ....[61]....
        /*15c0*/ 	.word	0x0500000f


	//   ....[62]....
        /*15c4*/ 	.word	0x0500000f


	//   ....[63]....
        /*15c8*/ 	.word	0x0500000f


	//   ....[64]....
        /*15cc*/ 	.word	0x0500000f


	//   ....[65]....
        /*15d0*/ 	.word	0x0500000f


	//   ....[66]....
        /*15d4*/ 	.word	0x0500000f


	//   ....[67]....
        /*15d8*/ 	.word	0x0500000f


	//   ....[68]....
        /*15dc*/ 	.word	0x0500000f


	//   ....[69]....
        /*15e0*/ 	.word	0x0500000f


	//   ....[70]....
        /*15e4*/ 	.word	0x0500000f


	//   ....[71]....
        /*15e8*/ 	.word	0x0500000f


	//   ....[72]....
        /*15ec*/ 	.word	0x0500000f


	//   ....[73]....
        /*15f0*/ 	.word	0x0500000f


	//   ....[74]....
        /*15f4*/ 	.word	0x0500000f


	//   ....[75]....
        /*15f8*/ 	.word	0x0500000f


	//   ....[76]....
        /*15fc*/ 	.word	0x0500000f


	//   ....[77]....
        /*1600*/ 	.word	0x0500000f


	//   ....[78]....
        /*1604*/ 	.word	0x0500000f


	//   ....[79]....
        /*1608*/ 	.word	0x0500000f


	//   ....[80]....
        /*160c*/ 	.word	0x0500000f


	//   ....[81]....
        /*1610*/ 	.word	0x0500000f


	//   ....[82]....
        /*1614*/ 	.word	0x0500000f


	//   ....[83]....
        /*1618*/ 	.word	0x0500000f


	//   ....[84]....
        /*161c*/ 	.word	0x0500000f


	//   ....[85]....
        /*1620*/ 	.word	0x0500000f


	//   ....[86]....
        /*1624*/ 	.word	0x0500000f


	//   ....[87]....
        /*1628*/ 	.word	0x0500000f


	//   ....[88]....
        /*162c*/ 	.word	0x0500000f


	//   ....[89]....
        /*1630*/ 	.word	0x0500000f


	//   ....[90]....
        /*1634*/ 	.word	0x0500000f


	//   ....[91]....
        /*1638*/ 	.word	0x0500000f


	//   ....[92]....
        /*163c*/ 	.word	0x0500000f


	//   ....[93]....
        /*1640*/ 	.word	0x0500000f


	//   ....[94]....
        /*1644*/ 	.word	0x0500000f


	//   ....[95]....
        /*1648*/ 	.word	0x0500000f


	//   ....[96]....
        /*164c*/ 	.word	0x0500000f


	//   ....[97]....
        /*1650*/ 	.word	0x0500000f


	//   ....[98]....
        /*1654*/ 	.word	0x0500000f


	//   ....[99]....
        /*1658*/ 	.word	0x0500000f


	//   ....[100]....
        /*165c*/ 	.word	0x0500000f


	//   ....[101]....
        /*1660*/ 	.word	0x0500000f


	//   ....[102]....
        /*1664*/ 	.word	0x0500000f


	//   ....[103]....
        /*1668*/ 	.word	0x0500000f


	//   ....[104]....
        /*166c*/ 	.word	0x0500000f


	//   ....[105]....
        /*1670*/ 	.word	0x0500000f


	//   ....[106]....
        /*1674*/ 	.word	0x0500000f


	//   ....[107]....
        /*1678*/ 	.word	0x0500000f


	//   ....[108]....
        /*167c*/ 	.word	0x0500000f


	//   ....[109]....
        /*1680*/ 	.word	0x0500000f


	//   ....[110]....
        /*1684*/ 	.word	0x0500000f


	//   ....[111]....
        /*1688*/ 	.word	0x0500000f


	//   ....[112]....
        /*168c*/ 	.word	0x0500000f


	//   ....[113]....
        /*1690*/ 	.word	0x0500000f


	//   ....[114]....
        /*1694*/ 	.word	0x0500000f


	//   ....[115]....
        /*1698*/ 	.word	0x0500000f


	//   ....[116]....
        /*169c*/ 	.word	0x0500000f


	//   ....[117]....
        /*16a0*/ 	.word	0x0500000f


	//   ....[118]....
        /*16a4*/ 	.word	0x0500000f


	//   ....[119]....
        /*16a8*/ 	.word	0x0500000f


	//   ....[120]....
        /*16ac*/ 	.word	0x0500000f


	//   ....[121]....
        /*16b0*/ 	.word	0x0500000f


	//   ....[122]....
        /*16b4*/ 	.word	0x0500000f


	//   ....[123]....
        /*16b8*/ 	.word	0x0500000f


	//   ....[124]....
        /*16bc*/ 	.word	0x0500000f


	//   ....[125]....
        /*16c0*/ 	.word	0x0500000f


	//   ....[126]....
        /*16c4*/ 	.word	0x0500000f


	//   ....[127]....
        /*16c8*/ 	.word	0x0500000f


	//   ....[128]....
        /*16cc*/ 	.word	0x0500000f


	//   ....[129]....
        /*16d0*/ 	.word	0x0500000f


	//   ....[130]....
        /*16d4*/ 	.word	0x0500000f


	//   ....[131]....
        /*16d8*/ 	.word	0x0500000f


	//   ....[132]....
        /*16dc*/ 	.word	0x0500000f


	//   ....[133]....
        /*16e0*/ 	.word	0x0500000f


	//   ....[134]....
        /*16e4*/ 	.word	0x0500000f


	//   ....[135]....
        /*16e8*/ 	.word	0x0500000f


	//   ....[136]....
        /*16ec*/ 	.word	0x0500000f


	//   ....[137]....
        /*16f0*/ 	.word	0x0500000f


	//   ....[138]....
        /*16f4*/ 	.word	0x0500000f


	//   ....[139]....
        /*16f8*/ 	.word	0x0500000f


	//   ....[140]....
        /*16fc*/ 	.word	0x0500000f


	//   ....[141]....
        /*1700*/ 	.word	0x0500000f


	//   ....[142]....
        /*1704*/ 	.word	0x0500000f


	//   ....[143]....
        /*1708*/ 	.word	0x0500000f


	//   ....[144]....
        /*170c*/ 	.word	0x0500000f


	//   ....[145]....
        /*1710*/ 	.word	0x0500000f


	//   ....[146]....
        /*1714*/ 	.word	0x0500000f


	//   ....[147]....
        /*1718*/ 	.word	0x0500000f


	//   ....[148]....
        /*171c*/ 	.word	0x0500000f


	//   ....[149]....
        /*1720*/ 	.word	0x0500000f


	//   ....[150]....
        /*1724*/ 	.word	0x0500000f


	//   ....[151]....
        /*1728*/ 	.word	0x0500000f


	//   ....[152]....
        /*172c*/ 	.word	0x0500000f


	//   ....[153]....
        /*1730*/ 	.word	0x0500000f


	//   ....[154]....
        /*1734*/ 	.word	0x0500000f


	//   ....[155]....
        /*1738*/ 	.word	0x0500000f


	//   ....[156]....
        /*173c*/ 	.word	0x0500000f


	//   ....[157]....
        /*1740*/ 	.word	0x0500000f


	//   ....[158]....
        /*1744*/ 	.word	0x0500000f


	//   ....[159]....
        /*1748*/ 	.word	0x0500000f


	//   ....[160]....
        /*174c*/ 	.word	0x0500000f


	//   ....[161]....
        /*1750*/ 	.word	0x0500000f


	//   ....[162]....
        /*1754*/ 	.word	0x0500000f


	//   ....[163]....
        /*1758*/ 	.word	0x0500000f


	//   ....[164]....
        /*175c*/ 	.word	0x0500000f


	//   ....[165]....
        /*1760*/ 	.word	0x0500000f


	//   ....[166]....
        /*1764*/ 	.word	0x0500000f


	//   ....[167]....
        /*1768*/ 	.word	0x0500000f


	//   ....[168]....
        /*176c*/ 	.word	0x0500000f


	//   ....[169]....
        /*1770*/ 	.word	0x0500000f


	//   ....[170]....
        /*1774*/ 	.word	0x0500000f


	//   ....[171]....
        /*1778*/ 	.word	0x0500000f


	//   ....[172]....
        /*177c*/ 	.word	0x0500000f


	//   ....[173]....
        /*1780*/ 	.word	0x0500000f


	//   ....[174]....
        /*1784*/ 	.word	0x0500000f


	//   ....[175]....
        /*1788*/ 	.word	0x0500000f


	//   ....[176]....
        /*178c*/ 	.word	0x0500000f


	//   ....[177]....
        /*1790*/ 	.word	0x0500000f


	//   ....[178]....
        /*1794*/ 	.word	0x0500000f


	//   ....[179]....
        /*1798*/ 	.word	0x0500000f


	//   ....[180]....
        /*179c*/ 	.word	0x0500000f


	//   ....[181]....
        /*17a0*/ 	.word	0x0500000f


	//   ....[182]....
        /*17a4*/ 	.word	0x0500000f


	//   ....[183]....
        /*17a8*/ 	.word	0x0500000f


	//   ....[184]....
        /*17ac*/ 	.word	0x0500000f


	//   ....[185]....
        /*17b0*/ 	.word	0x0500000f


	//   ....[186]....
        /*17b4*/ 	.word	0x0500000f


	//   ....[187]....
        /*17b8*/ 	.word	0x0500000f


	//   ....[188]....
        /*17bc*/ 	.word	0x0500000f


	//   ....[189]....
        /*17c0*/ 	.word	0x0500000f


	//   ....[190]....
        /*17c4*/ 	.word	0x0500000f


	//   ....[191]....
        /*17c8*/ 	.word	0x0500000f


	//   ....[192]....
        /*17cc*/ 	.word	0x0500000f


	//   ....[193]....
        /*17d0*/ 	.word	0x0500000f


	//   ....[194]....
        /*17d4*/ 	.word	0x0500000f


	//   ....[195]....
        /*17d8*/ 	.word	0x0500000f


	//   ....[196]....
        /*17dc*/ 	.word	0x0500000f


	//   ....[197]....
        /*17e0*/ 	.word	0x0500000f


	//   ....[198]....
        /*17e4*/ 	.word	0x0500000f


	//   ....[199]....
        /*17e8*/ 	.word	0x0500000f


	//   ....[200]....
        /*17ec*/ 	.word	0x0500000f


	//   ....[201]....
        /*17f0*/ 	.word	0x0500000f


	//   ....[202]....
        /*17f4*/ 	.word	0x0500000f


	//   ....[203]....
        /*17f8*/ 	.word	0x0500000f


	//   ....[204]....
        /*17fc*/ 	.word	0x0500000f


	//   ....[205]....
        /*1800*/ 	.word	0x0500000f


	//   ....[206]....
        /*1804*/ 	.word	0x0500000f


	//   ....[207]....
        /*1808*/ 	.word	0x0500000f


	//   ....[208]....
        /*180c*/ 	.word	0x0500000f


	//   ....[209]....
        /*1810*/ 	.word	0x0500000f


	//   ....[210]....
        /*1814*/ 	.word	0x0500000f


	//   ....[211]....
        /*1818*/ 	.word	0x0500000f


	//   ....[212]....
        /*181c*/ 	.word	0x0500000f


	//   ....[213]....
        /*1820*/ 	.word	0x0500000f


	//   ....[214]....
        /*1824*/ 	.word	0x0500000f


	//   ....[215]....
        /*1828*/ 	.word	0x0500000f


	//   ....[216]....
        /*182c*/ 	.word	0x0500000f


	//   ....[217]....
        /*1830*/ 	.word	0x0500000f


	//   ....[218]....
        /*1834*/ 	.word	0x0500000f


	//   ....[219]....
        /*1838*/ 	.word	0x0500000f


	//   ....[220]....
        /*183c*/ 	.word	0x0500000f


	//   ....[221]....
        /*1840*/ 	.word	0x0500000f


	//   ....[222]....
        /*1844*/ 	.word	0x0500000f


	//   ....[223]....
        /*1848*/ 	.word	0x0500000f


	//   ....[224]....
        /*184c*/ 	.word	0x0500000f


	//   ....[225]....
        /*1850*/ 	.word	0x0500000f


	//   ....[226]....
        /*1854*/ 	.word	0x0500000f


	//   ....[227]....
        /*1858*/ 	.word	0x0500000f


	//----- nvinfo : EIATTR_COOP_GROUP_INSTR_OFFSETS
	.align		4
.L_326:
        /*185c*/ 	.byte	0x04, 0x28
        /*185e*/ 	.short	(.L_328 - .L_327)


	//   ....[0]....
.L_327:
        /*1860*/ 	.word	0x00000070


	//   ....[1]....
        /*1864*/ 	.word	0x000001a0


	//   ....[2]....
        /*1868*/ 	.word	0x000001f0


	//   ....[3]....
        /*186c*/ 	.word	0x00000420


	//   ....[4]....
        /*1870*/ 	.word	0x00000580


	//   ....[5]....
        /*1874*/ 	.word	0x000006a0


	//   ....[6]....
        /*1878*/ 	.word	0x00000800


	//   ....[7]....
        /*187c*/ 	.word	0x0000d800


	//   ....[8]....
        /*1880*/ 	.word	0x0000e160


	//   ....[9]....
        /*1884*/ 	.word	0x0000e170


	//   ....[10]....
        /*1888*/ 	.word	0x0000e180


	//   ....[11]....
        /*188c*/ 	.word	0x0000e190


	//   ....[12]....
        /*1890*/ 	.word	0x0000e3a0


	//   ....[13]....
        /*1894*/ 	.word	0x0000e3b0


	//   ....[14]....
        /*1898*/ 	.word	0x0000e3c0


	//   ....[15]....
        /*189c*/ 	.word	0x0000e3d0


	//   ....[16]....
        /*18a0*/ 	.word	0x0000e5b0


	//   ....[17]....
        /*18a4*/ 	.word	0x0000e5c0


	//   ....[18]....
        /*18a8*/ 	.word	0x0000e5d0


	//   ....[19]....
        /*18ac*/ 	.word	0x0000e5e0


	//   ....[20]....
        /*18b0*/ 	.word	0x0000e7e0


	//   ....[21]....
        /*18b4*/ 	.word	0x0000e7f0


	//   ....[22]....
        /*18b8*/ 	.word	0x0000e800


	//   ....[23]....
        /*18bc*/ 	.word	0x0000e810


	//   ....[24]....
        /*18c0*/ 	.word	0x00012b40


	//   ....[25]....
        /*18c4*/ 	.word	0x00012b50


	//   ....[26]....
        /*18c8*/ 	.word	0x00012b60


	//   ....[27]....
        /*18cc*/ 	.word	0x00012b70


	//   ....[28]....
        /*18d0*/ 	.word	0x00012c40


	//   ....[29]....
        /*18d4*/ 	.word	0x00012c60


	//   ....[30]....
        /*18d8*/ 	.word	0x00012c70


	//   ....[31]....
        /*18dc*/ 	.word	0x00012c80


	//   ....[32]....
        /*18e0*/ 	.word	0x00012e60


	//   ....[33]....
        /*18e4*/ 	.word	0x00012e80


	//   ....[34]....
        /*18e8*/ 	.word	0x00012ea0


	//   ....[35]....
        /*18ec*/ 	.word	0x00012eb0


	//   ....[36]....
        /*18f0*/ 	.word	0x00012f30


	//   ....[37]....
        /*18f4*/ 	.word	0x00012f40


	//   ....[38]....
        /*18f8*/ 	.word	0x00012f50


	//   ....[39]....
        /*18fc*/ 	.word	0x00012f60


	//   ....[40]....
        /*1900*/ 	.word	0x00017cf0


	//   ....[41]....
        /*1904*/ 	.word	0x000187d0


	//   ....[42]....
        /*1908*/ 	.word	0x00018800


	//   ....[43]....
        /*190c*/ 	.word	0x00018820


	//   ....[44]....
        /*1910*/ 	.word	0x00019270


	//   ....[45]....
        /*1914*/ 	.word	0x000192b0


	//   ....[46]....
        /*1918*/ 	.word	0x0001b410


	//   ....[47]....
        /*191c*/ 	.word	0x0001b990


	//   ....[48]....
        /*1920*/ 	.word	0x0001c310


	//   ....[49]....
        /*1924*/ 	.word	0x0001c410


	//   ....[50]....
        /*1928*/ 	.word	0x0001cb90


	//   ....[51]....
        /*192c*/ 	.word	0x0001cbe0


	//   ....[52]....
        /*1930*/ 	.word	0x0001f7b0


	//   ....[53]....
        /*1934*/ 	.word	0x0001f7f0


	//   ....[54]....
        /*1938*/ 	.word	0x0001f860


	//   ....[55]....
        /*193c*/ 	.word	0x0001f870


	//   ....[56]....
        /*1940*/ 	.word	0x00021550


	//   ....[57]....
        /*1944*/ 	.word	0x00021560


	//   ....[58]....
        /*1948*/ 	.word	0x00021580


	//   ....[59]....
        /*194c*/ 	.word	0x000215a0


	//   ....[60]....
        /*1950*/ 	.word	0x00022850


	//   ....[61]....
        /*1954*/ 	.word	0x00022880


	//   ....[62]....
        /*1958*/ 	.word	0x000228b0


	//   ....[63]....
        /*195c*/ 	.word	0x000228e0


	//   ....[64]....
        /*1960*/ 	.word	0x00022910


	//   ....[65]....
        /*1964*/ 	.word	0x00022940


	//   ....[66]....
        /*1968*/ 	.word	0x00022970


	//   ....[67]....
        /*196c*/ 	.word	0x000229a0


	//   ....[68]....
        /*1970*/ 	.word	0x000229d0


	//   ....[69]....
        /*1974*/ 	.word	0x00022a00


	//   ....[70]....
        /*1978*/ 	.word	0x00022a30


	//   ....[71]....
        /*197c*/ 	.word	0x00022a60


	//   ....[72]....
        /*1980*/ 	.word	0x00022aa0


	//   ....[73]....
        /*1984*/ 	.word	0x00022ad0


	//   ....[74]....
        /*1988*/ 	.word	0x00022b00


	//   ....[75]....
        /*198c*/ 	.word	0x00022b30


	//   ....[76]....
        /*1990*/ 	.word	0x00022b60


	//   ....[77]....
        /*1994*/ 	.word	0x00022b90


	//   ....[78]....
        /*1998*/ 	.word	0x00022bc0


	//   ....[79]....
        /*199c*/ 	.word	0x00022bf0


	//   ....[80]....
        /*19a0*/ 	.word	0x00022c20


	//   ....[81]....
        /*19a4*/ 	.word	0x00022c50


	//   ....[82]....
        /*19a8*/ 	.word	0x00022c80


	//   ....[83]....
        /*19ac*/ 	.word	0x00022cb0


	//   ....[84]....
        /*19b0*/ 	.word	0x00022ce0


	//   ....[85]....
        /*19b4*/ 	.word	0x00022d10


	//   ....[86]....
        /*19b8*/ 	.word	0x00022d40


	//   ....[87]....
        /*19bc*/ 	.word	0x00022d70


	//   ....[88]....
        /*19c0*/ 	.word	0x00022da0


	//   ....[89]....
        /*19c4*/ 	.word	0x00022dd0


	//   ....[90]....
        /*19c8*/ 	.word	0x00022e00


	//   ....[91]....
        /*19cc*/ 	.word	0x00022e30


	//   ....[92]....
        /*19d0*/ 	.word	0x00022e60


	//   ....[93]....
        /*19d4*/ 	.word	0x00022e90


	//   ....[94]....
        /*19d8*/ 	.word	0x00022ec0


	//   ....[95]....
        /*19dc*/ 	.word	0x00022ef0


	//   ....[96]....
        /*19e0*/ 	.word	0x00022f20


	//   ....[97]....
        /*19e4*/ 	.word	0x00022f50


	//   ....[98]....
        /*19e8*/ 	.word	0x00022f80


	//   ....[99]....
        /*19ec*/ 	.word	0x00022fb0


	//   ....[100]....
        /*19f0*/ 	.word	0x00022fe0


	//   ....[101]....
        /*19f4*/ 	.word	0x00023010


	//   ....[102]....
        /*19f8*/ 	.word	0x00023040


	//   ....[103]....
        /*19fc*/ 	.word	0x00023070


	//   ....[104]....
        /*1a00*/ 	.word	0x000230a0


	//   ....[105]....
        /*1a04*/ 	.word	0x000230d0


	//   ....[106]....
        /*1a08*/ 	.word	0x00023100


	//   ....[107]....
        /*1a0c*/ 	.word	0x00023130


	//   ....[108]....
        /*1a10*/ 	.word	0x00023160


	//   ....[109]....
        /*1a14*/ 	.word	0x00023190


	//   ....[110]....
        /*1a18*/ 	.word	0x000231c0


	//   ....[111]....
        /*1a1c*/ 	.word	0x000231f0


	//   ....[112]....
        /*1a20*/ 	.word	0x00023220


	//   ....[113]....
        /*1a24*/ 	.word	0x00023250


	//   ....[114]....
        /*1a28*/ 	.word	0x00023280


	//   ....[115]....
        /*1a2c*/ 	.word	0x000232b0


	//   ....[116]....
        /*1a30*/ 	.word	0x000232e0


	//   ....[117]....
        /*1a34*/ 	.word	0x00023310


	//   ....[118]....
        /*1a38*/ 	.word	0x00023340


	//   ....[119]....
        /*1a3c*/ 	.word	0x00023370


	//   ....[120]....
        /*1a40*/ 	.word	0x000233a0


	//   ....[121]....
        /*1a44*/ 	.word	0x000233d0


	//   ....[122]....
        /*1a48*/ 	.word	0x00023400


	//   ....[123]....
        /*1a4c*/ 	.word	0x00023430


	//   ....[124]....
        /*1a50*/ 	.word	0x00023460


	//   ....[125]....
        /*1a54*/ 	.word	0x00023490


	//   ....[126]....
        /*1a58*/ 	.word	0x000234c0


	//   ....[127]....
        /*1a5c*/ 	.word	0x000234f0


	//   ....[128]....
        /*1a60*/ 	.word	0x00023520


	//   ....[129]....
        /*1a64*/ 	.word	0x00023550


	//   ....[130]....
        /*1a68*/ 	.word	0x00023580


	//   ....[131]....
        /*1a6c*/ 	.word	0x000235b0


	//   ....[132]....
        /*1a70*/ 	.word	0x000235e0


	//   ....[133]....
        /*1a74*/ 	.word	0x00023610


	//   ....[134]....
        /*1a78*/ 	.word	0x00023640


	//   ....[135]....
        /*1a7c*/ 	.word	0x00023670


	//   ....[136]....
        /*1a80*/ 	.word	0x000236a0


	//   ....[137]....
        /*1a84*/ 	.word	0x000236d0


	//   ....[138]....
        /*1a88*/ 	.word	0x00023700


	//   ....[139]....
        /*1a8c*/ 	.word	0x00023730


	//   ....[140]....
        /*1a90*/ 	.word	0x00023760


	//   ....[141]....
        /*1a94*/ 	.word	0x00023790


	//   ....[142]....
        /*1a98*/ 	.word	0x000237c0


	//   ....[143]....
        /*1a9c*/ 	.word	0x000237f0


	//   ....[144]....
        /*1aa0*/ 	.word	0x00023820


	//   ....[145]....
        /*1aa4*/ 	.word	0x00023850


	//   ....[146]....
        /*1aa8*/ 	.word	0x00023880


	//   ....[147]....
        /*1aac*/ 	.word	0x000238b0


	//   ....[148]....
        /*1ab0*/ 	.word	0x000238e0


	//   ....[149]....
        /*1ab4*/ 	.word	0x00023910


	//   ....[150]....
        /*1ab8*/ 	.word	0x00023940


	//   ....[151]....
        /*1abc*/ 	.word	0x00023970


	//   ....[152]....
        /*1ac0*/ 	.word	0x000239a0


	//   ....[153]....
        /*1ac4*/ 	.word	0x000239d0


	//   ....[154]....
        /*1ac8*/ 	.word	0x00023a00


	//   ....[155]....
        /*1acc*/ 	.word	0x00023a30


	//   ....[156]....
        /*1ad0*/ 	.word	0x00023a60


	//   ....[157]....
        /*1ad4*/ 	.word	0x00023a90


	//   ....[158]....
        /*1ad8*/ 	.word	0x00023ac0


	//   ....[159]....
        /*1adc*/ 	.word	0x00023af0


	//   ....[160]....
        /*1ae0*/ 	.word	0x00023b20


	//   ....[161]....
        /*1ae4*/ 	.word	0x00023b50


	//   ....[162]....
        /*1ae8*/ 	.word	0x00023b80


	//   ....[163]....
        /*1aec*/ 	.word	0x00023bb0


	//   ....[164]....
        /*1af0*/ 	.word	0x00023be0


	//   ....[165]....
        /*1af4*/ 	.word	0x00023c10


	//   ....[166]....
        /*1af8*/ 	.word	0x00023c40


	//   ....[167]....
        /*1afc*/ 	.word	0x00023c70


	//   ....[168]....
        /*1b00*/ 	.word	0x00023ca0


	//   ....[169]....
        /*1b04*/ 	.word	0x00023cd0


	//   ....[170]....
        /*1b08*/ 	.word	0x00023d00


	//   ....[171]....
        /*1b0c*/ 	.word	0x00023d30


	//   ....[172]....
        /*1b10*/ 	.word	0x00023d60


	//   ....[173]....
        /*1b14*/ 	.word	0x00023d90


	//   ....[174]....
        /*1b18*/ 	.word	0x00023db0


	//   ....[175]....
        /*1b1c*/ 	.word	0x00023de0


	//   ....[176]....
        /*1b20*/ 	.word	0x00023df0


	//   ....[177]....
        /*1b24*/ 	.word	0x00023e20


	//   ....[178]....
        /*1b28*/ 	.word	0x00023e50


	//   ....[179]....
        /*1b2c*/ 	.word	0x00023e60


	//   ....[180]....
        /*1b30*/ 	.word	0x00023e90


	//   ....[181]....
        /*1b34*/ 	.word	0x00023ea0


	//   ....[182]....
        /*1b38*/ 	.word	0x00023ed0


	//   ....[183]....
        /*1b3c*/ 	.word	0x00023ee0


	//   ....[184]....
        /*1b40*/ 	.word	0x00023f10


	//   ....[185]....
        /*1b44*/ 	.word	0x00023f40


	//   ....[186]....
        /*1b48*/ 	.word	0x00023f70


	//   ....[187]....
        /*1b4c*/ 	.word	0x00023f80


	//   ....[188]....
        /*1b50*/ 	.word	0x00024a30


	//   ....[189]....
        /*1b54*/ 	.word	0x00024a50


	//   ....[190]....
        /*1b58*/ 	.word	0x00024a60


	//   ....[191]....
        /*1b5c*/ 	.word	0x00024a70


	//   ....[192]....
        /*1b60*/ 	.word	0x00025470


	//   ....[193]....
        /*1b64*/ 	.word	0x00025480


	//   ....[194]....
        /*1b68*/ 	.word	0x00025650


	//   ....[195]....
        /*1b6c*/ 	.word	0x00025660


	//   ....[196]....
        /*1b70*/ 	.word	0x00025850


	//   ....[197]....
        /*1b74*/ 	.word	0x00025860


	//   ....[198]....
        /*1b78*/ 	.word	0x00025a30


	//   ....[199]....
        /*1b7c*/ 	.word	0x00025a40


	//   ....[200]....
        /*1b80*/ 	.word	0x00025eb0


	//   ....[201]....
        /*1b84*/ 	.word	0x00025ec0


	//   ....[202]....
        /*1b88*/ 	.word	0x00026ea0


	//   ....[203]....
        /*1b8c*/ 	.word	0x00026eb0


	//   ....[204]....
        /*1b90*/ 	.word	0x000291d0


	//   ....[205]....
        /*1b94*/ 	.word	0x000291e0


	//   ....[206]....
        /*1b98*/ 	.word	0x000293b0


	//   ....[207]....
        /*1b9c*/ 	.word	0x000293c0


	//   ....[208]....
        /*1ba0*/ 	.word	0x00029590


	//   ....[209]....
        /*1ba4*/ 	.word	0x000295a0


	//   ....[210]....
        /*1ba8*/ 	.word	0x00029770


	//   ....[211]....
        /*1bac*/ 	.word	0x00029780


	//   ....[212]....
        /*1bb0*/ 	.word	0x000299b0


	//   ....[213]....
        /*1bb4*/ 	.word	0x00029bf0


	//   ....[214]....
        /*1bb8*/ 	.word	0x00029c20


	//   ....[215]....
        /*1bbc*/ 	.word	0x00029c50


	//   ....[216]....
        /*1bc0*/ 	.word	0x00029c80


	//   ....[217]....
        /*1bc4*/ 	.word	0x00029cb0


	//   ....[218]....
        /*1bc8*/ 	.word	0x00029ce0


	//   ....[219]....
        /*1bcc*/ 	.word	0x00029e80


	//   ....[220]....
        /*1bd0*/ 	.word	0x00029eb0


	//   ....[221]....
        /*1bd4*/ 	.word	0x00029ee0


	//   ....[222]....
        /*1bd8*/ 	.word	0x00029f10


	//   ....[223]....
        /*1bdc*/ 	.word	0x00029f40


	//   ....[224]....
        /*1be0*/ 	.word	0x00029f70


	//   ....[225]....
        /*1be4*/ 	.word	0x0002a010


	//   ....[226]....
        /*1be8*/ 	.word	0x0002a040


	//   ....[227]....
        /*1bec*/ 	.word	0x0002a050


	//   ....[228]....
        /*1bf0*/ 	.word	0x0002a080


	//   ....[229]....
        /*1bf4*/ 	.word	0x0002b7d0


	//   ....[230]....
        /*1bf8*/ 	.word	0x0002d3e0


	//   ....[231]....
        /*1bfc*/ 	.word	0x0002e0e0


	//   ....[232]....
        /*1c00*/ 	.word	0x0002e100


	//   ....[233]....
        /*1c04*/ 	.word	0x0002e130


	//   ....[234]....
        /*1c08*/ 	.word	0x0002e150


	//   ....[235]....
        /*1c0c*/ 	.word	0x0002e260


	//   ....[236]....
        /*1c10*/ 	.word	0x0002e270


	//   ....[237]....
        /*1c14*/ 	.word	0x0002e300


	//   ....[238]....
        /*1c18*/ 	.word	0x0002e310


	//   ....[239]....
        /*1c1c*/ 	.word	0x0002e3a0


	//   ....[240]....
        /*1c20*/ 	.word	0x0002e3b0


	//   ....[241]....
        /*1c24*/ 	.word	0x0002e440


	//   ....[242]....
        /*1c28*/ 	.word	0x0002e450


	//   ....[243]....
        /*1c2c*/ 	.word	0x0002e4e0


	//   ....[244]....
        /*1c30*/ 	.word	0x0002e4f0


	//   ....[245]....
        /*1c34*/ 	.word	0x0002e540


	//   ....[246]....
        /*1c38*/ 	.word	0x0002e570


	//   ....[247]....
        /*1c3c*/ 	.word	0x000308b0


	//   ....[248]....
        /*1c40*/ 	.word	0x000308e0


	//   ....[249]....
        /*1c44*/ 	.word	0x00030940


	//   ....[250]....
        /*1c48*/ 	.word	0x00030970


	//   ....[251]....
        /*1c4c*/ 	.word	0x000309a0


	//   ....[252]....
        /*1c50*/ 	.word	0x000309d0


	//   ....[253]....
        /*1c54*/ 	.word	0x00030a00


	//   ....[254]....
        /*1c58*/ 	.word	0x00030a30


	//   ....[255]....
        /*1c5c*/ 	.word	0x00030c00


	//   ....[0]....
        /*1c60*/ 	.word	0x00030c30


	//   ....[1]....
        /*1c64*/ 	.word	0x00030c60


	//   ....[2]....
        /*1c68*/ 	.word	0x00030c90


	//   ....[3]....
        /*1c6c*/ 	.word	0x00030cc0


	//   ....[4]....
        /*1c70*/ 	.word	0x00030cf0


	//   ....[5]....
        /*1c74*/ 	.word	0x00030dd0


	//   ....[6]....
        /*1c78*/ 	.word	0x00030df0


	//   ....[7]....
        /*1c7c*/ 	.word	0x00030e00


	//   ....[8]....
        /*1c80*/ 	.word	0x00030e80


	//   ....[9]....
        /*1c84*/ 	.word	0x000319d0


	//   ....[10]....
        /*1c88*/ 	.word	0x00031e70


	//   ....[11]....
        /*1c8c*/ 	.word	0x00031f20


	//   ....[12]....
        /*1c90*/ 	.word	0x00031fb0


	//   ....[13]....
        /*1c94*/ 	.word	0x00032000


	//   ....[14]....
        /*1c98*/ 	.word	0x00032050


	//   ....[15]....
        /*1c9c*/ 	.word	0x000320e0


	//   ....[16]....
        /*1ca0*/ 	.word	0x00032170


	//   ....[17]....
        /*1ca4*/ 	.word	0x000321c0


	//   ....[18]....
        /*1ca8*/ 	.word	0x00032210


	//   ....[19]....
        /*1cac*/ 	.word	0x000322a0


	//   ....[20]....
        /*1cb0*/ 	.word	0x00032330


	//   ....[21]....
        /*1cb4*/ 	.word	0x00032380


	//   ....[22]....
        /*1cb8*/ 	.word	0x000323d0


	//   ....[23]....
        /*1cbc*/ 	.word	0x00032460


	//   ....[24]....
        /*1cc0*/ 	.word	0x000324f0


	//   ....[25]....
        /*1cc4*/ 	.word	0x00032540


	//   ....[26]....
        /*1cc8*/ 	.word	0x00032590


	//   ....[27]....
        /*1ccc*/ 	.word	0x00032690


	//   ....[28]....
        /*1cd0*/ 	.word	0x00032740


	//   ....[29]....
        /*1cd4*/ 	.word	0x00032790


	//   ....[30]....
        /*1cd8*/ 	.word	0x000327e0


	//   ....[31]....
        /*1cdc*/ 	.word	0x000328f0


	//   ....[32]....
        /*1ce0*/ 	.word	0x00032940


	//   ....[33]....
        /*1ce4*/ 	.word	0x00032990


	//   ....[34]....
        /*1ce8*/ 	.word	0x000329e0


	//   ....[35]....
        /*1cec*/ 	.word	0x00032b00


	//   ....[36]....
        /*1cf0*/ 	.word	0x00032ba0


	//   ....[37]....
        /*1cf4*/ 	.word	0x00032c00


	//   ....[38]....
        /*1cf8*/ 	.word	0x00032c70


	//   ....[39]....
        /*1cfc*/ 	.word	0x00032d10


	//   ....[40]....
        /*1d00*/ 	.word	0x00032d60


	//   ....[41]....
        /*1d04*/ 	.word	0x00032db0


	//   ....[42]....
        /*1d08*/ 	.word	0x00032e00


	//   ....[43]....
        /*1d0c*/ 	.word	0x00033230


	//   ....[44]....
        /*1d10*/ 	.word	0x00033350


	//   ....[45]....
        /*1d14*/ 	.word	0x00033480


	//   ....[46]....
        /*1d18*/ 	.word	0x00033590


	//   ....[47]....
        /*1d1c*/ 	.word	0x000336c0


	//   ....[48]....
        /*1d20*/ 	.word	0x000337e0


	//   ....[49]....
        /*1d24*/ 	.word	0x00033900


	//   ....[50]....
        /*1d28*/ 	.word	0x00033a20


	//   ....[51]....
        /*1d2c*/ 	.word	0x00033b50


	//   ....[52]....
        /*1d30*/ 	.word	0x00033c60


	//   ....[53]....
        /*1d34*/ 	.word	0x00033d50


	//   ....[54]....
        /*1d38*/ 	.word	0x00033da0


	//   ....[55]....
        /*1d3c*/ 	.word	0x00033e20


	//   ....[56]....
        /*1d40*/ 	.word	0x00033e90


	//   ....[57]....
        /*1d44*/ 	.word	0x00033ef0


	//   ....[58]....
        /*1d48*/ 	.word	0x00033f40


	//   ....[59]....
        /*1d4c*/ 	.word	0x00033fc0


	//   ....[60]....
        /*1d50*/ 	.word	0x00034030


	//   ....[61]....
        /*1d54*/ 	.word	0x00034090


	//   ....[62]....
        /*1d58*/ 	.word	0x000340e0


	//   ....[63]....
        /*1d5c*/ 	.word	0x00034160


	//   ....[64]....
        /*1d60*/ 	.word	0x000341d0


	//   ....[65]....
        /*1d64*/ 	.word	0x00034230


	//   ....[66]....
        /*1d68*/ 	.word	0x00034280


	//   ....[67]....
        /*1d6c*/ 	.word	0x00034300


	//   ....[68]....
        /*1d70*/ 	.word	0x00034370


	//   ....[69]....
        /*1d74*/ 	.word	0x000343d0


	//   ....[70]....
        /*1d78*/ 	.word	0x00034420


	//   ....[71]....
        /*1d7c*/ 	.word	0x000344a0


	//   ....[72]....
        /*1d80*/ 	.word	0x00034510


	//   ....[73]....
        /*1d84*/ 	.word	0x00034570


	//   ....[74]....
        /*1d88*/ 	.word	0x000345c0


	//   ....[75]....
        /*1d8c*/ 	.word	0x00034640


	//   ....[76]....
        /*1d90*/ 	.word	0x000346b0


	//   ....[77]....
        /*1d94*/ 	.word	0x00034710


	//   ....[78]....
        /*1d98*/ 	.word	0x00034760


	//   ....[79]....
        /*1d9c*/ 	.word	0x000347e0


	//   ....[80]....
        /*1da0*/ 	.word	0x00034850


	//   ....[81]....
        /*1da4*/ 	.word	0x000348b0


	//   ....[82]....
        /*1da8*/ 	.word	0x00034900


	//   ....[83]....
        /*1dac*/ 	.word	0x00034980


	//   ....[84]....
        /*1db0*/ 	.word	0x000349f0


	//   ....[85]....
        /*1db4*/ 	.word	0x00034a50


	//   ....[86]....
        /*1db8*/ 	.word	0x00034aa0


	//   ....[87]....
        /*1dbc*/ 	.word	0x00034b20


	//   ....[88]....
        /*1dc0*/ 	.word	0x00034b90


	//   ....[89]....
        /*1dc4*/ 	.word	0x00034bf0


	//   ....[90]....
        /*1dc8*/ 	.word	0x00034c40


	//   ....[91]....
        /*1dcc*/ 	.word	0x00034cc0


	//   ....[92]....
        /*1dd0*/ 	.word	0x00034d30


	//   ....[93]....
        /*1dd4*/ 	.word	0x00034d90


	//   ....[94]....
        /*1dd8*/ 	.word	0x00034de0


	//   ....[95]....
        /*1ddc*/ 	.word	0x00034e60


	//   ....[96]....
        /*1de0*/ 	.word	0x00034ed0


	//   ....[97]....
        /*1de4*/ 	.word	0x00034f30


	//   ....[98]....
        /*1de8*/ 	.word	0x00034f80


	//   ....[99]....
        /*1dec*/ 	.word	0x00035000


	//   ....[100]....
        /*1df0*/ 	.word	0x00035070


	//   ....[101]....
        /*1df4*/ 	.word	0x000350d0


	//   ....[102]....
        /*1df8*/ 	.word	0x00035120


	//   ....[103]....
        /*1dfc*/ 	.word	0x000351a0


	//   ....[104]....
        /*1e00*/ 	.word	0x00035210


	//   ....[105]....
        /*1e04*/ 	.word	0x00035270


	//   ....[106]....
        /*1e08*/ 	.word	0x000352c0


	//   ....[107]....
        /*1e0c*/ 	.word	0x00035340


	//   ....[108]....
        /*1e10*/ 	.word	0x000353b0


	//   ....[109]....
        /*1e14*/ 	.word	0x00035410


	//   ....[110]....
        /*1e18*/ 	.word	0x00035460


	//   ....[111]....
        /*1e1c*/ 	.word	0x000354e0


	//   ....[112]....
        /*1e20*/ 	.word	0x00035550


	//   ....[113]....
        /*1e24*/ 	.word	0x000355b0


	//   ....[114]....
        /*1e28*/ 	.word	0x00035600


	//   ....[115]....
        /*1e2c*/ 	.word	0x00035680


	//   ....[116]....
        /*1e30*/ 	.word	0x000356f0


	//   ....[117]....
        /*1e34*/ 	.word	0x00035750


	//   ....[118]....
        /*1e38*/ 	.word	0x000357a0


	//   ....[119]....
        /*1e3c*/ 	.word	0x00035820


	//   ....[120]....
        /*1e40*/ 	.word	0x00035890


	//   ....[121]....
        /*1e44*/ 	.word	0x000358f0


	//   ....[122]....
        /*1e48*/ 	.word	0x00035940


	//   ....[123]....
        /*1e4c*/ 	.word	0x000359c0


	//   ....[124]....
        /*1e50*/ 	.word	0x00035a30


	//   ....[125]....
        /*1e54*/ 	.word	0x00035a90


	//   ....[126]....
        /*1e58*/ 	.word	0x00035ae0


	//   ....[127]....
        /*1e5c*/ 	.word	0x00035b60


	//   ....[128]....
        /*1e60*/ 	.word	0x00035bd0


	//   ....[129]....
        /*1e64*/ 	.word	0x00035c30


	//   ....[130]....
        /*1e68*/ 	.word	0x00035c80


	//   ....[131]....
        /*1e6c*/ 	.word	0x00035ce0


	//   ....[132]....
        /*1e70*/ 	.word	0x00035d70


	//   ....[133]....
        /*1e74*/ 	.word	0x00035dd0


	//   ....[134]....
        /*1e78*/ 	.word	0x00035e20


	//   ....[135]....
        /*1e7c*/ 	.word	0x00035ea0


	//   ....[136]....
        /*1e80*/ 	.word	0x00035f10


	//   ....[137]....
        /*1e84*/ 	.word	0x00035f70


	//   ....[138]....
        /*1e88*/ 	.word	0x00035fc0


	//   ....[139]....
        /*1e8c*/ 	.word	0x00036040


	//   ....[140]....
        /*1e90*/ 	.word	0x000360b0


	//   ....[141]....
        /*1e94*/ 	.word	0x00036110


	//   ....[142]....
        /*1e98*/ 	.word	0x00036160


	//   ....[143]....
        /*1e9c*/ 	.word	0x000361e0


	//   ....[144]....
        /*1ea0*/ 	.word	0x00036250


	//   ....[145]....
        /*1ea4*/ 	.word	0x000362b0


	//   ....[146]....
        /*1ea8*/ 	.word	0x00036300


	//   ....[147]....
        /*1eac*/ 	.word	0x00036380


	//   ....[148]....
        /*1eb0*/ 	.word	0x000363f0


	//   ....[149]....
        /*1eb4*/ 	.word	0x00036450


	//   ....[150]....
        /*1eb8*/ 	.word	0x000364a0


	//   ....[151]....
        /*1ebc*/ 	.word	0x00036520


	//   ....[152]....
        /*1ec0*/ 	.word	0x00036590


	//   ....[153]....
        /*1ec4*/ 	.word	0x000365f0


	//   ....[154]....
        /*1ec8*/ 	.word	0x00036640


	//   ....[155]....
        /*1ecc*/ 	.word	0x000366a0


	//   ....[156]....
        /*1ed0*/ 	.word	0x00036730


	//   ....[157]....
        /*1ed4*/ 	.word	0x00036790


	//   ....[158]....
        /*1ed8*/ 	.word	0x000367e0


	//   ....[159]....
        /*1edc*/ 	.word	0x00036860


	//   ....[160]....
        /*1ee0*/ 	.word	0x000368d0


	//   ....[161]....
        /*1ee4*/ 	.word	0x00036930


	//   ....[162]....
        /*1ee8*/ 	.word	0x00036980


	//   ....[163]....
        /*1eec*/ 	.word	0x00036a00


	//   ....[164]....
        /*1ef0*/ 	.word	0x00036a70


	//   ....[165]....
        /*1ef4*/ 	.word	0x00036ad0


	//   ....[166]....
        /*1ef8*/ 	.word	0x00036b20


	//   ....[167]....
        /*1efc*/ 	.word	0x00036ba0


	//   ....[168]....
        /*1f00*/ 	.word	0x00036c10


	//   ....[169]....
        /*1f04*/ 	.word	0x00036c80


	//   ....[170]....
        /*1f08*/ 	.word	0x00036cd0


	//   ....[171]....
        /*1f0c*/ 	.word	0x00036d60


	//   ....[172]....
        /*1f10*/ 	.word	0x00036db0


	//   ....[173]....
        /*1f14*/ 	.word	0x00036e40


	//   ....[174]....
        /*1f18*/ 	.word	0x00036ed0


	//   ....[175]....
        /*1f1c*/ 	.word	0x00036f60


	//   ....[176]....
        /*1f20*/ 	.word	0x00036ff0


	//   ....[177]....
        /*1f24*/ 	.word	0x00037080


	//   ....[178]....
        /*1f28*/ 	.word	0x00037110


	//   ....[179]....
        /*1f2c*/ 	.word	0x00037190


	//   ....[180]....
        /*1f30*/ 	.word	0x000371e0


	//   ....[181]....
        /*1f34*/ 	.word	0x00037280


	//   ....[182]....
        /*1f38*/ 	.word	0x00037310


	//   ....[183]....
        /*1f3c*/ 	.word	0x000373a0


	//   ....[184]....
        /*1f40*/ 	.word	0x000373f0


	//   ....[185]....
        /*1f44*/ 	.word	0x00037480


	//   ....[186]....
        /*1f48*/ 	.word	0x00037510


	//   ....[187]....
        /*1f4c*/ 	.word	0x000375a0


	//   ....[188]....
        /*1f50*/ 	.word	0x00037630


	//   ....[189]....
        /*1f54*/ 	.word	0x000376c0


	//   ....[190]....
        /*1f58*/ 	.word	0x00037750


	//   ....[191]....
        /*1f5c*/ 	.word	0x00037810


	//   ....[192]....
        /*1f60*/ 	.word	0x00037af0


	//   ....[193]....
        /*1f64*/ 	.word	0x00037cd0


	//   ....[194]....
        /*1f68*/ 	.word	0x00037d50


	//   ....[195]....
        /*1f6c*/ 	.word	0x00037db0


	//   ....[196]....
        /*1f70*/ 	.word	0x00037e90


	//   ....[197]....
        /*1f74*/ 	.word	0x00037f40


	//   ....[198]....
        /*1f78*/ 	.word	0x00038050


	//   ....[199]....
        /*1f7c*/ 	.word	0x000380b0


	//   ....[200]....
        /*1f80*/ 	.word	0x000381b0


	//   ....[201]....
        /*1f84*/ 	.word	0x00038210


	//   ....[202]....
        /*1f88*/ 	.word	0x00038310


	//   ....[203]....
        /*1f8c*/ 	.word	0x00038370


	//   ....[204]....
        /*1f90*/ 	.word	0x00038470


	//   ....[205]....
        /*1f94*/ 	.word	0x000384d0


	//   ....[206]....
        /*1f98*/ 	.word	0x000385c0


	//   ....[207]....
        /*1f9c*/ 	.word	0x00038630


	//   ....[208]....
        /*1fa0*/ 	.word	0x00038710


	//   ....[209]....
        /*1fa4*/ 	.word	0x000389f0


	//   ....[210]....
        /*1fa8*/ 	.word	0x00038a90


	//   ....[211]....
        /*1fac*/ 	.word	0x00038c30


	//   ....[212]....
        /*1fb0*/ 	.word	0x00038cb0


	//   ....[213]....
        /*1fb4*/ 	.word	0x00038d30


	//   ....[214]....
        /*1fb8*/ 	.word	0x00038db0


	//   ....[215]....
        /*1fbc*/ 	.word	0x00038e30


	//   ....[216]....
        /*1fc0*/ 	.word	0x00038ec0


	//   ....[217]....
        /*1fc4*/ 	.word	0x00038f60


	//   ....[218]....
        /*1fc8*/ 	.word	0x00039010


	//   ....[219]....
        /*1fcc*/ 	.word	0x00039090


	//   ....[220]....
        /*1fd0*/ 	.word	0x00039110


	//   ....[221]....
        /*1fd4*/ 	.word	0x00039190


	//   ....[222]....
        /*1fd8*/ 	.word	0x00039220


	//   ....[223]....
        /*1fdc*/ 	.word	0x000392a0


	//   ....[224]....
        /*1fe0*/ 	.word	0x00039350


	//   ....[225]....
        /*1fe4*/ 	.word	0x000393a0


	//   ....[226]....
        /*1fe8*/ 	.word	0x00039460


	//   ....[227]....
        /*1fec*/ 	.word	0x00039590


	//----- nvinfo : EIATTR_REG_RECONFIG
	.align		4
.L_328:
        /*1ff0*/ 	.byte	0x01, 0x54
	.zero		2


	//----- nvinfo : EIATTR_SYSCALL_OFFSETS
	.align		4
        /*1ff4*/ 	.byte	0x04, 0x46
        /*1ff6*/ 	.short	(.L_330 - .L_329)


	//   ....[0]....
.L_329:
        /*1ff8*/ 	.word	0x00002630


	//   ....[1]....
        /*1ffc*/ 	.word	0x00002780


	//   ....[2]....
        /*2000*/ 	.word	0x0000d9a0


	//   ....[3]....
        /*2004*/ 	.word	0x0000df00


	//   ....[4]....
        /*2008*/ 	.word	0x0002ce40


	//   ....[5]....
        /*200c*/ 	.word	0x0002cfd0


	//   ....[6]....
        /*2010*/ 	.word	0x0002d120


	//   ....[7]....
        /*2014*/ 	.word	0x0002d260


	//   ....[8]....
        /*2018*/ 	.word	0x0002dcf0


	//----- nvinfo : EIATTR_MBARRIER_INSTR_OFFSETS
	.align		4
.L_330:
        /*201c*/ 	.byte	0x04, 0x39
        /*201e*/ 	.short	(.L_332 - .L_331)


	//   ....[0]....
.L_331:
        /*2020*/ 	.word	0x000002d0
        /*2024*/ 	.word	0x000000ff
        /*2028*/ 	.word	0x00038800
        /*202c*/ 	.short	0x0100
        /*202e*/ 	.byte	0x08
	.zero		1


	//   ....[1]....
        /*2030*/ 	.word	0x000002e0
        /*2034*/ 	.word	0x000000ff
        /*2038*/ 	.word	0x00038820
        /*203c*/ 	.short	0x0100
        /*203e*/ 	.byte	0x08
	.zero		1


	//   ....[2]....
        /*2040*/ 	.word	0x000003d0
        /*2044*/ 	.word	0x000000ff
        /*2048*/ 	.word	0x00038830
        /*204c*/ 	.short	0x0100
        /*204e*/ 	.byte	0x08
	.zero		1


	//   ....[3]....
        /*2050*/ 	.word	0x000003e0
        /*2054*/ 	.word	0x000000ff
        /*2058*/ 	.word	0x00038840
        /*205c*/ 	.short	0x0100
        /*205e*/ 	.byte	0x08
	.zero		1


	//   ....[4]....
        /*2060*/ 	.word	0x000003f0
        /*2064*/ 	.word	0x000000ff
        /*2068*/ 	.word	0x00038838
        /*206c*/ 	.short	0x0100
        /*206e*/ 	.byte	0x08
	.zero		1


	//   ....[5]....
        /*2070*/ 	.word	0x00000400
        /*2074*/ 	.word	0x000000ff
        /*2078*/ 	.word	0x00038848
        /*207c*/ 	.short	0x0100
        /*207e*/ 	.byte	0x08
	.zero		1


	//   ....[6]....
        /*2080*/ 	.word	0x00000530
        /*2084*/ 	.word	0x000000ff
        /*2088*/ 	.word	0x00038850
        /*208c*/ 	.short	0x0100
        /*208e*/ 	.byte	0x08
	.zero		1


	//   ....[7]....
        /*2090*/ 	.word	0x00000540
        /*2094*/ 	.word	0x000000ff
        /*2098*/ 	.word	0x00038860
        /*209c*/ 	.short	0x0100
        /*209e*/ 	.byte	0x08
	.zero		1


	//   ....[8]....
        /*20a0*/ 	.word	0x00000550
        /*20a4*/ 	.word	0x000000ff
        /*20a8*/ 	.word	0x00038858
        /*20ac*/ 	.short	0x0100
        /*20ae*/ 	.byte	0x08
	.zero		1


	//   ....[9]....
        /*20b0*/ 	.word	0x00000560
        /*20b4*/ 	.word	0x000000ff
        /*20b8*/ 	.word	0x00038868
        /*20bc*/ 	.short	0x0100
        /*20be*/ 	.byte	0x08
	.zero		1


	//   ....[10]....
        /*20c0*/ 	.word	0x00000650
        /*20c4*/ 	.word	0x000000ff
        /*20c8*/ 	.word	0x00038870
        /*20cc*/ 	.short	0x0100
        /*20ce*/ 	.byte	0x06
	.zero		1


	//   ....[11]....
        /*20d0*/ 	.word	0x00000660
        /*20d4*/ 	.word	0x000000ff
        /*20d8*/ 	.word	0x00038880
        /*20dc*/ 	.short	0x0100
        /*20de*/ 	.byte	0x06
	.zero		1


	//   ....[12]....
        /*20e0*/ 	.word	0x00000670
        /*20e4*/ 	.word	0x000000ff
        /*20e8*/ 	.word	0x00038878
        /*20ec*/ 	.short	0x0100
        /*20ee*/ 	.byte	0x06
	.zero		1


	//   ....[13]....
        /*20f0*/ 	.word	0x00000680
        /*20f4*/ 	.word	0x000000ff
        /*20f8*/ 	.word	0x00038888
        /*20fc*/ 	.short	0x0100
        /*20fe*/ 	.byte	0x06
	.zero		1


	//   ....[14]....
        /*2100*/ 	.word	0x000007b0
        /*2104*/ 	.word	0x000000ff
        /*2108*/ 	.word	0x00038890
        /*210c*/ 	.short	0x0100
        /*210e*/ 	.byte	0x08
	.zero		1


	//   ....[15]....
        /*2110*/ 	.word	0x000007c0
        /*2114*/ 	.word	0x000000ff
        /*2118*/ 	.word	0x000388a0
        /*211c*/ 	.short	0x0100
        /*211e*/ 	.byte	0x08
	.zero		1


	//   ....[16]....
        /*2120*/ 	.word	0x000007d0
        /*2124*/ 	.word	0x000000ff
        /*2128*/ 	.word	0x00038898
        /*212c*/ 	.short	0x0100
        /*212e*/ 	.byte	0x08
	.zero		1


	//   ....[17]....
        /*2130*/ 	.word	0x000007e0
        /*2134*/ 	.word	0x000000ff
        /*2138*/ 	.word	0x000388a8
        /*213c*/ 	.short	0x0100
        /*213e*/ 	.byte	0x08
	.zero		1


	//   ....[18]....
        /*2140*/ 	.word	0x00000910
        /*2144*/ 	.word	0x000000ff
        /*2148*/ 	.word	0x000388b0
        /*214c*/ 	.short	0x0100
        /*214e*/ 	.byte	0x08
	.zero		1


	//   ....[19]....
        /*2150*/ 	.word	0x00000920
        /*2154*/ 	.word	0x000000ff
        /*2158*/ 	.word	0x000388c0
        /*215c*/ 	.short	0x0100
        /*215e*/ 	.byte	0x08
	.zero		1


	//   ....[20]....
        /*2160*/ 	.word	0x00000930
        /*2164*/ 	.word	0x000000ff
        /*2168*/ 	.word	0x000388b8
        /*216c*/ 	.short	0x0100
        /*216e*/ 	.byte	0x08
	.zero		1


	//   ....[21]....
        /*2170*/ 	.word	0x00000940
        /*2174*/ 	.word	0x000000ff
        /*2178*/ 	.word	0x000388c8
        /*217c*/ 	.short	0x0100
        /*217e*/ 	.byte	0x08
	.zero		1


	//   ....[22]....
        /*2180*/ 	.word	0x00003d90
        /*2184*/ 	.word	0x0000006f
        /*2188*/ 	.word	0x00038890
        /*218c*/ 	.short	0x010a
        /*218e*/ 	.byte	0x3f
	.zero		1


	//   ....[23]....
        /*2190*/ 	.word	0x00008010
        /*2194*/ 	.word	0x0000006f
        /*2198*/ 	.word	0x00038890
        /*219c*/ 	.short	0x010a
        /*219e*/ 	.byte	0x3f
	.zero		1


	//   ....[24]....
        /*21a0*/ 	.word	0x0000c2e0
        /*21a4*/ 	.word	0x0000006f
        /*21a8*/ 	.word	0x00038890
        /*21ac*/ 	.short	0x010a
        /*21ae*/ 	.byte	0x3f
	.zero		1


	//   ....[25]....
        /*21b0*/ 	.word	0x0000c880
        /*21b4*/ 	.word	0x00000030
        /*21b8*/ 	.word	0x00000000
        /*21bc*/ 	.short	0x0101
        /*21be*/ 	.byte	0x3f
	.zero		1


	//   ....[26]....
        /*21c0*/ 	.word	0x0000c8c0
        /*21c4*/ 	.word	0x0000006f
        /*21c8*/ 	.word	0x000388b0
        /*21cc*/ 	.short	0x010a
        /*21ce*/ 	.byte	0x3f
	.zero		1


	//   ....[27]....
        /*21d0*/ 	.word	0x0000cec0
        /*21d4*/ 	.word	0x0000006f
        /*21d8*/ 	.word	0x00000000
        /*21dc*/ 	.short	0x0101
        /*21de*/ 	.byte	0x3f
	.zero		1


	//   ....[28]....
        /*21e0*/ 	.word	0x0000dc80
        /*21e4*/ 	.word	0x00000012
        /*21e8*/ 	.word	0x00038800
        /*21ec*/ 	.short	0x010a
        /*21ee*/ 	.byte	0x3f
	.zero		1


	//   ....[29]....
        /*21f0*/ 	.word	0x0000dcd0
        /*21f4*/ 	.word	0x00000012
        /*21f8*/ 	.word	0x00038800
        /*21fc*/ 	.short	0x010a
        /*21fe*/ 	.byte	0x3f
	.zero		1


	//   ....[30]....
        /*2200*/ 	.word	0x0000ea50
        /*2204*/ 	.word	0x00000012
        /*2208*/ 	.word	0x00038800
        /*220c*/ 	.short	0x010a
        /*220e*/ 	.byte	0x3f
	.zero		1


	//   ....[31]....
        /*2210*/ 	.word	0x000131f0
        /*2214*/ 	.word	0x00000012
        /*2218*/ 	.word	0x00038800
        /*221c*/ 	.short	0x010a
        /*221e*/ 	.byte	0x3f
	.zero		1


	//   ....[32]....
        /*2220*/ 	.word	0x000174b0
        /*2224*/ 	.word	0x00000000
        /*2228*/ 	.word	0x00038830
        /*222c*/ 	.short	0x010a
        /*222e*/ 	.byte	0x3f
	.zero		1


	//   ....[33]....
        /*2230*/ 	.word	0x00017520
        /*2234*/ 	.word	0x00000000
        /*2238*/ 	.word	0x00038830
        /*223c*/ 	.short	0x010a
        /*223e*/ 	.byte	0x3f
	.zero		1


	//   ....[34]....
        /*2240*/ 	.word	0x00019940
        /*2244*/ 	.word	0x0000001d
        /*2248*/ 	.word	0x00000000
        /*224c*/ 	.short	0x0101
        /*224e*/ 	.byte	0x3f
	.zero		1


	//   ....[35]....
        /*2250*/ 	.word	0x0001a9d0
        /*2254*/ 	.word	0x00000007
        /*2258*/ 	.word	0x00038830
        /*225c*/ 	.short	0x010a
        /*225e*/ 	.byte	0x3f
	.zero		1


	//   ....[36]....
        /*2260*/ 	.word	0x0001aa20
        /*2264*/ 	.word	0x00000007
        /*2268*/ 	.word	0x00038830
        /*226c*/ 	.short	0x010a
        /*226e*/ 	.byte	0x3f
	.zero		1


	//   ....[37]....
        /*2270*/ 	.word	0x0001b040
        /*2274*/ 	.word	0x00000007
        /*2278*/ 	.word	0x00038850
        /*227c*/ 	.short	0x010a
        /*227e*/ 	.byte	0x3f
	.zero		1


	//   ....[38]....
        /*2280*/ 	.word	0x0001b080
        /*2284*/ 	.word	0x00000007
        /*2288*/ 	.word	0x00038850
        /*228c*/ 	.short	0x010a
        /*228e*/ 	.byte	0x3f
	.zero		1


	//   ....[39]....
        /*2290*/ 	.word	0x0001ce00
        /*2294*/ 	.word	0x0000000e
        /*2298*/ 	.word	0x00000000
        /*229c*/ 	.short	0x0101
        /*229e*/ 	.byte	0x3f
	.zero		1


	//   ....[40]....
        /*22a0*/ 	.word	0x0001d8a0
        /*22a4*/ 	.word	0x0000000e
        /*22a8*/ 	.word	0x00000000
        /*22ac*/ 	.short	0x0101
        /*22ae*/ 	.byte	0x3f
	.zero		1


	//   ....[41]....
        /*22b0*/ 	.word	0x0001e330
        /*22b4*/ 	.word	0x00000007
        /*22b8*/ 	.word	0x00038830
        /*22bc*/ 	.short	0x010a
        /*22be*/ 	.byte	0x3f
	.zero		1


	//   ....[42]....
        /*22c0*/ 	.word	0x0001e380
        /*22c4*/ 	.word	0x00000007
        /*22c8*/ 	.word	0x00038830
        /*22cc*/ 	.short	0x010a
        /*22ce*/ 	.byte	0x3f
	.zero		1


	//   ....[43]....
        /*22d0*/ 	.word	0x0001e970
        /*22d4*/ 	.word	0x00000007
        /*22d8*/ 	.word	0x00038850
        /*22dc*/ 	.short	0x010a
        /*22de*/ 	.byte	0x3f
	.zero		1


	//   ....[44]....
        /*22e0*/ 	.word	0x0001e9b0
        /*22e4*/ 	.word	0x00000007
        /*22e8*/ 	.word	0x00038850
        /*22ec*/ 	.short	0x010a
        /*22ee*/ 	.byte	0x3f
	.zero		1


	//   ....[45]....
        /*22f0*/ 	.word	0x000200f0
        /*22f4*/ 	.word	0x000000d8
        /*22f8*/ 	.word	0x00000000
        /*22fc*/ 	.short	0x0101
        /*22fe*/ 	.byte	0x3f
	.zero		1


	//   ....[46]....
        /*2300*/ 	.word	0x00020830
        /*2304*/ 	.word	0x0000000f
        /*2308*/ 	.word	0x00000000
        /*230c*/ 	.short	0x0101
        /*230e*/ 	.byte	0x3f
	.zero		1


	//   ....[47]....
        /*2310*/ 	.word	0x000211f0
        /*2314*/ 	.word	0x0000000a
        /*2318*/ 	.word	0x00038850
        /*231c*/ 	.short	0x010a
        /*231e*/ 	.byte	0x3f
	.zero		1


	//   ....[48]....
        /*2320*/ 	.word	0x00021230
        /*2324*/ 	.word	0x0000000a
        /*2328*/ 	.word	0x00038850
        /*232c*/ 	.short	0x010a
        /*232e*/ 	.byte	0x3f
	.zero		1


	//   ....[49]....
        /*2330*/ 	.word	0x00021840
        /*2334*/ 	.word	0x00000000
        /*2338*/ 	.word	0x00000000
        /*233c*/ 	.short	0x0101
        /*233e*/ 	.byte	0x3f
	.zero		1


	//   ....[50]....
        /*2340*/ 	.word	0x000253b0
        /*2344*/ 	.word	0x00000008
        /*2348*/ 	.word	0x00000000
        /*234c*/ 	.short	0x0101
        /*234e*/ 	.byte	0x3f
	.zero		1


	//   ....[51]....
        /*2350*/ 	.word	0x00025e20
        /*2354*/ 	.word	0x0000000e
        /*2358*/ 	.word	0x00000000
        /*235c*/ 	.short	0x0101
        /*235e*/ 	.byte	0x3f
	.zero		1


	//   ....[52]....
        /*2360*/ 	.word	0x0002b8b0
        /*2364*/ 	.word	0x00000012
        /*2368*/ 	.word	0x00038820
        /*236c*/ 	.short	0x010a
        /*236e*/ 	.byte	0x3f
	.zero		1


	//   ....[53]....
        /*2370*/ 	.word	0x0002b980
        /*2374*/ 	.word	0x00000007
        /*2378*/ 	.word	0x000388a0
        /*237c*/ 	.short	0x010a
        /*237e*/ 	.byte	0x3f
	.zero		1


	//   ....[54]....
        /*2380*/ 	.word	0x0002bcc0
        /*2384*/ 	.word	0x00000007
        /*2388*/ 	.word	0x000388c0
        /*238c*/ 	.short	0x010a
        /*238e*/ 	.byte	0x3f
	.zero		1


	//   ....[55]....
        /*2390*/ 	.word	0x0002c160
        /*2394*/ 	.word	0x00000008
        /*2398*/ 	.word	0x000388a0
        /*239c*/ 	.short	0x010a
        /*239e*/ 	.byte	0x3f
	.zero		1


	//   ....[56]....
        /*23a0*/ 	.word	0x0002c490
        /*23a4*/ 	.word	0x00000008
        /*23a8*/ 	.word	0x000388c0
        /*23ac*/ 	.short	0x010a
        /*23ae*/ 	.byte	0x3f
	.zero		1


	//   ....[57]....
        /*23b0*/ 	.word	0x0002d680
        /*23b4*/ 	.word	0x00000000
        /*23b8*/ 	.word	0x00038880
        /*23bc*/ 	.short	0x010a
        /*23be*/ 	.byte	0x3f
	.zero		1


	//   ....[58]....
        /*23c0*/ 	.word	0x0002d880
        /*23c4*/ 	.word	0x00000000
        /*23c8*/ 	.word	0x00038840
        /*23cc*/ 	.short	0x010a
        /*23ce*/ 	.byte	0x3f
	.zero		1


	//   ....[59]....
        /*23d0*/ 	.word	0x0002e640
        /*23d4*/ 	.word	0x00000012
        /*23d8*/ 	.word	0x00038800
        /*23dc*/ 	.short	0x0107
        /*23de*/ 	.byte	0x3f
	.zero		1


	//   ....[60]....
        /*23e0*/ 	.word	0x0002e740
        /*23e4*/ 	.word	0x00000012
        /*23e8*/ 	.word	0x00038800
        /*23ec*/ 	.short	0x0101
        /*23ee*/ 	.byte	0x3f
	.zero		1


	//   ....[61]....
        /*23f0*/ 	.word	0x0002e760
        /*23f4*/ 	.word	0x00000012
        /*23f8*/ 	.word	0x00038820
        /*23fc*/ 	.short	0x010a
        /*23fe*/ 	.byte	0x3f
	.zero		1


	//   ....[62]....
        /*2400*/ 	.word	0x0002ea80
        /*2404*/ 	.word	0x00000006
        /*2408*/ 	.word	0x00038880
        /*240c*/ 	.short	0x010a
        /*240e*/ 	.byte	0x3f
	.zero		1


	//   ....[63]....
        /*2410*/ 	.word	0x0002ede0
        /*2414*/ 	.word	0x00000006
        /*2418*/ 	.word	0x00038840
        /*241c*/ 	.short	0x010a
        /*241e*/ 	.byte	0x3f
	.zero		1


	//   ....[64]....
        /*2420*/ 	.word	0x0002f1a0
        /*2424*/ 	.word	0x00000014
        /*2428*/ 	.word	0x00038870
        /*242c*/ 	.short	0x010a
        /*242e*/ 	.byte	0x3f
	.zero		1


	//   ....[65]....
        /*2430*/ 	.word	0x0002f210
        /*2434*/ 	.word	0x00000014
        /*2438*/ 	.word	0x00038860
        /*243c*/ 	.short	0x010a
        /*243e*/ 	.byte	0x3f
	.zero		1


	//   ....[66]....
        /*2440*/ 	.word	0x0002fa60
        /*2444*/ 	.word	0x00000014
        /*2448*/ 	.word	0x00038850
        /*244c*/ 	.short	0x0101
        /*244e*/ 	.byte	0x3f
	.zero		1


	//   ....[67]....
        /*2450*/ 	.word	0x0002fae0
        /*2454*/ 	.word	0x00000014
        /*2458*/ 	.word	0x00000000
        /*245c*/ 	.short	0x0101
        /*245e*/ 	.byte	0x3f
	.zero		1


	//   ....[68]....
        /*2460*/ 	.word	0x0002fd20
        /*2464*/ 	.word	0x00000011
        /*2468*/ 	.word	0x00038870
        /*246c*/ 	.short	0x010a
        /*246e*/ 	.byte	0x3f
	.zero		1


	//   ....[69]....
        /*2470*/ 	.word	0x0002fd90
        /*2474*/ 	.word	0x00000011
        /*2478*/ 	.word	0x00038860
        /*247c*/ 	.short	0x010a
        /*247e*/ 	.byte	0x3f
	.zero		1


	//   ....[70]....
        /*2480*/ 	.word	0x000305c0
        /*2484*/ 	.word	0x00000011
        /*2488*/ 	.word	0x00038850
        /*248c*/ 	.short	0x0101
        /*248e*/ 	.byte	0x3f
	.zero		1


	//   ....[71]....
        /*2490*/ 	.word	0x00030610
        /*2494*/ 	.word	0x00000011
        /*2498*/ 	.word	0x00000000
        /*249c*/ 	.short	0x0101
        /*249e*/ 	.byte	0x3f
	.zero		1


	//   ....[72]....
        /*24a0*/ 	.word	0x00031950
        /*24a4*/ 	.word	0x00000000
        /*24a8*/ 	.word	0x00038820
        /*24ac*/ 	.short	0x010a
        /*24ae*/ 	.byte	0x3f
	.zero		1


	//   ....[73]....
        /*24b0*/ 	.word	0x00031b00
        /*24b4*/ 	.word	0x00000006
        /*24b8*/ 	.word	0x00000000
        /*24bc*/ 	.short	0x010a
        /*24be*/ 	.byte	0x3f
	.zero		1


	//   ....[74]....
        /*24c0*/ 	.word	0x00031b70
        /*24c4*/ 	.word	0x00000007
        /*24c8*/ 	.word	0x00000000
        /*24cc*/ 	.short	0x010a
        /*24ce*/ 	.byte	0x3f
	.zero		1


	//   ....[75]....
        /*24d0*/ 	.word	0x00031bd0
        /*24d4*/ 	.word	0x00000004
        /*24d8*/ 	.word	0x00038860
        /*24dc*/ 	.short	0x010a
        /*24de*/ 	.byte	0x3f
	.zero		1


	//   ....[76]....
        /*24e0*/ 	.word	0x00031c20
        /*24e4*/ 	.word	0x00000003
        /*24e8*/ 	.word	0x00038860
        /*24ec*/ 	.short	0x010a
        /*24ee*/ 	.byte	0x3f
	.zero		1


	//   ....[77]....
        /*24f0*/ 	.word	0x00031c60
        /*24f4*/ 	.word	0x00000004
        /*24f8*/ 	.word	0x00038880
        /*24fc*/ 	.short	0x010a
        /*24fe*/ 	.byte	0x3f
	.zero		1


	//   ....[78]....
        /*2500*/ 	.word	0x00031c80
        /*2504*/ 	.word	0x00000003
        /*2508*/ 	.word	0x00038880
        /*250c*/ 	.short	0x010a
        /*250e*/ 	.byte	0x3f
	.zero		1


	//   ....[79]....
        /*2510*/ 	.word	0x00031ce0
        /*2514*/ 	.word	0x0000006f
        /*2518*/ 	.word	0x00038890
        /*251c*/ 	.short	0x010a
        /*251e*/ 	.byte	0x3f
	.zero		1


	//   ....[80]....
        /*2520*/ 	.word	0x00031d30
        /*2524*/ 	.word	0x0000006f
        /*2528*/ 	.word	0x00038890
        /*252c*/ 	.short	0x010a
        /*252e*/ 	.byte	0x3f
	.zero		1


	//   ....[81]....
        /*2530*/ 	.word	0x00031d80
        /*2534*/ 	.word	0x0000006f
        /*2538*/ 	.word	0x00038890
        /*253c*/ 	.short	0x010a
        /*253e*/ 	.byte	0x3f
	.zero		1


	//   ....[82]....
        /*2540*/ 	.word	0x00031dd0
        /*2544*/ 	.word	0x0000006f
        /*2548*/ 	.word	0x000388b0
        /*254c*/ 	.short	0x010a
        /*254e*/ 	.byte	0x3f
	.zero		1


	//   ....[83]....
        /*2550*/ 	.word	0x000325d0
        /*2554*/ 	.word	0x00000012
        /*2558*/ 	.word	0x00038800
        /*255c*/ 	.short	0x010a
        /*255e*/ 	.byte	0x3f
	.zero		1


	//   ....[84]....
        /*2560*/ 	.word	0x00032f10
        /*2564*/ 	.word	0x00000012
        /*2568*/ 	.word	0x00038800
        /*256c*/ 	.short	0x010a
        /*256e*/ 	.byte	0x3f
	.zero		1


	//   ....[85]....
        /*2570*/ 	.word	0x00032f60
        /*2574*/ 	.word	0x00000000
        /*2578*/ 	.word	0x00038830
        /*257c*/ 	.short	0x010a
        /*257e*/ 	.byte	0x3f
	.zero		1


	//   ....[86]....
        /*2580*/ 	.word	0x00032fb0
        /*2584*/ 	.word	0x00000007
        /*2588*/ 	.word	0x00038830
        /*258c*/ 	.short	0x010a
        /*258e*/ 	.byte	0x3f
	.zero		1


	//   ....[87]....
        /*2590*/ 	.word	0x00033000
        /*2594*/ 	.word	0x00000007
        /*2598*/ 	.word	0x00038850
        /*259c*/ 	.short	0x010a
        /*259e*/ 	.byte	0x3f
	.zero		1


	//   ....[88]....
        /*25a0*/ 	.word	0x00033050
        /*25a4*/ 	.word	0x00000007
        /*25a8*/ 	.word	0x00038830
        /*25ac*/ 	.short	0x010a
        /*25ae*/ 	.byte	0x3f
	.zero		1


	//   ....[89]....
        /*25b0*/ 	.word	0x000330a0
        /*25b4*/ 	.word	0x00000007
        /*25b8*/ 	.word	0x00038850
        /*25bc*/ 	.short	0x010a
        /*25be*/ 	.byte	0x3f
	.zero		1


	//   ....[90]....
        /*25c0*/ 	.word	0x000330f0
        /*25c4*/ 	.word	0x0000000a
        /*25c8*/ 	.word	0x00038850
        /*25cc*/ 	.short	0x010a
        /*25ce*/ 	.byte	0x3f
	.zero		1


	//   ....[91]....
        /*25d0*/ 	.word	0x000378d0
        /*25d4*/ 	.word	0x00000012
        /*25d8*/ 	.word	0x00038820
        /*25dc*/ 	.short	0x010a
        /*25de*/ 	.byte	0x3f
	.zero		1


	//   ....[92]....
        /*25e0*/ 	.word	0x00037920
        /*25e4*/ 	.word	0x00000007
        /*25e8*/ 	.word	0x000388a0
        /*25ec*/ 	.short	0x010a
        /*25ee*/ 	.byte	0x3f
	.zero		1


	//   ....[93]....
        /*25f0*/ 	.word	0x00037970
        /*25f4*/ 	.word	0x00000007
        /*25f8*/ 	.word	0x000388c0
        /*25fc*/ 	.short	0x010a
        /*25fe*/ 	.byte	0x3f
	.zero		1


	//   ....[94]....
        /*2600*/ 	.word	0x000379c0
        /*2604*/ 	.word	0x00000008
        /*2608*/ 	.word	0x000388a0
        /*260c*/ 	.short	0x010a
        /*260e*/ 	.byte	0x3f
	.zero		1


	//   ....[95]....
        /*2610*/ 	.word	0x00037a10
        /*2614*/ 	.word	0x00000008
        /*2618*/ 	.word	0x000388c0
        /*261c*/ 	.short	0x010a
        /*261e*/ 	.byte	0x3f
	.zero		1


	//   ....[96]....
        /*2620*/ 	.word	0x00037bb0
        /*2624*/ 	.word	0x00000000
        /*2628*/ 	.word	0x00038880
        /*262c*/ 	.short	0x010a
        /*262e*/ 	.byte	0x3f
	.zero		1


	//   ....[97]....
        /*2630*/ 	.word	0x00037c00
        /*2634*/ 	.word	0x00000000
        /*2638*/ 	.word	0x00038840
        /*263c*/ 	.short	0x010a
        /*263e*/ 	.byte	0x3f
	.zero		1


	//   ....[98]....
        /*2640*/ 	.word	0x00038750
        /*2644*/ 	.word	0x00000012
        /*2648*/ 	.word	0x00038820
        /*264c*/ 	.short	0x010a
        /*264e*/ 	.byte	0x3f
	.zero		1


	//   ....[99]....
        /*2650*/ 	.word	0x000387a0
        /*2654*/ 	.word	0x00000006
        /*2658*/ 	.word	0x00038880
        /*265c*/ 	.short	0x010a
        /*265e*/ 	.byte	0x3f
	.zero		1


	//   ....[100]....
        /*2660*/ 	.word	0x000387f0
        /*2664*/ 	.word	0x00000006
        /*2668*/ 	.word	0x00038840
        /*266c*/ 	.short	0x010a
        /*266e*/ 	.byte	0x3f
	.zero		1


	//   ....[101]....
        /*2670*/ 	.word	0x00038840
        /*2674*/ 	.word	0x00000014
        /*2678*/ 	.word	0x00038870
        /*267c*/ 	.short	0x010a
        /*267e*/ 	.byte	0x3f
	.zero		1


	//   ....[102]....
        /*2680*/ 	.word	0x00038890
        /*2684*/ 	.word	0x00000014
        /*2688*/ 	.word	0x00038860
        /*268c*/ 	.short	0x010a
        /*268e*/ 	.byte	0x3f
	.zero		1


	//   ....[103]....
        /*2690*/ 	.word	0x000388e0
        /*2694*/ 	.word	0x00000011
        /*2698*/ 	.word	0x00038870
        /*269c*/ 	.short	0x010a
        /*269e*/ 	.byte	0x3f
	.zero		1


	//   ....[104]....
        /*26a0*/ 	.word	0x00038930
        /*26a4*/ 	.word	0x00000011
        /*26a8*/ 	.word	0x00038860
        /*26ac*/ 	.short	0x010a
        /*26ae*/ 	.byte	0x3f
	.zero		1


	//   ....[105]....
        /*26b0*/ 	.word	0x000394b0
        /*26b4*/ 	.word	0x00000000
        /*26b8*/ 	.word	0x00038820
        /*26bc*/ 	.short	0x010a
        /*26be*/ 	.byte	0x3f
	.zero		1


	//   ....[106]....
        /*26c0*/ 	.word	0x00039650
        /*26c4*/ 	.word	0x00000006
        /*26c8*/ 	.word	0x00000000
        /*26cc*/ 	.short	0x010a
        /*26ce*/ 	.byte	0x3f
	.zero		1


	//   ....[107]....
        /*26d0*/ 	.word	0x000396a0
        /*26d4*/ 	.word	0x00000007
        /*26d8*/ 	.word	0x00000000
        /*26dc*/ 	.short	0x010a
        /*26de*/ 	.byte	0x3f
	.zero		1


	//   ....[108]....
        /*26e0*/ 	.word	0x000396f0
        /*26e4*/ 	.word	0x00000004
        /*26e8*/ 	.word	0x00038860
        /*26ec*/ 	.short	0x010a
        /*26ee*/ 	.byte	0x3f
	.zero		1


	//   ....[109]....
        /*26f0*/ 	.word	0x00039740
        /*26f4*/ 	.word	0x00000003
        /*26f8*/ 	.word	0x00038860
        /*26fc*/ 	.short	0x010a
        /*26fe*/ 	.byte	0x3f
	.zero		1


	//   ....[110]....
        /*2700*/ 	.word	0x00039790
        /*2704*/ 	.word	0x00000004
        /*2708*/ 	.word	0x00038880
        /*270c*/ 	.short	0x010a
        /*270e*/ 	.byte	0x3f
	.zero		1


	//----- nvinfo : EIATTR_NUM_MBARRIERS
	.align		4
.L_332:
        /*2710*/ 	.byte	0x03, 0x38
        /*2712*/ 	.short	0x0016


	//----- nvinfo : EIATTR_EXIT_INSTR_OFFSETS
	.align		4
        /*2714*/ 	.byte	0x04, 0x1c
        /*2716*/ 	.short	(.L_334 - .L_333)


	//   ....[0]....
.L_333:
        /*2718*/ 	.word	0x00031cd0


	//----- nvinfo : EIATTR_MAX_THREADS
	.align		4
.L_334:
        /*271c*/ 	.byte	0x04, 0x05
        /*271e*/ 	.short	(.L_336 - .L_335)
.L_335:
        /*2720*/ 	.word	0x00000180
        /*2724*/ 	.word	0x00000001
        /*2728*/ 	.word	0x00000001


	//----- nvinfo : EIATTR_CRS_STACK_SIZE
	.align		4
.L_336:
        /*272c*/ 	.byte	0x04, 0x1e
        /*272e*/ 	.short	(.L_338 - .L_337)
.L_337:
        /*2730*/ 	.word	0x00000000


	//----- nvinfo : EIATTR_CBANK_PARAM_SIZE
	.align		4
.L_338:
        /*2734*/ 	.byte	0x03, 0x19
        /*2736*/ 	.short	0x0af0


	//----- nvinfo : EIATTR_PARAM_CBANK
	.align		4
        /*2738*/ 	.byte	0x04, 0x0a
        /*273a*/ 	.short	(.L_340 - .L_339)
	.align		4
.L_339:
        /*273c*/ 	.word	index@(.nv.constant0._ZN7cutlass13device_kernelIN5flash11enable_sm90INS1_16FlashAttnFwdSm90INS1_25CollectiveMainloopFwdSm90ILi2EN4cute5tupleIJNS5_1CILi1EEES8_S8_EEENS6_IJNS7_ILi128EEESA_NS7_ILi256EEEEEELi256ENS_12float_e4m3_tEfNS_4arch4Sm90ELb1ELb0ELb1ELb1ELb0ELb1ELb0ELb1ELb1ELb1ELb1ELb0EEENS1_21CollectiveEpilogueFwdINS6_IJSA_SB_SA_EEES9_NS_10bfloat16_tESF_Li256ELb1ELb1ELb1ELb1EEENS1_36VarlenDynamicPersistentTileSchedulerILi128ELi128ELi256ELi128ELb1ELb1ELb1ELb1ELb1ELb1EEEEEEEEEvNT_6ParamsE)
        /*2740*/ 	.short	0x0210
        /*2742*/ 	.short	0x0af0


	//----- nvinfo : EIATTR_SW_WAR
	.align		4
.L_340:
        /*2744*/ 	.byte	0x04, 0x36
        /*2746*/ 	.short	(.L_342 - .L_341)
.L_341:
        /*2748*/ 	.word	0x00000008
.L_342:


//--------------------- .nv.callgraph             --------------------------
	.section	.nv.callgraph,"",@"SHT_CUDA_CALLGRAPH"
	.align	4
	.sectionentsize	8
	.align		4
        /*0000*/ 	.word	0x00000000
	.align		4
        /*0004*/ 	.word	0xffffffff
	.align		4
        /*0008*/ 	.word	index@(_ZN7cutlass13device_kernelIN5flash11enable_sm90INS1_16FlashAttnFwdSm90INS1_25CollectiveMainloopFwdSm90ILi2EN4cute5tupleIJNS5_1CILi1EEES8_S8_EEENS6_IJNS7_ILi128EEESA_NS7_ILi256EEEEEELi256ENS_12float_e4m3_tEfNS_4arch4Sm90ELb0ELb0ELb1ELb0ELb0ELb0ELb0ELb1ELb1ELb1ELb1ELb0EEENS1_21CollectiveEpilogueFwdINS6_IJSA_SB_SA_EEES9_NS_10bfloat16_tESF_Li256ELb0ELb1ELb1ELb1EEENS1_19SingleTileSchedulerILb0ELb1ELb1ELi128EEEEEEEEEvNT_6ParamsE)
	.align		4
        /*000c*/ 	.word	index@(__assertfail)
	.align		4
        /*0010*/ 	.word	index@(_ZN7cutlass13device_kernelIN5flash11enable_sm90INS1_16FlashAttnFwdSm90INS1_25CollectiveMainloopFwdSm90ILi2EN4cute5tupleIJNS5_1CILi1EEES8_S8_EEENS6_IJNS7_ILi128EEESA_NS7_ILi256EEEEEELi256ENS_12float_e4m3_tEfNS_4arch4Sm90ELb0ELb0ELb1ELb1ELb0ELb0ELb0ELb1ELb1ELb1ELb1ELb0EEENS1_21CollectiveEpilogueFwdINS6_IJSA_SB_SA_EEES9_NS_10bfloat16_tESF_Li256ELb1ELb1ELb1ELb1EEENS1_36VarlenDynamicPersistentTileSchedulerILi128ELi128ELi256ELi128ELb1ELb1ELb1ELb0ELb1ELb1EEEEEEEEEvNT_6ParamsE)
	.align		4
        /*0014*/ 	.word	index@(__assertfail)
	.align		4
        /*0018*/ 	.word	index@(_ZN7cutlass13device_kernelIN5flash11enable_sm90INS1_16FlashAttnFwdSm90INS1_25CollectiveMainloopFwdSm90ILi2EN4cute5tupleIJNS5_1CILi1EEES8_S8_EEENS6_IJNS7_ILi128EEESA_NS7_ILi256EEEEEELi256ENS_12float_e4m3_tEfNS_4arch4Sm90ELb0ELb0ELb1ELb1ELb0ELb1ELb0ELb1ELb1ELb1ELb1ELb0EEENS1_21CollectiveEpilogueFwdINS6_IJSA_SB_SA_EEES9_NS_10bfloat16_tESF_Li256ELb1ELb1ELb1ELb1EEENS1_36VarlenDynamicPersistentTileSchedulerILi128ELi128ELi256ELi128ELb1ELb1ELb1ELb0ELb1ELb1EEEEEEEEEvNT_6ParamsE)
	.align		4
        /*001c*/ 	.word	index@(__assertfail)
	.align		4
        /*0020*/ 	.word	index@(_ZN7cutlass13device_kernelIN5flash11enable_sm90INS1_16FlashAttnFwdSm90INS1_25CollectiveMainloopFwdSm90ILi2EN4cute5tupleIJNS5_1CILi1EEES8_S8_EEENS6_IJNS7_ILi128EEENS7_ILi64EEENS7_ILi256EEEEEELi256ENS_12float_e4m3_tEfNS_4arch4Sm90ELb0ELb1ELb1ELb0ELb0ELb0ELb0ELb1ELb1ELb1ELb1ELb0EEENS1_21CollectiveEpilogueFwdINS6_IJSA_SC_SB_EEES9_NS_10bfloat16_tESG_Li256ELb0ELb1ELb1ELb1EEENS1_19SingleTileSchedulerILb0ELb1ELb1ELi128EEEEEEEEEvNT_6ParamsE)
	.align		4
        /*0024*/ 	.word	index@(__assertfail)
	.align		4
        /*0028*/ 	.word	index@(_ZN7cutlass13device_kernelIN5flash11enable_sm90INS1_16FlashAttnFwdSm90INS1_25CollectiveMainloopFwdSm90ILi2EN4cute5tupleIJNS5_1CILi1EEES8_S8_EEENS6_IJNS7_ILi128EEENS7_ILi64EEENS7_ILi256EEEEEELi256ENS_12float_e4m3_tEfNS_4arch4Sm90ELb0ELb1ELb1ELb1ELb0ELb0ELb0ELb1ELb1ELb1ELb1ELb0EEENS1_21CollectiveEpilogueFwdINS6_IJSA_SC_SB_EEES9_NS_10bfloat16_tESG_Li256ELb1ELb1ELb1ELb1EEENS1_36VarlenDynamicPersistentTileSchedulerILi128ELi64ELi256ELi128ELb1ELb1ELb1ELb1ELb0ELb1EEEEEEEEEvNT_6ParamsE)
	.align		4
        /*002c*/ 	.word	index@(__assertfail)
	.align		4
        /*0030*/ 	.word	index@(_ZN7cutlass13device_kernelIN5flash11enable_sm90INS1_16FlashAttnFwdSm90INS1_25CollectiveMainloopFwdSm90ILi2EN4cute5tupleIJNS5_1CILi1EEES8_S8_EEENS6_IJNS7_ILi128EEENS7_ILi64EEENS7_ILi256EEEEEELi256ENS_12float_e4m3_tEfNS_4arch4Sm90ELb0ELb1ELb1ELb1ELb0ELb1ELb0ELb1ELb1ELb1ELb1ELb0EEENS1_21CollectiveEpilogueFwdINS6_IJSA_SC_SB_EEES9_NS_10bfloat16_tESG_Li256ELb1ELb1ELb1ELb1EEENS1_36VarlenDynamicPersistentTileSchedulerILi128ELi64ELi256ELi128ELb1ELb1ELb1ELb1ELb0ELb1EEEEEEEEEvNT_6ParamsE)
	.align		4
        /*0034*/ 	.word	index@(__assertfail)
	.align		4
        /*0038*/ 	.word	index@(_ZN7cutlass13device_kernelIN5flash11enable_sm90INS1_16FlashAttnFwdSm90INS1_25CollectiveMainloopFwdSm90ILi2EN4cute5tupleIJNS5_1CILi1EEES8_S8_EEENS6_IJNS7_ILi128EEESA_NS7_ILi256EEEEEELi256ENS_12float_e4m3_tEfNS_4arch4Sm90ELb1ELb0ELb1ELb0ELb0ELb0ELb0ELb1ELb1ELb1ELb1ELb0EEENS1_21CollectiveEpilogueFwdINS6_IJSA_SB_SA_EEES9_NS_10bfloat16_tESF_Li256ELb0ELb1ELb1ELb1EEENS1_19SingleTileSchedulerILb0ELb1ELb1ELi128EEEEEEEEEvNT_6ParamsE)
	.align		4
        /*003c*/ 	.word	index@(__assertfail)
	.align		4
        /*0040*/ 	.word	index@(_ZN7cutlass13device_kernelIN5flash11enable_sm90INS1_16FlashAttnFwdSm90INS1_25CollectiveMainloopFwdSm90ILi2EN4cute5tupleIJNS5_1CILi1EEES8_S8_EEENS6_IJNS7_ILi128EEESA_NS7_ILi256EEEEEELi256ENS_12float_e4m3_tEfNS_4arch4Sm90ELb1ELb0ELb1ELb1ELb0ELb0ELb0ELb1ELb1ELb1ELb1ELb0EEENS1_21CollectiveEpilogueFwdINS6_IJSA_SB_SA_EEES9_NS_10bfloat16_tESF_Li256ELb1ELb1ELb1ELb1EEENS1_36VarlenDynamicPersistentTileSchedulerILi128ELi128ELi256ELi128ELb1ELb1ELb1ELb1ELb1ELb1EEEEEEEEEvNT_6ParamsE)
	.align		4
        /*0044*/ 	.word	index@(__assertfail)
	.align		4
        /*0048*/ 	.word	index@(_ZN7cutlass13device_kernelIN5flash11enable_sm90INS1_16FlashAttnFwdSm90INS1_25CollectiveMainloopFwdSm90ILi2EN4cute5tupleIJNS5_1CILi1EEES8_S8_EEENS6_IJNS7_ILi128EEESA_NS7_ILi256EEEEEELi256ENS_12float_e4m3_tEfNS_4arch4Sm90ELb1ELb0ELb1ELb1ELb0ELb1ELb0ELb1ELb1ELb1ELb1ELb0EEENS1_21CollectiveEpilogueFwdINS6_IJSA_SB_SA_EEES9_NS_10bfloat16_tESF_Li256ELb1ELb1ELb1ELb1EEENS1_36VarlenDynamicPersistentTileSchedulerILi128ELi128ELi256ELi128ELb1ELb1ELb1ELb1ELb1ELb1EEEEEEEEEvNT_6ParamsE)
	.align		4
        /*004c*/ 	.word	index@(__assertfail)
	.align		4
        /*0050*/ 	.word	0x00000000
	.align		4
        /*0054*/ 	.word	0xfffffffe
	.align		4
        /*0058*/ 	.word	0x00000000
	.align		4
        /*005c*/ 	.word	0xfffffffd
	.align		4
        /*0060*/ 	.word	0x00000000
	.align		4
        /*0064*/ 	.word	0xfffffffc


//--------------------- .nv.constant4             --------------------------
	.section	.nv.constant4,"a",@progbits
	.align	8
	.align		8
.nv.constant4:
        /*0000*/ 	.dword	__assertfail
	.align		8
        /*0008*/ 	.dword	__unnamed_1
	.align		8
        /*0010*/ 	.dword	__unnamed_2
	.align		8
        /*0018*/ 	.dword	__unnamed_3
	.align		8
        /*0020*/ 	.dword	__unnamed_4
	.align		8
        /*0028*/ 	.dword	__unnamed_5
	.align		8
        /*0030*/ 	.dword	__unnamed_6
	.align		8
        /*0038*/ 	.dword	_ZZN5flash28permute_output_fp8_VcolmajorIN4cute6TensorINS1_11ArrayEngineIfLm128EEENS1_6LayoutINS1_5tupleIJNS6_IJNS1_1CILi2EEES8_NS7_ILi32EEEEEENS7_ILi1EEESB_EEENS6_IJNS6_IJSB_S8_NS7_ILi4EEEEEENS7_ILi0EEESF_EEEEEEEEEvRT_E9upper_map
	.align		8
        /*0040*/ 	.dword	__unnamed_7
	.align		8
        /*0048*/ 	.dword	__unnamed_8
	.align		8
        /*0050*/ 	.dword	__unnamed_9
	.align		8
        /*0058*/ 	.dword	__unnamed_10
	.align		8
        /*0060*/ 	.dword	__unnamed_11
	.align		8
        /*0068*/ 	.dword	_ZN80_INTERNAL_60eafe87_44_flash_fwd_hdim256_e4m3_split_softcap_sm90_cu_1f2e7571_34774cuda3std3__45__cpo5beginE
	.align		8
        /*0070*/ 	.dword	_ZN80_INTERNAL_60eafe87_44_flash_fwd_hdim256_e4m3_split_softcap_sm90_cu_1f2e7571_34774cuda3std3__45__cpo3endE
	.align		8
        /*0078*/ 	.dword	_ZN80_INTERNAL_60eafe87_44_flash_fwd_hdim256_e4m3_split_softcap_sm90_cu_1f2e7571_34774cuda3std3__45__cpo6cbeginE
	.align		8
        /*0080*/ 	.dword	_ZN80_INTERNAL_60eafe87_44_flash_fwd_hdim256_e4m3_split_softcap_sm90_cu_1f2e7571_34774cuda3std3__45__cpo4cendE
	.align		8
        /*0088*/ 	.dword	_ZN80_INTERNAL_60eafe87_44_flash_fwd_hdim256_e4m3_split_softcap_sm90_cu_1f2e7571_34774cuda3std3__482_GLOBAL__N__60eafe87_44_flash_fwd_hdim256_e4m3_split_softcap_sm90_cu_1f2e7571_34776ignoreE
	.align		8
        /*0090*/ 	.dword	_ZN80_INTERNAL_60eafe87_44_flash_fwd_hdim256_e4m3_split_softcap_sm90_cu_1f2e7571_34774cuda3std3__419piecewise_constructE
	.align		8
        /*0098*/ 	.dword	_ZN80_INTERNAL_60eafe87_44_flash_fwd_hdim256_e4m3_split_softcap_sm90_cu_1f2e7571_34774cuda3std3__48in_placeE
	.align		8
        /*00a0*/ 	.dword	_ZN80_INTERNAL_60eafe87_44_flash_fwd_hdim256_e4m3_split_softcap_sm90_cu_1f2e7571_34774cuda3std6ranges3__45__cpo4swapE
	.align		8
        /*00a8*/ 	.dword	_ZN80_INTERNAL_60eafe87_44_flash_fwd_hdim256_e4m3_split_softcap_sm90_cu_1f2e7571_34774cuda3std6ranges3__45__cpo9iter_moveE
	.align		8
        /*00b0*/ 	.dword	_ZN80_INTERNAL_60eafe87_44_flash_fwd_hdim256_e4m3_split_softcap_sm90_cu_1f2e7571_34774cute7productE
	.align		8
        /*00b8*/ 	.dword	_ZN80_INTERNAL_60eafe87_44_flash_fwd_hdim256_e4m3_split_softcap_sm90_cu_1f2e7571_34774cute1_E
	.align		8
        /*00c0*/ 	.dword	$str$23
	.align		8
        /*00c8*/ 	.dword	$str$24


//--------------------- .text._ZN7cutlass13device_kernelIN5flash11enable_sm90INS1_16FlashAttnFwdSm90INS1_25CollectiveMainloopFwdSm90ILi2EN4cute5tupleIJNS5_1CILi1EEES8_S8_EEENS6_IJNS7_ILi128EEESA_NS7_ILi256EEEEEELi256ENS_12float_e4m3_tEfNS_4arch4Sm90ELb0ELb0ELb1ELb0ELb0ELb0ELb0ELb1ELb1ELb1ELb1ELb0EEENS1_21CollectiveEpilogueFwdINS6_IJSA_SB_SA_EEES9_NS_10bfloat16_tESF_Li256ELb0ELb1ELb1ELb1EEENS1_19SingleTileSchedulerILb0ELb1ELb1ELi128EEEEEEEEEvNT_6ParamsE --------------------------
	.section	.text._ZN7cutlass13device_kernelIN5flash11enable_sm90INS1_16FlashAttnFwdSm90INS1_25CollectiveMainloopFwdSm90ILi2EN4cute5tupleIJNS5_1CILi1EEES8_S8_EEENS6_IJNS7_ILi128EEESA_NS7_ILi256EEEEEELi256ENS_12float_e4m3_tEfNS_4arch4Sm90ELb0ELb0ELb1ELb0ELb0ELb0ELb0ELb1ELb1ELb1ELb1ELb0EEENS1_21CollectiveEpilogueFwdINS6_IJSA_SB_SA_EEES9_NS_10bfloat16_tESF_Li256ELb0ELb1ELb1ELb1EEENS1_19SingleTileSchedulerILb0ELb1ELb1ELi128EEEEEEEEEvNT_6ParamsE,"ax",@progbits
	.align	128
.text._ZN7cutlass13device_kernelIN5flash11enable_sm90INS1_16FlashAttnFwdSm90INS1_25CollectiveMainloopFwdSm90ILi2EN4cute5tupleIJNS5_1CILi1EEES8_S8_EEENS6_IJNS7_ILi128EEESA_NS7_ILi256EEEEEELi256ENS_12float_e4m3_tEfNS_4arch4Sm90ELb0ELb0ELb1ELb0ELb0ELb0ELb0ELb1ELb1ELb1ELb1ELb0EEENS1_21CollectiveEpilogueFwdINS6_IJSA_SB_SA_EEES9_NS_10bfloat16_tESF_Li256ELb0ELb1ELb1ELb1EEENS1_19SingleTileSchedulerILb0ELb1ELb1ELi128EEEEEEEEEvNT_6ParamsE:
        .type           _ZN7cutlass13device_kernelIN5flash11enable_sm90INS1_16FlashAttnFwdSm90INS1_25CollectiveMainloopFwdSm90ILi2EN4cute5tupleIJNS5_1CILi1EEES8_S8_EEENS6_IJNS7_ILi128EEESA_NS7_ILi256EEEEEELi256ENS_12float_e4m3_tEfNS_4arch4Sm90ELb0ELb0ELb1ELb0ELb0ELb0ELb0ELb1ELb1ELb1ELb1ELb0EEENS1_21CollectiveEpilogueFwdINS6_IJSA_SB_SA_EEES9_NS_10bfloat16_tESF_Li256ELb0ELb1ELb1ELb1EEENS1_19SingleTileSchedulerILb0ELb1ELb1ELi128EEEEEEEEEvNT_6ParamsE,@function
        .size           _ZN7cutlass13device_kernelIN5flash11enable_sm90INS1_16FlashAttnFwdSm90INS1_25CollectiveMainloopFwdSm90ILi2EN4cute5tupleIJNS5_1CILi1EEES8_S8_EEENS6_IJNS7_ILi128EEESA_NS7_ILi256EEEEEELi256ENS_12float_e4m3_tEfNS_4arch4Sm90ELb0ELb0ELb1ELb0ELb0ELb0ELb0ELb1ELb1ELb1ELb1ELb0EEENS1_21CollectiveEpilogueFwdINS6_IJSA_SB_SA_EEES9_NS_10bfloat16_tESF_Li256ELb0ELb1ELb1ELb1EEENS1_19SingleTileSchedulerILb0ELb1ELb1ELi128EEEEEEEEEvNT_6ParamsE,(.L_x_3134 - _ZN7cutlass13device_kernelIN5flash11enable_sm90INS1_16FlashAttnFwdSm90INS1_25CollectiveMainloopFwdSm90ILi2EN4cute5tupleIJNS5_1CILi1EEES8_S8_EEENS6_IJNS7_ILi128EEESA_NS7_ILi256EEEEEELi256ENS_12float_e4m3_tEfNS_4arch4Sm90ELb0ELb0ELb1ELb0ELb0ELb0ELb0ELb1ELb1ELb1ELb1ELb0EEENS1_21CollectiveEpilogueFwdINS6_IJSA_SB_SA_EEES9_NS_10bfloat16_tESF_Li256ELb0ELb1ELb1ELb1EEENS1_19SingleTileSchedulerILb0ELb1ELb1ELi128EEEEEEEEEvNT_6ParamsE)
        .other          _ZN7cutlass13device_kernelIN5flash11enable_sm90INS1_16FlashAttnFwdSm90INS1_25CollectiveMainloopFwdSm90ILi2EN4cute5tupleIJNS5_1CILi1EEES8_S8_EEENS6_IJNS7_ILi128EEESA_NS7_ILi256EEEEEELi256ENS_12float_e4m3_tEfNS_4arch4Sm90ELb0ELb0ELb1ELb0ELb0ELb0ELb0ELb1ELb1ELb1ELb1ELb0EEENS1_21CollectiveEpilogueFwdINS6_IJSA_SB_SA_EEES9_NS_10bfloat16_tESF_Li256ELb0ELb1ELb1ELb1EEENS1_19SingleTileSchedulerILb0ELb1ELb1ELi128EEEEEEEEEvNT_6ParamsE,@"STO_CUDA_ENTRY STV_DEFAULT"
_ZN7cutlass13device_kernelIN5flash11enable_sm90INS1_16FlashAttnFwdSm90INS1_25CollectiveMainloopFwdSm90ILi2EN4cute5tupleIJNS5_1CILi1EEES8_S8_EEENS6_IJNS7_ILi128EEESA_NS7_ILi256EEEEEELi256ENS_12float_e4m3_tEfNS_4arch4Sm90ELb0ELb0ELb1ELb0ELb0ELb0ELb0ELb1ELb1ELb1ELb1ELb0EEENS1_21CollectiveEpilogueFwdINS6_IJSA_SB_SA_EEES9_NS_10bfloat16_tESF_Li256ELb0ELb1ELb1ELb1EEENS1_19SingleTileSchedulerILb0ELb1ELb1ELi128EEEEEEEEEvNT_6ParamsE:
[----:B------:R-:W0:Y:S02]  /*0000*/  LDC R1, c[0x0][0x28] ;  /* 0x00000a00ff017b82 */ /* 0x000e240000000800 */
[----:B0-----:R-:W-:Y:S01]  /*0010*/  VIADD R1, R1, 0xffffffd0 ;  /* 0xffffffd001017836 */ /* 0x001fe20000000000 */
[----:B------:R-:W0:Y:S01]  /*0020*/  S2R R19, SR_TID.X ;  /* 0x0000000000137919 */ /* 0x000e220000002100 */
[----:B------:R-:W-:Y:S01]  /*0030*/  ELECT P0, URZ, PT ;  /* 0x00000000003f782f */ /* 0x000fe20003800000 */
[----:B------:R-:W-:Y:S01]  /*0040*/  BSSY B0, `(.L_x_0) ;  /* 0x000000d000007945 */ /* 0x000fe20003800000 */
[----:B0-----:R-:W-:-:S05]  /*0050*/  SHF.R.U32.HI R0, RZ, 0x5, R19 ;  /* 0x00000005ff007819 */ /* 0x001fca0000011613 */
[----:B------:R-:W0:Y:S02]  /*0060*/  SHFL.IDX PT, R2, R0, RZ, 0x1f ;  /* 0x00001fff00027589 */ /* 0x000e2400000e0000 */
[----:B0-----:R-:W-:-:S13]  /*0070*/  ISETP.EQ.AND P0, PT, R2, RZ, P0 ;  /* 0x000000ff0200720c */ /* 0x001fda0000702270 */
[----:B------:R-:W-:Y:S05]  /*0080*/  @!P0 BRA `(.L_x_1) ;  /* 0x0000000000208947 */ /* 0x000fea0003800000 */
[----:B------:R-:W-:Y:S02]  /*0090*/  ULDC.64 UR4, c[0x0][0x198] ;  /* 0x0000660000047ab9 */ /* 0x000fe40000000a00 */
[----:B------:R-:W-:Y:S02]  /*00a0*/  UIADD3 UR6, UP0, UR4, 0x370, URZ ;  /* 0x0000037004067890 */ /* 0x000fe4000ff1e03f */
[----:B------:R-:W-:Y:S02]  /*00b0*/  UIADD3 UR4, UP1, UR4, 0x470, URZ ;  /* 0x0000047004047890 */ /* 0x000fe4000ff3e03f */
[----:B------:R-:W-:Y:S02]  /*00c0*/  UIADD3.X UR7, URZ, UR5, URZ, UP0, !UPT ;  /* 0x000000053f077290 */ /* 0x000fe400087fe43f */
[----:B------:R-:W-:-:S07]  /*00d0*/  UIADD3.X UR5, URZ, UR5, URZ, UP1, !UPT ;  /* 0x000000053f057290 */ /* 0x000fce0008ffe43f */
[----:B------:R0:W-:Y:S02]  /*00e0*/  UTMACCTL.PF [UR6] ;  /* 0x00000000060079b9 */ /* 0x0001e40008040000 */
[----:B------:R0:W-:Y:S02]  /*00f0*/  UTMACCTL.PF [UR4] ;  /* 0x00000000040079b9 */ /* 0x0001e40008040000 */
[----:B0-----:R-:W-:Y:S01]  /*0100*/  NOP ;  /* 0x0000000000007918 */ /* 0x001fe20000000000 */
.L_x_1:
[----:B------:R-:W-:Y:S05]  /*0110*/  BSYNC B0 ;  /* 0x0000000000007941 */ /* 0x000fea0003800000 */
.L_x_0:
[----:B------:R-:W-:Y:S01]  /*0120*/  VOTEU.ANY UP0, P0 ;  /* 0x00000000003f7886 */ /* 0x000fe20000000100 */
[----:B------:R-:W0:Y:S01]  /*0130*/  SHFL.IDX PT, R2, R0, RZ, 0x1f ;  /* 0x00001fff00027589 */ /* 0x000e2200000e0000 */
[----:B------:R-:W-:Y:S01]  /*0140*/  UMOV UR4, 0x80 ;  /* 0x0000008000047882 */ /* 0x000fe20000000000 */
[----:B------:R-:W-:Y:S01]  /*0150*/  UMOV UR7, 0x100 ;  /* 0x0000010000077882 */ /* 0x000fe20000000000 */
[----:B------:R-:W-:Y:S01]  /*0160*/  SHF.R.U32.HI R18, RZ, 0x7, R19 ;  /* 0x00000007ff127819 */ /* 0x000fe20000011613 */
[----:B------:R-:W1:Y:S01]  /*0170*/  @UP0 S2UR UR8, SR_CgaCtaId ;  /* 0x00000000000809c3 */ /* 0x000e620000008800 */
[----:B------:R-:W-:Y:S01]  /*0180*/  @UP0 UMOV UR6, 0x400 ;  /* 0x0000040000060882 */ /* 0x000fe20000000000 */
[----:B------:R-:W-:-:S04]  /*0190*/  @UP0 UIADD3 UR4, -UR4, 0x100000, URZ ;  /* 0x0010000004040890 */ /* 0x000fc8000fffe13f */
[----:B------:R-:W-:Y:S02]  /*01a0*/  @UP0 USHF.L.U32 UR5, UR4, 0xb, URZ ;  /* 0x0000000b04050899 */ /* 0x000fe4000800063f */
[----:B------:R-:W-:Y:S01]  /*01b0*/  @UP0 USHF.L.U32 UR4, UR4, 0x1, URZ ;  /* 0x0000000104040899 */ /* 0x000fe2000800063f */
[----:B------:R-:W-:Y:S01]  /*01c0*/  VOTEU.ANY UP1, P0 ;  /* 0x00000000003f7886 */ /* 0x000fe20000020100 */
[----:B0-----:R-:W-:Y:S02]  /*01d0*/  ISETP.NE.AND P1, PT, R2, RZ, PT ;  /* 0x000000ff0200720c */ /* 0x001fe40003f25270 */
[----:B------:R0:W2:Y:S01]  /*01e0*/  SHFL.IDX PT, R2, R18, RZ, 0x1f ;  /* 0x00001fff12027589 */ /* 0x0000a200000e0000 */
[----:B-1----:R-:W-:Y:S02]  /*01f0*/  @UP0 ULEA UR8, UR8, UR6, 0x18 ;  /* 0x0000000608080291 */ /* 0x002fe4000f8ec03f */
[----:B------:R-:W-:-:S04]  /*0200*/  @UP0 UIADD3 UR6, -UR7, 0x100000, URZ ;  /* 0x0010000007060890 */ /* 0x000fc8000fffe13f */
[----:B------:R-:W-:Y:S02]  /*0210*/  @UP0 USHF.L.U32 UR7, UR6, 0xb, URZ ;  /* 0x0000000b06070899 */ /* 0x000fe4000800063f */
[----:B------:R-:W-:Y:S01]  /*0220*/  @UP0 USHF.L.U32 UR6, UR6, 0x1, URZ ;  /* 0x0000000106060899 */ /* 0x000fe2000800063f */
[----:B------:R-:W-:Y:S01]  /*0230*/  VOTEU.ANY UP0, P0 ;  /* 0x00000000003f7886 */ /* 0x000fe20000000100 */
[----:B------:R-:W1:Y:S04]  /*0240*/  FENCE.VIEW.ASYNC.S ;  /* 0x00000000000073c6 */ /* 0x000e680000000000 */
[----:B-1----:R0:W1:Y:S06]  /*0250*/  @UP0 SYNCS.EXCH.64 URZ, [UR8+0x38800], UR4 ;  /* 0x03880004083f05b2 */ /* 0x00206c0008000100 */
[----:B------:R0:W3:Y:S02]  /*0260*/  @UP1 SYNCS.EXCH.64 URZ, [UR8+0x38820], UR6 ;  /* 0x03882006083f15b2 */ /* 0x0000e40008000100 */
[----:B0-----:R-:W-:Y:S05]  /*0270*/  @P1 BRA `(.L_x_2) ;  /* 0x0000000000481947 */ /* 0x001fea0003800000 */
[----:B------:R-:W0:Y:S01]  /*0280*/  S2UR UR5, SR_CgaCtaId ;  /* 0x00000000000579c3 */ /* 0x000e220000008800 */
[----:B------:R-:W-:Y:S01]  /*0290*/  UMOV UR4, 0x400 ;  /* 0x0000040000047882 */ /* 0x000fe20000000000 */
[----:B------:R-:W-:Y:S01]  /*02a0*/  UMOV UR6, 0x1 ;  /* 0x0000000100067882 */ /* 0x000fe20000000000 */
[----:B------:R-:W-:Y:S01]  /*02b0*/  UMOV UR7, 0x2 ;  /* 0x0000000200077882 */ /* 0x000fe20000000000 */
[----:B------:R-:W-:Y:S01]  /*02c0*/  ELECT P0, URZ, PT ;  /* 0x00000000003f782f */ /* 0x000fe20003800000 */
[----:B0-----:R-:W-:Y:S02]  /*02d0*/  ULEA UR8, UR5, UR4, 0x18 ;  /* 0x0000000405087291 */ /* 0x001fe4000f8ec03f */
[----:B------:R-:W-:-:S04]  /*02e0*/  UIADD3 UR4, -UR6, 0x100000, URZ ;  /* 0x0010000006047890 */ /* 0x000fc8000fffe13f */
[----:B------:R-:W-:Y:S02]  /*02f0*/  USHF.L.U32 UR5, UR4, 0xb, URZ ;  /* 0x0000000b04057899 */ /* 0x000fe4000800063f */
[----:B------:R-:W-:Y:S02]  /*0300*/  USHF.L.U32 UR4, UR4, 0x1, URZ ;  /* 0x0000000104047899 */ /* 0x000fe4000800063f */
[----:B------:R-:W-:-:S04]  /*0310*/  UIADD3 UR6, -UR7, 0x100000, URZ ;  /* 0x0010000007067890 */ /* 0x000fc8000fffe13f */
[----:B------:R-:W-:Y:S02]  /*0320*/  USHF.L.U32 UR7, UR6, 0xb, URZ ;  /* 0x0000000b06077899 */ /* 0x000fe4000800063f */
[----:B------:R-:W-:Y:S01]  /*0330*/  USHF.L.U32 UR6, UR6, 0x1, URZ ;  /* 0x0000000106067899 */ /* 0x000fe2000800063f */
[----:B------:R-:W0:Y:S03]  /*0340*/  FENCE.VIEW.ASYNC.S ;  /* 0x00000000000073c6 */ /* 0x000e260000000000 */
[----:B0-----:R0:W4:Y:S08]  /*0350*/  SYNCS.EXCH.64 URZ, [UR8+0x38830], UR4 ;  /* 0x03883004083f75b2 */ /* 0x0011300008000100 */
[----:B------:R0:W0:Y:S01]  /*0360*/  SYNCS.EXCH.64 URZ, [UR8+0x38840], UR6 ;  /* 0x03884006083f75b2 */ /* 0x0000220008000100 */
[----:B------:R0:W0:Y:S01]  /*0370*/  SYNCS.EXCH.64 URZ, [UR8+0x38838], UR4 ;  /* 0x03883804083f75b2 */ /* 0x0000220008000100 */
[----:B------:R0:W0:Y:S01]  /*0380*/  SYNCS.EXCH.64 URZ, [UR8+0x38848], UR6 ;  /* 0x03884806083f75b2 */ /* 0x0000220008000100 */
[----:B------:R-:W-:Y:S01]  /*0390*/  NOP ;  /* 0x0000000000007918 */ /* 0x000fe20000000000 */
.L_x_2:
[----:B------:R-:W5:Y:S01]  /*03a0*/  SHFL.IDX PT, R3, R0, RZ, 0x1f ;  /* 0x00001fff00037589 */ /* 0x000f6200000e0000 */
[----:B------:R-:W-:Y:S01]  /*03b0*/  NOP ;  /* 0x0000000000007918 */ /* 0x000fe20000000000 */
[----:B-----5:R-:W-:-:S13]  /*03c0*/  ISETP.NE.AND P0, PT, R3, RZ, PT ;  /* 0x000000ff0300720c */ /* 0x020fda0003f05270 */
[----:B------:R-:W-:Y:S05]  /*03d0*/  @P0 BRA `(.L_x_3) ;  /* 0x0000000000480947 */ /* 0x000fea0003800000 */
[----:B0-----:R-:W0:Y:S01]  /*03e0*/  S2UR UR5, SR_CgaCtaId ;  /* 0x00000000000579c3 */ /* 0x001e220000008800 */
        /* <DEDUP_REMOVED lines=12> */
[----:B0-----:R0:W0:Y:S08]  /*04b0*/  SYNCS.EXCH.64 URZ, [UR8+0x38850], UR4 ;  /* 0x03885004083f75b2 */ /* 0x0010300008000100 */
[----:B------:R0:W0:Y:S01]  /*04c0*/  SYNCS.EXCH.64 URZ, [UR8+0x38860], UR6 ;  /* 0x03886006083f75b2 */ /* 0x0000220008000100 */
[----:B------:R0:W0:Y:S01]  /*04d0*/  SYNCS.EXCH.64 URZ, [UR8+0x38858], UR4 ;  /* 0x03885804083f75b2 */ /* 0x0000220008000100 */
[----:B------:R0:W0:Y:S01]  /*04e0*/  SYNCS.EXCH.64 URZ, [UR8+0x38868], UR6 ;  /* 0x03886806083f75b2 */ /* 0x0000220008000100 */
[----:B------:R-:W-:Y:S01]  /*04f0*/  NOP ;  /* 0x0000000000007918 */ /* 0x000fe20000000000 */
.L_x_3:
[----:B------:R-:W5:Y:S01]  /*0500*/  SHFL.IDX PT, R3, R0, RZ, 0x1f ;  /* 0x00001fff00037589 */ /* 0x000f6200000e0000 */
[----:B------:R-:W-:Y:S01]  /*0510*/  NOP ;  /* 0x0000000000007918 */ /* 0x000fe20000000000 */
[----:B-----5:R-:W-:-:S13]  /*0520*/  ISETP.NE.AND P0, PT, R3, RZ, PT ;  /* 0x000000ff0300720c */ /* 0x020fda0003f05270 */
[----:B------:R-:W-:Y:S05]  /*0530*/  @P0 BRA `(.L_x_4) ;  /* 0x0000000000380947 */ /* 0x000fea0003800000 */
[----:B0-----:R-:W0:Y:S01]  /*0540*/  S2UR UR5, SR_CgaCtaId ;  /* 0x00000000000579c3 */ /* 0x001e220000008800 */
[----:B------:R-:W-:Y:S01]  /*0550*/  UMOV UR4, 0x400 ;  /* 0x0000040000047882 */ /* 0x000fe20000000000 */
[----:B------:R-:W-:Y:S01]  /*0560*/  UMOV UR7, 0x1 ;  /* 0x0000000100077882 */ /* 0x000fe20000000000 */
[----:B------:R-:W-:Y:S01]  /*0570*/  ELECT P0, URZ, PT ;  /* 0x00000000003f782f */ /* 0x000fe20003800000 */
[----:B0-----:R-:W-:Y:S02]  /*0580*/  ULEA UR6, UR5, UR4, 0x18 ;  /* 0x0000000405067291 */ /* 0x001fe4000f8ec03f */
[----:B------:R-:W-:-:S04]  /*0590*/  UIADD3 UR4, -UR7, 0x100000, URZ ;  /* 0x0010000007047890 */ /* 0x000fc8000fffe13f */
[----:B------:R-:W-:Y:S02]  /*05a0*/  USHF.L.U32 UR5, UR4, 0xb, URZ ;  /* 0x0000000b04057899 */ /* 0x000fe4000800063f */
[----:B------:R-:W-:Y:S01]  /*05b0*/  USHF.L.U32 UR4, UR4, 0x1, URZ ;  /* 0x0000000104047899 */ /* 0x000fe2000800063f */
[----:B------:R-:W0:Y:S11]  /*05c0*/  FENCE.VIEW.ASYNC.S ;  /* 0x00000000000073c6 */ /* 0x000e360000000000 */
[----:B0-----:R0:W0:Y:S01]  /*05d0*/  SYNCS.EXCH.64 URZ, [UR6+0x38870], UR4 ;  /* 0x03887004063f75b2 */ /* 0x0010220008000100 */
[----:B------:R0:W0:Y:S01]  /*05e0*/  SYNCS.EXCH.64 URZ, [UR6+0x38880], UR4 ;  /* 0x03888004063f75b2 */ /* 0x0000220008000100 */
[----:B------:R0:W0:Y:S01]  /*05f0*/  SYNCS.EXCH.64 URZ, [UR6+0x38878], UR4 ;  /* 0x03887804063f75b2 */ /* 0x0000220008000100 */
[----:B------:R0:W0:Y:S01]  /*0600*/  SYNCS.EXCH.64 URZ, [UR6+0x38888], UR4 ;  /* 0x03888804063f75b2 */ /* 0x0000220008000100 */
[----:B------:R-:W-:Y:S01]  /*0610*/  NOP ;  /* 0x0000000000007918 */ /* 0x000fe20000000000 */
.L_x_4:
        /* <DEDUP_REMOVED lines=22> */
.L_x_5:
        /* <DEDUP_REMOVED lines=22> */
.L_x_6:
[----:B--2---:R-:W-:Y:S01]  /*08e0*/  ISETP.NE.AND P0, PT, R2, RZ, PT ;  /* 0x000000ff0200720c */ /* 0x004fe20003f05270 */
[----:B------:R-:W-:Y:S01]  /*08f0*/  IMAD.MOV.U32 R2, RZ, RZ, 0x1 ;  /* 0x00000001ff027424 */ /* 0x000fe200078e00ff */
[----:B------:R-:W-:Y:S01]  /*0900*/  NOP ;  /* 0x0000000000007918 */ /* 0x000fe20000000000 */
[----:B------:R-:W-:Y:S01]  /*0910*/  ULDC.64 UR40, c[0x0][0x208] ;  /* 0x0000820000287ab9 */ /* 0x000fe20000000a00 */
[----:B------:R-:W-:Y:S02]  /*0920*/  BSSY B6, `(.L_x_7) ;  /* 0x0000f5c000067945 */ /* 0x000fe40003800000 */
[----:B------:R-:W-:-:S05]  /*0930*/  SEL R2, R2, 0x2, !P0 ;  /* 0x0000000202027807 */ /* 0x000fca0004000000 */
[----:B------:R2:W-:Y:S01]  /*0940*/  STL [R1+0x20], R2 ;  /* 0x0000200201007387 */ /* 0x0005e20000100800 */
[----:B01-34-:R-:W-:Y:S06]  /*0950*/  BAR.SYNC.DEFER_BLOCKING 0x0 ;  /* 0x0000000000007b1d */ /* 0x01bfec0000010000 */
[----:B------:R-:W-:Y:S05]  /*0960*/  @!P0 BRA `(.L_x_8) ;  /* 0x000000b400ac8947 */ /* 0x000fea0003800000 */
.L_x_9:
[----:B------:R-:W-:-:S08]  /*0970*/  NOP ;  /* 0x0000000000007918 */ /* 0x000fd00000000000 */
[----:B------:R-:W0:Y:S02]  /*0980*/  USETMAXREG.TRY_ALLOC.CTAPOOL UP0, 0xf0 ;  /* 0x000000f0000079c8 */ /* 0x000e240008000600 */
[----:B0-----:R-:W-:-:S13]  /*0990*/  PLOP3.LUT P0, PT, PT, PT, UP0, 0x80, 0x0 ;  /* 0x000000000000781c */ /* 0x001fda0003f0f008 */
[----:B------:R-:W-:Y:S05]  /*09a0*/  @!P0 BRA `(.L_x_9) ;  /* 0xfffffffc00f08947 */ /* 0x000fea000383ffff */
[----:B--2---:R-:W0:Y:S01]  /*09b0*/  LDC R2, c[0x0][0xc50] ;  /* 0x00031400ff027b82 */ /* 0x004e220000000800 */
[----:B------:R-:W-:-:S07]  /*09c0*/  LOP3.LUT R4, R19, 0xffffff80, RZ, 0xc0, !PT ;  /* 0xffffff8013047812 */ /* 0x000fce00078ec0ff */
[----:B------:R-:W-:Y:S08]  /*09d0*/  BAR.ARV 0x8, 0x180 ;  /* 0x0206000000007b1d */ /* 0x000ff00000002000 */
[----:B------:R-:W1:Y:S01]  /*09e0*/  S2UR UR4, SR_CTAID.Y ;  /* 0x00000000000479c3 */ /* 0x000e620000002600 */
[----:B------:R-:W-:-:S07]  /*09f0*/  ISETP.NE.AND P0, PT, R4, 0x80, PT ;  /* 0x000000800400780c */ /* 0x000fce0003f05270 */
[----:B------:R-:W2:Y:S08]  /*0a00*/  S2UR UR39, SR_CTAID.Z ;  /* 0x00000000002779c3 */ /* 0x000eb00000002700 */
[----:B------:R-:W-:Y:S06]  /*0a10*/  @!P0 BAR.ARV 0x9, 0x100 ;  /* 0x0244000000008b1d */ /* 0x000fec0000002000 */
[----:B0-----:R-:W-:Y:S01]  /*0a20*/  ISETP.NE.AND P1, PT, R2, 0x1, PT ;  /* 0x000000010200780c */ /* 0x001fe20003f25270 */
[----:B-1----:R-:W-:Y:S01]  /*0a30*/  IMAD.U32 R16, RZ, RZ, UR4 ;  /* 0x00000004ff107e24 */ /* 0x002fe2000f8e00ff */
[----:B--2---:R-:W-:-:S11]  /*0a40*/  ISETP.LE.AND P0, PT, RZ, UR39, PT ;  /* 0x00000027ff007c0c */ /* 0x004fd6000bf03270 */
[----:B------:R-:W0:Y:S08]  /*0a50*/  @P1 LDC R0, c[0x0][0xc54] ;  /* 0x00031500ff001b82 */ /* 0x000e300000000800 */
[----:B------:R-:W1:Y:S01]  /*0a60*/  @P1 LDC R3, c[0x0][0xc58] ;  /* 0x00031600ff031b82 */ /* 0x000e620000000800 */
[----:B0-----:R-:W-:-:S05]  /*0a70*/  @P1 IMAD.HI.U32 R0, R0, UR4, RZ ;  /* 0x0000000400001c27 */ /* 0x001fca000f8e00ff */
[----:B-1----:R-:W-:-:S05]  /*0a80*/  @P1 SHF.R.U32.HI R16, RZ, R3, R0 ;  /* 0x00000003ff101219 */ /* 0x002fca0000011600 */
[----:B------:R-:W-:-:S04]  /*0a90*/  IMAD.MOV R3, RZ, RZ, -R16 ;  /* 0x000000ffff037224 */ /* 0x000fc800078e0a10 */
[----:B------:R-:W-:Y:S01]  /*0aa0*/  IMAD R2, R2, R3, UR4 ;  /* 0x0000000402027e24 */ /* 0x000fe2000f8e0203 */
[----:B------:R-:W-:Y:S06]  /*0ab0*/  @!P0 BRA `(.L_x_10) ;  /* 0x000000f400088947 */ /* 0x000fec0003800000 */
[----:B------:R-:W0:Y:S01]  /*0ac0*/  LDC.64 R4, c[0x0][0x418] ;  /* 0x00010600ff047b82 */ /* 0x000e220000000a00 */
[----:B------:R-:W-:-:S07]  /*0ad0*/  LOP3.LUT R17, R2, 0xffff, RZ, 0xc0, !PT ;  /* 0x0000ffff02117812 */ /* 0x000fce00078ec0ff */
[----:B------:R-:W1:Y:S08]  /*0ae0*/  LDC R27, c[0x0][0x424] ;  /* 0x00010900ff1b7b82 */ /* 0x000e700000000800 */
[----:B------:R-:W2:Y:S01]  /*0af0*/  LDC R0, c[0x0][0x2f0] ;  /* 0x0000bc00ff007b82 */ /* 0x000ea20000000800 */
[----:B0-----:R-:W-:-:S04]  /*0b00*/  ISETP.NE.U32.AND P0, PT, R4, RZ, PT ;  /* 0x000000ff0400720c */ /* 0x001fc80003f05070 */
[----:B------:R-:W-:-:S04]  /*0b10*/  ISETP.NE.AND.EX P0, PT, R5, RZ, PT, P0 ;  /* 0x000000ff0500720c */ /* 0x000fc80003f05300 */
[----:B-1----:R-:W-:-:S05]  /*0b20*/  SEL R27, R27, 0x1, P0 ;  /* 0x000000011b1b7807 */ /* 0x002fca0000000000 */
[----:B--2---:R-:W-:-:S04]  /*0b30*/  IMAD R27, R27, R0, RZ ;  /* 0x000000001b1b7224 */ /* 0x004fc800078e02ff */
[C---:B------:R-:W-:Y:S01]  /*0b40*/  VIADD R0, R27.reuse, 0x7f ;  /* 0x0000007f1b007836 */ /* 0x040fe20000000000 */
[----:B------:R-:W-:-:S04]  /*0b50*/  ISETP.GE.AND P0, PT, R27, 0x1, PT ;  /* 0x000000011b00780c */ /* 0x000fc80003f06270 */
[----:B------:R-:W-:-:S04]  /*0b60*/  SHF.R.S32.HI R3, RZ, 0x1f, R0 ;  /* 0x0000001fff037819 */ /* 0x000fc80000011400 */
[----:B------:R-:W-:Y:S01]  /*0b70*/  LEA.HI R3, R3, R0, RZ, 0x7 ;  /* 0x0000000003037211 */ /* 0x000fe200078f38ff */
[----:B------:R-:W-:-:S03]  /*0b80*/  IMAD.MOV.U32 R0, RZ, RZ, RZ ;  /* 0x000000ffff007224 */ /* 0x000fc600078e00ff */
[----:B------:R-:W-:Y:S01]  /*0b90*/  SHF.R.S32.HI R26, RZ, 0x7, R3 ;  /* 0x00000007ff1a7819 */ /* 0x000fe20000011403 */
[----:B------:R-:W-:Y:S06]  /*0ba0*/  @!P0 BRA `(.L_x_11) ;  /* 0x0000000000788947 */ /* 0x000fec0003800000 */
[----:B------:R-:W-:-:S04]  /*0bb0*/  SHF.R.U32.HI R5, RZ, 0x10, R2 ;  /* 0x00000010ff057819 */ /* 0x000fc80000011602 */
[----:B------:R-:W-:-:S13]  /*0bc0*/  ISETP.NE.AND P0, PT, R5, RZ, PT ;  /* 0x000000ff0500720c */ /* 0x000fda0003f05270 */
[----:B------:R-:W0:Y:S02]  /*0bd0*/  @!P0 LDC R5, c[0x0][0x9f0] ;  /* 0x00027c00ff058b82 */ /* 0x000e240000000800 */
[-C--:B0-----:R-:W-:Y:S02]  /*0be0*/  IABS R7, R5.reuse ;  /* 0x0000000500077213 */ /* 0x081fe40000000000 */
[----:B------:R-:W-:Y:S02]  /*0bf0*/  IADD3 R0, R26, -0x1, R5 ;  /* 0xffffffff1a007810 */ /* 0x000fe40007ffe005 */
[----:B------:R-:W0:Y:S01]  /*0c00*/  I2F.RP R4, R7 ;  /* 0x0000000700047306 */ /* 0x000e220000209400 */
[----:B------:R-:W-:-:S05]  /*0c10*/  IABS R8, R5 ;  /* 0x0000000500087213 */ /* 0x000fca0000000000 */
[----:B------:R-:W-:Y:S02]  /*0c20*/  IMAD.MOV R8, RZ, RZ, -R8 ;  /* 0x000000ffff087224 */ /* 0x000fe400078e0a08 */
[----:B0-----:R-:W0:Y:S02]  /*0c30*/  MUFU.RCP R4, R4 ;  /* 0x0000000400047308 */ /* 0x001e240000001000 */
[----:B0-----:R-:W-:Y:S01]  /*0c40*/  VIADD R2, R4, 0xffffffe ;  /* 0x0ffffffe04027836 */ /* 0x001fe20000000000 */
[----:B------:R-:W-:Y:S02]  /*0c50*/  IABS R4, R0 ;  /* 0x0000000000047213 */ /* 0x000fe40000000000 */
[----:B------:R-:W-:-:S03]  /*0c60*/  LOP3.LUT R0, R0, R5, RZ, 0x3c, !PT ;  /* 0x0000000500007212 */ /* 0x000fc600078e3cff */
[----:B------:R0:W1:Y:S01]  /*0c70*/  F2I.FTZ.U32.TRUNC.NTZ R3, R2 ;  /* 0x0000000200037305 */ /* 0x000062000021f000 */
[----:B------:R-:W-:Y:S01]  /*0c80*/  ISETP.GE.AND P2, PT, R0, RZ, PT ;  /* 0x000000ff0000720c */ /* 0x000fe20003f46270 */
[----:B0-----:R-:W-:Y:S02]  /*0c90*/  IMAD.MOV.U32 R2, RZ, RZ, RZ ;  /* 0x000000ffff027224 */ /* 0x001fe400078e00ff */
[----:B-1----:R-:W-:-:S04]  /*0ca0*/  IMAD.MOV R6, RZ, RZ, -R3 ;  /* 0x000000ffff067224 */ /* 0x002fc800078e0a03 */
[----:B------:R-:W-:-:S04]  /*0cb0*/  IMAD R9, R6, R7, RZ ;  /* 0x0000000706097224 */ /* 0x000fc800078e02ff */
[----:B------:R-:W-:-:S04]  /*0cc0*/  IMAD.HI.U32 R3, R3, R9, R2 ;  /* 0x0000000903037227 */ /* 0x000fc800078e0002 */
[----:B------:R-:W-:Y:S02]  /*0cd0*/  IMAD.MOV.U32 R2, RZ, RZ, R8 ;  /* 0x000000ffff027224 */ /* 0x000fe400078e0008 */
[----:B------:R-:W-:-:S04]  /*0ce0*/  IMAD.HI.U32 R3, R3, R4, RZ ;  /* 0x0000000403037227 */ /* 0x000fc800078e00ff */
[----:B------:R-:W-:-:S05]  /*0cf0*/  IMAD R2, R3, R2, R4 ;  /* 0x0000000203027224 */ /* 0x000fca00078e0204 */
[----:B------:R-:W-:-:S13]  /*0d00*/  ISETP.GT.U32.AND P1, PT, R7, R2, PT ;  /* 0x000000020700720c */ /* 0x000fda0003f24070 */
[----:B------:R-:W-:Y:S02]  /*0d10*/  @!P1 IMAD.IADD R2, R2, 0x1, -R7 ;  /* 0x0000000102029824 */ /* 0x000fe400078e0a07 */
[----:B------:R-:W-:Y:S01]  /*0d20*/  @!P1 VIADD R3, R3, 0x1 ;  /* 0x0000000103039836 */ /* 0x000fe20000000000 */
[----:B------:R-:W-:Y:S02]  /*0d30*/  ISETP.NE.AND P1, PT, R5, RZ, PT ;  /* 0x000000ff0500720c */ /* 0x000fe40003f25270 */
[----:B------:R-:W-:-:S13]  /*0d40*/  ISETP.GE.U32.AND P0, PT, R2, R7, PT ;  /* 0x000000070200720c */ /* 0x000fda0003f06070 */
[----:B------:R-:W-:-:S04]  /*0d50*/  @P0 VIADD R3, R3, 0x1 ;  /* 0x0000000103030836 */ /* 0x000fc80000000000 */
[----:B------:R-:W-:-:S04]  /*0d60*/  IMAD.MOV.U32 R0, RZ, RZ, R3 ;  /* 0x000000ffff007224 */ /* 0x000fc800078e0003 */
[----:B------:R-:W-:Y:S01]  /*0d70*/  @!P2 IMAD.MOV R0, RZ, RZ, -R0 ;  /* 0x000000ffff00a224 */ /* 0x000fe200078e0a00 */
[----:B------:R-:W-:-:S07]  /*0d80*/  @!P1 LOP3.LUT R0, RZ, R5, RZ, 0x33, !PT ;  /* 0x00000005ff009212 */ /* 0x000fce00078e33ff */
.L_x_11:
[-C--:B------:R-:W-:Y:S01]  /*0d90*/  IMAD R17, R17, R0.reuse, RZ ;  /* 0x0000000011117224 */ /* 0x080fe200078e02ff */
[----:B------:R-:W-:Y:S01]  /*0da0*/  USHF.R.S32.HI UR38, URZ, 0x1f, UR39 ;  /* 0x0000001f3f267899 */ /* 0x000fe20008011427 */
[----:B------:R-:W-:Y:S01]  /*0db0*/  VIADD R92, R19, 0xffffff80 ;  /* 0xffffff80135c7836 */ /* 0x000fe20000000000 */
[----:B------:R-:W-:Y:S02]  /*0dc0*/  PLOP3.LUT P0, PT, PT, PT, PT, 0x80, 0x0 ;  /* 0x000000000000781c */ /* 0x000fe40003f0f070 */
[----:B------:R-:W-:Y:S02]  /*0dd0*/  CS2R R84, SRZ ;  /* 0x0000000000547805 */ /* 0x000fe4000001ff00 */
[----:B------:R-:W-:Y:S01]  /*0de0*/  VIADDMNMX R26, R17, R0, R26, PT ;  /* 0x00000000111a7246 */ /* 0x000fe2000380011a */
[----:B------:R-:W-:Y:S01]  /*0df0*/  IMAD.MOV.U32 R0, RZ, RZ, RZ ;  /* 0x000000ffff007224 */ /* 0x000fe200078e00ff */
[----:B------:R-:W-:Y:S02]  /*0e00*/  CS2R R2, SRZ ;  /* 0x0000000000027805 */ /* 0x000fe4000001ff00 */
[----:B------:R-:W-:-:S02]  /*0e10*/  CS2R R152, SRZ ;  /* 0x0000000000987805 */ /* 0x000fc4000001ff00 */
[----:B------:R-:W-:Y:S02]  /*0e20*/  ISETP.GT.AND P1, PT, R26, R17, PT ;  /* 0x000000111a00720c */ /* 0x000fe40003f24270 */
[----:B------:R-:W-:Y:S02]  /*0e30*/  CS2R R30, SRZ ;  /* 0x00000000001e7805 */ /* 0x000fe4000001ff00 */
[----:B------:R-:W-:Y:S01]  /*0e40*/  CS2R R28, SRZ ;  /* 0x00000000001c7805 */ /* 0x000fe2000001ff00 */
[----:B------:R-:W-:Y:S01]  /*0e50*/  IMAD.MOV.U32 R104, RZ, RZ, RZ ;  /* 0x000000ffff687224 */ /* 0x000fe200078e00ff */
[----:B------:R-:W-:Y:S02]  /*0e60*/  CS2R R64, SRZ ;  /* 0x0000000000407805 */ /* 0x000fe4000001ff00 */
[----:B------:R-:W-:Y:S02]  /*0e70*/  CS2R R36, SRZ ;  /* 0x0000000000247805 */ /* 0x000fe4000001ff00 */
[----:B------:R-:W-:-:S02]  /*0e80*/  CS2R R32, SRZ ;  /* 0x0000000000207805 */ /* 0x000fc4000001ff00 */
[----:B------:R-:W-:Y:S01]  /*0e90*/  CS2R R38, SRZ ;  /* 0x0000000000267805 */ /* 0x000fe2000001ff00 */
[----:B------:R-:W-:Y:S01]  /*0ea0*/  IMAD.MOV.U32 R34, RZ, RZ, RZ ;  /* 0x000000ffff227224 */ /* 0x000fe200078e00ff */
[----:B------:R-:W-:Y:S02]  /*0eb0*/  CS2R R116, SRZ ;  /* 0x0000000000747805 */ /* 0x000fe4000001ff00 */
[----:B------:R-:W-:Y:S02]  /*0ec0*/  CS2R R72, SRZ ;  /* 0x0000000000487805 */ /* 0x000fe4000001ff00 */
[----:B------:R-:W-:Y:S02]  /*0ed0*/  CS2R R44, SRZ ;  /* 0x00000000002c7805 */ /* 0x000fe4000001ff00 */
[----:B------:R-:W-:Y:S02]  /*0ee0*/  CS2R R24, SRZ ;  /* 0x0000000000187805 */ /* 0x000fe4000001ff00 */
[----:B------:R-:W-:Y:S01]  /*0ef0*/  CS2R R46, SRZ ;  /* 0x00000000002e7805 */ /* 0x000fe2000001ff00 */
[----:B------:R-:W-:Y:S01]  /*0f00*/  IMAD.MOV.U32 R42, RZ, RZ, RZ ;  /* 0x000000ffff2a7224 */ /* 0x000fe200078e00ff */
[----:B------:R-:W-:Y:S01]  /*0f10*/  CS2R R22, SRZ ;  /* 0x0000000000167805 */ /* 0x000fe2000001ff00 */
[----:B------:R-:W-:Y:S01]  /*0f20*/  IMAD.MOV.U32 R101, RZ, RZ, RZ ;  /* 0x000000ffff657224 */ /* 0x000fe200078e00ff */
[----:B------:R-:W-:-:S02]  /*0f30*/  CS2R R80, SRZ ;  /* 0x0000000000507805 */ /* 0x000fc4000001ff00 */
[----:B------:R-:W-:Y:S02]  /*0f40*/  CS2R R52, SRZ ;  /* 0x0000000000347805 */ /* 0x000fe4000001ff00 */
[----:B------:R-:W-:Y:S01]  /*0f50*/  CS2R R54, SRZ ;  /* 0x0000000000367805 */ /* 0x000fe2000001ff00 */
[----:B------:R-:W-:Y:S01]  /*0f60*/  IMAD.MOV.U32 R50, RZ, RZ, RZ ;  /* 0x000000ffff327224 */ /* 0x000fe200078e00ff */
[----:B------:R-:W-:Y:S01]  /*0f70*/  CS2R R20, SRZ ;  /* 0x0000000000147805 */ /* 0x000fe2000001ff00 */
[----:B------:R-:W-:Y:S01]  /*0f80*/  IMAD.MOV.U32 R93, RZ, RZ, RZ ;  /* 0x000000ffff5d7224 */ /* 0x000fe200078e00ff */
[----:B------:R-:W-:Y:S02]  /*0f90*/  CS2R R88, SRZ ;  /* 0x0000000000587805 */ /* 0x000fe4000001ff00 */
[----:B------:R-:W-:Y:S02]  /*0fa0*/  CS2R R60, SRZ ;  /* 0x00000000003c7805 */ /* 0x000fe4000001ff00 */
[----:B------:R-:W-:Y:S01]  /*0fb0*/  CS2R R62, SRZ ;  /* 0x00000000003e7805 */ /* 0x000fe2000001ff00 */
[----:B------:R-:W-:Y:S01]  /*0fc0*/  IMAD.MOV.U32 R58, RZ, RZ, RZ ;  /* 0x000000ffff3a7224 */ /* 0x000fe200078e00ff */
[----:B------:R-:W-:Y:S01]  /*0fd0*/  CS2R R96, SRZ ;  /* 0x0000000000607805 */ /* 0x000fe2000001ff00 */
[----:B------:R-:W-:Y:S01]  /*0fe0*/  IMAD.MOV.U32 R19, RZ, RZ, RZ ;  /* 0x000000ffff137224 */ /* 0x000fe200078e00ff */
[----:B------:R-:W-:Y:S01]  /*0ff0*/  CS2R R76, SRZ ;  /* 0x00000000004c7805 */ /* 0x000fe2000001ff00 */
[----:B------:R-:W-:Y:S01]  /*1000*/  IMAD.MOV.U32 R109, RZ, RZ, RZ ;  /* 0x000000ffff6d7224 */ /* 0x000fe200078e00ff */
[----:B------:R-:W-:-:S02]  /*1010*/  CS2R R14, SRZ ;  /* 0x00000000000e7805 */ /* 0x000fc4000001ff00 */
[----:B------:R-:W-:Y:S02]  /*1020*/  CS2R R70, SRZ ;  /* 0x0000000000467805 */ /* 0x000fe4000001ff00 */
[----:B------:R-:W-:Y:S02]  /*1030*/  CS2R R66, SRZ ;  /* 0x0000000000427805 */ /* 0x000fe4000001ff00 */
[----:B------:R-:W-:Y:S02]  /*1040*/  CS2R R56, SRZ ;  /* 0x0000000000387805 */ /* 0x000fe4000001ff00 */
[----:B------:R-:W-:Y:S02]  /*1050*/  CS2R R12, SRZ ;  /* 0x00000000000c7805 */ /* 0x000fe4000001ff00 */
[----:B------:R-:W-:Y:S02]  /*1060*/  CS2R R78, SRZ ;  /* 0x00000000004e7805 */ /* 0x000fe4000001ff00 */
        /* <DEDUP_REMOVED lines=17> */
[----:B------:R-:W-:Y:S01]  /*1180*/  CS2R R68, SRZ ;  /* 0x0000000000447805 */ /* 0x000fe2000001ff00 */
[----:B------:R-:W-:Y:S01]  /*1190*/  IMAD.MOV.U32 R124, RZ, RZ, RZ ;  /* 0x000000ffff7c7224 */ /* 0x000fe200078e00ff */
[----:B------:R-:W-:-:S02]  /*11a0*/  CS2R R126, SRZ ;  /* 0x00000000007e7805 */ /* 0x000fc4000001ff00 */
[----:B------:R-:W-:Y:S01]  /*11b0*/  CS2R R122, SRZ ;  /* 0x00000000007a7805 */ /* 0x000fe2000001ff00 */
[----:B------:R-:W-:Y:S01]  /*11c0*/  IMAD.MOV.U32 R121, RZ, RZ, RZ ;  /* 0x000000ffff797224 */ /* 0x000fe200078e00ff */
        /* <DEDUP_REMOVED lines=12> */
[----:B------:R-:W-:Y:S06]  /*1290*/  @!P1 BRA `(.L_x_12) ;  /* 0x00000070002c9947 */ /* 0x000fec0003800000 */
[----:B------:R-:W-:Y:S01]  /*12a0*/  SHF.R.S32.HI R3, RZ, 0x1f, R92 ;  /* 0x0000001fff037819 */ /* 0x000fe2000001145c */
[----:B------:R-:W0:Y:S01]  /*12b0*/  S2UR UR5, SR_CgaCtaId ;  /* 0x00000000000579c3 */ /* 0x000e220000008800 */
[----:B------:R-:W-:Y:S02]  /*12c0*/  UMOV UR36, 0x400 ;  /* 0x0000040000247882 */ /* 0x000fe40000000000 */
[----:B------:R-:W-:-:S04]  /*12d0*/  LEA.HI R19, R3, R92, RZ, 0x7 ;  /* 0x0000005c03137211 */ /* 0x000fc800078f38ff */
[----:B------:R-:W-:-:S06]  /*12e0*/  SHF.R.S32.HI R0, RZ, 0x7, R19 ;  /* 0x00000007ff007819 */ /* 0x000fcc0000011413 */
[----:B------:R-:W1:Y:S01]  /*12f0*/  SHFL.IDX PT, R0, R0, RZ, 0x1f ;  /* 0x00001fff00007589 */ /* 0x000e6200000e0000 */
[----:B0-----:R-:W-:-:S04]  /*1300*/  ULEA UR36, UR5, UR36, 0x18 ;  /* 0x0000002405247291 */ /* 0x001fc8000f8ec03f */
[----:B------:R-:W-:-:S04]  /*1310*/  UIADD3 UR5, UR36, 0x20400, URZ ;  /* 0x0002040024057890 */ /* 0x000fc8000fffe03f */
[----:B------:R-:W-:Y:S01]  /*1320*/  ULOP3.LUT UP0, URZ, UR5, 0x3ff, URZ, 0xc0, !UPT ;  /* 0x000003ff053f7892 */ /* 0x000fe2000f80c03f */
[----:B-1----:R-:W-:-:S05]  /*1330*/  R2UR UR37, R0 ;  /* 0x00000000002572ca */ /* 0x002fca00000e0000 */
[----:B------:R-:W-:-:S08]  /*1340*/  PLOP3.LUT P0, PT, PT, PT, UP0, 0x80, 0x0 ;  /* 0x000000000000781c */ /* 0x000fd00003f0f008 */
[----:B------:R-:W-:-:S04]  /*1350*/  ULEA.HI UR4, UR37, UR37, URZ, 0x1 ;  /* 0x0000002525047291 */ /* 0x000fc8000f8f083f */
[----:B------:R-:W-:-:S04]  /*1360*/  ULOP3.LUT UR4, UR4, 0x1e, URZ, 0xc0, !UPT ;  /* 0x0000001e04047892 */ /* 0x000fc8000f8ec03f */
[----:B------:R-:W-:-:S04]  /*1370*/  UIADD3 UR4, UR37, -UR4, URZ ;  /* 0x8000000425047290 */ /* 0x000fc8000fffe03f */
[----:B------:R-:W-:-:S04]  /*1380*/  ULEA UR4, UR4, UR5, 0xd ;  /* 0x0000000504047291 */ /* 0x000fc8000f8e683f */
[----:B------:R-:W-:-:S04]  /*1390*/  USHF.R.U32.HI UR4, URZ, 0x4, UR4 ;  /* 0x000000043f047899 */ /* 0x000fc80008011604 */
[----:B------:R-:W-:Y:S01]  /*13a0*/  ULOP3.LUT UR42, UR4, 0x3fff, URZ, 0xc0, !UPT ;  /* 0x00003fff042a7892 */ /* 0x000fe2000f8ec03f */
[----:B------:R-:W-:Y:S11]  /*13b0*/  @!P0 BRA `(.L_x_13) ;  /* 0x0000000000408947 */ /* 0x000ff60003800000 */
[----:B------:R-:W-:Y:S01]  /*13c0*/  MOV R0, 0x0 ;  /* 0x0000000000007802 */ /* 0x000fe20000000f00 */
[----:B------:R-:W-:Y:S01]  /*13d0*/  ULDC.64 UR4, c[0x4][0xc0] ;  /* 0x0100300000047ab9 */ /* 0x000fe20000000a00 */
[----:B------:R-:W-:Y:S01]  /*13e0*/  ULDC.64 UR6, c[0x4][0x30] ;  /* 0x01000c0000067ab9 */ /* 0x000fe20000000a00 */
[----:B------:R-:W-:Y:S01]  /*13f0*/  IMAD.U32 R4, RZ, RZ, UR4 ;  /* 0x00000004ff047e24 */ /* 0x000fe2000f8e00ff */
[----:B------:R0:W1:Y:S01]  /*1400*/  LDC.64 R2, c[0x4][R0] ;  /* 0x0100000000027b82 */ /* 0x0000620000000a00 */
[----:B------:R-:W-:Y:S01]  /*1410*/  IMAD.U32 R5, RZ, RZ, UR5 ;  /* 0x00000005ff057e24 */ /* 0x000fe2000f8e00ff */
[----:B------:R-:W-:Y:S01]  /*1420*/  ULDC.64 UR4, c[0x4][0xc8] ;  /* 0x0100320000047ab9 */ /* 0x000fe20000000a00 */
[----:B------:R-:W-:Y:S02]  /*1430*/  IMAD.U32 R10, RZ, RZ, UR6 ;  /* 0x00000006ff0a7e24 */ /* 0x000fe4000f8e00ff */
[----:B------:R-:W-:Y:S02]  /*1440*/  IMAD.U32 R6, RZ, RZ, UR4 ;  /* 0x00000004ff067e24 */ /* 0x000fe4000f8e00ff */
[----:B------:R-:W-:-:S02]  /*1450*/  IMAD.U32 R7, RZ, RZ, UR5 ;  /* 0x00000005ff077e24 */ /* 0x000fc4000f8e00ff */
[----:B------:R-:W-:Y:S02]  /*1460*/  IMAD.U32 R11, RZ, RZ, UR7 ;  /* 0x00000007ff0b7e24 */ /* 0x000fe4000f8e00ff */
[----:B------:R-:W-:Y:S02]  /*1470*/  IMAD.MOV.U32 R8, RZ, RZ, 0x70 ;  /* 0x00000070ff087424 */ /* 0x000fe400078e00ff */
[----:B------:R-:W-:Y:S02]  /*1480*/  IMAD.MOV.U32 R12, RZ, RZ, 0x1 ;  /* 0x00000001ff0c7424 */ /* 0x000fe400078e00ff */
[----:B0-----:R-:W-:-:S07]  /*1490*/  IMAD.MOV.U32 R13, RZ, RZ, RZ ;  /* 0x000000ffff0d7224 */ /* 0x001fce00078e00ff */
[----:B------:R-:W-:-:S07]  /*14a0*/  LEPC R20, `(.L_x_13) ;  /* 0x000000001014794e */ /* 0x000fce0000000000 */
[----:B-1----:R-:W-:Y:S05]  /*14b0*/  CALL.ABS.NOINC R2 ;  /* 0x0000000002007343 */ /* 0x002fea0003c00000 */
.L_x_13:
[----:B------:R-:W0:Y:S01]  /*14c0*/  LDC.64 R12, c[0x0][0x990] ;  /* 0x00026400ff0c7b82 */ /* 0x000e220000000a00 */
[----:B------:R-:W2:Y:S01]  /*14d0*/  LDL.LU R24, [R1+0x20] ;  /* 0x0000200001187983 */ /* 0x000ea20000300800 */
[----:B------:R-:W-:-:S06]  /*14e0*/  ULDC UR4, c[0x0][0x9d8] ;  /* 0x0002760000047ab9 */ /* 0x000fcc0000000800 */
[----:B------:R-:W1:Y:S01]  /*14f0*/  LDC.64 R20, c[0x0][0x998] ;  /* 0x00026600ff147b82 */ /* 0x000e620000000a00 */
[----:B0-----:R-:W-:-:S04]  /*1500*/  ISETP.NE.U32.AND P0, PT, R12, RZ, PT ;  /* 0x000000ff0c00720c */ /* 0x001fc80003f05070 */
[----:B------:R-:W-:Y:S02]  /*1510*/  ISETP.NE.AND.EX P0, PT, R13, RZ, PT, P0 ;  /* 0x000000ff0d00720c */ /* 0x000fe40003f05300 */
[----:B-1----:R-:W-:-:S04]  /*1520*/  ISETP.NE.U32.AND P1, PT, R20, RZ, PT ;  /* 0x000000ff1400720c */ /* 0x002fc80003f25070 */
[----:B------:R-:W-:-:S07]  /*1530*/  ISETP.NE.AND.EX P1, PT, R21, RZ, PT, P1 ;  /* 0x000000ff1500720c */ /* 0x000fce0003f25310 */
[----:B------:R-:W0:Y:S01]  /*1540*/  @P0 LDC.64 R8, c[0x0][0x9a8] ;  /* 0x00026a00ff080b82 */ /* 0x000e220000000a00 */
[----:B------:R-:W-:-:S07]  /*1550*/  @P0 SHF.R.S32.HI R7, RZ, 0x1f, R16 ;  /* 0x0000001fff070819 */ /* 0x000fce0000011410 */
[----:B------:R-:W1:Y:S08]  /*1560*/  @P1 LDC.64 R10, c[0x0][0x9b8] ;  /* 0x00026e00ff0a1b82 */ /* 0x000e700000000a00 */
[----:B------:R-:W3:Y:S08]  /*1570*/  @P0 LDC.64 R14, c[0x0][0x9b0] ;  /* 0x00026c00ff0e0b82 */ /* 0x000ef00000000a00 */
[----:B------:R-:W4:Y:S01]  /*1580*/  @P1 LDC.64 R22, c[0x0][0x9c0] ;  /* 0x00027000ff161b82 */ /* 0x000f220000000a00 */
[----:B0-----:R-:W-:-:S02]  /*1590*/  @P0 IMAD R0, R8, UR38, RZ ;  /* 0x0000002608000c24 */ /* 0x001fc4000f8e02ff */
[----:B------:R-:W-:-:S04]  /*15a0*/  @P0 IMAD.WIDE.U32 R2, R8, UR39, RZ ;  /* 0x0000002708020c25 */ /* 0x000fc8000f8e00ff */
[----:B------:R-:W-:Y:S02]  /*15b0*/  @P0 IMAD R9, R9, UR39, R0 ;  /* 0x0000002709090c24 */ /* 0x000fe4000f8e0200 */
[C---:B-1----:R-:W-:Y:S02]  /*15c0*/  @P1 IMAD R4, R10.reuse, UR38, RZ ;  /* 0x000000260a041c24 */ /* 0x042fe4000f8e02ff */
[----:B------:R-:W-:Y:S01]  /*15d0*/  @P0 IMAD.IADD R3, R3, 0x1, R9 ;  /* 0x0000000103030824 */ /* 0x000fe200078e0209 */
[----:B------:R-:W-:Y:S01]  /*15e0*/  @P1 SHF.R.S32.HI R9, RZ, 0x1f, R16 ;  /* 0x0000001fff091819 */ /* 0x000fe20000011410 */
[----:B------:R-:W-:Y:S02]  /*15f0*/  @P1 IMAD R11, R11, UR39, R4 ;  /* 0x000000270b0b1c24 */ /* 0x000fe4000f8e0204 */
[----:B------:R-:W-:-:S04]  /*1600*/  @P1 IMAD.WIDE.U32 R4, R10, UR39, RZ ;  /* 0x000000270a041c25 */ /* 0x000fc8000f8e00ff */
[-C--:B---3--:R-:W-:Y:S02]  /*1610*/  @P0 IMAD R7, R7, R14.reuse, RZ ;  /* 0x0000000e07070224 */ /* 0x088fe400078e02ff */
[----:B------:R-:W-:Y:S02]  /*1620*/  @P1 IMAD.IADD R5, R5, 0x1, R11 ;  /* 0x0000000105051824 */ /* 0x000fe400078e020b */
[----:B------:R-:W-:-:S04]  /*1630*/  @P0 IMAD.WIDE.U32 R2, R16, R14, R2 ;  /* 0x0000000e10020225 */ /* 0x000fc800078e0002 */
[-C--:B----4-:R-:W-:Y:S02]  /*1640*/  @P1 IMAD R0, R9, R22.reuse, RZ ;  /* 0x0000001609001224 */ /* 0x090fe400078e02ff */
[C---:B------:R-:W-:Y:S02]  /*1650*/  @P0 IMAD R9, R16.reuse, R15, R7 ;  /* 0x0000000f10090224 */ /* 0x040fe400078e0207 */
[C---:B------:R-:W-:Y:S02]  /*1660*/  @P1 IMAD R11, R16.reuse, R23, R0 ;  /* 0x00000017100b1224 */ /* 0x040fe400078e0200 */
[----:B------:R-:W-:Y:S01]  /*1670*/  @P1 IMAD.WIDE.U32 R6, R16, R22, R4 ;  /* 0x0000001610061225 */ /* 0x000fe200078e0004 */
[----:B------:R-:W-:-:S03]  /*1680*/  @P0 LEA R4, P2, R2, R12, 0x2 ;  /* 0x0000000c02040211 */ /* 0x000fc600078410ff */
[----:B------:R-:W-:Y:S01]  /*1690*/  @P0 IMAD.IADD R3, R3, 0x1, R9 ;  /* 0x0000000103030824 */ /* 0x000fe200078e0209 */
[----:B------:R-:W-:Y:S01]  /*16a0*/  @P1 LEA R8, P3, R6, R20, 0x2 ;  /* 0x0000001406081211 */ /* 0x000fe200078610ff */
[----:B------:R-:W-:-:S03]  /*16b0*/  @P1 IMAD.IADD R0, R7, 0x1, R11 ;  /* 0x0000000107001824 */ /* 0x000fc600078e020b */
[----:B------:R-:W-:Y:S01]  /*16c0*/  @P0 LEA.HI.X R5, R2, R13, R3, 0x2, P2 ;  /* 0x0000000d02050211 */ /* 0x000fe200010f1403 */
[----:B------:R-:W-:Y:S01]  /*16d0*/  IMAD.MOV.U32 R3, RZ, RZ, 0x3f800000 ;  /* 0x3f800000ff037424 */ /* 0x000fe200078e00ff */
[----:B------:R-:W-:Y:S01]  /*16e0*/  @P1 LEA.HI.X R9, R6, R21, R0, 0x2, P3 ;  /* 0x0000001506091211 */ /* 0x000fe200018f1400 */
[----:B------:R-:W-:-:S04]  /*16f0*/  IMAD.MOV.U32 R0, RZ, RZ, 0x3f800000 ;  /* 0x3f800000ff007424 */ /* 0x000fc800078e00ff */
[----:B------:R-:W3:Y:S04]  /*1700*/  @P0 LDG.E R3, desc[UR40][R4.64] ;  /* 0x0000002804030981 */ /* 0x000ee8000c1e1900 */
[----:B------:R-:W3:Y:S01]  /*1710*/  @P1 LDG.E R0, desc[UR40][R8.64] ;  /* 0x0000002808001981 */ /* 0x000ee2000c1e1900 */
[----:B------:R-:W-:-:S04]  /*1720*/  SHF.L.U32 R6, RZ, 0x1f, RZ ;  /* 0x0000001fff067819 */ /* 0x000fc800000006ff */
[----:B------:R-:W0:Y:S01]  /*1730*/  SYNCS.PHASECHK.TRANS64.TRYWAIT P1, [UR36+0x38800], R6 ;  /* 0x03880006ff0075a7 */ /* 0x000e220008020164 */
[----:B--2---:R-:W-:-:S04]  /*1740*/  LOP3.LUT R2, R24, 0x1, RZ, 0xfc, !PT ;  /* 0x0000000118027812 */ /* 0x004fc800078efcff */
[----:B------:R-:W-:Y:S01]  /*1750*/  ISETP.NE.AND P0, PT, R2, 0x3, PT ;  /* 0x000000030200780c */ /* 0x000fe20003f05270 */
[----:B---3--:R-:W-:-:S04]  /*1760*/  FMUL.FTZ R0, R3, R0 ;  /* 0x0000000003007220 */ /* 0x008fc80000410000 */
[----:B------:R-:W-:Y:S01]  /*1770*/  FMUL.FTZ R0, R0, UR4 ;  /* 0x0000000400007c20 */ /* 0x000fe20008410000 */
[----:B0-----:R-:W-:Y:S07]  /*1780*/  @!P1 BRA `(.L_x_14) ;  /* 0x000000e400dc9947 */ /* 0x001fee0003800000 */
.L_x_97:
[----:B------:R-:W-:Y:S05]  /*1790*/  @!P0 BRA `(.L_x_15) ;  /* 0x0000000000048947 */ /* 0x000fea0003800000 */
[----:B------:R-:W-:Y:S01]  /*17a0*/  BPT.TRAP 0x1 ;  /* 0x000000040000795c */ /* 0x000fe20000300000 */
.L_x_15:
[----:B------:R1:W2:Y:S01]  /*17b0*/  SYNCS.PHASECHK.TRANS64.TRYWAIT P2, [UR36+0x38830], R6 ;  /* 0x03883006ff0075a7 */ /* 0x0002a20008040164 */
[----:B------:R-:W-:Y:S05]  /*17c0*/  @!P0 BRA `(.L_x_16) ;  /* 0x0000000000048947 */ /* 0x000fea0003800000 */
[----:B------:R-:W-:Y:S01]  /*17d0*/  BPT.TRAP 0x1 ;  /* 0x000000040000795c */ /* 0x000fe20000300000 */
.L_x_16:
[----:B------:R-:W3:Y:S02]  /*17e0*/  S2R R2, SR_TID.X ;  /* 0x0000000000027919 */ /* 0x000ee40000002100 */
[----:B---3--:R-:W-:-:S04]  /*17f0*/  LOP3.LUT R2, R2, 0x7f, RZ, 0xc0, !PT ;  /* 0x0000007f02027812 */ /* 0x008fc800078ec0ff */
[----:B------:R-:W-:Y:S01]  /*1800*/  ISETP.NE.AND P1, PT, R2, RZ, PT ;  /* 0x000000ff0200720c */ /* 0x000fe20003f25270 */
[----:B------:R-:W-:Y:S01]  /*1810*/  IMAD.U32 R2, RZ, RZ, UR42 ;  /* 0x0000002aff027e24 */ /* 0x000fe2000f8e00ff */
[----:B--2---:R-:W-:Y:S11]  /*1820*/  @P2 BRA `(.L_x_17) ;  /* 0x0000000000082947 */ /* 0x004ff60003800000 */
[----:B------:R-:W2:Y:S02]  /*1830*/  SYNCS.PHASECHK.TRANS64.TRYWAIT P2, [UR36+0x38830], R6 ;  /* 0x03883006ff0075a7 */ /* 0x000ea40008040164 */
[----:B--2---:R-:W-:Y:S05]  /*1840*/  @!P2 BRA `(.L_x_18) ;  /* 0x000000e400c4a947 */ /* 0x004fea0003800000 */
.L_x_17:
[----:B------:R-:W-:Y:S05]  /*1850*/  WARPSYNC.ALL ;  /* 0x0000000000007948 */ /* 0x000fea0003800000 */
[----:B------:R-:W-:Y:S01]  /*1860*/  IMAD.MOV.U32 R9, RZ, RZ, RZ ;  /* 0x000000ffff097224 */ /* 0x000fe200078e00ff */
[----:B------:R-:W-:Y:S01]  /*1870*/  LOP3.LUT R2, R2, 0x10000, RZ, 0xfc, !PT ;  /* 0x0001000002027812 */ /* 0x000fe200078efcff */
[----:B------:R-:W-:Y:S02]  /*1880*/  IMAD.MOV.U32 R25, RZ, RZ, RZ ;  /* 0x000000ffff197224 */ /* 0x000fe400078e00ff */
[----:B0-----:R-:W-:Y:S01]  /*1890*/  IMAD.MOV.U32 R3, RZ, RZ, 0x40000040 ;  /* 0x40000040ff037424 */ /* 0x001fe200078e00ff */
[----:B------:R-:W-:Y:S01]  /*18a0*/  UIADD3 UR4, UR36, 0x28400, URZ ;  /* 0x0002840024047890 */ /* 0x000fe2000fffe03f */
[----:B------:R-:W-:Y:S01]  /*18b0*/  R2UR UR8, R2 ;  /* 0x00000000020872ca */ /* 0x000fe200000e0000 */
[----:B------:R-:W-:-:S02]  /*18c0*/  WARPGROUP.ARRIVE ;  /* 0x00000000000079c5 */ /* 0x000fc40000000000 */
[----:B------:R-:W-:Y:S01]  /*18d0*/  R2UR UR9, R3 ;  /* 0x00000000030972ca */ /* 0x000fe200000e0000 */
[----:B------:R-:W-:Y:S01]  /*18e0*/  USHF.R.U32.HI UR4, URZ, 0x4, UR4 ;  /* 0x000000043f047899 */ /* 0x000fe20008011604 */
[----:B------:R-:W-:Y:S01]  /*18f0*/  R2UR UR32, R2 ;  /* 0x00000000022072ca */ /* 0x000fe200000e0000 */
[----:B------:R-:W-:Y:S01]  /*1900*/  UMOV UR11, 0x40000040 ;  /* 0x40000040000b7882 */ /* 0x000fe20000000000 */
[----:B------:R-:W-:Y:S01]  /*1910*/  UMOV UR13, 0x40000040 ;  /* 0x40000040000d7882 */ /* 0x000fe20000000000 */
[----:B------:R-:W-:Y:S01]  /*1920*/  ULOP3.LUT UR4, UR4, 0x3fff, URZ, 0xc0, !UPT ;  /* 0x00003fff04047892 */ /* 0x000fe2000f8ec03f */
[----:B------:R-:W-:Y:S01]  /*1930*/  LOP3.LUT R19, R19, 0xffffff80, RZ, 0xc0, !PT ;  /* 0xffffff8013137812 */ /* 0x000fe200078ec0ff */
[----:B------:R-:W-:Y:S01]  /*1940*/  UMOV UR15, 0x40000040 ;  /* 0x40000040000f7882 */ /* 0x000fe20000000000 */
[----:B------:R-:W-:Y:S01]  /*1950*/  UMOV UR17, 0x40000040 ;  /* 0x4000004000117882 */ /* 0x000fe20000000000 */
[----:B------:R-:W-:Y:S01]  /*1960*/  ULOP3.LUT UR6, UR4, 0x10000, URZ, 0xfc, !UPT ;  /* 0x0001000004067892 */ /* 0x000fe2000f8efc3f */
[----:B------:R-:W-:Y:S01]  /*1970*/  IMAD.MOV.U32 R11, RZ, RZ, -0x2 ;  /* 0xfffffffeff0b7424 */ /* 0x000fe200078e00ff */
[----:B------:R-:W-:Y:S01]  /*1980*/  UMOV UR19, 0x40000040 ;  /* 0x4000004000137882 */ /* 0x000fe20000000000 */
[----:B------:R-:W-:Y:S01]  /*1990*/  UMOV UR21, 0x40000040 ;  /* 0x4000004000157882 */ /* 0x000fe20000000000 */
[----:B------:R-:W-:Y:S01]  /*19a0*/  UIADD3 UR14, UR6, 0x4, URZ ;  /* 0x00000004060e7890 */ /* 0x000fe2000fffe03f */
[----:B------:R-:W-:Y:S01]  /*19b0*/  IMAD.IADD R19, R92, 0x1, -R19 ;  /* 0x000000015c137824 */ /* 0x000fe200078e0a13 */
[----:B------:R-:W-:Y:S01]  /*19c0*/  UIADD3 UR12, UR32, 0x4, URZ ;  /* 0x00000004200c7890 */ /* 0x000fe2000fffe03f */
[----:B------:R-:W-:Y:S01]  /*19d0*/  P2R R7, PR, RZ, 0x1 ;  /* 0x00000001ff077803 */ /* 0x000fe20000000000 */
[----:B------:R-:W-:Y:S01]  /*19e0*/  UMOV UR10, UR6 ;  /* 0x00000006000a7c82 */ /* 0x000fe20008000000 */
[----:B------:R-:W-:Y:S01]  /*19f0*/  UIADD3 UR16, UR32, 0x6, URZ ;  /* 0x0000000620107890 */ /* 0x000fe2000fffe03f */
[----:B------:R-:W-:Y:S01]  /*1a00*/  QGMMA.64x128x32.F32.E4M3.E4M3 R28, gdesc[UR8], RZ, !UPT, gsb0 ;  /* 0x01e00000081c79f3 */ /* 0x000fe2000c0008ff */
[----:B------:R-:W-:-:S02]  /*1a10*/  UIADD3 UR8, UR32, 0x2, URZ ;  /* 0x0000000220087890 */ /* 0x000fc4000fffe03f */
[----:B------:R-:W0:Y:S01]  /*1a20*/  S2UR UR5, SR_CgaCtaId ;  /* 0x00000000000579c3 */ /* 0x000e220000008800 */
[----:B------:R-:W-:Y:S01]  /*1a30*/  UIADD3 UR10, UR6, 0x2, URZ ;  /* 0x00000002060a7890 */ /* 0x000fe2000fffe03f */
[--C-:B------:R-:W-:Y:S01]  /*1a40*/  IMAD.MOV.U32 R93, RZ, RZ, R25.reuse ;  /* 0x000000ffff5d7224 */ /* 0x100fe200078e0019 */
[----:B------:R-:W-:Y:S01]  /*1a50*/  UMOV UR9, 0x40000040 ;  /* 0x4000004000097882 */ /* 0x000fe20000000000 */
[----:B------:R-:W-:Y:S01]  /*1a60*/  UMOV UR11, 0x40000040 ;  /* 0x40000040000b7882 */ /* 0x000fe20000000000 */
[----:B------:R-:W-:Y:S01]  /*1a70*/  UIADD3 UR18, UR6, 0x6, URZ ;  /* 0x0000000606127890 */ /* 0x000fe2000fffe03f */
[--C-:B------:R-:W-:Y:S01]  /*1a80*/  IMAD.MOV.U32 R95, RZ, RZ, R25.reuse ;  /* 0x000000ffff5f7224 */ /* 0x100fe200078e0019 */
[----:B------:R-:W-:Y:S01]  /*1a90*/  UIADD3 UR20, UR32, 0x400, URZ ;  /* 0x0000040020147890 */ /* 0x000fe2000fffe03f */
[--C-:B------:R-:W-:Y:S01]  /*1aa0*/  IMAD.MOV.U32 R97, RZ, RZ, R25.reuse ;  /* 0x000000ffff617224 */ /* 0x100fe200078e0019 */
[----:B------:R-:W-:Y:S01]  /*1ab0*/  UIADD3 UR22, UR6, 0x400, URZ ;  /* 0x0000040006167890 */ /* 0x000fe2000fffe03f */
[--C-:B------:R-:W-:Y:S01]  /*1ac0*/  IMAD.MOV.U32 R99, RZ, RZ, R25.reuse ;  /* 0x000000ffff637224 */ /* 0x100fe200078e0019 */
[----:B------:R-:W-:Y:S01]  /*1ad0*/  UMOV UR23, 0x40000040 ;  /* 0x4000004000177882 */ /* 0x000fe20000000000 */
[----:B------:R-:W-:Y:S01]  /*1ae0*/  UIADD3 UR24, UR32, 0x402, URZ ;  /* 0x0000040220187890 */ /* 0x000fe2000fffe03f */
[--C-:B------:R-:W-:Y:S01]  /*1af0*/  IMAD.MOV.U32 R101, RZ, RZ, R25.reuse ;  /* 0x000000ffff657224 */ /* 0x100fe200078e0019 */
        /* <DEDUP_REMOVED lines=16> */
[----:B------:R-:W-:Y:S01]  /*1c00*/  ULDC UR4, c[0x0][0x988] ;  /* 0x0002620000047ab9 */ /* 0x000fe20000000800 */
[----:B------:R-:W-:-:S02]  /*1c10*/  IMAD.MOV.U32 R113, RZ, RZ, R25 ;  /* 0x000000ffff717224 */ /* 0x000fc400078e0019 */
[----:B------:R-:W-:Y:S02]  /*1c20*/  IMAD.U32 R193, RZ, RZ, UR4 ;  /* 0x00000004ffc17e24 */ /* 0x000fe4000f8e00ff */
[--C-:B------:R-:W-:Y:S02]  /*1c30*/  IMAD.MOV.U32 R115, RZ, RZ, R25.reuse ;  /* 0x000000ffff737224 */ /* 0x100fe400078e0019 */
[--C-:B------:R-:W-:Y:S02]  /*1c40*/  IMAD.MOV.U32 R117, RZ, RZ, R25.reuse ;  /* 0x000000ffff757224 */ /* 0x100fe400078e0019 */
[--C-:B------:R-:W-:Y:S02]  /*1c50*/  IMAD.MOV.U32 R119, RZ, RZ, R25.reuse ;  /* 0x000000ffff777224 */ /* 0x100fe400078e0019 */
[--C-:B------:R-:W-:Y:S02]  /*1c60*/  IMAD.MOV.U32 R121, RZ, RZ, R25.reuse ;  /* 0x000000ffff797224 */ /* 0x100fe400078e0019 */
[----:B------:R-:W-:-:S02]  /*1c70*/  IMAD.MOV.U32 R123, RZ, RZ, R25 ;  /* 0x000000ffff7b7224 */ /* 0x000fc400078e0019 */
[--C-:B------:R-:W-:Y:S02]  /*1c80*/  IMAD.MOV.U32 R125, RZ, RZ, R25.reuse ;  /* 0x000000ffff7d7224 */ /* 0x100fe400078e0019 */
        /* <DEDUP_REMOVED lines=20> */
[----:B------:R-:W-:Y:S01]  /*1dd0*/  IMAD.MOV.U32 R150, RZ, RZ, R25 ;  /* 0x000000ffff967224 */ /* 0x000fe200078e0019 */
[----:B------:R-:W-:Y:S02]  /*1de0*/  WARPGROUP.DEPBAR.LE gsb0, 0x0 ;  /* 0x00008000000079c5 */ /* 0x000fe40000010000 */
[----:B------:R-:W-:-:S06]  /*1df0*/  WARPGROUP.ARRIVE ;  /* 0x00000000000079c5 */ /* 0x000fcc0000000000 */
[----:B------:R-:W-:Y:S03]  /*1e00*/  QGMMA.64x128x32.F32.E4M3.E4M3 R28, gdesc[UR8], R28, gsb0 ;  /* 0x01e00000081c79f3 */ /* 0x000fe6000800081c */
[----:B------:R-:W-:Y:S02]  /*1e10*/  WARPGROUP.DEPBAR.LE gsb0, 0x0 ;  /* 0x00008000000079c5 */ /* 0x000fe40000010000 */
[----:B------:R-:W-:-:S07]  /*1e20*/  WARPGROUP.ARRIVE ;  /* 0x00000000000079c5 */ /* 0x000fce0000000000 */
        /* <DEDUP_REMOVED lines=17> */
[C---:B------:R-:W-:Y:S01]  /*1f40*/  FMUL.FTZ R28, R0.reuse, R28 ;  /* 0x0000001c001c7220 */ /* 0x040fe20000410000 */
[C---:B------:R-:W-:Y:S01]  /*1f50*/  FMUL.FTZ R48, R0.reuse, R48 ;  /* 0x0000003000307220 */ /* 0x040fe20000410000 */
[C---:B------:R-:W-:Y:S01]  /*1f60*/  FMUL.FTZ R32, R0.reuse, R32 ;  /* 0x0000002000207220 */ /* 0x040fe20000410000 */
[C---:B------:R-:W-:Y:S01]  /*1f70*/  FMUL.FTZ R52, R0.reuse, R52 ;  /* 0x0000003400347220 */ /* 0x040fe20000410000 */
[----:B------:R-:W-:Y:S01]  /*1f80*/  MUFU.TANH R4, R28 ;  /* 0x0000001c00047308 */ /* 0x000fe20000002400 */
[C---:B------:R-:W-:Y:S01]  /*1f90*/  FMUL.FTZ R30, R0.reuse, R30 ;  /* 0x0000001e001e7220 */ /* 0x040fe20000410000 */
[C---:B------:R-:W-:Y:S01]  /*1fa0*/  FMUL.FTZ R31, R0.reuse, R31 ;  /* 0x0000001f001f7220 */ /* 0x040fe20000410000 */
[C---:B------:R-:W-:Y:S01]  /*1fb0*/  FMUL.FTZ R34, R0.reuse, R34 ;  /* 0x0000002200227220 */ /* 0x040fe20000410000 */
[C---:B------:R-:W-:Y:S01]  /*1fc0*/  FMUL.FTZ R35, R0.reuse, R35 ;  /* 0x0000002300237220 */ /* 0x040fe20000410000 */
[C---:B------:R-:W-:Y:S01]  /*1fd0*/  FMUL.FTZ R38, R0.reuse, R38 ;  /* 0x0000002600267220 */ /* 0x040fe20000410000 */
[C---:B------:R-:W-:Y:S01]  /*1fe0*/  FMUL.FTZ R39, R0.reuse, R39 ;  /* 0x0000002700277220 */ /* 0x040fe20000410000 */
[C---:B------:R-:W-:Y:S01]  /*1ff0*/  FMUL.FTZ R44, R0.reuse, R44 ;  /* 0x0000002c002c7220 */ /* 0x040fe20000410000 */
[----:B------:R2:W-:Y:S01]  /*2000*/  MUFU.TANH R28, R48 ;  /* 0x00000030001c7308 */ /* 0x0005e20000002400 */
[C---:B------:R-:W-:Y:S01]  /*2010*/  FMUL.FTZ R29, R0.reuse, R29 ;  /* 0x0000001d001d7220 */ /* 0x040fe20000410000 */
[C---:B------:R-:W-:Y:S01]  /*2020*/  FMUL.FTZ R64, R0.reuse, R64 ;  /* 0x0000004000407220 */ /* 0x040fe20000410000 */
[C---:B------:R-:W-:Y:S01]  /*2030*/  FMUL.FTZ R42, R0.reuse, R42 ;  /* 0x0000002a002a7220 */ /* 0x040fe20000410000 */
[C---:B------:R-:W-:Y:S01]  /*2040*/  FMUL.FTZ R68, R0.reuse, R68 ;  /* 0x0000004400447220 */ /* 0x040fe20000410000 */
[C---:B------:R-:W-:Y:S01]  /*2050*/  FMUL.FTZ R43, R0.reuse, R43 ;  /* 0x0000002b002b7220 */ /* 0x040fe20000410000 */
[C---:B------:R-:W-:Y:S01]  /*2060*/  FMUL.FTZ R33, R0.reuse, R33 ;  /* 0x0000002100217220 */ /* 0x040fe20000410000 */
[C---:B------:R-:W-:Y:S01]  /*2070*/  FMUL.FTZ R72, R0.reuse, R72 ;  /* 0x0000004800487220 */ /* 0x040fe20000410000 */
[----:B-1----:R-:W-:Y:S01]  /*2080*/  MUFU.TANH R6, R32 ;  /* 0x0000002000067308 */ /* 0x002fe20000002400 */
[----:B--2---:R-:W-:Y:S01]  /*2090*/  SHF.R.S32.HI R48, RZ, 0x1f, R19 ;  /* 0x0000001fff307819 */ /* 0x004fe20000011413 */
[C---:B------:R-:W-:Y:S01]  /*20a0*/  FMUL.FTZ R46, R0.reuse, R46 ;  /* 0x0000002e002e7220 */ /* 0x040fe20000410000 */
[C---:B------:R-:W-:Y:S01]  /*20b0*/  FMUL.FTZ R36, R0.reuse, R36 ;  /* 0x0000002400247220 */ /* 0x040fe20000410000 */
[----:B------:R-:W-:Y:S01]  /*20c0*/  FMUL.FTZ R47, R0, R47 ;  /* 0x0000002f002f7220 */ /* 0x000fe20000410000 */
[----:B------:R-:W-:Y:S01]  /*20d0*/  LEA.HI R48, R48, R19, RZ, 0x2 ;  /* 0x0000001330307211 */ /* 0x000fe200078f10ff */
        /* <DEDUP_REMOVED lines=9> */
[----:B------:R-:W-:Y:S01]  /*2170*/  FMUL.FTZ R45, R0, R45 ;  /* 0x0000002d002d7220 */ /* 0x000fe20000410000 */
[----:B------:R-:W-:Y:S01]  /*2180*/  MUFU.TANH R30, R30 ;  /* 0x0000001e001e7308 */ /* 0x000fe20000002400 */
[----:B-1----:R-:W-:Y:S01]  /*2190*/  LOP3.LUT R52, R48, 0x7ffffffc, RZ, 0xc0, !PT ;  /* 0x7ffffffc30347812 */ /* 0x002fe200078ec0ff */
[C---:B------:R-:W-:Y:S01]  /*21a0*/  FMUL.FTZ R76, R0.reuse, R76 ;  /* 0x0000004c004c7220 */ /* 0x040fe20000410000 */
[C---:B------:R-:W-:Y:S01]  /*21b0*/  FMUL.FTZ R58, R0.reuse, R58 ;  /* 0x0000003a003a7220 */ /* 0x040fe20000410000 */
[C---:B------:R-:W-:Y:S01]  /*21c0*/  FMUL.FTZ R49, R0.reuse, R49 ;  /* 0x0000003100317220 */ /* 0x040fe20000410000 */
[----:B------:R-:W-:Y:S01]  /*21d0*/  FMUL.FTZ R59, R0, R59 ;  /* 0x0000003b003b7220 */ /* 0x000fe20000410000 */
[----:B------:R-:W-:-:S02]  /*21e0*/  IMAD.IADD R52, R19, 0x1, -R52 ;  /* 0x0000000113347824 */ /* 0x000fc400078e0a34 */
[C---:B------:R-:W-:Y:S01]  /*21f0*/  FMUL.FTZ R62, R0.reuse, R62 ;  /* 0x0000003e003e7220 */ /* 0x040fe20000410000 */
[----:B------:R-:W1:Y:S01]  /*2200*/  MUFU.TANH R31, R31 ;  /* 0x0000001f001f7308 */ /* 0x000e620000002400 */
[----:B------:R-:W-:Y:S01]  /*2210*/  FMUL.FTZ R53, R0, R53 ;  /* 0x0000003500357220 */ /* 0x000fe20000410000 */
[----:B------:R-:W-:Y:S02]  /*2220*/  IMAD R52, R52, R11, 0x80 ;  /* 0x0000008034347424 */ /* 0x000fe400078e020b */
[C---:B------:R-:W-:Y:S01]  /*2230*/  FMUL.FTZ R63, R0.reuse, R63 ;  /* 0x0000003f003f7220 */ /* 0x040fe20000410000 */
[C---:B------:R-:W-:Y:S01]  /*2240*/  FMUL.FTZ R66, R0.reuse, R66 ;  /* 0x0000004200427220 */ /* 0x040fe20000410000 */
[C---:B------:R-:W-:Y:S01]  /*2250*/  FMUL.FTZ R57, R0.reuse, R57 ;  /* 0x0000003900397220 */ /* 0x040fe20000410000 */
[----:B------:R-:W-:Y:S02]  /*2260*/  IMAD.IADD R27, R27, 0x1, R52 ;  /* 0x000000011b1b7824 */ /* 0x000fe400078e0234 */
[C---:B------:R-:W-:Y:S01]  /*2270*/  FMUL.FTZ R67, R0.reuse, R67 ;  /* 0x0000004300437220 */ /* 0x040fe20000410000 */
[----:B------:R-:W-:Y:S01]  /*2280*/  MUFU.TANH R34, R34 ;  /* 0x0000002200227308 */ /* 0x000fe20000002400 */
[----:B------:R-:W-:Y:S01]  /*2290*/  FMUL.FTZ R70, R0, R70 ;  /* 0x0000004600467220 */ /* 0x000fe20000410000 */
[----:B------:R-:W-:-:S02]  /*22a0*/  IMAD R27, R26, -0x80, R27 ;  /* 0xffffff801a1b7824 */ /* 0x000fc400078e021b */
[C---:B------:R-:W-:Y:S01]  /*22b0*/  FMUL.FTZ R60, R0.reuse, R60 ;  /* 0x0000003c003c7220 */ /* 0x040fe20000410000 */
[C---:B------:R-:W-:Y:S01]  /*22c0*/  FMUL.FTZ R61, R0.reuse, R61 ;  /* 0x0000003d003d7220 */ /* 0x040fe20000410000 */
[C---:B------:R-:W-:Y:S01]  /*22d0*/  FMUL.FTZ R71, R0.reuse, R71 ;  /* 0x0000004700477220 */ /* 0x040fe20000410000 */
[C---:B------:R-:W-:Y:S01]  /*22e0*/  FMUL.FTZ R80, R0.reuse, R80 ;  /* 0x0000005000507220 */ /* 0x040fe20000410000 */
[C---:B------:R-:W-:Y:S01]  /*22f0*/  ISETP.GT.AND P2, PT, R27.reuse, RZ, PT ;  /* 0x000000ff1b00720c */ /* 0x040fe20003f44270 */
[----:B------:R-:W-:Y:S01]  /*2300*/  MUFU.TANH R35, R35 ;  /* 0x0000002300237308 */ /* 0x000fe20000002400 */
[C---:B------:R-:W-:Y:S01]  /*2310*/  ISETP.GT.AND P3, PT, R27.reuse, 0x1, PT ;  /* 0x000000011b00780c */ /* 0x040fe20003f64270 */
[C---:B------:R-:W-:Y:S01]  /*2320*/  FMUL.FTZ R74, R0.reuse, R74 ;  /* 0x0000004a004a7220 */ /* 0x040fe20000410000 */
[----:B------:R-:W-:Y:S01]  /*2330*/  ISETP.GT.AND P6, PT, R27, 0x8, PT ;  /* 0x000000081b00780c */ /* 0x000fe20003fc4270 */
[C---:B------:R-:W-:Y:S01]  /*2340*/  FMUL.FTZ R65, R0.reuse, R65 ;  /* 0x0000004100417220 */ /* 0x040fe20000410000 */
[----:B-1----:R-:W-:Y:S01]  /*2350*/  FSEL R31, R31, -INF , P3 ;  /* 0xff8000001f1f7808 */ /* 0x002fe20001800000 */
[C---:B------:R-:W-:Y:S01]  /*2360*/  FMUL.FTZ R75, R0.reuse, R75 ;  /* 0x0000004b004b7220 */ /* 0x040fe20000410000 */
[C---:B------:R-:W-:Y:S01]  /*2370*/  ISETP.GT.AND P5, PT, R27.reuse, 0x9, PT ;  /* 0x000000091b00780c */ /* 0x040fe20003fa4270 */
[----:B------:R-:W1:Y:S01]  /*2380*/  MUFU.TANH R38, R38 ;  /* 0x0000002600267308 */ /* 0x000e620000002400 */
[----:B------:R-:W-:Y:S01]  /*2390*/  ISETP.GT.AND P4, PT, R27, 0x10, PT ;  /* 0x000000101b00780c */ /* 0x000fe20003f84270 */
[----:B------:R-:W-:Y:S01]  /*23a0*/  FMUL.FTZ R69, R0, R69 ;  /* 0x0000004500457220 */ /* 0x000fe20000410000 */
[----:B------:R-:W-:Y:S01]  /*23b0*/  FSEL R4, R4, -INF , P2 ;  /* 0xff80000004047808 */ /* 0x000fe20001000000 */
[----:B------:R-:W-:Y:S01]  /*23c0*/  FMUL.FTZ R78, R0, R78 ;  /* 0x0000004e004e7220 */ /* 0x000fe20000410000 */
[----:B------:R-:W-:Y:S01]  /*23d0*/  FSEL R6, R6, -INF , P6 ;  /* 0xff80000006067808 */ /* 0x000fe20003000000 */
[C---:B------:R-:W-:Y:S01]  /*23e0*/  FMUL.FTZ R79, R0.reuse, R79 ;  /* 0x0000004f004f7220 */ /* 0x040fe20000410000 */
[C---:B------:R-:W-:Y:S01]  /*23f0*/  FMUL.FTZ R82, R0.reuse, R82 ;  /* 0x0000005200527220 */ /* 0x040fe20000410000 */
[----:B------:R-:W2:Y:S01]  /*2400*/  MUFU.TANH R5, R29 ;  /* 0x0000001d00057308 */ /* 0x000ea20000002400 */
        /* <DEDUP_REMOVED lines=8> */
[----:B-1----:R-:W-:Y:S01]  /*2490*/  FSEL R92, R38, -INF , P4 ;  /* 0xff800000265c7808 */ /* 0x002fe20002000000 */
[C---:B------:R-:W-:Y:S01]  /*24a0*/  FMUL.FTZ R81, R0.reuse, R81 ;  /* 0x0000005100517220 */ /* 0x040fe20000410000 */
[C---:B------:R-:W-:Y:S01]  /*24b0*/  FMUL.FTZ R84, R0.reuse, R84 ;  /* 0x0000005400547220 */ /* 0x040fe20000410000 */
[C---:B------:R-:W-:Y:S01]  /*24c0*/  FMUL.FTZ R85, R0.reuse, R85 ;  /* 0x0000005500557220 */ /* 0x040fe20000410000 */
[C---:B------:R-:W-:Y:S01]  /*24d0*/  FMUL.FTZ R88, R0.reuse, R88 ;  /* 0x0000005800587220 */ /* 0x040fe20000410000 */
[----:B------:R-:W-:-:S02]  /*24e0*/  FMUL.FTZ R89, R0, R89 ;  /* 0x0000005900597220 */ /* 0x000fc40000410000 */
[----:B------:R-:W1:Y:S01]  /*24f0*/  MUFU.TANH R39, R39 ;  /* 0x0000002700277308 */ /* 0x000e620000002400 */
[----:B--2---:R-:W-:Y:S02]  /*2500*/  FSEL R5, R5, -INF , P3 ;  /* 0xff80000005057808 */ /* 0x004fe40001800000 */
[----:B------:R-:W-:-:S05]  /*2510*/  ISETP.GT.AND P3, PT, R27, 0x18, PT ;  /* 0x000000181b00780c */ /* 0x000fca0003f64270 */
[----:B------:R2:W-:Y:S08]  /*2520*/  MUFU.TANH R44, R64 ;  /* 0x00000040002c7308 */ /* 0x0005f00000002400 */
[----:B------:R-:W3:Y:S01]  /*2530*/  MUFU.TANH R42, R42 ;  /* 0x0000002a002a7308 */ /* 0x000ee20000002400 */
[----:B--2---:R-:W-:Y:S02]  /*2540*/  FSEL R64, R30, -INF , P2 ;  /* 0xff8000001e407808 */ /* 0x004fe40001000000 */
[----:B------:R-:W-:-:S02]  /*2550*/  ISETP.GT.AND P2, PT, R27, 0x11, PT ;  /* 0x000000111b00780c */ /* 0x000fc40003f44270 */
[----:B------:R-:W-:Y:S02]  /*2560*/  FMNMX.FTZ R11, R64, R31, !PT ;  /* 0x0000001f400b7209 */ /* 0x000fe40007810000 */
[----:B-1----:R-:W-:Y:S01]  /*2570*/  FSEL R94, R39, -INF , P2 ;  /* 0xff800000275e7808 */ /* 0x002fe20001000000 */
[----:B------:R1:W-:Y:S08]  /*2580*/  MUFU.TANH R48, R68 ;  /* 0x0000004400307308 */ /* 0x0003f00000002400 */
[----:B------:R-:W2:Y:S01]  /*2590*/  MUFU.TANH R8, R33 ;  /* 0x0000002100087308 */ /* 0x000ea20000002400 */
[----:B-1----:R-:W-:-:S02]  /*25a0*/  FSEL R68, R34, -INF , P6 ;  /* 0xff80000022447808 */ /* 0x002fc40003000000 */
[----:B------:R-:W-:Y:S02]  /*25b0*/  ISETP.GT.AND P6, PT, R27, 0x19, PT ;  /* 0x000000191b00780c */ /* 0x000fe40003fc4270 */
[----:B------:R-:W-:Y:S02]  /*25c0*/  FMNMX.FTZ R11, R68, R11, !PT ;  /* 0x0000000b440b7209 */ /* 0x000fe40007810000 */
[----:B---3--:R-:W-:Y:S01]  /*25d0*/  FSEL R96, R42, -INF , P3 ;  /* 0xff8000002a607808 */ /* 0x008fe20001800000 */
[----:B------:R-:W1:Y:S08]  /*25e0*/  MUFU.TANH R43, R43 ;  /* 0x0000002b002b7308 */ /* 0x000e700000002400 */
[----:B------:R3:W-:Y:S01]  /*25f0*/  MUFU.TANH R52, R72 ;  /* 0x0000004800347308 */ /* 0x0007e20000002400 */
[----:B--2---:R-:W-:-:S07]  /*2600*/  FSEL R8, R8, -INF , P5 ;  /* 0xff80000008087808 */ /* 0x004fce0002800000 */
[----:B------:R-:W2:Y:S01]  /*2610*/  MUFU.TANH R10, R36 ;  /* 0x00000024000a7308 */ /* 0x000ea20000002400 */
[----:B---3--:R-:W-:Y:S02]  /*2620*/  FSEL R72, R35, -INF , P5 ;  /* 0xff80000023487808 */ /* 0x008fe40002800000 */
[----:B------:R-:W-:Y:S02]  /*2630*/  ISETP.GT.AND P5, PT, R27, 0x20, PT ;  /* 0x000000201b00780c */ /* 0x000fe40003fa4270 */
[----:B------:R-:W-:Y:S02]  /*2640*/  FMNMX.FTZ R11, R72, R11, !PT ;  /* 0x0000000b480b7209 */ /* 0x000fe40007810000 */
[----:B-1----:R-:W-:Y:S01]  /*2650*/  FSEL R98, R43, -INF , P6 ;  /* 0xff8000002b627808 */ /* 0x002fe20003000000 */
[----:B------:R-:W1:Y:S01]  /*2660*/  MUFU.TANH R46, R46 ;  /* 0x0000002e002e7308 */ /* 0x000e620000002400 */
[----:B------:R-:W-:Y:S02]  /*2670*/  FMNMX.FTZ R11, R92, R11, !PT ;  /* 0x0000000b5c0b7209 */ /* 0x000fe40007810000 */
[----:B------:R-:W-:-:S02]  /*2680*/  FSEL R22, R22, -INF , P5 ;  /* 0xff80000016167808 */ /* 0x000fc40002800000 */
[----:B------:R-:W-:-:S03]  /*2690*/  FMNMX.FTZ R11, R94, R11, !PT ;  /* 0x0000000b5e0b7209 */ /* 0x000fc60007810000 */
[----:B------:R-:W3:Y:S01]  /*26a0*/  MUFU.TANH R12, R37 ;  /* 0x00000025000c7308 */ /* 0x000ee20000002400 */
[----:B------:R-:W-:Y:S02]  /*26b0*/  FMNMX.FTZ R11, R96, R11, !PT ;  /* 0x0000000b600b7209 */ /* 0x000fe40007810000 */
[----:B--2---:R-:W-:Y:S02]  /*26c0*/  FSEL R10, R10, -INF , P4 ;  /* 0xff8000000a0a7808 */ /* 0x004fe40002000000 */
[C---:B------:R-:W-:Y:S02]  /*26d0*/  ISETP.GT.AND P4, PT, R27.reuse, 0x21, PT ;  /* 0x000000211b00780c */ /* 0x040fe40003f84270 */
[----:B------:R-:W-:Y:S01]  /*26e0*/  FMNMX.FTZ R11, R98, R11, !PT ;  /* 0x0000000b620b7209 */ /* 0x000fe20007810000 */
[----:B------:R-:W-:Y:S01]  /*26f0*/  MUFU.TANH R47, R47 ;  /* 0x0000002f002f7308 */ /* 0x000fe20000002400 */
[----:B-1----:R-:W-:Y:S02]  /*2700*/  FSEL R100, R46, -INF , P5 ;  /* 0xff8000002e647808 */ /* 0x002fe40002800000 */
[----:B------:R-:W-:-:S02]  /*2710*/  ISETP.GT.AND P5, PT, R27, 0x31, PT ;  /* 0x000000311b00780c */ /* 0x000fc40003fa4270 */
[----:B------:R-:W-:-:S03]  /*2720*/  FMNMX.FTZ R11, R100, R11, !PT ;  /* 0x0000000b640b7209 */ /* 0x000fc60007810000 */
[----:B------:R-:W1:Y:S01]  /*2730*/  MUFU.TANH R14, R40 ;  /* 0x00000028000e7308 */ /* 0x000e620000002400 */
[----:B---3--:R-:W-:Y:S02]  /*2740*/  FSEL R12, R12, -INF , P2 ;  /* 0xff8000000c0c7808 */ /* 0x008fe40001000000 */
[----:B------:R-:W-:-:S04]  /*2750*/  ISETP.GT.AND P2, PT, R27, 0x28, PT ;  /* 0x000000281b00780c */ /* 0x000fc80003f44270 */
[----:B------:R-:W-:Y:S01]  /*2760*/  FSEL R28, R28, -INF , P2 ;  /* 0xff8000001c1c7808 */ /* 0x000fe20001000000 */
[----:B------:R-:W2:Y:S08]  /*2770*/  MUFU.TANH R50, R50 ;  /* 0x0000003200327308 */ /* 0x000eb00000002400 */
[----:B------:R-:W3:Y:S01]  /*2780*/  MUFU.TANH R20, R41 ;  /* 0x0000002900147308 */ /* 0x000ee20000002400 */
[----:B-1----:R-:W-:-:S02]  /*2790*/  FSEL R14, R14, -INF , P3 ;  /* 0xff8000000e0e7808 */ /* 0x002fc40001800000 */
[----:B------:R-:W-:-:S05]  /*27a0*/  ISETP.GT.AND P3, PT, R27, 0x29, PT ;  /* 0x000000291b00780c */ /* 0x000fca0003f64270 */
[----:B------:R-:W1:Y:S01]  /*27b0*/  MUFU.TANH R51, R51 ;  /* 0x0000003300337308 */ /* 0x000e620000002400 */
[----:B--2---:R-:W-:Y:S02]  /*27c0*/  FSEL R102, R50, -INF , P2 ;  /* 0xff80000032667808 */ /* 0x004fe40001000000 */
[----:B------:R-:W-:-:S05]  /*27d0*/  ISETP.GT.AND P2, PT, R27, 0x39, PT ;  /* 0x000000391b00780c */ /* 0x000fca0003f44270 */
[----:B------:R-:W2:Y:S01]  /*27e0*/  MUFU.TANH R54, R54 ;  /* 0x0000003600367308 */ /* 0x000ea20000002400 */
[----:B---3--:R-:W-:Y:S02]  /*27f0*/  FSEL R20, R20, -INF , P6 ;  /* 0xff80000014147808 */ /* 0x008fe40003000000 */
[----:B------:R-:W-:-:S04]  /*2800*/  ISETP.GT.AND P6, PT, R27, 0x30, PT ;  /* 0x000000301b00780c */ /* 0x000fc80003fc4270 */
[----:B------:R-:W-:Y:S01]  /*2810*/  FSEL R32, R32, -INF , P6 ;  /* 0xff80000020207808 */ /* 0x000fe20003000000 */
[----:B------:R-:W3:Y:S01]  /*2820*/  MUFU.TANH R24, R45 ;  /* 0x0000002d00187308 */ /* 0x000ee20000002400 */
[----:B-1----:R-:W-:-:S07]  /*2830*/  FSEL R104, R51, -INF , P3 ;  /* 0xff80000033687808 */ /* 0x002fce0001800000 */
[----:B------:R-:W-:Y:S01]  /*2840*/  MUFU.TANH R36, R56 ;  /* 0x0000003800247308 */ /* 0x000fe20000002400 */
[----:B--2---:R-:W-:Y:S02]  /*2850*/  FSEL R106, R54, -INF , P6 ;  /* 0xff800000366a7808 */ /* 0x004fe40003000000 */
[----:B------:R-:W-:-:S05]  /*2860*/  ISETP.GT.AND P6, PT, R27, 0x41, PT ;  /* 0x000000411b00780c */ /* 0x000fca0003fc4270 */
[----:B------:R-:W1:Y:S01]  /*2870*/  MUFU.TANH R55, R55 ;  /* 0x0000003700377308 */ /* 0x000e620000002400 */
[----:B---3--:R-:W-:-:S07]  /*2880*/  FSEL R24, R24, -INF , P4 ;  /* 0xff80000018187808 */ /* 0x008fce0002000000 */
[----:B------:R2:W-:Y:S08]  /*2890*/  MUFU.TANH R56, R76 ;  /* 0x0000004c00387308 */ /* 0x0005f00000002400 */
[----:B------:R-:W3:Y:S01]  /*28a0*/  MUFU.TANH R58, R58 ;  /* 0x0000003a003a7308 */ /* 0x000ee20000002400 */
[----:B--2---:R-:W-:Y:S02]  /*28b0*/  FSEL R76, R47, -INF , P4 ;  /* 0xff8000002f4c7808 */ /* 0x004fe40002000000 */
[----:B------:R-:W-:-:S02]  /*28c0*/  ISETP.GT.AND P4, PT, R27, 0x38, PT ;  /* 0x000000381b00780c */ /* 0x000fc40003f84270 */
[----:B------:R-:W-:Y:S02]  /*28d0*/  FMNMX.FTZ R11, R76, R11, !PT ;  /* 0x0000000b4c0b7209 */ /* 0x000fe40007810000 */
[----:B-1----:R-:W-:Y:S01]  /*28e0*/  FSEL R108, R55, -INF , P5 ;  /* 0xff800000376c7808 */ /* 0x002fe20002800000 */
[----:B------:R-:W1:Y:S01]  /*28f0*/  MUFU.TANH R49, R49 ;  /* 0x0000003100317308 */ /* 0x000e620000002400 */
[----:B------:R-:W-:Y:S02]  /*2900*/  FMNMX.FTZ R11, R102, R11, !PT ;  /* 0x0000000b660b7209 */ /* 0x000fe40007810000 */
[----:B------:R-:W-:Y:S02]  /*2910*/  FSEL R36, R36, -INF , P4 ;  /* 0xff80000024247808 */ /* 0x000fe40002000000 */
[----:B------:R-:W-:-:S03]  /*2920*/  FMNMX.FTZ R11, R104, R11, !PT ;  /* 0x0000000b680b7209 */ /* 0x000fc60007810000 */
[----:B------:R-:W2:Y:S01]  /*2930*/  MUFU.TANH R59, R59 ;  /* 0x0000003b003b7308 */ /* 0x000ea20000002400 */
[----:B------:R-:W-:Y:S02]  /*2940*/  FMNMX.FTZ R11, R106, R11, !PT ;  /* 0x0000000b6a0b7209 */ /* 0x000fe40007810000 */
[----:B---3--:R-:W-:Y:S02]  /*2950*/  FSEL R110, R58, -INF , P4 ;  /* 0xff8000003a6e7808 */ /* 0x008fe40002000000 */
[----:B------:R-:W-:Y:S02]  /*2960*/  FMNMX.FTZ R11, R108, R11, !PT ;  /* 0x0000000b6c0b7209 */ /* 0x000fe40007810000 */
[----:B------:R-:W-:Y:S01]  /*2970*/  ISETP.GT.AND P4, PT, R27, 0x49, PT ;  /* 0x000000491b00780c */ /* 0x000fe20003f84270 */
[----:B------:R-:W3:Y:S01]  /*2980*/  MUFU.TANH R62, R62 ;  /* 0x0000003e003e7308 */ /* 0x000ee20000002400 */
[----:B-1----:R-:W-:Y:S02]  /*2990*/  FSEL R30, R49, -INF , P3 ;  /* 0xff800000311e7808 */ /* 0x002fe40001800000 */
[----:B------:R-:W-:-:S02]  /*29a0*/  ISETP.GT.AND P3, PT, R27, 0x40, PT ;  /* 0x000000401b00780c */ /* 0x000fc40003f64270 */
[----:B------:R-:W-:-:S03]  /*29b0*/  FMNMX.FTZ R11, R110, R11, !PT ;  /* 0x0000000b6e0b7209 */ /* 0x000fc60007810000 */
[----:B------:R-:W1:Y:S01]  /*29c0*/  MUFU.TANH R53, R53 ;  /* 0x0000003500357308 */ /* 0x000e620000002400 */
[----:B--2---:R-:W-:-:S04]  /*29d0*/  FSEL R112, R59, -INF , P2 ;  /* 0xff8000003b707808 */ /* 0x004fc80001000000 */
[----:B------:R-:W-:-:S03]  /*29e0*/  FMNMX.FTZ R11, R112, R11, !PT ;  /* 0x0000000b700b7209 */ /* 0x000fc60007810000 */
[----:B------:R-:W-:Y:S01]  /*29f0*/  MUFU.TANH R63, R63 ;  /* 0x0000003f003f7308 */ /* 0x000fe20000002400 */
[----:B---3--:R-:W-:-:S04]  /*2a00*/  FSEL R114, R62, -INF , P3 ;  /* 0xff8000003e727808 */ /* 0x008fc80001800000 */
[----:B------:R-:W-:-:S03]  /*2a10*/  FMNMX.FTZ R11, R114, R11, !PT ;  /* 0x0000000b720b7209 */ /* 0x000fc60007810000 */
[----:B------:R-:W2:Y:S01]  /*2a20*/  MUFU.TANH R66, R66 ;  /* 0x0000004200427308 */ /* 0x000ea20000002400 */
[----:B-1----:R-:W-:Y:S02]  /*2a30*/  FSEL R34, R53, -INF , P5 ;  /* 0xff80000035227808 */ /* 0x002fe40002800000 */
[----:B------:R-:W-:-:S04]  /*2a40*/  ISETP.GT.AND P5, PT, R27, 0x48, PT ;  /* 0x000000481b00780c */ /* 0x000fc80003fa4270 */
[----:B------:R-:W-:Y:S01]  /*2a50*/  FSEL R44, R44, -INF , P5 ;  /* 0xff8000002c2c7808 */ /* 0x000fe20002800000 */
[----:B------:R-:W1:Y:S08]  /*2a60*/  MUFU.TANH R57, R57 ;  /* 0x0000003900397308 */ /* 0x000e700000002400 */
[----:B------:R-:W3:Y:S01]  /*2a70*/  MUFU.TANH R67, R67 ;  /* 0x0000004300437308 */ /* 0x000ee20000002400 */
[----:B--2---:R-:W-:-:S02]  /*2a80*/  FSEL R116, R66, -INF , P5 ;  /* 0xff80000042747808 */ /* 0x004fc40002800000 */
[----:B------:R-:W-:-:S05]  /*2a90*/  ISETP.GT.AND P5, PT, R27, 0x59, PT ;  /* 0x000000591b00780c */ /* 0x000fca0003fa4270 */
[----:B------:R-:W2:Y:S01]  /*2aa0*/  MUFU.TANH R40, R60 ;  /* 0x0000003c00287308 */ /* 0x000ea20000002400 */
[----:B-1----:R-:W-:Y:S02]  /*2ab0*/  FSEL R38, R57, -INF , P2 ;  /* 0xff80000039267808 */ /* 0x002fe40001000000 */
[----:B------:R-:W-:-:S04]  /*2ac0*/  ISETP.GT.AND P2, PT, R27, 0x50, PT ;  /* 0x000000501b00780c */ /* 0x000fc80003f44270 */
[----:B------:R-:W-:Y:S01]  /*2ad0*/  FSEL R48, R48, -INF , P2 ;  /* 0xff80000030307808 */ /* 0x000fe20001000000 */
[----:B------:R-:W1:Y:S01]  /*2ae0*/  MUFU.TANH R70, R70 ;  /* 0x0000004600467308 */ /* 0x000e620000002400 */
[----:B---3--:R-:W-:-:S07]  /*2af0*/  FSEL R118, R67, -INF , P4 ;  /* 0xff80000043767808 */ /* 0x008fce0002000000 */
[----:B------:R-:W3:Y:S01]  /*2b00*/  MUFU.TANH R61, R61 ;  /* 0x0000003d003d7308 */ /* 0x000ee20000002400 */
[----:B--2---:R-:W-:Y:S02]  /*2b10*/  FSEL R40, R40, -INF , P3 ;  /* 0xff80000028287808 */ /* 0x004fe40001800000 */
[----:B------:R-:W-:-:S05]  /*2b20*/  ISETP.GT.AND P3, PT, R27, 0x51, PT ;  /* 0x000000511b00780c */ /* 0x000fca0003f64270 */
[----:B------:R-:W2:Y:S01]  /*2b30*/  MUFU.TANH R71, R71 ;  /* 0x0000004700477308 */ /* 0x000ea20000002400 */
[----:B-1----:R-:W-:Y:S02]  /*2b40*/  FSEL R120, R70, -INF , P2 ;  /* 0xff80000046787808 */ /* 0x002fe40001000000 */
[----:B------:R-:W-:-:S05]  /*2b50*/  ISETP.GT.AND P2, PT, R27, 0x68, PT ;  /* 0x000000681b00780c */ /* 0x000fca0003f44270 */
[----:B------:R1:W4:Y:S01]  /*2b60*/  MUFU.TANH R60, R80 ;  /* 0x00000050003c7308 */ /* 0x0003220000002400 */
[----:B---3--:R-:W-:-:S07]  /*2b70*/  FSEL R42, R61, -INF , P6 ;  /* 0xff8000003d2a7808 */ /* 0x008fce0003000000 */
[----:B------:R-:W3:Y:S01]  /*2b80*/  MUFU.TANH R74, R74 ;  /* 0x0000004a004a7308 */ /* 0x000ee20000002400 */
[----:B-1----:R-:W-:Y:S02]  /*2b90*/  FSEL R80, R63, -INF , P6 ;  /* 0xff8000003f507808 */ /* 0x002fe40003000000 */
[----:B------:R-:W-:Y:S02]  /*2ba0*/  ISETP.GT.AND P6, PT, R27, 0x58, PT ;  /* 0x000000581b00780c */ /* 0x000fe40003fc4270 */
[----:B------:R-:W-:Y:S02]  /*2bb0*/  FMNMX.FTZ R11, R80, R11, !PT ;  /* 0x0000000b500b7209 */ /* 0x000fe40007810000 */
[----:B--2---:R-:W-:Y:S01]  /*2bc0*/  FSEL R122, R71, -INF , P3 ;  /* 0xff800000477a7808 */ /* 0x004fe20001800000 */
[----:B------:R-:W1:Y:S01]  /*2bd0*/  MUFU.TANH R65, R65 ;  /* 0x0000004100417308 */ /* 0x000e620000002400 */
[----:B------:R-:W-:Y:S02]  /*2be0*/  FMNMX.FTZ R11, R116, R11, !PT ;  /* 0x0000000b740b7209 */ /* 0x000fe40007810000 */
[----:B------:R-:W-:-:S02]  /*2bf0*/  FSEL R52, R52, -INF , P6 ;  /* 0xff80000034347808 */ /* 0x000fc40003000000 */
[----:B------:R-:W-:Y:S02]  /*2c00*/  FMNMX.FTZ R11, R118, R11, !PT ;  /* 0x0000000b760b7209 */ /* 0x000fe40007810000 */
[----:B----4-:R-:W-:Y:S01]  /*2c10*/  FSEL R60, R60, -INF , P2 ;  /* 0xff8000003c3c7808 */ /* 0x010fe20001000000 */
[----:B------:R-:W2:Y:S01]  /*2c20*/  MUFU.TANH R75, R75 ;  /* 0x0000004b004b7308 */ /* 0x000ea20000002400 */
[----:B------:R-:W-:Y:S02]  /*2c30*/  FMNMX.FTZ R11, R120, R11, !PT ;  /* 0x0000000b780b7209 */ /* 0x000fe40007810000 */
[----:B---3--:R-:W-:Y:S02]  /*2c40*/  FSEL R74, R74, -INF , P6 ;  /* 0xff8000004a4a7808 */ /* 0x008fe40003000000 */
[----:B------:R-:W-:Y:S02]  /*2c50*/  FMNMX.FTZ R11, R122, R11, !PT ;  /* 0x0000000b7a0b7209 */ /* 0x000fe40007810000 */
[----:B------:R-:W-:Y:S01]  /*2c60*/  ISETP.GT.AND P6, PT, R27, 0x69, PT ;  /* 0x000000691b00780c */ /* 0x000fe20003fc4270 */
[----:B------:R-:W3:Y:S01]  /*2c70*/  MUFU.TANH R69, R69 ;  /* 0x0000004500457308 */ /* 0x000ee20000002400 */
[----:B-1----:R-:W-:-:S02]  /*2c80*/  FSEL R46, R65, -INF , P4 ;  /* 0xff800000412e7808 */ /* 0x002fc40002000000 */
[----:B------:R-:W-:Y:S02]  /*2c90*/  ISETP.GT.AND P4, PT, R27, 0x60, PT ;  /* 0x000000601b00780c */ /* 0x000fe40003f84270 */
[----:B------:R-:W-:Y:S02]  /*2ca0*/  FMNMX.FTZ R11, R74, R11, !PT ;  /* 0x0000000b4a0b7209 */ /* 0x000fe40007810000 */
[----:B------:R-:W-:Y:S01]  /*2cb0*/  FSEL R56, R56, -INF , P4 ;  /* 0xff80000038387808 */ /* 0x000fe20002000000 */
[----:B------:R-:W1:Y:S01]  /*2cc0*/  MUFU.TANH R78, R78 ;  /* 0x0000004e004e7308 */ /* 0x000e620000002400 */
[----:B--2---:R-:W-:Y:S01]  /*2cd0*/  FSEL R124, R75, -INF , P5 ;  /* 0xff8000004b7c7808 */ /* 0x004fe20002800000 */
[----:B------:R-:W-:-:S03]  /*2ce0*/  IMAD.MOV.U32 R75, RZ, RZ, R25 ;  /* 0x000000ffff4b7224 */ /* 0x000fc600078e0019 */
[----:B------:R-:W-:-:S03]  /*2cf0*/  FMNMX.FTZ R11, R124, R11, !PT ;  /* 0x0000000b7c0b7209 */ /* 0x000fc60007810000 */
[----:B------:R-:W2:Y:S01]  /*2d00*/  MUFU.TANH R79, R79 ;  /* 0x0000004f004f7308 */ /* 0x000ea20000002400 */
[----:B---3--:R-:W-:Y:S02]  /*2d10*/  FSEL R50, R69, -INF , P3 ;  /* 0xff80000045327808 */ /* 0x008fe40001800000 */
[----:B------:R-:W-:-:S05]  /*2d20*/  ISETP.GT.AND P3, PT, R27, 0x61, PT ;  /* 0x000000611b00780c */ /* 0x000fca0003f64270 */
[----:B------:R-:W3:Y:S01]  /*2d30*/  MUFU.TANH R82, R82 ;  /* 0x0000005200527308 */ /* 0x000ee20000002400 */
[----:B-1----:R-:W-:Y:S02]  /*2d40*/  FSEL R78, R78, -INF , P4 ;  /* 0xff8000004e4e7808 */ /* 0x002fe40002000000 */
[----:B------:R-:W-:Y:S02]  /*2d50*/  ISETP.GT.AND P4, PT, R27, 0x71, PT ;  /* 0x000000711b00780c */ /* 0x000fe40003f84270 */
[----:B------:R-:W-:-:S03]  /*2d60*/  FMNMX.FTZ R11, R78, R11, !PT ;  /* 0x0000000b4e0b7209 */ /* 0x000fc60007810000 */
[----:B------:R-:W1:Y:S01]  /*2d70*/  MUFU.TANH R73, R73 ;  /* 0x0000004900497308 */ /* 0x000e620000002400 */
[----:B--2---:R-:W-:Y:S01]  /*2d80*/  FSEL R126, R79, -INF , P3 ;  /* 0xff8000004f7e7808 */ /* 0x004fe20001800000 */
[----:B------:R-:W-:-:S03]  /*2d90*/  IMAD.MOV.U32 R79, RZ, RZ, R25 ;  /* 0x000000ffff4f7224 */ /* 0x000fc600078e0019 */
[----:B------:R-:W-:-:S03]  /*2da0*/  FMNMX.FTZ R11, R126, R11, !PT ;  /* 0x0000000b7e0b7209 */ /* 0x000fc60007810000 */
[----:B------:R-:W2:Y:S01]  /*2db0*/  MUFU.TANH R83, R83 ;  /* 0x0000005300537308 */ /* 0x000ea20000002400 */
[----:B---3--:R-:W-:Y:S02]  /*2dc0*/  FSEL R82, R82, -INF , P2 ;  /* 0xff80000052527808 */ /* 0x008fe40001000000 */
[----:B------:R-:W-:Y:S02]  /*2dd0*/  ISETP.GT.AND P2, PT, R27, 0x79, PT ;  /* 0x000000791b00780c */ /* 0x000fe40003f44270 */
[----:B------:R-:W-:-:S03]  /*2de0*/  FMNMX.FTZ R11, R82, R11, !PT ;  /* 0x0000000b520b7209 */ /* 0x000fc60007810000 */
[----:B------:R-:W3:Y:S01]  /*2df0*/  MUFU.TANH R86, R86 ;  /* 0x0000005600567308 */ /* 0x000ee20000002400 */
[----:B-1----:R-:W-:Y:S01]  /*2e00*/  FSEL R54, R73, -INF , P5 ;  /* 0xff80000049367808 */ /* 0x002fe20002800000 */
[----:B------:R-:W-:Y:S01]  /*2e10*/  IMAD.MOV.U32 R73, RZ, RZ, R25 ;  /* 0x000000ffff497224 */ /* 0x000fe200078e0019 */
[----:B------:R-:W-:-:S05]  /*2e20*/  ISETP.GT.AND P5, PT, R27, 0x70, PT ;  /* 0x000000701b00780c */ /* 0x000fca0003fa4270 */
[----:B------:R-:W1:Y:S01]  /*2e30*/  MUFU.TANH R77, R77 ;  /* 0x0000004d004d7308 */ /* 0x000e620000002400 */
[----:B--2---:R-:W-:Y:S01]  /*2e40*/  FSEL R128, R83, -INF , P6 ;  /* 0xff80000053807808 */ /* 0x004fe20003000000 */
[----:B------:R-:W-:-:S03]  /*2e50*/  IMAD.MOV.U32 R83, RZ, RZ, R25 ;  /* 0x000000ffff537224 */ /* 0x000fc600078e0019 */
[----:B------:R-:W-:-:S03]  /*2e60*/  FMNMX.FTZ R11, R128, R11, !PT ;  /* 0x0000000b800b7209 */ /* 0x000fc60007810000 */
[----:B------:R-:W2:Y:S01]  /*2e70*/  MUFU.TANH R87, R87 ;  /* 0x0000005700577308 */ /* 0x000ea20000002400 */
[----:B---3--:R-:W-:-:S04]  /*2e80*/  FSEL R86, R86, -INF , P5 ;  /* 0xff80000056567808 */ /* 0x008fc80002800000 */
        /* <DEDUP_REMOVED lines=9> */
[----:B------:R-:W-:Y:S01]  /*2f20*/  MUFU.TANH R81, R81 ;  /* 0x0000005100517308 */ /* 0x000fe20000002400 */
[----:B---3--:R-:W-:-:S04]  /*2f30*/  FSEL R132, R90, -INF , P3 ;  /* 0xff8000005a847808 */ /* 0x008fc80001800000 */
[----:B------:R-:W-:-:S03]  /*2f40*/  FMNMX.FTZ R11, R132, R11, !PT ;  /* 0x0000000b840b7209 */ /* 0x000fc60007810000 */
[----:B------:R-:W2:Y:S01]  /*2f50*/  MUFU.TANH R84, R84 ;  /* 0x0000005400547308 */ /* 0x000ea20000002400 */
[----:B-1----:R-:W-:Y:S01]  /*2f60*/  FSEL R134, R91, -INF , P2 ;  /* 0xff8000005b867808 */ /* 0x002fe20001000000 */
[----:B------:R-:W-:-:S03]  /*2f70*/  IMAD.MOV.U32 R91, RZ, RZ, R25 ;  /* 0x000000ffff5b7224 */ /* 0x000fc600078e0019 */
[----:B------:R-:W-:-:S03]  /*2f80*/  FMNMX.FTZ R11, R134, R11, !PT ;  /* 0x0000000b860b7209 */ /* 0x000fc60007810000 */
[----:B------:R-:W1:Y:S02]  /*2f90*/  MUFU.TANH R85, R85 ;  /* 0x0000005500557308 */ /* 0x000e640000002400 */
[----:B------:R-:W3:Y:S06]  /*2fa0*/  SHFL.BFLY PT, R62, R11, 0x2, 0x1f ;  /* 0x0c401f000b3e7f89 */ /* 0x000eec00000e0000 */
[----:B------:R-:W4:Y:S01]  /*2fb0*/  MUFU.TANH R88, R88 ;  /* 0x0000005800587308 */ /* 0x000f220000002400 */
[----:B--2---:R-:W-:-:S07]  /*2fc0*/  FSEL R84, R84, -INF , P5 ;  /* 0xff80000054547808 */ /* 0x004fce0002800000 */
[----:B------:R-:W2:Y:S01]  /*2fd0*/  MUFU.TANH R89, R89 ;  /* 0x0000005900597308 */ /* 0x000ea20000002400 */
[----:B-1----:R-:W-:Y:S01]  /*2fe0*/  FSEL R90, R85, -INF , P4 ;  /* 0xff800000555a7808 */ /* 0x002fe20002000000 */
[----:B------:R-:W-:Y:S01]  /*2ff0*/  IMAD.MOV.U32 R85, RZ, RZ, R25 ;  /* 0x000000ffff557224 */ /* 0x000fe200078e0019 */
[----:B----4-:R-:W-:Y:S02]  /*3000*/  FSEL R88, R88, -INF , P3 ;  /* 0xff80000058587808 */ /* 0x010fe40001800000 */
[----:B---3--:R-:W-:-:S05]  /*3010*/  FMNMX.FTZ R62, R11, R62, !PT ;  /* 0x0000003e0b3e7209 */ /* 0x008fca0007810000 */
[----:B------:R-:W1:Y:S02]  /*3020*/  SHFL.BFLY PT, R13, R62, 0x1, 0x1f ;  /* 0x0c201f003e0d7f89 */ /* 0x000e6400000e0000 */
[----:B-1----:R-:W-:-:S04]  /*3030*/  FMNMX.FTZ R194, R62, R13, !PT ;  /* 0x0000000d3ec27209 */ /* 0x002fc80007810000 */
[C---:B------:R-:W-:Y:S01]  /*3040*/  FSETP.NEU.FTZ.AND P0, PT, R194.reuse, -INF , PT ;  /* 0xff800000c200780b */ /* 0x040fe20003f1d000 */
[----:B------:R-:W-:-:S05]  /*3050*/  FFMA.FTZ R13, R194, R193, -8 ;  /* 0xc1000000c20d7423 */ /* 0x000fca00000100c1 */
[----:B------:R-:W-:Y:S02]  /*3060*/  FSEL R29, R13, RZ, P0 ;  /* 0x000000ff0d1d7208 */ /* 0x000fe40000000000 */
[----:B------:R-:W-:Y:S02]  /*3070*/  FMNMX.FTZ R13, R4, R5, !PT ;  /* 0x00000005040d7209 */ /* 0x000fe40007810000 */
[----:B------:R-:W-:Y:S01]  /*3080*/  ISETP.NE.AND P0, PT, R7, RZ, PT ;  /* 0x000000ff0700720c */ /* 0x000fe20003f05270 */
[--C-:B------:R-:W-:Y:S01]  /*3090*/  FFMA.FTZ R70, R76, R193, -R29.reuse ;  /* 0x000000c14c467223 */ /* 0x100fe2000001081d */
[----:B------:R-:W-:Y:S01]  /*30a0*/  FMNMX.FTZ R13, R6, R13, !PT ;  /* 0x0000000d060d7209 */ /* 0x000fe20007810000 */
[-CC-:B------:R-:W-:Y:S01]  /*30b0*/  FFMA.FTZ R62, R31, R193.reuse, -R29.reuse ;  /* 0x000000c11f3e7223 */ /* 0x180fe2000001081d */
[----:B------:R-:W-:Y:S01]  /*30c0*/  FSEL R76, R81, -INF , P6 ;  /* 0xff800000514c7808 */ /* 0x000fe20003000000 */
[--C-:B------:R-:W-:Y:S01]  /*30d0*/  FFMA.FTZ R31, R80, R193, -R29.reuse ;  /* 0x000000c1501f7223 */ /* 0x100fe2000001081d */
[----:B------:R-:W-:Y:S01]  /*30e0*/  FMNMX.FTZ R15, R8, R13, !PT ;  /* 0x0000000d080f7209 */ /* 0x000fe20007810000 */
[-CC-:B------:R-:W-:Y:S01]  /*30f0*/  FFMA.FTZ R92, R92, R193.reuse, -R29.reuse ;  /* 0x000000c15c5c7223 */ /* 0x180fe2000001081d */
[----:B--2---:R-:W-:Y:S01]  /*3100*/  FSEL R80, R89, -INF , P2 ;  /* 0xff80000059507808 */ /* 0x004fe20001000000 */
[--C-:B------:R-:W-:Y:S01]  /*3110*/  FFMA.FTZ R7, R64, R193, -R29.reuse ;  /* 0x000000c140077223 */ /* 0x100fe2000001081d */
[----:B------:R-:W-:Y:S01]  /*3120*/  FMNMX.FTZ R15, R10, R15, !PT ;  /* 0x0000000f0a0f7209 */ /* 0x000fe20007810000 */
[----:B------:R-:W-:Y:S01]  /*3130*/  MUFU.EX2 R13, R92 ;  /* 0x0000005c000d7308 */ /* 0x000fe20000000800 */
[-CC-:B------:R-:W-:Y:S01]  /*3140*/  FFMA.FTZ R74, R74, R193.reuse, -R29.reuse ;  /* 0x000000c14a4a7223 */ /* 0x180fe2000001081d */
[--C-:B------:R-:W-:Y:S01]  /*3150*/  FFMA.FTZ R11, R68, R193, -R29.reuse ;  /* 0x000000c1440b7223 */ /* 0x100fe2000001081d */
[----:B------:R-:W-:Y:S01]  /*3160*/  FMNMX.FTZ R15, R12, R15, !PT ;  /* 0x0000000f0c0f7209 */ /* 0x000fe20007810000 */
[-CC-:B------:R-:W-:Y:S01]  /*3170*/  FFMA.FTZ R64, R72, R193.reuse, -R29.reuse ;  /* 0x000000c148407223 */ /* 0x180fe2000001081d */
[-CC-:B------:R-:W-:Y:S01]  /*3180*/  FFMA.FTZ R66, R94, R193.reuse, -R29.reuse ;  /* 0x000000c15e427223 */ /* 0x180fe2000001081d */
        /* <DEDUP_REMOVED lines=34> */
[----:B------:R-:W-:Y:S01]  /*33b0*/  FFMA.FTZ R134, R134, R193, -R29 ;  /* 0x000000c186867223 */ /* 0x000fe2000001081d */
[----:B------:R-:W-:Y:S01]  /*33c0*/  MUFU.EX2 R11, R11 ;  /* 0x0000000b000b7308 */ /* 0x000fe20000000800 */
[--C-:B------:R-:W-:Y:S01]  /*33d0*/  IMAD.MOV.U32 R81, RZ, RZ, R25.reuse ;  /* 0x000000ffff517224 */ /* 0x100fe200078e0019 */
[----:B------:R-:W-:Y:S01]  /*33e0*/  FMNMX.FTZ R21, R38, R21, !PT ;  /* 0x0000001526157209 */ /* 0x000fe20007810000 */
[----:B------:R-:W-:-:S02]  /*33f0*/  IMAD.MOV.U32 R89, RZ, RZ, R25 ;  /* 0x000000ffff597224 */ /* 0x000fc400078e0019 */
[--C-:B------:R-:W-:Y:S01]  /*3400*/  IMAD.MOV.U32 R98, RZ, RZ, R25.reuse ;  /* 0x000000ffff627224 */ /* 0x100fe200078e0019 */
[----:B------:R-:W-:Y:S01]  /*3410*/  FMNMX.FTZ R21, R40, R21, !PT ;  /* 0x0000001528157209 */ /* 0x000fe20007810000 */
[----:B------:R-:W-:Y:S01]  /*3420*/  IMAD.MOV.U32 R108, RZ, RZ, R25 ;  /* 0x000000ffff6c7224 */ /* 0x000fe200078e0019 */
[----:B------:R-:W1:Y:S02]  /*3430*/  MUFU.EX2 R64, R64 ;  /* 0x0000004000407308 */ /* 0x000e640000000800 */
[----:B------:R-:W-:-:S04]  /*3440*/  FMNMX.FTZ R21, R42, R21, !PT ;  /* 0x000000152a157209 */ /* 0x000fc80007810000 */
[----:B------:R-:W-:Y:S02]  /*3450*/  FMNMX.FTZ R21, R44, R21, !PT ;  /* 0x000000152c157209 */ /* 0x000fe40007810000 */
[----:B------:R-:W-:Y:S02]  /*3460*/  MUFU.EX2 R94, R31 ;  /* 0x0000001f005e7308 */ /* 0x000fe40000000800 */
[----:B------:R-:W-:-:S04]  /*3470*/  FMNMX.FTZ R23, R46, R21, !PT ;  /* 0x000000152e177209 */ /* 0x000fc80007810000 */
[----:B------:R-:W-:Y:S02]  /*3480*/  FMNMX.FTZ R23, R48, R23, !PT ;  /* 0x0000001730177209 */ /* 0x000fe40007810000 */
[----:B------:R-:W-:Y:S01]  /*3490*/  MUFU.EX2 R66, R66 ;  /* 0x0000004200427308 */ /* 0x000fe20000000800 */
[----:B-1----:R-:W-:Y:S02]  /*34a0*/  F2FP.SATFINITE.E4M3.F32.PACK_AB_MERGE_C R229, R64, R11, RZ ;  /* 0x0000000b40e5723e */ /* 0x002fe400048070ff */
[----:B------:R-:W-:Y:S02]  /*34b0*/  FMNMX.FTZ R23, R50, R23, !PT ;  /* 0x0000001732177209 */ /* 0x000fe40007810000 */
[----:B------:R-:W-:Y:S02]  /*34c0*/  F2FP.SATFINITE.E4M3.F32.PACK_AB_MERGE_C R229, R62, R7, R229 ;  /* 0x000000073ee5723e */ /* 0x000fe400048070e5 */
[----:B------:R-:W-:Y:S01]  /*34d0*/  FMNMX.FTZ R23, R52, R23, !PT ;  /* 0x0000001734177209 */ /* 0x000fe20007810000 */
[----:B------:R1:W-:Y:S03]  /*34e0*/  MUFU.EX2 R15, R96 ;  /* 0x00000060000f7308 */ /* 0x0003e60000000800 */
[----:B------:R-:W-:-:S04]  /*34f0*/  FMNMX.FTZ R23, R54, R23, !PT ;  /* 0x0000001736177209 */ /* 0x000fc80007810000 */
[----:B------:R-:W-:Y:S01]  /*3500*/  FMNMX.FTZ R23, R56, R23, !PT ;  /* 0x0000001738177209 */ /* 0x000fe20007810000 */
[----:B------:R-:W2:Y:S01]  /*3510*/  MUFU.EX2 R68, R68 ;  /* 0x0000004400447308 */ /* 0x000ea20000000800 */
[----:B-1----:R-:W-:Y:S02]  /*3520*/  IMAD.MOV.U32 R96, RZ, RZ, R25 ;  /* 0x000000ffff607224 */ /* 0x002fe400078e0019 */
[----:B------:R-:W-:-:S04]  /*3530*/  FMNMX.FTZ R23, R58, R23, !PT ;  /* 0x000000173a177209 */ /* 0x000fc80007810000 */
[----:B------:R-:W-:Y:S01]  /*3540*/  FMNMX.FTZ R23, R60, R23, !PT ;  /* 0x000000173c177209 */ /* 0x000fe20007810000 */
[----:B------:R1:W-:Y:S03]  /*3550*/  MUFU.EX2 R19, R100 ;  /* 0x0000006400137308 */ /* 0x0003e60000000800 */
[----:B------:R-:W-:-:S04]  /*3560*/  FMNMX.FTZ R27, R76, R23, !PT ;  /* 0x000000174c1b7209 */ /* 0x000fc80007810000 */
[----:B------:R-:W-:Y:S01]  /*3570*/  FMNMX.FTZ R27, R84, R27, !PT ;  /* 0x0000001b541b7209 */ /* 0x000fe20007810000 */
[----:B------:R-:W-:Y:S01]  /*3580*/  MUFU.EX2 R70, R70 ;  /* 0x0000004600467308 */ /* 0x000fe20000000800 */
[----:B--2---:R-:W-:Y:S01]  /*3590*/  F2FP.SATFINITE.E4M3.F32.PACK_AB_MERGE_C R231, R68, R15, RZ ;  /* 0x0000000f44e7723e */ /* 0x004fe200048070ff */
[----:B-1----:R-:W-:Y:S01]  /*35a0*/  IMAD.MOV.U32 R100, RZ, RZ, R25 ;  /* 0x000000ffff647224 */ /* 0x002fe200078e0019 */
[----:B------:R-:W-:Y:S02]  /*35b0*/  FMNMX.FTZ R27, R90, R27, !PT ;  /* 0x0000001b5a1b7209 */ /* 0x000fe40007810000 */
[----:B------:R-:W-:Y:S02]  /*35c0*/  F2FP.SATFINITE.E4M3.F32.PACK_AB_MERGE_C R231, R66, R13, R231 ;  /* 0x0000000d42e7723e */ /* 0x000fe400048070e7 */
[----:B------:R-:W-:Y:S01]  /*35d0*/  FMNMX.FTZ R27, R88, R27, !PT ;  /* 0x0000001b581b7209 */ /* 0x000fe20007810000 */
[----:B------:R-:W-:Y:S03]  /*35e0*/  MUFU.EX2 R102, R102 ;  /* 0x0000006600667308 */ /* 0x000fe60000000800 */
[----:B------:R-:W-:-:S05]  /*35f0*/  FMNMX.FTZ R27, R80, R27, !PT ;  /* 0x0000001b501b7209 */ /* 0x000fca0007810000 */
[----:B------:R-:W1:Y:S01]  /*3600*/  SHFL.BFLY PT, R92, R27, 0x2, 0x1f ;  /* 0x0c401f001b5c7f89 */ /* 0x000e6200000e0000 */
[----:B------:R2:W-:Y:S08]  /*3610*/  MUFU.EX2 R51, R104 ;  /* 0x0000006800337308 */ /* 0x0005f00000000800 */
[----:B------:R3:W-:Y:S01]  /*3620*/  MUFU.EX2 R21, R106 ;  /* 0x0000006a00157308 */ /* 0x0007e20000000800 */
[----:B--2---:R-:W-:-:S07]  /*3630*/  IMAD.MOV.U32 R104, RZ, RZ, R25 ;  /* 0x000000ffff687224 */ /* 0x004fce00078e0019 */
[----:B------:R-:W-:Y:S01]  /*3640*/  MUFU.EX2 R72, R72 ;  /* 0x0000004800487308 */ /* 0x000fe20000000800 */
[----:B---3--:R-:W-:Y:S01]  /*3650*/  IMAD.MOV.U32 R106, RZ, RZ, R25 ;  /* 0x000000ffff6a7224 */ /* 0x008fe200078e0019 */
[----:B-1----:R-:W-:-:S06]  /*3660*/  FMNMX.FTZ R92, R27, R92, !PT ;  /* 0x0000005c1b5c7209 */ /* 0x002fcc0007810000 */
[----:B------:R-:W-:Y:S01]  /*3670*/  MUFU.EX2 R110, R110 ;  /* 0x0000006e006e7308 */ /* 0x000fe20000000800 */
[----:B------:R-:W1:Y:S07]  /*3680*/  SHFL.BFLY PT, R27, R92, 0x1, 0x1f ;  /* 0x0c201f005c1b7f89 */ /* 0x000e6e00000e0000 */
[----:B------:R2:W-:Y:S08]  /*3690*/  MUFU.EX2 R53, R112 ;  /* 0x0000007000357308 */ /* 0x0005f00000000800 */
[----:B------:R3:W-:Y:S01]  /*36a0*/  MUFU.EX2 R23, R114 ;  /* 0x0000007200177308 */ /* 0x0007e20000000800 */
[----:B--2---:R-:W-:-:S07]  /*36b0*/  IMAD.MOV.U32 R112, RZ, RZ, R25 ;  /* 0x000000ffff707224 */ /* 0x004fce00078e0019 */
[----:B------:R-:W-:Y:S01]  /*36c0*/  MUFU.EX2 R116, R116 ;  /* 0x0000007400747308 */ /* 0x000fe20000000800 */
[--C-:B---3--:R-:W-:Y:S01]  /*36d0*/  IMAD.MOV.U32 R114, RZ, RZ, R25.reuse ;  /* 0x000000ffff727224 */ /* 0x108fe200078e0019 */
[----:B-1----:R-:W-:Y:S01]  /*36e0*/  FMNMX.FTZ R206, R92, R27, !PT ;  /* 0x0000001b5cce7209 */ /* 0x002fe20007810000 */
[----:B------:R-:W-:-:S03]  /*36f0*/  IMAD.MOV.U32 R92, RZ, RZ, R25 ;  /* 0x000000ffff5c7224 */ /* 0x000fc600078e0019 */
[C---:B------:R-:W-:Y:S01]  /*3700*/  FSETP.NEU.FTZ.AND P2, PT, R206.reuse, -INF , PT ;  /* 0xff800000ce00780b */ /* 0x040fe20003f5d000 */
[----:B------:R-:W-:Y:S01]  /*3710*/  FFMA.FTZ R27, R206, R193, -8 ;  /* 0xc1000000ce1b7423 */ /* 0x000fe200000100c1 */
[----:B------:R-:W-:Y:S04]  /*3720*/  MUFU.EX2 R55, R118 ;  /* 0x0000007600377308 */ /* 0x000fe80000000800 */
[----:B------:R-:W-:-:S04]  /*3730*/  FSEL R27, R27, RZ, P2 ;  /* 0x000000ff1b1b7208 */ /* 0x000fc80001000000 */
[----:B------:R-:W-:Y:S01]  /*3740*/  MUFU.EX2 R120, R120 ;  /* 0x0000007800787308 */ /* 0x000fe20000000800 */
[-CC-:B------:R-:W-:Y:S01]  /*3750*/  FFMA.FTZ R4, R4, R193.reuse, -R27.reuse ;  /* 0x000000c104047223 */ /* 0x180fe2000001081b */
[-CC-:B------:R-:W-:Y:S01]  /*3760*/  FFMA.FTZ R5, R5, R193.reuse, -R27.reuse ;  /* 0x000000c105057223 */ /* 0x180fe2000001081b */
[-CC-:B------:R-:W-:Y:S01]  /*3770*/  FFMA.FTZ R6, R6, R193.reuse, -R27.reuse ;  /* 0x000000c106067223 */ /* 0x180fe2000001081b */
[-CC-:B------:R-:W-:Y:S01]  /*3780*/  FFMA.FTZ R8, R8, R193.reuse, -R27.reuse ;  /* 0x000000c108087223 */ /* 0x180fe2000001081b */
[-CC-:B------:R-:W-:Y:S01]  /*3790*/  FFMA.FTZ R10, R10, R193.reuse, -R27.reuse ;  /* 0x000000c10a0a7223 */ /* 0x180fe2000001081b */
[-CC-:B------:R-:W-:Y:S01]  /*37a0*/  FFMA.FTZ R12, R12, R193.reuse, -R27.reuse ;  /* 0x000000c10c0c7223 */ /* 0x180fe2000001081b */
[-CC-:B------:R-:W-:Y:S01]  /*37b0*/  FFMA.FTZ R14, R14, R193.reuse, -R27.reuse ;  /* 0x000000c10e0e7223 */ /* 0x180fe2000001081b */
[----:B------:R1:W-:Y:S01]  /*37c0*/  MUFU.EX2 R29, R4 ;  /* 0x00000004001d7308 */ /* 0x0003e20000000800 */
[-CC-:B------:R-:W-:Y:S01]  /*37d0*/  FFMA.FTZ R20, R20, R193.reuse, -R27.reuse ;  /* 0x000000c114147223 */ /* 0x180fe2000001081b */
[-CC-:B------:R-:W-:Y:S01]  /*37e0*/  FFMA.FTZ R22, R22, R193.reuse, -R27.reuse ;  /* 0x000000c116167223 */ /* 0x180fe2000001081b */
[-CC-:B------:R-:W-:Y:S01]  /*37f0*/  FFMA.FTZ R24, R24, R193.reuse, -R27.reuse ;  /* 0x000000c118187223 */ /* 0x180fe2000001081b */
[-CC-:B------:R-:W-:Y:S01]  /*3800*/  FFMA.FTZ R28, R28, R193.reuse, -R27.reuse ;  /* 0x000000c11c1c7223 */ /* 0x180fe2000001081b */
[-CC-:B------:R-:W-:Y:S01]  /*3810*/  FFMA.FTZ R30, R30, R193.reuse, -R27.reuse ;  /* 0x000000c11e1e7223 */ /* 0x180fe2000001081b */
[-CC-:B------:R-:W-:Y:S01]  /*3820*/  FFMA.FTZ R32, R32, R193.reuse, -R27.reuse ;  /* 0x000000c120207223 */ /* 0x180fe2000001081b */
[-CC-:B------:R-:W-:Y:S01]  /*3830*/  FFMA.FTZ R34, R34, R193.reuse, -R27.reuse ;  /* 0x000000c122227223 */ /* 0x180fe2000001081b */
[----:B------:R-:W2:Y:S01]  /*3840*/  MUFU.EX2 R74, R5 ;  /* 0x00000005004a7308 */ /* 0x000ea20000000800 */
[----:B-1----:R-:W-:Y:S01]  /*3850*/  FADD.FTZ R4, R7, R62 ;  /* 0x0000003e07047221 */ /* 0x002fe20000010000 */
[-CC-:B------:R-:W-:Y:S01]  /*3860*/  FFMA.FTZ R36, R36, R193.reuse, -R27.reuse ;  /* 0x000000c124247223 */ /* 0x180fe2000001081b */
[-CC-:B------:R-:W-:Y:S01]  /*3870*/  FFMA.FTZ R38, R38, R193.reuse, -R27.reuse ;  /* 0x000000c126267223 */ /* 0x180fe2000001081b */
[----:B------:R-:W-:Y:S01]  /*3880*/  FFMA.FTZ R40, R40, R193, -R27 ;  /* 0x000000c128287223 */ /* 0x000fe2000001081b */
[----:B------:R-:W-:Y:S01]  /*3890*/  FADD.FTZ R49, R11, R4 ;  /* 0x000000040b317221 */ /* 0x000fe20000010000 */
[----:B------:R-:W-:-:S02]  /*38a0*/  IMAD.U32 R4, RZ, RZ, UR36 ;  /* 0x00000024ff047e24 */ /* 0x000fc4000f8e00ff */
[-CC-:B------:R-:W-:Y:S01]  /*38b0*/  FFMA.FTZ R42, R42, R193.reuse, -R27.reuse ;  /* 0x000000c12a2a7223 */ /* 0x180fe2000001081b */
[----:B------:R-:W1:Y:S01]  /*38c0*/  MUFU.EX2 R6, R6 ;  /* 0x0000000600067308 */ /* 0x000e620000000800 */
[-CC-:B------:R-:W-:Y:S01]  /*38d0*/  FFMA.FTZ R44, R44, R193.reuse, -R27.reuse ;  /* 0x000000c12c2c7223 */ /* 0x180fe2000001081b */
[----:B------:R-:W-:Y:S02]  /*38e0*/  @!P1 VIADD R4, R4, 0x38840 ;  /* 0x0003884004049836 */ /* 0x000fe40000000000 */
[-CC-:B------:R-:W-:Y:S01]  /*38f0*/  FFMA.FTZ R46, R46, R193.reuse, -R27.reuse ;  /* 0x000000c12e2e7223 */ /* 0x180fe2000001081b */
[-CC-:B------:R-:W-:Y:S01]  /*3900*/  FFMA.FTZ R48, R48, R193.reuse, -R27.reuse ;  /* 0x000000c130307223 */ /* 0x180fe2000001081b */
[-CC-:B------:R-:W-:Y:S01]  /*3910*/  FFMA.FTZ R50, R50, R193.reuse, -R27.reuse ;  /* 0x000000c132327223 */ /* 0x180fe2000001081b */
[-CC-:B------:R-:W-:Y:S01]  /*3920*/  FFMA.FTZ R52, R52, R193.reuse, -R27.reuse ;  /* 0x000000c134347223 */ /* 0x180fe2000001081b */
[----:B------:R-:W-:Y:S01]  /*3930*/  @!P1 PRMT R4, RZ, 0x654, R4 ;  /* 0x00000654ff049816 */ /* 0x000fe20000000004 */
[----:B------:R1:W3:Y:S01]  /*3940*/  MUFU.EX2 R31, R8 ;  /* 0x00000008001f7308 */ /* 0x0002e20000000800 */
[----:B--2---:R-:W-:Y:S01]  /*3950*/  FADD.FTZ R47, R29, R74 ;  /* 0x0000004a1d2f7221 */ /* 0x004fe20000010000 */
[-CC-:B------:R-:W-:Y:S01]  /*3960*/  FFMA.FTZ R54, R54, R193.reuse, -R27.reuse ;  /* 0x000000c136367223 */ /* 0x180fe2000001081b */
[----:B------:R2:W-:Y:S01]  /*3970*/  @!P1 SYNCS.ARRIVE.TRANS64.RED.A1T0 RZ, [R4+URZ], RZ ;  /* 0x000000ff04ff99a7 */ /* 0x0005e2000810043f */
[-CC-:B------:R-:W-:Y:S01]  /*3980*/  FFMA.FTZ R56, R56, R193.reuse, -R27.reuse ;  /* 0x000000c138387223 */ /* 0x180fe2000001081b */
[-CC-:B------:R-:W-:Y:S01]  /*3990*/  FFMA.FTZ R58, R58, R193.reuse, -R27.reuse ;  /* 0x000000c13a3a7223 */ /* 0x180fe2000001081b */
[-CC-:B------:R-:W-:Y:S01]  /*39a0*/  FFMA.FTZ R60, R60, R193.reuse, -R27.reuse ;  /* 0x000000c13c3c7223 */ /* 0x180fe2000001081b */
[-C--:B------:R-:W-:Y:S01]  /*39b0*/  FFMA.FTZ R76, R76, R193.reuse, -R27 ;  /* 0x000000c14c4c7223 */ /* 0x080fe2000001081b */
[----:B------:R-:W4:Y:S01]  /*39c0*/  MUFU.EX2 R10, R10 ;  /* 0x0000000a000a7308 */ /* 0x000f220000000800 */
[----:B-1----:R-:W-:Y:S01]  /*39d0*/  FADD.FTZ R8, R6, R47 ;  /* 0x0000002f06087221 */ /* 0x002fe20000010000 */
[-CC-:B------:R-:W-:Y:S01]  /*39e0*/  FFMA.FTZ R84, R84, R193.reuse, -R27.reuse ;  /* 0x000000c154547223 */ /* 0x180fe2000001081b */
[-CC-:B------:R-:W-:Y:S01]  /*39f0*/  FFMA.FTZ R90, R90, R193.reuse, -R27.reuse ;  /* 0x000000c15a5a7223 */ /* 0x180fe2000001081b */
[-CC-:B------:R-:W-:Y:S01]  /*3a00*/  FFMA.FTZ R88, R88, R193.reuse, -R27.reuse ;  /* 0x000000c158587223 */ /* 0x180fe2000001081b */
[----:B------:R-:W-:Y:S01]  /*3a10*/  FFMA.FTZ R27, R80, R193, -R27 ;  /* 0x000000c1501b7223 */ /* 0x000fe2000001081b */
[----:B------:R-:W-:-:S02]  /*3a20*/  IMAD.MOV.U32 R62, RZ, RZ, R25 ;  /* 0x000000ffff3e7224 */ /* 0x000fc400078e0019 */
[----:B------:R1:W5:Y:S01]  /*3a30*/  MUFU.EX2 R33, R12 ;  /* 0x0000000c00217308 */ /* 0x0003620000000800 */
[----:B---3--:R-:W-:Y:S01]  /*3a40*/  FADD.FTZ R47, R31, R8 ;  /* 0x000000081f2f7221 */ /* 0x008fe20000010000 */
[--C-:B------:R-:W-:Y:S02]  /*3a50*/  IMAD.MOV.U32 R80, RZ, RZ, R25.reuse ;  /* 0x000000ffff507224 */ /* 0x100fe400078e0019 */
[----:B------:R-:W-:-:S04]  /*3a60*/  IMAD.MOV.U32 R118, RZ, RZ, R25 ;  /* 0x000000ffff767224 */ /* 0x000fc800078e0019 */
[----:B------:R-:W2:Y:S01]  /*3a70*/  MUFU.EX2 R14, R14 ;  /* 0x0000000e000e7308 */ /* 0x000ea20000000800 */
[----:B-1----:R-:W-:Y:S01]  /*3a80*/  FADD.FTZ R12, R64, R49 ;  /* 0x00000031400c7221 */ /* 0x002fe20000010000 */
[----:B----4-:R-:W-:Y:S01]  /*3a90*/  FADD.FTZ R8, R10, R47 ;  /* 0x0000002f0a087221 */ /* 0x010fe20000010000 */
[----:B------:R-:W-:Y:S02]  /*3aa0*/  IMAD.MOV.U32 R64, RZ, RZ, R25 ;  /* 0x000000ffff407224 */ /* 0x000fe400078e0019 */
[----:B------:R-:W-:-:S03]  /*3ab0*/  FADD.FTZ R49, R13, R12 ;  /* 0x0000000c0d317221 */ /* 0x000fc60000010000 */
[----:B------:R-:W1:Y:S01]  /*3ac0*/  MUFU.EX2 R5, R20 ;  /* 0x0000001400057308 */ /* 0x000e620000000800 */
[----:B------:R-:W-:Y:S01]  /*3ad0*/  FADD.FTZ R12, R66, R49 ;  /* 0x00000031420c7221 */ /* 0x000fe20000010000 */
[----:B-----5:R-:W-:Y:S01]  /*3ae0*/  FADD.FTZ R49, R33, R8 ;  /* 0x0000000821317221 */ /* 0x020fe20000010000 */
[----:B------:R-:W-:Y:S02]  /*3af0*/  IMAD.MOV.U32 R66, RZ, RZ, R25 ;  /* 0x000000ffff427224 */ /* 0x000fe400078e0019 */
[----:B------:R-:W-:Y:S01]  /*3b00*/  FADD.FTZ R69, R15, R12 ;  /* 0x0000000c0f457221 */ /* 0x000fe20000010000 */
[----:B------:R-:W-:Y:S02]  /*3b10*/  F2FP.SATFINITE.E4M3.F32.PACK_AB_MERGE_C R12, R31, R6, RZ ;  /* 0x000000061f0c723e */ /* 0x000fe400048070ff */
[----:B------:R-:W3:Y:S01]  /*3b20*/  MUFU.EX2 R22, R22 ;  /* 0x0000001600167308 */ /* 0x000ee20000000800 */
[----:B--2---:R-:W-:Y:S01]  /*3b30*/  FADD.FTZ R4, R14, R49 ;  /* 0x000000310e047221 */ /* 0x004fe20000010000 */
[----:B------:R-:W-:Y:S01]  /*3b40*/  FADD.FTZ R8, R68, R69 ;  /* 0x0000004544087221 */ /* 0x000fe20000010000 */
[----:B------:R-:W-:Y:S01]  /*3b50*/  F2FP.SATFINITE.E4M3.F32.PACK_AB_MERGE_C R228, R74, R29, R12 ;  /* 0x0000001d4ae4723e */ /* 0x000fe2000480700c */
[----:B------:R-:W-:-:S02]  /*3b60*/  IMAD.MOV.U32 R29, RZ, RZ, R25 ;  /* 0x000000ffff1d7224 */ /* 0x000fc400078e0019 */
[----:B------:R-:W-:Y:S01]  /*3b70*/  FADD.FTZ R69, R19, R8 ;  /* 0x0000000813457221 */ /* 0x000fe20000010000 */
[----:B------:R-:W-:Y:S01]  /*3b80*/  IMAD.MOV.U32 R68, RZ, RZ, R25 ;  /* 0x000000ffff447224 */ /* 0x000fe200078e0019 */
[----:B------:R2:W4:Y:S01]  /*3b90*/  MUFU.EX2 R35, R24 ;  /* 0x0000001800237308 */ /* 0x0005220000000800 */
[C---:B-1----:R-:W-:Y:S01]  /*3ba0*/  FADD.FTZ R49, R5.reuse, R4 ;  /* 0x0000000405317221 */ /* 0x042fe20000010000 */
[----:B------:R-:W-:Y:S01]  /*3bb0*/  FADD.FTZ R71, R70, R69 ;  /* 0x0000004546477221 */ /* 0x000fe20000010000 */
[----:B------:R-:W-:Y:S01]  /*3bc0*/  F2FP.SATFINITE.E4M3.F32.PACK_AB_MERGE_C R14, R5, R14, RZ ;  /* 0x0000000e050e723e */ /* 0x000fe200048070ff */
[----:B------:R-:W-:Y:S02]  /*3bd0*/  IMAD.MOV.U32 R74, RZ, RZ, R25 ;  /* 0x000000ffff4a7224 */ /* 0x000fe400078e0019 */
[----:B------:R-:W-:Y:S01]  /*3be0*/  FADD.FTZ R8, R102, R71 ;  /* 0x0000004766087221 */ /* 0x000fe20000010000 */
[----:B------:R-:W-:Y:S01]  /*3bf0*/  F2FP.SATFINITE.E4M3.F32.PACK_AB_MERGE_C R230, R33, R10, R14 ;  /* 0x0000000a21e6723e */ /* 0x000fe2000480700e */
[----:B------:R-:W1:Y:S01]  /*3c00*/  MUFU.EX2 R28, R28 ;  /* 0x0000001c001c7308 */ /* 0x000e620000000800 */
[----:B---3--:R-:W-:Y:S01]  /*3c10*/  FADD.FTZ R4, R22, R49 ;  /* 0x0000003116047221 */ /* 0x008fe20000010000 */
[C---:B------:R-:W-:Y:S01]  /*3c20*/  FADD.FTZ R8, R51.reuse, R8 ;  /* 0x0000000833087221 */ /* 0x040fe20000010000 */
[----:B------:R-:W-:Y:S01]  /*3c30*/  F2FP.SATFINITE.E4M3.F32.PACK_AB_MERGE_C R51, R51, R102, RZ ;  /* 0x000000663333723e */ /* 0x000fe200048070ff */
[----:B--2---:R-:W-:-:S02]  /*3c40*/  IMAD.MOV.U32 R24, RZ, RZ, R25 ;  /* 0x000000ffff187224 */ /* 0x004fc400078e0019 */
[----:B------:R-:W-:Y:S01]  /*3c50*/  FADD.FTZ R71, R21, R8 ;  /* 0x0000000815477221 */ /* 0x000fe20000010000 */
[----:B------:R-:W-:Y:S01]  /*3c60*/  F2FP.SATFINITE.E4M3.F32.PACK_AB_MERGE_C R217, R70, R19, R51 ;  /* 0x0000001346d9723e */ /* 0x000fe20004807033 */
[----:B------:R2:W3:Y:S01]  /*3c70*/  MUFU.EX2 R37, R30 ;  /* 0x0000001e00257308 */ /* 0x0004e20000000800 */
[----:B----4-:R-:W-:Y:S01]  /*3c80*/  FADD.FTZ R69, R35, R4 ;  /* 0x0000000423457221 */ /* 0x010fe20000010000 */
[----:B------:R-:W-:Y:S01]  /*3c90*/  FADD.FTZ R71, R72, R71 ;  /* 0x0000004748477221 */ /* 0x000fe20000010000 */
[--C-:B------:R-:W-:Y:S02]  /*3ca0*/  IMAD.MOV.U32 R33, RZ, RZ, R25.reuse ;  /* 0x000000ffff217224 */ /* 0x100fe400078e0019 */
[----:B------:R-:W-:Y:S02]  /*3cb0*/  IMAD.MOV.U32 R51, RZ, RZ, R25 ;  /* 0x000000ffff337224 */ /* 0x000fe400078e0019 */
[----:B------:R-:W-:Y:S01]  /*3cc0*/  FADD.FTZ R8, R110, R71 ;  /* 0x000000476e087221 */ /* 0x000fe20000010000 */
[C---:B------:R-:W-:Y:S01]  /*3cd0*/  F2FP.SATFINITE.E4M3.F32.PACK_AB_MERGE_C R110, R53.reuse, R110, RZ ;  /* 0x0000006e356e723e */ /* 0x040fe200048070ff */
[----:B------:R-:W4:Y:S01]  /*3ce0*/  MUFU.EX2 R32, R32 ;  /* 0x0000002000207308 */ /* 0x000f220000000800 */
[----:B-1----:R-:W-:Y:S01]  /*3cf0*/  FADD.FTZ R4, R28, R69 ;  /* 0x000000451c047221 */ /* 0x002fe20000010000 */
[----:B------:R-:W-:Y:S01]  /*3d00*/  FADD.FTZ R8, R53, R8 ;  /* 0x0000000835087221 */ /* 0x000fe20000010000 */
[----:B------:R-:W-:Y:S01]  /*3d10*/  F2FP.SATFINITE.E4M3.F32.PACK_AB_MERGE_C R219, R72, R21, R110 ;  /* 0x0000001548db723e */ /* 0x000fe2000480706e */
[----:B--2---:R-:W-:-:S02]  /*3d20*/  IMAD.MOV.U32 R30, RZ, RZ, R25 ;  /* 0x000000ffff1e7224 */ /* 0x004fc400078e0019 */
[----:B------:R-:W-:Y:S01]  /*3d30*/  FADD.FTZ R31, R23, R8 ;  /* 0x00000008171f7221 */ /* 0x000fe20000010000 */
[----:B------:R-:W-:Y:S01]  /*3d40*/  IMAD.MOV.U32 R53, RZ, RZ, R25 ;  /* 0x000000ffff357224 */ /* 0x000fe200078e0019 */
[----:B------:R-:W1:Y:S01]  /*3d50*/  MUFU.EX2 R39, R34 ;  /* 0x0000002200277308 */ /* 0x000e620000000800 */
[C---:B---3--:R-:W-:Y:S01]  /*3d60*/  FADD.FTZ R69, R37.reuse, R4 ;  /* 0x0000000425457221 */ /* 0x048fe20000010000 */
[----:B------:R-:W-:Y:S01]  /*3d70*/  FADD.FTZ R31, R94, R31 ;  /* 0x0000001f5e1f7221 */ /* 0x000fe20000010000 */
[----:B------:R-:W-:Y:S01]  /*3d80*/  F2FP.SATFINITE.E4M3.F32.PACK_AB_MERGE_C R28, R37, R28, RZ ;  /* 0x0000001c251c723e */ /* 0x000fe200048070ff */
[----:B------:R-:W-:Y:S02]  /*3d90*/  IMAD.MOV.U32 R37, RZ, RZ, R25 ;  /* 0x000000ffff257224 */ /* 0x000fe400078e0019 */
[----:B------:R-:W-:Y:S01]  /*3da0*/  FADD.FTZ R6, R116, R31 ;  /* 0x0000001f74067221 */ /* 0x000fe20000010000 */
[C---:B------:R-:W-:Y:S01]  /*3db0*/  F2FP.SATFINITE.E4M3.F32.PACK_AB_MERGE_C R116, R55.reuse, R116, RZ ;  /* 0x000000743774723e */ /* 0x040fe200048070ff */
[----:B------:R-:W2:Y:S01]  /*3dc0*/  MUFU.EX2 R36, R36 ;  /* 0x0000002400247308 */ /* 0x000ea20000000800 */
[----:B----4-:R-:W-:Y:S01]  /*3dd0*/  FADD.FTZ R4, R32, R69 ;  /* 0x0000004520047221 */ /* 0x010fe20000010000 */
[----:B------:R-:W-:Y:S01]  /*3de0*/  FADD.FTZ R55, R55, R6 ;  /* 0x0000000637377221 */ /* 0x000fe20000010000 */
[----:B------:R-:W-:Y:S01]  /*3df0*/  F2FP.SATFINITE.E4M3.F32.PACK_AB_MERGE_C R221, R94, R23, R116 ;  /* 0x000000175edd723e */ /* 0x000fe20004807074 */
[----:B------:R-:W-:Y:S01]  /*3e00*/  IMAD.MOV.U32 R31, RZ, RZ, R25 ;  /* 0x000000ffff1f7224 */ /* 0x000fe200078e0019 */
[----:B------:R-:W-:Y:S01]  /*3e10*/  F2FP.SATFINITE.E4M3.F32.PACK_AB_MERGE_C R216, R35, R22, R28 ;  /* 0x0000001623d8723e */ /* 0x000fe2000480701c */
[----:B------:R-:W-:Y:S01]  /*3e20*/  FADD.FTZ R6, R120, R55 ;  /* 0x0000003778067221 */ /* 0x000fe20000010000 */
[--C-:B------:R-:W-:Y:S01]  /*3e30*/  IMAD.MOV.U32 R28, RZ, RZ, R25.reuse ;  /* 0x000000ffff1c7224 */ /* 0x100fe200078e0019 */
[----:B------:R3:W4:Y:S01]  /*3e40*/  MUFU.EX2 R41, R38 ;  /* 0x0000002600297308 */ /* 0x0007220000000800 */
[----:B-1----:R-:W-:Y:S01]  /*3e50*/  FADD.FTZ R15, R39, R4 ;  /* 0x00000004270f7221 */ /* 0x002fe20000010000 */
[----:B------:R-:W-:-:S02]  /*3e60*/  IMAD.MOV.U32 R35, RZ, RZ, R25 ;  /* 0x000000ffff237224 */ /* 0x000fc400078e0019 */
[--C-:B------:R-:W-:Y:S02]  /*3e70*/  IMAD.MOV.U32 R34, RZ, RZ, R25.reuse ;  /* 0x000000ffff227224 */ /* 0x100fe400078e0019 */
[----:B------:R-:W-:Y:S02]  /*3e80*/  IMAD.MOV.U32 R55, RZ, RZ, R25 ;  /* 0x000000ffff377224 */ /* 0x000fe400078e0019 */
[----:B------:R-:W1:Y:S01]  /*3e90*/  MUFU.EX2 R40, R40 ;  /* 0x0000002800287308 */ /* 0x000e620000000800 */
[----:B--2---:R-:W-:Y:S01]  /*3ea0*/  FADD.FTZ R4, R36, R15 ;  /* 0x0000000f24047221 */ /* 0x004fe20000010000 */
[--C-:B---3--:R-:W-:Y:S02]  /*3eb0*/  IMAD.MOV.U32 R38, RZ, RZ, R25.reuse ;  /* 0x000000ffff267224 */ /* 0x108fe400078e0019 */
[--C-:B------:R-:W-:Y:S02]  /*3ec0*/  IMAD.MOV.U32 R69, RZ, RZ, R25.reuse ;  /* 0x000000ffff457224 */ /* 0x100fe400078e0019 */
[----:B------:R-:W-:-:S02]  /*3ed0*/  IMAD.MOV.U32 R71, RZ, RZ, R25 ;  /* 0x000000ffff477224 */ /* 0x000fc400078e0019 */
[----:B------:R2:W3:Y:S01]  /*3ee0*/  MUFU.EX2 R43, R42 ;  /* 0x0000002a002b7308 */ /* 0x0004e20000000800 */
[C---:B----4-:R-:W-:Y:S01]  /*3ef0*/  FADD.FTZ R15, R41.reuse, R4 ;  /* 0x00000004290f7221 */ /* 0x050fe20000010000 */
[----:B------:R-:W-:Y:S01]  /*3f00*/  F2FP.SATFINITE.E4M3.F32.PACK_AB_MERGE_C R36, R41, R36, RZ ;  /* 0x000000242924723e */ /* 0x000fe200048070ff */
[--C-:B------:R-:W-:Y:S02]  /*3f10*/  IMAD.MOV.U32 R41, RZ, RZ, R25.reuse ;  /* 0x000000ffff297224 */ /* 0x100fe400078e0019 */
[--C-:B------:R-:W-:Y:S01]  /*3f20*/  IMAD.MOV.U32 R70, RZ, RZ, R25.reuse ;  /* 0x000000ffff467224 */ /* 0x100fe200078e0019 */
[----:B------:R-:W-:Y:S01]  /*3f30*/  F2FP.SATFINITE.E4M3.F32.PACK_AB_MERGE_C R218, R39, R32, R36 ;  /* 0x0000002027da723e */ /* 0x000fe20004807024 */
[----:B------:R-:W-:Y:S01]  /*3f40*/  IMAD.MOV.U32 R32, RZ, RZ, R25 ;  /* 0x000000ffff207224 */ /* 0x000fe200078e0019 */
[----:B------:R-:W4:Y:S01]  /*3f50*/  MUFU.EX2 R44, R44 ;  /* 0x0000002c002c7308 */ /* 0x000f220000000800 */
[----:B-1----:R-:W-:Y:S01]  /*3f60*/  FADD.FTZ R4, R40, R15 ;  /* 0x0000000f28047221 */ /* 0x002fe20000010000 */
[----:B------:R-:W-:-:S02]  /*3f70*/  IMAD.MOV.U32 R36, RZ, RZ, R25 ;  /* 0x000000ffff247224 */ /* 0x000fc400078e0019 */
[--C-:B------:R-:W-:Y:S02]  /*3f80*/  IMAD.MOV.U32 R39, RZ, RZ, R25.reuse ;  /* 0x000000ffff277224 */ /* 0x100fe400078e0019 */
[--C-:B--2---:R-:W-:Y:S02]  /*3f90*/  IMAD.MOV.U32 R42, RZ, RZ, R25.reuse ;  /* 0x000000ffff2a7224 */ /* 0x104fe400078e0019 */
[----:B------:R1:W2:Y:S01]  /*3fa0*/  MUFU.EX2 R45, R46 ;  /* 0x0000002e002d7308 */ /* 0x0002a20000000800 */
[----:B---3--:R-:W-:Y:S01]  /*3fb0*/  FADD.FTZ R15, R43, R4 ;  /* 0x000000042b0f7221 */ /* 0x008fe20000010000 */
[--C-:B------:R-:W-:Y:S02]  /*3fc0*/  IMAD.MOV.U32 R72, RZ, RZ, R25.reuse ;  /* 0x000000ffff487224 */ /* 0x100fe400078e0019 */
[--C-:B------:R-:W-:Y:S02]  /*3fd0*/  IMAD.MOV.U32 R94, RZ, RZ, R25.reuse ;  /* 0x000000ffff5e7224 */ /* 0x100fe400078e0019 */
[----:B------:R-:W-:-:S02]  /*3fe0*/  IMAD.MOV.U32 R102, RZ, RZ, R25 ;  /* 0x000000ffff667224 */ /* 0x000fc400078e0019 */
[----:B------:R-:W3:Y:S01]  /*3ff0*/  MUFU.EX2 R48, R48 ;  /* 0x0000003000307308 */ /* 0x000ee20000000800 */
[----:B----4-:R-:W-:Y:S01]  /*4000*/  FADD.FTZ R4, R44, R15 ;  /* 0x0000000f2c047221 */ /* 0x010fe20000010000 */
[--C-:B-1----:R-:W-:Y:S02]  /*4010*/  IMAD.MOV.U32 R46, RZ, RZ, R25.reuse ;  /* 0x000000ffff2e7224 */ /* 0x102fe400078e0019 */
[--C-:B------:R-:W-:Y:S02]  /*4020*/  IMAD.MOV.U32 R110, RZ, RZ, R25.reuse ;  /* 0x000000ffff6e7224 */ /* 0x100fe400078e0019 */
[----:B------:R-:W-:Y:S02]  /*4030*/  IMAD.MOV.U32 R116, RZ, RZ, R25 ;  /* 0x000000ffff747224 */ /* 0x000fe400078e0019 */
[----:B------:R-:W1:Y:S01]  /*4040*/  MUFU.EX2 R57, R122 ;  /* 0x0000007a00397308 */ /* 0x000e620000000800 */
[C---:B--2---:R-:W-:Y:S01]  /*4050*/  F2FP.SATFINITE.E4M3.F32.PACK_AB_MERGE_C R44, R45.reuse, R44, RZ ;  /* 0x0000002c2d2c723e */ /* 0x044fe200048070ff */
[----:B------:R-:W-:-:S03]  /*4060*/  FADD.FTZ R45, R45, R4 ;  /* 0x000000042d2d7221 */ /* 0x000fc60000010000 */
[----:B------:R-:W-:Y:S01]  /*4070*/  F2FP.SATFINITE.E4M3.F32.PACK_AB_MERGE_C R220, R43, R40, R44 ;  /* 0x000000282bdc723e */ /* 0x000fe2000480702c */
[----:B------:R-:W-:Y:S02]  /*4080*/  IMAD.MOV.U32 R40, RZ, RZ, R25 ;  /* 0x000000ffff287224 */ /* 0x000fe400078e0019 */
[----:B------:R2:W4:Y:S01]  /*4090*/  MUFU.EX2 R47, R50 ;  /* 0x00000032002f7308 */ /* 0x0005220000000800 */
[----:B---3--:R-:W-:Y:S01]  /*40a0*/  FADD.FTZ R4, R48, R45 ;  /* 0x0000002d30047221 */ /* 0x008fe20000010000 */
[--C-:B------:R-:W-:Y:S02]  /*40b0*/  IMAD.MOV.U32 R43, RZ, RZ, R25.reuse ;  /* 0x000000ffff2b7224 */ /* 0x100fe400078e0019 */
[--C-:B------:R-:W-:Y:S02]  /*40c0*/  IMAD.MOV.U32 R45, RZ, RZ, R25.reuse ;  /* 0x000000ffff2d7224 */ /* 0x100fe400078e0019 */
[--C-:B------:R-:W-:Y:S02]  /*40d0*/  IMAD.MOV.U32 R44, RZ, RZ, R25.reuse ;  /* 0x000000ffff2c7224 */ /* 0x100fe400078e0019 */
[----:B------:R-:W3:Y:S01]  /*40e0*/  MUFU.EX2 R52, R52 ;  /* 0x0000003400347308 */ /* 0x000ee20000000800 */
[----:B-1----:R-:W-:Y:S01]  /*40f0*/  FADD.FTZ R6, R57, R6 ;  /* 0x0000000639067221 */ /* 0x002fe20000010000 */
[----:B--2---:R-:W-:-:S02]  /*4100*/  IMAD.MOV.U32 R50, RZ, RZ, R25 ;  /* 0x000000ffff327224 */ /* 0x004fc400078e0019 */
[----:B------:R-:W-:Y:S02]  /*4110*/  IMAD.MOV.U32 R122, RZ, RZ, R25 ;  /* 0x000000ffff7a7224 */ /* 0x000fe400078e0019 */
[----:B------:R-:W-:Y:S02]  /*4120*/  FADD.FTZ R15, R59, R6 ;  /* 0x000000063b0f7221 */ /* 0x000fe40000010000 */
[----:B------:R1:W2:Y:S01]  /*4130*/  MUFU.EX2 R49, R54 ;  /* 0x0000003600317308 */ /* 0x0002a20000000800 */
[----:B----4-:R-:W-:-:S07]  /*4140*/  FADD.FTZ R13, R47, R4 ;  /* 0x000000042f0d7221 */ /* 0x010fce0000010000 */
[----:B------:R-:W4:Y:S01]  /*4150*/  MUFU.EX2 R124, R124 ;  /* 0x0000007c007c7308 */ /* 0x000f220000000800 */
[----:B---3--:R-:W-:Y:S01]  /*4160*/  FADD.FTZ R4, R52, R13 ;  /* 0x0000000d34047221 */ /* 0x008fe20000010000 */
[----:B-1----:R-:W-:-:S06]  /*4170*/  IMAD.MOV.U32 R54, RZ, RZ, R25 ;  /* 0x000000ffff367224 */ /* 0x002fcc00078e0019 */
[----:B------:R-:W-:Y:S01]  /*4180*/  MUFU.EX2 R82, R82 ;  /* 0x0000005200527308 */ /* 0x000fe20000000800 */
[C---:B--2---:R-:W-:Y:S01]  /*4190*/  F2FP.SATFINITE.E4M3.F32.PACK_AB_MERGE_C R52, R49.reuse, R52, RZ ;  /* 0x000000343134723e */ /* 0x044fe200048070ff */
[----:B------:R-:W-:-:S03]  /*41a0*/  FADD.FTZ R49, R49, R4 ;  /* 0x0000000431317221 */ /* 0x000fc60000010000 */
[----:B------:R-:W-:Y:S01]  /*41b0*/  F2FP.SATFINITE.E4M3.F32.PACK_AB_MERGE_C R222, R47, R48, R52 ;  /* 0x000000302fde723e */ /* 0x000fe20004807034 */
[----:B------:R-:W-:Y:S02]  /*41c0*/  IMAD.MOV.U32 R47, RZ, RZ, R25 ;  /* 0x000000ffff2f7224 */ /* 0x000fe400078e0019 */
[----:B------:R1:W2:Y:S01]  /*41d0*/  MUFU.EX2 R63, R128 ;  /* 0x00000080003f7308 */ /* 0x0002a20000000800 */
[C---:B----4-:R-:W-:Y:S01]  /*41e0*/  FADD.FTZ R15, R124.reuse, R15 ;  /* 0x0000000f7c0f7221 */ /* 0x050fe20000010000 */
[----:B------:R-:W-:Y:S01]  /*41f0*/  F2FP.SATFINITE.E4M3.F32.PACK_AB_MERGE_C R59, R124, R59, RZ ;  /* 0x0000003b7c3b723e */ /* 0x000fe200048070ff */
[--C-:B------:R-:W-:Y:S02]  /*4200*/  IMAD.MOV.U32 R48, RZ, RZ, R25.reuse ;  /* 0x000000ffff307224 */ /* 0x100fe400078e0019 */
[----:B------:R-:W-:Y:S01]  /*4210*/  IMAD.MOV.U32 R52, RZ, RZ, R25 ;  /* 0x000000ffff347224 */ /* 0x000fe200078e0019 */
[----:B------:R-:W-:Y:S01]  /*4220*/  F2FP.SATFINITE.E4M3.F32.PACK_AB_MERGE_C R223, R57, R120, R59 ;  /* 0x0000007839df723e */ /* 0x000fe2000480703b */
[--C-:B------:R-:W-:Y:S01]  /*4230*/  IMAD.MOV.U32 R57, RZ, RZ, R25.reuse ;  /* 0x000000ffff397224 */ /* 0x100fe200078e0019 */
[----:B------:R-:W3:Y:S01]  /*4240*/  MUFU.EX2 R78, R78 ;  /* 0x0000004e004e7308 */ /* 0x000ee20000000800 */
[----:B------:R-:W-:-:S02]  /*4250*/  IMAD.MOV.U32 R59, RZ, RZ, R25 ;  /* 0x000000ffff3b7224 */ /* 0x000fc400078e0019 */
[--C-:B------:R-:W-:Y:S02]  /*4260*/  IMAD.MOV.U32 R120, RZ, RZ, R25.reuse ;  /* 0x000000ffff787224 */ /* 0x100fe400078e0019 */
[--C-:B------:R-:W-:Y:S02]  /*4270*/  IMAD.MOV.U32 R124, RZ, RZ, R25.reuse ;  /* 0x000000ffff7c7224 */ /* 0x100fe400078e0019 */
[----:B-1----:R-:W-:Y:S01]  /*4280*/  IMAD.MOV.U32 R128, RZ, RZ, R25 ;  /* 0x000000ffff807224 */ /* 0x002fe200078e0019 */
[----:B------:R-:W1:Y:S01]  /*4290*/  MUFU.EX2 R56, R56 ;  /* 0x0000003800387308 */ /* 0x000e620000000800 */
[----:B--2---:R-:W-:-:S07]  /*42a0*/  F2FP.SATFINITE.E4M3.F32.PACK_AB_MERGE_C R8, R63, R82, RZ ;  /* 0x000000523f08723e */ /* 0x004fce00048070ff */
[----:B------:R2:W4:Y:S01]  /*42b0*/  MUFU.EX2 R61, R126 ;  /* 0x0000007e003d7308 */ /* 0x0005220000000800 */
[----:B---3--:R-:W-:-:S07]  /*42c0*/  FADD.FTZ R6, R78, R15 ;  /* 0x0000000f4e067221 */ /* 0x008fce0000010000 */
[----:B------:R-:W-:Y:S01]  /*42d0*/  MUFU.EX2 R132, R132 ;  /* 0x0000008400847308 */ /* 0x000fe20000000800 */
[----:B-1----:R-:W-:Y:S01]  /*42e0*/  FADD.FTZ R4, R56, R49 ;  /* 0x0000003138047221 */ /* 0x002fe20000010000 */
[--C-:B------:R-:W-:Y:S02]  /*42f0*/  IMAD.MOV.U32 R49, RZ, RZ, R25.reuse ;  /* 0x000000ffff317224 */ /* 0x100fe400078e0019 */
[----:B--2---:R-:W-:-:S04]  /*4300*/  IMAD.MOV.U32 R126, RZ, RZ, R25 ;  /* 0x000000ffff7e7224 */ /* 0x004fc800078e0019 */
[----:B------:R1:W2:Y:S01]  /*4310*/  MUFU.EX2 R67, R134 ;  /* 0x0000008600437308 */ /* 0x0002a20000000800 */
[C---:B----4-:R-:W-:Y:S01]  /*4320*/  F2FP.SATFINITE.E4M3.F32.PACK_AB_MERGE_C R225, R61.reuse, R78, R8 ;  /* 0x0000004e3de1723e */ /* 0x050fe20004807008 */
[----:B------:R-:W-:Y:S01]  /*4330*/  FADD.FTZ R61, R61, R6 ;  /* 0x000000063d3d7221 */ /* 0x000fe20000010000 */
[----:B------:R-:W-:-:S03]  /*4340*/  IMAD.MOV.U32 R78, RZ, RZ, R25 ;  /* 0x000000ffff4e7224 */ /* 0x000fc600078e0019 */
[----:B------:R-:W-:Y:S01]  /*4350*/  FADD.FTZ R82, R82, R61 ;  /* 0x0000003d52527221 */ /* 0x000fe20000010000 */
[--C-:B------:R-:W-:Y:S01]  /*4360*/  IMAD.MOV.U32 R61, RZ, RZ, R25.reuse ;  /* 0x000000ffff3d7224 */ /* 0x100fe200078e0019 */
[----:B------:R3:W4:Y:S01]  /*4370*/  MUFU.EX2 R11, R58 ;  /* 0x0000003a000b7308 */ /* 0x0007220000000800 */
[--C-:B-1----:R-:W-:Y:S02]  /*4380*/  IMAD.MOV.U32 R134, RZ, RZ, R25.reuse ;  /* 0x000000ffff867224 */ /* 0x102fe400078e0019 */
[----:B------:R-:W-:Y:S01]  /*4390*/  FADD.FTZ R63, R63, R82 ;  /* 0x000000523f3f7221 */ /* 0x000fe20000010000 */
[----:B------:R-:W-:-:S04]  /*43a0*/  IMAD.MOV.U32 R82, RZ, RZ, R25 ;  /* 0x000000ffff527224 */ /* 0x000fc800078e0019 */
[----:B------:R-:W1:Y:S01]  /*43b0*/  MUFU.EX2 R86, R86 ;  /* 0x0000005600567308 */ /* 0x000e620000000800 */
[----:B--2---:R-:W-:Y:S01]  /*43c0*/  F2FP.SATFINITE.E4M3.F32.PACK_AB_MERGE_C R8, R67, R132, RZ ;  /* 0x000000844308723e */ /* 0x004fe200048070ff */
[----:B---3--:R-:W-:-:S06]  /*43d0*/  IMAD.MOV.U32 R58, RZ, RZ, R25 ;  /* 0x000000ffff3a7224 */ /* 0x008fcc00078e0019 */
[----:B------:R2:W3:Y:S01]  /*43e0*/  MUFU.EX2 R65, R130 ;  /* 0x0000008200417308 */ /* 0x0004e20000000800 */
[----:B----4-:R-:W-:-:S07]  /*43f0*/  FADD.FTZ R13, R11, R4 ;  /* 0x000000040b0d7221 */ /* 0x010fce0000010000 */
[----:B------:R-:W4:Y:S01]  /*4400*/  MUFU.EX2 R60, R60 ;  /* 0x0000003c003c7308 */ /* 0x000f220000000800 */
[----:B-1----:R-:W-:Y:S01]  /*4410*/  FADD.FTZ R6, R86, R63 ;  /* 0x0000003f56067221 */ /* 0x002fe20000010000 */
[--C-:B------:R-:W-:Y:S02]  /*4420*/  IMAD.MOV.U32 R63, RZ, RZ, R25.reuse ;  /* 0x000000ffff3f7224 */ /* 0x100fe400078e0019 */
[----:B--2---:R-:W-:-:S04]  /*4430*/  IMAD.MOV.U32 R130, RZ, RZ, R25 ;  /* 0x000000ffff827224 */ /* 0x004fc800078e0019 */
[----:B------:R1:W2:Y:S01]  /*4440*/  MUFU.EX2 R5, R76 ;  /* 0x0000004c00057308 */ /* 0x0002a20000000800 */
[C---:B---3--:R-:W-:Y:S01]  /*4450*/  F2FP.SATFINITE.E4M3.F32.PACK_AB_MERGE_C R227, R65.reuse, R86, R8 ;  /* 0x0000005641e3723e */ /* 0x048fe20004807008 */
[----:B------:R-:W-:Y:S02]  /*4460*/  VIADD R8, R26, 0xfffffffe ;  /* 0xfffffffe1a087836 */ /* 0x000fe40000000000 */
[----:B------:R-:W-:Y:S01]  /*4470*/  FADD.FTZ R65, R65, R6 ;  /* 0x0000000641417221 */ /* 0x000fe20000010000 */
[--C-:B------:R-:W-:Y:S02]  /*4480*/  IMAD.MOV.U32 R26, RZ, RZ, R25.reuse ;  /* 0x000000ffff1a7224 */ /* 0x100fe400078e0019 */
[----:B------:R-:W-:Y:S01]  /*4490*/  IMAD.MOV.U32 R86, RZ, RZ, R25 ;  /* 0x000000ffff567224 */ /* 0x000fe200078e0019 */
[----:B------:R-:W-:Y:S01]  /*44a0*/  ISETP.GE.AND P2, PT, R8, R17, PT ;  /* 0x000000110800720c */ /* 0x000fe20003f46270 */
[----:B------:R-:W3:Y:S01]  /*44b0*/  MUFU.EX2 R84, R84 ;  /* 0x0000005400547308 */ /* 0x000ee20000000800 */
[----:B----4-:R-:W-:Y:S01]  /*44c0*/  FADD.FTZ R4, R60, R13 ;  /* 0x0000000d3c047221 */ /* 0x010fe20000010000 */
[----:B------:R-:W-:Y:S01]  /*44d0*/  FADD.FTZ R132, R132, R65 ;  /* 0x0000004184847221 */ /* 0x000fe20000010000 */
[----:B------:R-:W-:-:S02]  /*44e0*/  IMAD.MOV.U32 R65, RZ, RZ, R25 ;  /* 0x000000ffff417224 */ /* 0x000fc400078e0019 */
[----:B-1----:R-:W-:-:S03]  /*44f0*/  IMAD.MOV.U32 R76, RZ, RZ, R25 ;  /* 0x000000ffff4c7224 */ /* 0x002fc600078e0019 */
[----:B------:R1:W4:Y:S01]  /*4500*/  MUFU.EX2 R7, R90 ;  /* 0x0000005a00077308 */ /* 0x0003220000000800 */
[C---:B--2---:R-:W-:Y:S01]  /*4510*/  F2FP.SATFINITE.E4M3.F32.PACK_AB_MERGE_C R60, R5.reuse, R60, RZ ;  /* 0x0000003c053c723e */ /* 0x044fe200048070ff */
[----:B------:R-:W-:-:S03]  /*4520*/  FADD.FTZ R5, R5, R4 ;  /* 0x0000000405057221 */ /* 0x000fc60000010000 */
[----:B------:R-:W-:Y:S01]  /*4530*/  F2FP.SATFINITE.E4M3.F32.PACK_AB_MERGE_C R224, R11, R56, R60 ;  /* 0x000000380be0723e */ /* 0x000fe2000480703c */
[----:B------:R-:W-:Y:S02]  /*4540*/  IMAD.MOV.U32 R56, RZ, RZ, R25 ;  /* 0x000000ffff387224 */ /* 0x000fe400078e0019 */
[----:B------:R-:W2:Y:S01]  /*4550*/  MUFU.EX2 R88, R88 ;  /* 0x0000005800587308 */ /* 0x000ea20000000800 */
[----:B---3--:R-:W-:Y:S01]  /*4560*/  FADD.FTZ R4, R84, R5 ;  /* 0x0000000554047221 */ /* 0x008fe20000010000 */
[--C-:B------:R-:W-:Y:S02]  /*4570*/  IMAD.MOV.U32 R60, RZ, RZ, R25.reuse ;  /* 0x000000ffff3c7224 */ /* 0x100fe400078e0019 */
[----:B-1----:R-:W-:-:S04]  /*4580*/  IMAD.MOV.U32 R90, RZ, RZ, R25 ;  /* 0x000000ffff5a7224 */ /* 0x002fc800078e0019 */
[----:B------:R-:W1:Y:S01]  /*4590*/  MUFU.EX2 R27, R27 ;  /* 0x0000001b001b7308 */ /* 0x000e620000000800 */
[----:B----4-:R-:W-:-:S04]  /*45a0*/  FADD.FTZ R5, R7, R4 ;  /* 0x0000000407057221 */ /* 0x010fc80000010000 */
[----:B--2---:R-:W-:Y:S01]  /*45b0*/  FADD.FTZ R6, R88, R5 ;  /* 0x0000000558067221 */ /* 0x004fe20000010000 */
[----:B------:R-:W-:Y:S01]  /*45c0*/  IMAD.MOV.U32 R5, RZ, RZ, RZ ;  /* 0x000000ffff057224 */ /* 0x000fe200078e00ff */
[C---:B-1----:R-:W-:Y:S02]  /*45d0*/  F2FP.SATFINITE.E4M3.F32.PACK_AB_MERGE_C R4, R27.reuse, R88, RZ ;  /* 0x000000581b04723e */ /* 0x042fe400048070ff */
[----:B------:R-:W-:Y:S01]  /*45e0*/  FADD.FTZ R6, R27, R6 ;  /* 0x000000061b067221 */ /* 0x000fe20000010000 */
[--C-:B------:R-:W-:Y:S01]  /*45f0*/  IMAD.MOV.U32 R27, RZ, RZ, R25.reuse ;  /* 0x000000ffff1b7224 */ /* 0x100fe200078e0019 */
[----:B------:R-:W-:Y:S01]  /*4600*/  F2FP.SATFINITE.E4M3.F32.PACK_AB_MERGE_C R226, R7, R84, R4 ;  /* 0x0000005407e2723e */ /* 0x000fe20004807004 */
[----:B------:R-:W-:Y:S01]  /*4610*/  FADD.FTZ R7, R67, R132 ;  /* 0x0000008443077221 */ /* 0x000fe20000010000 */
[--C-:B------:R-:W-:Y:S02]  /*4620*/  IMAD.MOV.U32 R67, RZ, RZ, R25.reuse ;  /* 0x000000ffff437224 */ /* 0x100fe400078e0019 */
[----:B------:R-:W-:-:S02]  /*4630*/  IMAD.MOV.U32 R84, RZ, RZ, R25 ;  /* 0x000000ffff547224 */ /* 0x000fc400078e0019 */
[--C-:B------:R-:W-:Y:S02]  /*4640*/  IMAD.MOV.U32 R88, RZ, RZ, R25.reuse ;  /* 0x000000ffff587224 */ /* 0x100fe400078e0019 */
[----:B------:R-:W-:Y:S01]  /*4650*/  IMAD.MOV.U32 R132, RZ, RZ, R25 ;  /* 0x000000ffff847224 */ /* 0x000fe200078e0019 */
[----:B0-----:R-:W-:Y:S06]  /*4660*/  @!P2 BRA `(.L_x_19) ;  /* 0x0000002c00b8a947 */ /* 0x001fec0003800000 */
[----:B------:R-:W-:Y:S01]  /*4670*/  IMAD.MOV.U32 R9, RZ, RZ, R194 ;  /* 0x000000ffff097224 */ /* 0x000fe200078e00c2 */
[----:B------:R-:W-:Y:S01]  /*4680*/  CS2R R150, SRZ ;  /* 0x0000000000967805 */ /* 0x000fe2000001ff00 */
[----:B------:R-:W-:Y:S01]  /*4690*/  IMAD.MOV.U32 R4, RZ, RZ, R206 ;  /* 0x000000ffff047224 */ /* 0x000fe200078e00ce */
[----:B------:R-:W-:Y:S01]  /*46a0*/  CS2R R148, SRZ ;  /* 0x0000000000947805 */ /* 0x000fe2000001ff00 */
[----:B------:R-:W-:Y:S01]  /*46b0*/  IMAD.MOV.U32 R10, RZ, RZ, RZ ;  /* 0x000000ffff0a7224 */ /* 0x000fe200078e00ff */
        /* <DEDUP_REMOVED lines=61> */
[----:B------:R-:W-:Y:S01]  /*4a90*/  CS2R R24, SRZ ;  /* 0x0000000000187805 */ /* 0x000fe2000001ff00 */
[----:B------:R-:W-:-:S06]  /*4aa0*/  UMOV UR4, URZ ;  /* 0x0000003f00047c82 */ /* 0x000fcc0008000000 */
.L_x_29:
[----:B------:R-:W-:Y:S01]  /*4ab0*/  ISETP.NE.AND P3, PT, RZ, UR37, PT ;  /* 0x00000025ff007c0c */ /* 0x000fe2000bf65270 */
[----:B------:R-:W-:-:S04]  /*4ac0*/  UISETP.NE.AND UP0, UPT, UR4, 0x1, UPT ;  /* 0x000000010400788c */ /* 0x000fc8000bf05270 */
[----:B------:R-:W-:-:S06]  /*4ad0*/  USEL UR7, URZ, 0x1, UP0 ;  /* 0x000000013f077887 */ /* 0x000fcc0008000000 */
[----:B------:R-:W-:Y:S02]  /*4ae0*/  LOP3.LUT R5, R10, UR7, RZ, 0x3c, !PT ;  /* 0x000000070a057c12 */ /* 0x000fe4000f8e3cff */
[----:B------:R-:W-:Y:S05]  /*4af0*/  @P3 BRA `(.L_x_20) ;  /* 0x0000000000343947 */ /* 0x000fea0003800000 */
[----:B------:R-:W-:Y:S05]  /*4b00*/  @!P0 BRA `(.L_x_21) ;  /* 0x0000000000048947 */ /* 0x000fea0003800000 */
[----:B------:R-:W-:Y:S01]  /*4b10*/  BPT.TRAP 0x1 ;  /* 0x000000040000795c */ /* 0x000fe20000300000 */
.L_x_21:
[----:B------:R-:W-:Y:S01]  /*4b20*/  UIADD3 UR7, UR4, 0x1, URZ ;  /* 0x0000000104077890 */ /* 0x000fe2000fffe03f */
[----:B------:R-:W-:-:S03]  /*4b30*/  SHF.L.U32 R11, R5, 0x1f, RZ ;  /* 0x0000001f050b7819 */ /* 0x000fc600000006ff */
[----:B------:R-:W-:-:S04]  /*4b40*/  UISETP.NE.AND UP0, UPT, UR7, 0x2, UPT ;  /* 0x000000020700788c */ /* 0x000fc8000bf05270 */
[----:B------:R-:W-:-:S04]  /*4b50*/  USEL UR7, UR7, URZ, UP0 ;  /* 0x0000003f07077287 */ /* 0x000fc80008000000 */
[----:B------:R-:W-:-:S09]  /*4b60*/  ULEA UR7, UR7, UR36, 0x3 ;  /* 0x0000002407077291 */ /* 0x000fd2000f8e183f */
[----:B------:R0:W1:Y:S01]  /*4b70*/  SYNCS.PHASECHK.TRANS64.TRYWAIT P2, [UR7+0x38830], R11 ;  /* 0x0388300bff0075a7 */ /* 0x0000620008040147 */
[----:B------:R-:W-:Y:S05]  /*4b80*/  @!P0 BRA `(.L_x_22) ;  /* 0x0000000000048947 */ /* 0x000fea0003800000 */
[----:B------:R-:W-:Y:S01]  /*4b90*/  BPT.TRAP 0x1 ;  /* 0x000000040000795c */ /* 0x000fe20000300000 */
.L_x_22:
[----:B-1----:R-:W-:Y:S05]  /*4ba0*/  @P2 BRA `(.L_x_20) ;  /* 0x0000000000082947 */ /* 0x002fea0003800000 */
[----:B------:R-:W1:Y:S02]  /*4bb0*/  SYNCS.PHASECHK.TRANS64.TRYWAIT P2, [UR7+0x38830], R11 ;  /* 0x0388300bff0075a7 */ /* 0x000e640008040147 */
[----:B-1----:R-:W-:Y:S05]  /*4bc0*/  @!P2 BRA `(.L_x_23) ;  /* 0x000000b000fca947 */ /* 0x002fea0003800000 */
.L_x_20:
[----:B01----:R-:W-:Y:S01]  /*4bd0*/  VIADD R11, R18, 0x8 ;  /* 0x00000008120b7836 */ /* 0x003fe20000000000 */
[----:B------:R-:W-:Y:S01]  /*4be0*/  UIADD3 UR7, UR4, 0x1, URZ ;  /* 0x0000000104077890 */ /* 0x000fe2000fffe03f */
[----:B------:R-:W-:Y:S01]  /*4bf0*/  R2UR UR44, R2 ;  /* 0x00000000022c72ca */ /* 0x000fe200000e0000 */
[----:B------:R-:W-:Y:S01]  /*4c00*/  UMOV UR47, 0x40000040 ;  /* 0x40000040002f7882 */ /* 0x000fe20000000000 */
[----:B------:R-:W-:Y:S01]  /*4c10*/  R2UR UR45, R3 ;  /* 0x00000000032d72ca */ /* 0x000fe200000e0000 */
[----:B------:R0:W-:Y:S01]  /*4c20*/  BAR.SYNC.DEFER_BLOCKING R11, 0x100 ;  /* 0x0004000b0000751d */ /* 0x0001e20000010000 */
[----:B------:R-:W-:-:S04]  /*4c30*/  UISETP.NE.AND UP0, UPT, UR7, 0x2, UPT ;  /* 0x000000020700788c */ /* 0x000fc8000bf05270 */
[----:B------:R-:W-:Y:S01]  /*4c40*/  USEL UR7, UR7, URZ, UP0 ;  /* 0x0000003f07077287 */ /* 0x000fe20008000000 */
[----:B------:R-:W-:Y:S01]  /*4c50*/  UMOV UR11, 0x40000040 ;  /* 0x40000040000b7882 */ /* 0x000fe20000000000 */
[----:B------:R-:W-:Y:S02]  /*4c60*/  UMOV UR15, 0x40000040 ;  /* 0x40000040000f7882 */ /* 0x000fe40000000000 */
[----:B------:R-:W-:Y:S01]  /*4c70*/  ULEA UR46, UR7, UR6, 0xb ;  /* 0x00000006072e7291 */ /* 0x000fe2000f8e583f */
[----:B------:R-:W-:Y:S01]  /*4c80*/  UMOV UR19, 0x40000040 ;  /* 0x4000004000137882 */ /* 0x000fe20000000000 */
[----:B------:R-:W-:Y:S02]  /*4c90*/  UMOV UR23, 0x40000040 ;  /* 0x4000004000177882 */ /* 0x000fe40000000000 */
[----:B------:R-:W-:Y:S02]  /*4ca0*/  UIADD3 UR10, UR46, 0x2, URZ ;  /* 0x000000022e0a7890 */ /* 0x000fe4000fffe03f */
[----:B------:R-:W-:-:S02]  /*4cb0*/  UIADD3 UR14, UR46, 0x4, URZ ;  /* 0x000000042e0e7890 */ /* 0x000fc4000fffe03f */
[----:B------:R-:W-:Y:S02]  /*4cc0*/  UIADD3 UR18, UR46, 0x6, URZ ;  /* 0x000000062e127890 */ /* 0x000fe4000fffe03f */
[----:B------:R-:W-:Y:S02]  /*4cd0*/  UIADD3 UR22, UR46, 0x400, URZ ;  /* 0x000004002e167890 */ /* 0x000fe4000fffe03f */
[----:B------:R-:W-:Y:S01]  /*4ce0*/  UIADD3 UR26, UR46, 0x402, URZ ;  /* 0x000004022e1a7890 */ /* 0x000fe2000fffe03f */
[----:B------:R-:W-:Y:S01]  /*4cf0*/  UMOV UR27, 0x40000040 ;  /* 0x40000040001b7882 */ /* 0x000fe20000000000 */
[----:B------:R-:W-:Y:S01]  /*4d00*/  WARPGROUP.ARRIVE ;  /* 0x00000000000079c5 */ /* 0x000fe20000000000 */
[----:B------:R-:W-:Y:S01]  /*4d10*/  UIADD3 UR30, UR46, 0x404, URZ ;  /* 0x000004042e1e7890 */ /* 0x000fe2000fffe03f */
[----:B------:R-:W-:Y:S01]  /*4d20*/  UMOV UR31, 0x40000040 ;  /* 0x40000040001f7882 */ /* 0x000fe20000000000 */
[----:B------:R-:W-:-:S03]  /*4d30*/  UIADD3 UR34, UR46, 0x406, URZ ;  /* 0x000004062e227890 */ /* 0x000fc6000fffe03f */
[----:B------:R-:W-:Y:S01]  /*4d40*/  QGMMA.64x128x32.F32.E4M3.E4M3 R152, gdesc[UR44], RZ, !UPT, gsb0 ;  /* 0x01e000002c9879f3 */ /* 0x000fe2000c0008ff */
[----:B------:R-:W-:Y:S02]  /*4d50*/  UMOV UR35, 0x40000040 ;  /* 0x4000004000237882 */ /* 0x000fe40000000000 */
        /* <DEDUP_REMOVED lines=22> */
[----:B0-----:R-:W-:Y:S05]  /*4ec0*/  @P3 BRA `(.L_x_24) ;  /* 0x0000000000283947 */ /* 0x001fea0003800000 */
[----:B------:R-:W-:Y:S05]  /*4ed0*/  @!P0 BRA `(.L_x_25) ;  /* 0x0000000000048947 */ /* 0x000fea0003800000 */
[----:B------:R-:W-:Y:S01]  /*4ee0*/  BPT.TRAP 0x1 ;  /* 0x000000040000795c */ /* 0x000fe20000300000 */
.L_x_25:
[----:B------:R-:W-:Y:S01]  /*4ef0*/  ULEA UR10, UR4, UR36, 0x3 ;  /* 0x00000024040a7291 */ /* 0x000fe2000f8e183f */
[----:B------:R-:W-:-:S08]  /*4f00*/  SHF.L.U32 R10, R10, 0x1f, RZ ;  /* 0x0000001f0a0a7819 */ /* 0x000fd000000006ff */
[----:B------:R0:W1:Y:S01]  /*4f10*/  SYNCS.PHASECHK.TRANS64.TRYWAIT P2, [UR10+0x38850], R10 ;  /* 0x0388500aff0075a7 */ /* 0x000062000804014a */
[----:B------:R-:W-:Y:S05]  /*4f20*/  @!P0 BRA `(.L_x_26) ;  /* 0x0000000000048947 */ /* 0x000fea0003800000 */
[----:B------:R-:W-:Y:S01]  /*4f30*/  BPT.TRAP 0x1 ;  /* 0x000000040000795c */ /* 0x000fe20000300000 */
.L_x_26:
[----:B-1----:R-:W-:Y:S05]  /*4f40*/  @P2 BRA `(.L_x_24) ;  /* 0x0000000000082947 */ /* 0x002fea0003800000 */
[----:B------:R-:W1:Y:S02]  /*4f50*/  SYNCS.PHASECHK.TRANS64.TRYWAIT P2, [UR10+0x38850], R10 ;  /* 0x0388500aff0075a7 */ /* 0x000e64000804014a */
[----:B-1----:R-:W-:Y:S05]  /*4f60*/  @!P2 BRA `(.L_x_27) ;  /* 0x000000b0002ca947 */ /* 0x002fea0003800000 */
.L_x_24:
[----:B------:R-:W-:Y:S01]  /*4f70*/  UIADD3 UR10, UR36, 0x400, URZ ;  /* 0x00000400240a7890 */ /* 0x000fe2000fffe03f */
[----:B------:R-:W-:Y:S01]  /*4f80*/  WARPGROUP.ARRIVE ;  /* 0x00000000000079c5 */ /* 0x000fe20000000000 */
[----:B------:R-:W-:Y:S01]  /*4f90*/  UMOV UR11, 0x40000040 ;  /* 0x40000040000b7882 */ /* 0x000fe20000000000 */
[----:B------:R-:W-:Y:S01]  /*4fa0*/  UMOV UR15, 0x40000040 ;  /* 0x40000040000f7882 */ /* 0x000fe20000000000 */
[----:B------:R-:W-:Y:S01]  /*4fb0*/  USHF.R.U32.HI UR10, URZ, 0x4, UR10 ;  /* 0x000000043f0a7899 */ /* 0x000fe2000801160a */
[C---:B-1----:R-:W-:Y:S01]  /*4fc0*/  FMUL.FTZ R11, R0.reuse, R152 ;  /* 0x00000098000b7220 */ /* 0x042fe20000410000 */
[C---:B------:R-:W-:Y:S01]  /*4fd0*/  FMUL.FTZ R12, R0.reuse, R154 ;  /* 0x0000009a000c7220 */ /* 0x040fe20000410000 */
[C---:B0-----:R-:W-:Y:S01]  /*4fe0*/  FMUL.FTZ R10, R0.reuse, R153 ;  /* 0x00000099000a7220 */ /* 0x041fe20000410000 */
[----:B------:R-:W-:Y:S01]  /*4ff0*/  ULOP3.LUT UR10, UR10, 0x3fff, URZ, 0xc0, !UPT ;  /* 0x00003fff0a0a7892 */ /* 0x000fe2000f8ec03f */
[C---:B------:R-:W-:Y:S01]  /*5000*/  FMUL.FTZ R13, R0.reuse, R155 ;  /* 0x0000009b000d7220 */ /* 0x040fe20000410000 */
[C---:B------:R-:W-:Y:S01]  /*5010*/  FMUL.FTZ R14, R0.reuse, R156 ;  /* 0x0000009c000e7220 */ /* 0x040fe20000410000 */
[----:B------:R-:W0:Y:S01]  /*5020*/  MUFU.TANH R11, R11 ;  /* 0x0000000b000b7308 */ /* 0x000e220000002400 */
[----:B------:R-:W-:Y:S01]  /*5030*/  ULOP3.LUT UR10, UR10, 0x10000, URZ, 0xfc, !UPT ;  /* 0x000100000a0a7892 */ /* 0x000fe2000f8efc3f */
[C---:B------:R-:W-:Y:S01]  /*5040*/  FMUL.FTZ R19, R0.reuse, R158 ;  /* 0x0000009e00137220 */ /* 0x040fe20000410000 */
[C---:B------:R-:W-:Y:S01]  /*5050*/  FMUL.FTZ R15, R0.reuse, R157 ;  /* 0x0000009d000f7220 */ /* 0x040fe20000410000 */
[C---:B------:R-:W-:Y:S01]  /*5060*/  FMUL.FTZ R20, R0.reuse, R159 ;  /* 0x0000009f00147220 */ /* 0x040fe20000410000 */
[----:B------:R-:W-:Y:S01]  /*5070*/  ULEA UR10, UR4, UR10, 0xb ;  /* 0x0000000a040a7291 */ /* 0x000fe2000f8e583f */
[C---:B------:R-:W-:Y:S01]  /*5080*/  FMUL.FTZ R21, R0.reuse, R160 ;  /* 0x000000a000157220 */ /* 0x040fe20000410000 */
[C---:B------:R-:W-:Y:S01]  /*5090*/  FMUL.FTZ R23, R0.reuse, R162 ;  /* 0x000000a200177220 */ /* 0x040fe20000410000 */
[----:B------:R-:W1:Y:S01]  /*50a0*/  MUFU.TANH R12, R12 ;  /* 0x0000000c000c7308 */ /* 0x000e620000002400 */
[----:B------:R-:W-:Y:S01]  /*50b0*/  UIADD3 UR14, UR10, 0x2, URZ ;  /* 0x000000020a0e7890 */ /* 0x000fe2000fffe03f */
[C---:B------:R-:W-:Y:S01]  /*50c0*/  FMUL.FTZ R22, R0.reuse, R161 ;  /* 0x000000a100167220 */ /* 0x040fe20000410000 */
[C---:B------:R-:W-:Y:S01]  /*50d0*/  FMUL.FTZ R160, R0.reuse, R171 ;  /* 0x000000ab00a07220 */ /* 0x040fe20000410000 */
[C---:B------:R-:W-:Y:S01]  /*50e0*/  FMUL.FTZ R171, R0.reuse, R182 ;  /* 0x000000b600ab7220 */ /* 0x040fe20000410000 */
[C---:B------:R-:W-:Y:S01]  /*50f0*/  FMUL.FTZ R182, R0.reuse, R193 ;  /* 0x000000c100b67220 */ /* 0x040fe20000410000 */
[----:B------:R-:W-:Y:S01]  /*5100*/  QGMMA.64x256x32.F32.E4M3.E4M3 R24, R228, gdesc[UR8], R24, gsb0 ;  /* 0x03e00008e4187df3 */ /* 0x000fe20008000818 */
[C---:B------:R-:W-:Y:S01]  /*5110*/  FMUL.FTZ R159, R0.reuse, R170 ;  /* 0x000000aa009f7220 */ /* 0x040fe20000410000 */
[----:B------:R-:W2:Y:S01]  /*5120*/  MUFU.TANH R10, R10 ;  /* 0x0000000a000a7308 */ /* 0x000ea20000002400 */
[----:B0-----:R-:W-:Y:S01]  /*5130*/  FMNMX.FTZ R193, R11, R4, !PT ;  /* 0x000000040bc17209 */ /* 0x001fe20007810000 */
[C---:B------:R-:W-:Y:S01]  /*5140*/  FMUL.FTZ R152, R0.reuse, R163 ;  /* 0x000000a300987220 */ /* 0x040fe20000410000 */
[C---:B------:R-:W-:Y:S01]  /*5150*/  FMUL.FTZ R153, R0.reuse, R164 ;  /* 0x000000a400997220 */ /* 0x040fe20000410000 */
[C---:B------:R-:W-:Y:S01]  /*5160*/  FMUL.FTZ R170, R0.reuse, R181 ;  /* 0x000000b500aa7220 */ /* 0x040fe20000410000 */
[C---:B------:R-:W-:Y:S01]  /*5170*/  FMUL.FTZ R181, R0.reuse, R192 ;  /* 0x000000c000b57220 */ /* 0x040fe20000410000 */
[C---:B------:R-:W-:Y:S01]  /*5180*/  FMUL.FTZ R161, R0.reuse, R172 ;  /* 0x000000ac00a17220 */ /* 0x040fe20000410000 */
[----:B------:R-:W-:Y:S01]  /*5190*/  FMUL.FTZ R154, R0, R165 ;  /* 0x000000a5009a7220 */ /* 0x000fe20000410000 */
[----:B------:R-:W0:Y:S01]  /*51a0*/  MUFU.TANH R13, R13 ;  /* 0x0000000d000d7308 */ /* 0x000e220000002400 */
[----:B-1----:R-:W-:Y:S01]  /*51b0*/  FMNMX.FTZ R192, R12, R9, !PT ;  /* 0x000000090cc07209 */ /* 0x002fe20007810000 */
[C---:B------:R-:W-:Y:S01]  /*51c0*/  FMUL.FTZ R155, R0.reuse, R166 ;  /* 0x000000a6009b7220 */ /* 0x040fe20000410000 */
[C---:B------:R-:W-:Y:S01]  /*51d0*/  FMUL.FTZ R163, R0.reuse, R174 ;  /* 0x000000ae00a37220 */ /* 0x040fe20000410000 */
[C---:B------:R-:W-:Y:S01]  /*51e0*/  FMUL.FTZ R172, R0.reuse, R183 ;  /* 0x000000b700ac7220 */ /* 0x040fe20000410000 */
[C---:B------:R-:W-:Y:S01]  /*51f0*/  FMUL.FTZ R174, R0.reuse, R185 ;  /* 0x000000b900ae7220 */ /* 0x040fe20000410000 */
[C---:B------:R-:W-:Y:S01]  /*5200*/  FMUL.FTZ R183, R0.reuse, R194 ;  /* 0x000000c200b77220 */ /* 0x040fe20000410000 */
[----:B------:R-:W-:Y:S01]  /*5210*/  FMUL.FTZ R185, R0, R196 ;  /* 0x000000c400b97220 */ /* 0x000fe20000410000 */
[----:B------:R-:W1:Y:S01]  /*5220*/  MUFU.TANH R14, R14 ;  /* 0x0000000e000e7308 */ /* 0x000e620000002400 */
[----:B--2---:R-:W-:Y:S01]  /*5230*/  FMNMX.FTZ R193, R10, R193, !PT ;  /* 0x000000c10ac17209 */ /* 0x004fe20007810000 */
[C---:B------:R-:W-:Y:S01]  /*5240*/  FMUL.FTZ R156, R0.reuse, R167 ;  /* 0x000000a7009c7220 */ /* 0x040fe20000410000 */
[C---:B------:R-:W-:Y:S01]  /*5250*/  FMUL.FTZ R157, R0.reuse, R168 ;  /* 0x000000a8009d7220 */ /* 0x040fe20000410000 */
[C---:B------:R-:W-:Y:S01]  /*5260*/  FMUL.FTZ R158, R0.reuse, R169 ;  /* 0x000000a9009e7220 */ /* 0x040fe20000410000 */
[C---:B------:R-:W-:Y:S01]  /*5270*/  FMUL.FTZ R162, R0.reuse, R173 ;  /* 0x000000ad00a27220 */ /* 0x040fe20000410000 */
[C---:B------:R-:W-:Y:S01]  /*5280*/  FMUL.FTZ R173, R0.reuse, R184 ;  /* 0x000000b800ad7220 */ /* 0x040fe20000410000 */
        /* <DEDUP_REMOVED lines=16> */
[C---:B------:R-:W-:Y:S01]  /*5390*/  FMUL.FTZ R176, R0.reuse, R187 ;  /* 0x000000bb00b07220 */ /* 0x040fe20000410000 */
        /* <DEDUP_REMOVED lines=14> */
[----:B------:R-:W-:Y:S01]  /*5480*/  FMUL.FTZ R214, R0, R214 ;  /* 0x000000d600d67220 */ /* 0x000fe20000410000 */
[----:B------:R-:W-:Y:S01]  /*5490*/  UMOV UR11, 0x40000040 ;  /* 0x40000040000b7882 */ /* 0x000fe20000000000 */
[----:B------:R-:W0:Y:S01]  /*54a0*/  MUFU.TANH R23, R23 ;  /* 0x0000001700177308 */ /* 0x000e220000002400 */
[----:B-1----:R-:W-:-:S07]  /*54b0*/  FMNMX.FTZ R194, R20, R193, !PT ;  /* 0x000000c114c27209 */ /* 0x002fce0007810000 */
[----:B------:R-:W1:Y:S01]  /*54c0*/  MUFU.TANH R22, R22 ;  /* 0x0000001600167308 */ /* 0x000e620000002400 */
[----:B--2---:R-:W-:Y:S01]  /*54d0*/  FMNMX.FTZ R193, R21, R196, !PT ;  /* 0x000000c415c17209 */ /* 0x004fe20007810000 */
[----:B------:R-:W-:-:S06]  /*54e0*/  FMUL.FTZ R196, R0, R204 ;  /* 0x000000cc00c47220 */ /* 0x000fcc0000410000 */
[----:B------:R-:W2:Y:S01]  /*54f0*/  MUFU.TANH R152, R152 ;  /* 0x0000009800987308 */ /* 0x000ea20000002400 */
[----:B0-----:R-:W-:-:S07]  /*5500*/  FMNMX.FTZ R195, R23, R194, !PT ;  /* 0x000000c217c37209 */ /* 0x001fce0007810000 */
[----:B------:R-:W0:Y:S01]  /*5510*/  MUFU.TANH R153, R153 ;  /* 0x0000009900997308 */ /* 0x000e220000002400 */
[----:B-1----:R-:W-:-:S07]  /*5520*/  FMNMX.FTZ R194, R22, R193, !PT ;  /* 0x000000c116c27209 */ /* 0x002fce0007810000 */
[----:B------:R-:W1:Y:S01]  /*5530*/  MUFU.TANH R154, R154 ;  /* 0x0000009a009a7308 */ /* 0x000e620000002400 */
[----:B--2---:R-:W-:-:S07]  /*5540*/  FMNMX.FTZ R200, R152, R195, !PT ;  /* 0x000000c398c87209 */ /* 0x004fce0007810000 */
[----:B------:R-:W2:Y:S01]  /*5550*/  MUFU.TANH R155, R155 ;  /* 0x0000009b009b7308 */ /* 0x000ea20000002400 */
[----:B0-----:R-:W-:-:S07]  /*5560*/  FMNMX.FTZ R193, R153, R194, !PT ;  /* 0x000000c299c17209 */ /* 0x001fce0007810000 */
        /* <DEDUP_REMOVED lines=12> */
[----:B0-----:R-:W-:Y:S01]  /*5630*/  FMNMX.FTZ R195, R159, R202, !PT ;  /* 0x000000ca9fc37209 */ /* 0x001fe20007810000 */
[----:B------:R-:W-:-:S06]  /*5640*/  FMUL.FTZ R202, R0, R207 ;  /* 0x000000cf00ca7220 */ /* 0x000fcc0000410000 */
[----:B------:R-:W0:Y:S01]  /*5650*/  MUFU.TANH R162, R162 ;  /* 0x000000a200a27308 */ /* 0x000e220000002400 */
[----:B-1----:R-:W-:-:S07]  /*5660*/  FMNMX.FTZ R204, R160, R195, !PT ;  /* 0x000000c3a0cc7209 */ /* 0x002fce0007810000 */
[----:B------:R-:W1:Y:S01]  /*5670*/  MUFU.TANH R163, R163 ;  /* 0x000000a300a37308 */ /* 0x000e620000002400 */
[----:B--2---:R-:W-:-:S07]  /*5680*/  FMNMX.FTZ R193, R161, R194, !PT ;  /* 0x000000c2a1c17209 */ /* 0x004fce0007810000 */
[----:B------:R-:W2:Y:S01]  /*5690*/  MUFU.TANH R164, R164 ;  /* 0x000000a400a47308 */ /* 0x000ea20000002400 */
[----:B0-----:R-:W-:-:S07]  /*56a0*/  FMNMX.FTZ R194, R162, R193, !PT ;  /* 0x000000c1a2c27209 */ /* 0x001fce0007810000 */
[----:B------:R-:W0:Y:S01]  /*56b0*/  MUFU.TANH R165, R165 ;  /* 0x000000a500a57308 */ /* 0x000e220000002400 */
[----:B-1----:R-:W-:Y:S01]  /*56c0*/  FMNMX.FTZ R195, R163, R204, !PT ;  /* 0x000000cca3c37209 */ /* 0x002fe20007810000 */
[C---:B------:R-:W-:Y:S01]  /*56d0*/  FMUL.FTZ R204, R0.reuse, R208 ;  /* 0x000000d000cc7220 */ /* 0x040fe20000410000 */
[----:B------:R-:W-:Y:S01]  /*56e0*/  FMUL.FTZ R208, R0, R209 ;  /* 0x000000d100d07220 */ /* 0x000fe20000410000 */
[----:B------:R-:W-:-:S04]  /*56f0*/  IMAD.U32 R209, RZ, RZ, UR7 ;  /* 0x00000007ffd17e24 */ /* 0x000fc8000f8e00ff */
[----:B------:R-:W1:Y:S01]  /*5700*/  MUFU.TANH R166, R166 ;  /* 0x000000a600a67308 */ /* 0x000e620000002400 */
[----:B--2---:R-:W-:Y:S02]  /*5710*/  FMNMX.FTZ R206, R164, R195, !PT ;  /* 0x000000c3a4ce7209 */ /* 0x004fe40007810000 */
[----:B------:R-:W-:-:S05]  /*5720*/  @!P1 LEA R209, R209, UR36, 0x3 ;  /* 0x00000024d1d19c11 */ /* 0x000fca000f8e18ff */
        /* <DEDUP_REMOVED lines=20> */
[----:B------:R-:W-:Y:S02]  /*5870*/  WARPGROUP.DEPBAR.LE gsb0, 0x0 ;  /* 0x00008000000079c5 */ /* 0x000fe40000010000 */
[----:B------:R-:W-:Y:S01]  /*5880*/  WARPGROUP.ARRIVE ;  /* 0x00000000000079c5 */ /* 0x000fe20000000000 */
[----:B------:R-:W-:-:S03]  /*5890*/  FMUL.FTZ R228, R0, R211 ;  /* 0x000000d300e47220 */ /* 0x000fc60000410000 */
[----:B------:R-:W0:Y:S01]  /*58a0*/  MUFU.TANH R177, R177 ;  /* 0x000000b100b17308 */ /* 0x000e220000002400 */
[----:B-1----:R-:W-:Y:S01]  /*58b0*/  FMNMX.FTZ R195, R175, R206, !PT ;  /* 0x000000ceafc37209 */ /* 0x002fe20007810000 */
[----:B------:R-:W-:Y:S01]  /*58c0*/  FMUL.FTZ R230, R0, R213 ;  /* 0x000000d500e67220 */ /* 0x000fe20000410000 */
[----:B------:R-:W-:Y:S01]  /*58d0*/  QGMMA.64x256x32.F32.E4M3.E4M3 R24, R216, gdesc[UR12], R24, gsb0 ;  /* 0x03e0000cd8187df3 */ /* 0x000fe20008000818 */
[----:B------:R-:W-:Y:S01]  /*58e0*/  UIADD3 UR14, UR10, 0x4, URZ ;  /* 0x000000040a0e7890 */ /* 0x000fe2000fffe03f */
[----:B------:R-:W-:-:S03]  /*58f0*/  UMOV UR15, 0x40000040 ;  /* 0x40000040000f7882 */ /* 0x000fc60000000000 */
[----:B------:R-:W1:Y:S01]  /*5900*/  MUFU.TANH R178, R178 ;  /* 0x000000b200b27308 */ /* 0x000e620000002400 */
[----:B--2---:R-:W-:Y:S01]  /*5910*/  FMNMX.FTZ R206, R176, R195, !PT ;  /* 0x000000c3b0ce7209 */ /* 0x004fe20007810000 */
[----:B------:R-:W-:-:S06]  /*5920*/  UIADD3 UR10, UR10, 0x6, URZ ;  /* 0x000000060a0a7890 */ /* 0x000fcc000fffe03f */
        /* <DEDUP_REMOVED lines=49> */
[----:B0-----:R-:W-:-:S04]  /*5c40*/  FMNMX.FTZ R193, R212, R193, !PT ;  /* 0x000000c1d4c17209 */ /* 0x001fc80007810000 */
[----:B-1----:R-:W-:Y:S02]  /*5c50*/  FMNMX.FTZ R197, R230, R193, !PT ;  /* 0x000000c1e6c57209 */ /* 0x002fe40007810000 */
[----:B------:R-:W0:Y:S03]  /*5c60*/  LDC R193, c[0x0][0x988] ;  /* 0x00026200ffc17b82 */ /* 0x000e260000000800 */
[----:B------:R-:W1:Y:S01]  /*5c70*/  SHFL.BFLY PT, R194, R197, 0x2, 0x1f ;  /* 0x0c401f00c5c27f89 */ /* 0x000e6200000e0000 */
[----:B--2---:R-:W-:Y:S02]  /*5c80*/  FMNMX.FTZ R195, R214, R195, !PT ;  /* 0x000000c3d6c37209 */ /* 0x004fe40007810000 */
[----:B-1----:R-:W-:Y:S01]  /*5c90*/  FMNMX.FTZ R199, R197, R194, !PT ;  /* 0x000000c2c5c77209 */ /* 0x002fe20007810000 */
[----:B------:R-:W-:Y:S02]  /*5ca0*/  WARPGROUP.DEPBAR.LE gsb0, 0x0 ;  /* 0x00008000000079c5 */ /* 0x000fe40000010000 */
[----:B------:R-:W-:Y:S01]  /*5cb0*/  WARPGROUP.ARRIVE ;  /* 0x00000000000079c5 */ /* 0x000fe20000000000 */
[----:B------:R-:W-:-:S05]  /*5cc0*/  FMUL.FTZ R216, R0, R215 ;  /* 0x000000d700d87220 */ /* 0x000fca0000410000 */
[----:B------:R-:W-:Y:S01]  /*5cd0*/  QGMMA.64x256x32.F32.E4M3.E4M3 R24, R220, gdesc[UR12], R24, gsb0 ;  /* 0x03e0000cdc187df3 */ /* 0x000fe20008000818 */
[----:B------:R-:W1:Y:S02]  /*5ce0*/  MUFU.TANH R216, R216 ;  /* 0x000000d800d87308 */ /* 0x000e640000002400 */
[----:B-1----:R-:W-:-:S05]  /*5cf0*/  FMNMX.FTZ R195, R216, R195, !PT ;  /* 0x000000c3d8c37209 */ /* 0x002fca0007810000 */
[----:B------:R-:W1:Y:S02]  /*5d00*/  SHFL.BFLY PT, R206, R195, 0x2, 0x1f ;  /* 0x0c401f00c3ce7f89 */ /* 0x000e6400000e0000 */
[----:B-1----:R-:W-:Y:S02]  /*5d10*/  FMNMX.FTZ R201, R195, R206, !PT ;  /* 0x000000cec3c97209 */ /* 0x002fe40007810000 */
[----:B------:R-:W1:Y:S04]  /*5d20*/  SHFL.BFLY PT, R206, R199, 0x1, 0x1f ;  /* 0x0c201f00c7ce7f89 */ /* 0x000e6800000e0000 */
[----:B------:R-:W2:Y:S01]  /*5d30*/  SHFL.BFLY PT, R194, R201, 0x1, 0x1f ;  /* 0x0c201f00c9c27f89 */ /* 0x000ea200000e0000 */
[----:B-1----:R-:W-:Y:S02]  /*5d40*/  FMNMX.FTZ R206, R199, R206, !PT ;  /* 0x000000cec7ce7209 */ /* 0x002fe40007810000 */
[----:B--2---:R-:W-:-:S03]  /*5d50*/  FMNMX.FTZ R194, R201, R194, !PT ;  /* 0x000000c2c9c27209 */ /* 0x004fc60007810000 */
[C---:B0-----:R-:W-:Y:S01]  /*5d60*/  FFMA.FTZ R218, R206.reuse, R193, -8 ;  /* 0xc1000000ceda7423 */ /* 0x041fe200000100c1 */
[----:B------:R-:W-:-:S03]  /*5d70*/  FADD.FTZ R4, -R206, R4 ;  /* 0x00000004ce047221 */ /* 0x000fc60000010100 */
[-CC-:B------:R-:W-:Y:S01]  /*5d80*/  FFMA.FTZ R232, R11, R193.reuse, -R218.reuse ;  /* 0x000000c10be87223 */ /* 0x180fe200000108da */
[----:B------:R-:W-:-:S01]  /*5d90*/  FFMA.FTZ R11, R10, R193, -R218 ;  /* 0x000000c10a0b7223 */ /* 0x000fc200000108da */
        /* <DEDUP_REMOVED lines=24> */
[-C--:B------:R-:W-:Y:S01]  /*5f20*/  FMUL.FTZ R203, R4, R193.reuse ;  /* 0x000000c104cb7220 */ /* 0x080fe20000410000 */
[----:B------:R-:W-:-:S01]  /*5f30*/  FFMA.FTZ R196, R204, R193, -R218 ;  /* 0x000000c1ccc47223 */ /* 0x000fc200000108da */
[C---:B------:R-:W-:Y:S01]  /*5f40*/  FADD.FTZ R4, -R194.reuse, R9 ;  /* 0x00000009c2047221 */ /* 0x040fe20000010100 */
[----:B------:R-:W-:-:S01]  /*5f50*/  FFMA.FTZ R204, R194, R193, -8 ;  /* 0xc1000000c2cc7423 */ /* 0x000fc200000100c1 */
[----:B------:R-:W-:Y:S01]  /*5f60*/  MUFU.EX2 R9, R203 ;  /* 0x000000cb00097308 */ /* 0x000fe20000000800 */
[----:B------:R-:W-:-:S01]  /*5f70*/  FFMA.FTZ R15, R15, R193, -R218 ;  /* 0x000000c10f0f7223 */ /* 0x000fc200000108da */
[-C--:B------:R-:W-:Y:S01]  /*5f80*/  FMUL.FTZ R4, R4, R193.reuse ;  /* 0x000000c104047220 */ /* 0x080fe20000410000 */
[----:B------:R-:W-:-:S01]  /*5f90*/  FFMA.FTZ R201, R12, R193, -R204 ;  /* 0x000000c10cc97223 */ /* 0x000fc200000108cc */
[-CC-:B------:R-:W-:Y:S01]  /*5fa0*/  FFMA.FTZ R12, R13, R193.reuse, -R204.reuse ;  /* 0x000000c10d0c7223 */ /* 0x180fe200000108cc */
[----:B------:R-:W-:-:S01]  /*5fb0*/  FFMA.FTZ R13, R19, R193, -R204 ;  /* 0x000000c1130d7223 */ /* 0x000fc200000108cc */
[-CC-:B------:R-:W-:Y:S01]  /*5fc0*/  FFMA.FTZ R20, R20, R193.reuse, -R204.reuse ;  /* 0x000000c114147223 */ /* 0x180fe200000108cc */
[----:B------:R-:W-:-:S01]  /*5fd0*/  FFMA.FTZ R19, R23, R193, -R204 ;  /* 0x000000c117137223 */ /* 0x000fc200000108cc */
[----:B------:R-:W0:Y:S01]  /*5fe0*/  MUFU.EX2 R232, R232 ;  /* 0x000000e800e87308 */ /* 0x000e220000000800 */
[----:B------:R-:W-:-:S01]  /*5ff0*/  FFMA.FTZ R23, R155, R193, -R204 ;  /* 0x000000c19b177223 */ /* 0x000fc200000108cc */
[-CC-:B------:R-:W-:Y:S01]  /*6000*/  FFMA.FTZ R152, R152, R193.reuse, -R204.reuse ;  /* 0x000000c198987223 */ /* 0x180fe200000108cc */
[----:B------:R-:W-:-:S01]  /*6010*/  FFMA.FTZ R155, R159, R193, -R204 ;  /* 0x000000c19f9b7223 */ /* 0x000fc200000108cc */
[-CC-:B------:R-:W-:Y:S01]  /*6020*/  FFMA.FTZ R159, R163, R193.reuse, -R204.reuse ;  /* 0x000000c1a39f7223 */ /* 0x180fe200000108cc */
[----:B------:R-:W-:-:S01]  /*6030*/  FFMA.FTZ R163, R167, R193, -R204 ;  /* 0x000000c1a7a37223 */ /* 0x000fc200000108cc */
[-CC-:B------:R-:W-:Y:S01]  /*6040*/  FFMA.FTZ R167, R171, R193.reuse, -R204.reuse ;  /* 0x000000c1aba77223 */ /* 0x180fe200000108cc */
[----:B------:R-:W-:-:S01]  /*6050*/  FFMA.FTZ R171, R175, R193, -R204 ;  /* 0x000000c1afab7223 */ /* 0x000fc200000108cc */
[----:B------:R-:W-:Y:S01]  /*6060*/  MUFU.EX2 R4, R4 ;  /* 0x0000000400047308 */ /* 0x000fe20000000800 */
[----:B------:R-:W-:-:S01]  /*6070*/  FFMA.FTZ R175, R179, R193, -R204 ;  /* 0x000000c1b3af7223 */ /* 0x000fc200000108cc */
[-C--:B------:R-:W-:Y:S01]  /*6080*/  FFMA.FTZ R156, R156, R193.reuse, -R204 ;  /* 0x000000c19c9c7223 */ /* 0x080fe200000108cc */
[----:B------:R-:W-:-:S01]  /*6090*/  FFMA.FTZ R197, R208, R193, -R218 ;  /* 0x000000c1d0c57223 */ /* 0x000fc200000108da */
[-CC-:B------:R-:W-:Y:S01]  /*60a0*/  FFMA.FTZ R160, R160, R193.reuse, -R204.reuse ;  /* 0x000000c1a0a07223 */ /* 0x180fe200000108cc */
[----:B------:R-:W-:-:S01]  /*60b0*/  FFMA.FTZ R164, R164, R193, -R204 ;  /* 0x000000c1a4a47223 */ /* 0x000fc200000108cc */
[-CC-:B------:R-:W-:Y:S01]  /*60c0*/  FFMA.FTZ R168, R168, R193.reuse, -R204.reuse ;  /* 0x000000c1a8a87223 */ /* 0x180fe200000108cc */
[----:B------:R-:W-:-:S01]  /*60d0*/  FFMA.FTZ R172, R172, R193, -R204 ;  /* 0x000000c1acac7223 */ /* 0x000fc200000108cc */
[----:B------:R-:W1:Y:S01]  /*60e0*/  MUFU.EX2 R201, R201 ;  /* 0x000000c900c97308 */ /* 0x000e620000000800 */
[----:B0-----:R-:W-:-:S01]  /*60f0*/  FFMA.FTZ R6, R9, R6, R232 ;  /* 0x0000000609067223 */ /* 0x001fc200000100e8 */
[-CC-:B------:R-:W-:Y:S01]  /*6100*/  FFMA.FTZ R176, R176, R193.reuse, -R204.reuse ;  /* 0x000000c1b0b07223 */ /* 0x180fe200000108cc */
[----:B------:R-:W-:-:S01]  /*6110*/  FFMA.FTZ R180, R180, R193, -R204 ;  /* 0x000000c1b4b47223 */ /* 0x000fc200000108cc */
[-CC-:B------:R-:W-:Y:S01]  /*6120*/  FFMA.FTZ R184, R184, R193.reuse, -R204.reuse ;  /* 0x000000c1b8b87223 */ /* 0x180fe200000108cc */
[----:B------:R-:W-:-:S01]  /*6130*/  FFMA.FTZ R188, R188, R193, -R204 ;  /* 0x000000c1bcbc7223 */ /* 0x000fc200000108cc */
[-C--:B------:R-:W-:Y:S01]  /*6140*/  FFMA.FTZ R192, R192, R193.reuse, -R204 ;  /* 0x000000c1c0c07223 */ /* 0x080fe200000108cc */
[----:B------:R-:W-:-:S01]  /*6150*/  FFMA.FTZ R195, R198, R193, -R218 ;  /* 0x000000c1c6c37223 */ /* 0x000fc200000108da */
[----:B------:R-:W0:Y:S01]  /*6160*/  MUFU.EX2 R11, R11 ;  /* 0x0000000b000b7308 */ /* 0x000e220000000800 */
[----:B------:R-:W-:-:S01]  /*6170*/  FFMA.FTZ R198, R212, R193, -R218 ;  /* 0x000000c1d4c67223 */ /* 0x000fc200000108da */
[----:B------:R-:W-:-:S06]  /*6180*/  FFMA.FTZ R199, R230, R193, -R218 ;  /* 0x000000c1e6c77223 */ /* 0x000fcc00000108da */
[----:B------:R-:W2:Y:S01]  /*6190*/  MUFU.EX2 R12, R12 ;  /* 0x0000000c000c7308 */ /* 0x000ea20000000800 */
[----:B-1----:R-:W-:-:S07]  /*61a0*/  FFMA.FTZ R7, R4, R7, R201 ;  /* 0x0000000704077223 */ /* 0x002fce00000100c9 */
[----:B------:R-:W1:Y:S01]  /*61b0*/  MUFU.EX2 R10, R10 ;  /* 0x0000000a000a7308 */ /* 0x000e620000000800 */
[----:B0-----:R-:W-:-:S07]  /*61c0*/  FADD.FTZ R179, R11, R6 ;  /* 0x000000060bb37221 */ /* 0x001fce0000010000 */
[----:B------:R-:W0:Y:S01]  /*61d0*/  MUFU.EX2 R13, R13 ;  /* 0x0000000d000d7308 */ /* 0x000e220000000800 */
[----:B--2---:R-:W-:-:S07]  /*61e0*/  FADD.FTZ R6, R12, R7 ;  /* 0x000000070c067221 */ /* 0x004fce0000010000 */
[----:B------:R-:W2:Y:S01]  /*61f0*/  MUFU.EX2 R15, R15 ;  /* 0x0000000f000f7308 */ /* 0x000ea20000000800 */
[----:B-1----:R-:W-:-:S01]  /*6200*/  FADD.FTZ R208, R10, R179 ;  /* 0x000000b30ad07221 */ /* 0x002fc20000010000 */
[----:B------:R-:W-:-:S06]  /*6210*/  FFMA.FTZ R179, R183, R193, -R204 ;  /* 0x000000c1b7b37223 */ /* 0x000fcc00000108cc */
[----:B------:R-:W1:Y:S01]  /*6220*/  MUFU.EX2 R20, R20 ;  /* 0x0000001400147308 */ /* 0x000e620000000800 */
[----:B0-----:R-:W-:-:S07]  /*6230*/  FADD.FTZ R7, R13, R6 ;  /* 0x000000060d077221 */ /* 0x001fce0000010000 */
[----:B------:R-:W0:Y:S01]  /*6240*/  MUFU.EX2 R14, R14 ;  /* 0x0000000e000e7308 */ /* 0x000e220000000800 */
[----:B--2---:R-:W-:-:S07]  /*6250*/  FADD.FTZ R203, R15, R208 ;  /* 0x000000d00fcb7221 */ /* 0x004fce0000010000 */
[----:B------:R-:W2:Y:S01]  /*6260*/  MUFU.EX2 R19, R19 ;  /* 0x0000001300137308 */ /* 0x000ea20000000800 */
[----:B-1----:R-:W-:-:S07]  /*6270*/  FADD.FTZ R6, R20, R7 ;  /* 0x0000000714067221 */ /* 0x002fce0000010000 */
        /* <DEDUP_REMOVED lines=9> */
[----:B--2---:R-:W-:-:S01]  /*6310*/  FADD.FTZ R208, R22, R183 ;  /* 0x000000b716d07221 */ /* 0x004fc20000010000 */
[----:B------:R-:W-:-:S06]  /*6320*/  FFMA.FTZ R183, R187, R193, -R204 ;  /* 0x000000c1bbb77223 */ /* 0x000fcc00000108cc */
[----:B------:R-:W2:Y:S01]  /*6330*/  MUFU.EX2 R156, R156 ;  /* 0x0000009c009c7308 */ /* 0x000ea20000000800 */
[----:B-1----:R-:W-:-:S07]  /*6340*/  FADD.FTZ R7, R23, R6 ;  /* 0x0000000617077221 */ /* 0x002fce0000010000 */
[----:B------:R-:W1:Y:S01]  /*6350*/  MUFU.EX2 R154, R154 ;  /* 0x0000009a009a7308 */ /* 0x000e620000000800 */
[----:B0-----:R-:W-:-:S07]  /*6360*/  FADD.FTZ R203, R153, R208 ;  /* 0x000000d099cb7221 */ /* 0x001fce0000010000 */
[----:B------:R-:W0:Y:S01]  /*6370*/  MUFU.EX2 R155, R155 ;  /* 0x0000009b009b7308 */ /* 0x000e220000000800 */
[----:B--2---:R-:W-:-:S01]  /*6380*/  FADD.FTZ R6, R156, R7 ;  /* 0x000000079c067221 */ /* 0x004fc20000010000 */
[----:B------:R-:W-:Y:S02]  /*6390*/  WARPGROUP.DEPBAR.LE gsb0, 0x0 ;  /* 0x00008000000079c5 */ /* 0x000fe40000010000 */
[----:B------:R-:W-:-:S04]  /*63a0*/  WARPGROUP.ARRIVE ;  /* 0x00000000000079c5 */ /* 0x000fc80000000000 */
[----:B------:R-:W2:Y:S01]  /*63b0*/  MUFU.EX2 R157, R157 ;  /* 0x0000009d009d7308 */ /* 0x000ea20000000800 */
[----:B-1----:R-:W-:-:S01]  /*63c0*/  FADD.FTZ R208, R154, R203 ;  /* 0x000000cb9ad07221 */ /* 0x002fc20000010000 */
[----:B------:R-:W-:Y:S06]  /*63d0*/  QGMMA.64x256x32.F32.E4M3.E4M3 R24, R224, gdesc[UR8], R24, gsb0 ;  /* 0x03e00008e0187df3 */ /* 0x000fec0008000818 */
[----:B------:R-:W1:Y:S01]  /*63e0*/  MUFU.EX2 R160, R160 ;  /* 0x000000a000a07308 */ /* 0x000e620000000800 */
[----:B0-----:R-:W-:-:S07]  /*63f0*/  FADD.FTZ R7, R155, R6 ;  /* 0x000000069b077221 */ /* 0x001fce0000010000 */
[----:B------:R-:W0:Y:S01]  /*6400*/  MUFU.EX2 R158, R158 ;  /* 0x0000009e009e7308 */ /* 0x000e220000000800 */
[----:B--2---:R-:W-:-:S07]  /*6410*/  FADD.FTZ R187, R157, R208 ;  /* 0x000000d09dbb7221 */ /* 0x004fce0000010000 */
[----:B------:R-:W2:Y:S01]  /*6420*/  MUFU.EX2 R159, R159 ;  /* 0x0000009f009f7308 */ /* 0x000ea20000000800 */
[----:B-1----:R-:W-:-:S07]  /*6430*/  FADD.FTZ R6, R160, R7 ;  /* 0x00000007a0067221 */ /* 0x002fce0000010000 */
[----:B------:R-:W1:Y:S01]  /*6440*/  MUFU.EX2 R161, R161 ;  /* 0x000000a100a17308 */ /* 0x000e620000000800 */
[----:B0-----:R-:W-:-:S01]  /*6450*/  FADD.FTZ R208, R158, R187 ;  /* 0x000000bb9ed07221 */ /* 0x001fc20000010000 */
[----:B------:R-:W-:-:S06]  /*6460*/  FFMA.FTZ R187, R191, R193, -R204 ;  /* 0x000000c1bfbb7223 */ /* 0x000fcc00000108cc */
        /* <DEDUP_REMOVED lines=42> */
[----:B-1----:R-:W-:-:S01]  /*6710*/  FADD.FTZ R208, R178, R203 ;  /* 0x000000cbb2d07221 */ /* 0x002fc20000010000 */
[----:B------:R-:W-:-:S06]  /*6720*/  FFMA.FTZ R203, R228, R193, -R204 ;  /* 0x000000c1e4cb7223 */ /* 0x000fcc00000108cc */
[----:B------:R-:W1:Y:S01]  /*6730*/  MUFU.EX2 R184, R184 ;  /* 0x000000b800b87308 */ /* 0x000e620000000800 */
[----:B0-----:R-:W-:-:S01]  /*6740*/  FADD.FTZ R7, R179, R6 ;  /* 0x00000006b3077221 */ /* 0x001fc20000010000 */
[----:B------:R-:W-:-:S06]  /*6750*/  IADD3 R6, -R18, 0xb, RZ ;  /* 0x0000000b12067810 */ /* 0x000fcc0007ffe1ff */
[----:B------:R-:W0:Y:S01]  /*6760*/  MUFU.EX2 R182, R182 ;  /* 0x000000b600b67308 */ /* 0x000e220000000800 */
[----:B--2---:R-:W-:-:S07]  /*6770*/  FADD.FTZ R205, R181, R208 ;  /* 0x000000d0b5cd7221 */ /* 0x004fce0000010000 */
[----:B------:R-:W2:Y:S01]  /*6780*/  MUFU.EX2 R183, R183 ;  /* 0x000000b700b77308 */ /* 0x000ea20000000800 */
[----:B-1----:R-:W-:-:S07]  /*6790*/  FADD.FTZ R208, R184, R7 ;  /* 0x00000007b8d07221 */ /* 0x002fce0000010000 */
[----:B------:R-:W1:Y:S01]  /*67a0*/  MUFU.EX2 R185, R185 ;  /* 0x000000b900b97308 */ /* 0x000e620000000800 */
[----:B0-----:R-:W-:-:S01]  /*67b0*/  FADD.FTZ R210, R182, R205 ;  /* 0x000000cdb6d27221 */ /* 0x001fc20000010000 */
[-CC-:B------:R-:W-:Y:S01]  /*67c0*/  FFMA.FTZ R205, R214, R193.reuse, -R204.reuse ;  /* 0x000000c1d6cd7223 */ /* 0x180fe200000108cc */
[----:B------:R-:W-:-:S05]  /*67d0*/  FFMA.FTZ R204, R216, R193, -R204 ;  /* 0x000000c1d8cc7223 */ /* 0x000fca00000108cc */
        /* <DEDUP_REMOVED lines=12> */
[----:B------:R-:W-:Y:S02]  /*68a0*/  WARPGROUP.DEPBAR.LE gsb0, 0x0 ;  /* 0x00008000000079c5 */ /* 0x000fe40000010000 */
[----:B------:R0:W-:Y:S06]  /*68b0*/  BAR.ARV R6, 0x100 ;  /* 0x000400060000751d */ /* 0x0001ec0000002000 */
[----:B------:R-:W3:Y:S01]  /*68c0*/  MUFU.EX2 R191, R191 ;  /* 0x000000bf00bf7308 */ /* 0x000ee20000000800 */
[----:B--2---:R-:W-:-:S01]  /*68d0*/  FADD.FTZ R208, R192, R7 ;  /* 0x00000007c0d07221 */ /* 0x004fc20000010000 */
[----:B0-----:R-:W-:-:S02]  /*68e0*/  @!P1 VIADD R6, R209, 0x38840 ;  /* 0x00038840d1069836 */ /* 0x001fc40000000000 */
[----:B-1----:R-:W-:-:S03]  /*68f0*/  FADD.FTZ R210, R190, R207 ;  /* 0x000000cfbed27221 */ /* 0x002fc60000010000 */
[----:B------:R-:W-:Y:S01]  /*6900*/  @!P1 PRMT R6, RZ, 0x654, R6 ;  /* 0x00000654ff069816 */ /* 0x000fe20000000006 */
[----:B------:R-:W0:Y:S03]  /*6910*/  MUFU.EX2 R195, R195 ;  /* 0x000000c300c37308 */ /* 0x000e260000000800 */
[----:B------:R1:W-:Y:S05]  /*6920*/  @!P1 SYNCS.ARRIVE.TRANS64.RED.A1T0 RZ, [R6+URZ], RZ ;  /* 0x000000ff06ff99a7 */ /* 0x0003ea000810043f */
[----:B------:R-:W2:Y:S01]  /*6930*/  MUFU.EX2 R200, R200 ;  /* 0x000000c800c87308 */ /* 0x000ea20000000800 */
[----:B---3--:R-:W-:-:S07]  /*6940*/  FADD.FTZ R7, R191, R208 ;  /* 0x000000d0bf077221 */ /* 0x008fce0000010000 */
        /* <DEDUP_REMOVED lines=16> */
[----:B-1----:R-:W-:-:S03]  /*6a50*/  FADD.FTZ R6, R199, R6 ;  /* 0x00000006c7067221 */ /* 0x002fc60000010000 */
[----:B0-----:R-:W-:Y:S01]  /*6a60*/  FADD.FTZ R7, R204, R208 ;  /* 0x000000d0cc077221 */ /* 0x001fe20000010000 */
[----:B------:R-:W-:Y:S06]  /*6a70*/  @!P0 BRA `(.L_x_28) ;  /* 0x0000000000048947 */ /* 0x000fec0003800000 */
[----:B------:R-:W-:Y:S01]  /*6a80*/  BPT.TRAP 0x1 ;  /* 0x000000040000795c */ /* 0x000fe20000300000 */
.L_x_28:
[----:B------:R-:W-:Y:S01]  /*6a90*/  ULEA UR4, UR4, UR36, 0x3 ;  /* 0x0000002404047291 */ /* 0x000fe2000f8e183f */
[----:B------:R-:W-:Y:S01]  /*6aa0*/  ISETP.GT.AND P2, PT, R8, R17, PT ;  /* 0x000000110800720c */ /* 0x000fe20003f44270 */
[----:B------:R-:W-:Y:S01]  /*6ab0*/  FMUL.FTZ R24, R24, R9 ;  /* 0x0000000918187220 */ /* 0x000fe20000410000 */
[----:B------:R-:W-:Y:S01]  /*6ac0*/  F2FP.SATFINITE.E4M3.F32.PACK_AB_MERGE_C R10, R15, R10, RZ ;  /* 0x0000000a0f0a723e */ /* 0x000fe200048070ff */
[----:B------:R-:W-:Y:S01]  /*6ad0*/  UIADD3 UR4, UR4, 0x38860, URZ ;  /* 0x0003886004047890 */ /* 0x000fe2000fffe03f */
[----:B------:R-:W-:Y:S01]  /*6ae0*/  F2FP.SATFINITE.E4M3.F32.PACK_AB_MERGE_C R13, R20, R13, RZ ;  /* 0x0000000d140d723e */ /* 0x000fe200048070ff */
[----:B------:R-:W-:Y:S01]  /*6af0*/  FMUL.FTZ R25, R25, R9 ;  /* 0x0000000919197220 */ /* 0x000fe20000410000 */
[----:B------:R-:W-:Y:S01]  /*6b00*/  F2FP.SATFINITE.E4M3.F32.PACK_AB_MERGE_C R22, R153, R22, RZ ;  /* 0x000000169916723e */ /* 0x000fe200048070ff */
[----:B------:R-:W-:Y:S01]  /*6b10*/  UPRMT UR4, UR5, 0x654, UR4 ;  /* 0x0000065405047896 */ /* 0x000fe20008000004 */
[----:B------:R-:W-:Y:S01]  /*6b20*/  F2FP.SATFINITE.E4M3.F32.PACK_AB_MERGE_C R23, R156, R23, RZ ;  /* 0x000000179c17723e */ /* 0x000fe200048070ff */
[-C--:B------:R-:W-:Y:S01]  /*6b30*/  FMUL.FTZ R28, R28, R9.reuse ;  /* 0x000000091c1c7220 */ /* 0x080fe20000410000 */
[----:B------:R-:W-:Y:S01]  /*6b40*/  F2FP.SATFINITE.E4M3.F32.PACK_AB_MERGE_C R158, R161, R158, RZ ;  /* 0x0000009ea19e723e */ /* 0x000fe200048070ff */
[----:B------:R-:W-:Y:S01]  /*6b50*/  FMUL.FTZ R29, R29, R9 ;  /* 0x000000091d1d7220 */ /* 0x000fe20000410000 */
[----:B------:R-:W-:Y:S01]  /*6b60*/  F2FP.SATFINITE.E4M3.F32.PACK_AB_MERGE_C R159, R164, R159, RZ ;  /* 0x0000009fa49f723e */ /* 0x000fe200048070ff */
[-C--:B------:R-:W-:Y:S01]  /*6b70*/  FMUL.FTZ R32, R32, R9.reuse ;  /* 0x0000000920207220 */ /* 0x080fe20000410000 */
[----:B------:R-:W-:Y:S01]  /*6b80*/  F2FP.SATFINITE.E4M3.F32.PACK_AB_MERGE_C R166, R169, R166, RZ ;  /* 0x000000a6a9a6723e */ /* 0x000fe200048070ff */
[----:B------:R-:W-:Y:S01]  /*6b90*/  FMUL.FTZ R33, R33, R9 ;  /* 0x0000000921217220 */ /* 0x000fe20000410000 */
[----:B------:R-:W-:Y:S01]  /*6ba0*/  F2FP.SATFINITE.E4M3.F32.PACK_AB_MERGE_C R167, R172, R167, RZ ;  /* 0x000000a7aca7723e */ /* 0x000fe200048070ff */
[----:B------:R-:W-:Y:S01]  /*6bb0*/  SYNCS.ARRIVE.TRANS64.RED.A1T0 RZ, [UR4], RZ ;  /* 0x000000ffffff79a7 */ /* 0x000fe20008100404 */
[----:B------:R-:W-:Y:S01]  /*6bc0*/  F2FP.SATFINITE.E4M3.F32.PACK_AB_MERGE_C R174, R177, R174, RZ ;  /* 0x000000aeb1ae723e */ /* 0x000fe200048070ff */
[----:B------:R-:W-:Y:S01]  /*6bd0*/  UMOV UR4, UR7 ;  /* 0x0000000700047c82 */ /* 0x000fe20008000000 */
        /* <DEDUP_REMOVED lines=14> */
[----:B------:R-:W-:Y:S01]  /*6cc0*/  F2FP.SATFINITE.E4M3.F32.PACK_AB_MERGE_C R228, R11, R232, R10 ;  /* 0x000000e80be4723e */ /* 0x000fe2000480700a */
[-C--:B------:R-:W-:Y:S01]  /*6cd0*/  FMUL.FTZ R49, R49, R9.reuse ;  /* 0x0000000931317220 */ /* 0x080fe20000410000 */
        /* <DEDUP_REMOVED lines=49> */
[----:B------:R-:W-:Y:S01]  /*6ff0*/  FMUL.FTZ R149, R149, R9 ;  /* 0x0000000995957220 */ /* 0x000fe20000410000 */
        /* <DEDUP_REMOVED lines=64> */
[----:B------:R-:W-:Y:S01]  /*7400*/  F2FP.SATFINITE.E4M3.F32.PACK_AB_MERGE_C R229, R12, R201, R13 ;  /* 0x000000c90ce5723e */ /* 0x000fe2000480700d */
[----:B------:R-:W-:Y:S01]  /*7410*/  VIADD R8, R8, 0xffffffff ;  /* 0xffffffff08087836 */ /* 0x000fe20000000000 */
[----:B------:R-:W-:Y:S01]  /*7420*/  F2FP.SATFINITE.E4M3.F32.PACK_AB_MERGE_C R230, R21, R14, R22 ;  /* 0x0000000e15e6723e */ /* 0x000fe20004807016 */
[----:B------:R-:W-:Y:S01]  /*7430*/  IMAD.MOV.U32 R9, RZ, RZ, R194 ;  /* 0x000000ffff097224 */ /* 0x000fe200078e00c2 */
[----:B------:R-:W-:Y:S01]  /*7440*/  F2FP.SATFINITE.E4M3.F32.PACK_AB_MERGE_C R231, R152, R19, R23 ;  /* 0x0000001398e7723e */ /* 0x000fe20004807017 */
[----:B------:R-:W-:Y:S01]  /*7450*/  IMAD.MOV.U32 R4, RZ, RZ, R206 ;  /* 0x000000ffff047224 */ /* 0x000fe200078e00ce */
[----:B------:R-:W-:Y:S01]  /*7460*/  F2FP.SATFINITE.E4M3.F32.PACK_AB_MERGE_C R216, R157, R154, R158 ;  /* 0x0000009a9dd8723e */ /* 0x000fe2000480709e */
[----:B------:R-:W-:Y:S01]  /*7470*/  IMAD.MOV.U32 R10, RZ, RZ, R5 ;  /* 0x000000ffff0a7224 */ /* 0x000fe200078e0005 */
[----:B------:R-:W-:-:S02]  /*7480*/  F2FP.SATFINITE.E4M3.F32.PACK_AB_MERGE_C R217, R160, R155, R159 ;  /* 0x0000009ba0d9723e */ /* 0x000fc4000480709f */
[----:B------:R-:W-:Y:S02]  /*7490*/  F2FP.SATFINITE.E4M3.F32.PACK_AB_MERGE_C R218, R165, R162, R166 ;  /* 0x000000a2a5da723e */ /* 0x000fe400048070a6 */
[----:B------:R-:W-:Y:S02]  /*74a0*/  F2FP.SATFINITE.E4M3.F32.PACK_AB_MERGE_C R219, R168, R163, R167 ;  /* 0x000000a3a8db723e */ /* 0x000fe400048070a7 */
[----:B------:R-:W-:Y:S02]  /*74b0*/  F2FP.SATFINITE.E4M3.F32.PACK_AB_MERGE_C R220, R173, R170, R174 ;  /* 0x000000aaaddc723e */ /* 0x000fe400048070ae */
[----:B------:R-:W-:Y:S02]  /*74c0*/  F2FP.SATFINITE.E4M3.F32.PACK_AB_MERGE_C R221, R176, R171, R175 ;  /* 0x000000abb0dd723e */ /* 0x000fe400048070af */
[----:B------:R-:W-:Y:S02]  /*74d0*/  F2FP.SATFINITE.E4M3.F32.PACK_AB_MERGE_C R222, R181, R178, R182 ;  /* 0x000000b2b5de723e */ /* 0x000fe400048070b6 */
[----:B------:R-:W-:-:S02]  /*74e0*/  F2FP.SATFINITE.E4M3.F32.PACK_AB_MERGE_C R223, R184, R179, R183 ;  /* 0x000000b3b8df723e */ /* 0x000fc400048070b7 */
[----:B------:R-:W-:Y:S02]  /*74f0*/  F2FP.SATFINITE.E4M3.F32.PACK_AB_MERGE_C R224, R189, R186, R190 ;  /* 0x000000babde0723e */ /* 0x000fe400048070be */
[----:B------:R-:W-:Y:S02]  /*7500*/  F2FP.SATFINITE.E4M3.F32.PACK_AB_MERGE_C R225, R192, R187, R191 ;  /* 0x000000bbc0e1723e */ /* 0x000fe400048070bf */
[----:B------:R-:W-:Y:S02]  /*7510*/  F2FP.SATFINITE.E4M3.F32.PACK_AB_MERGE_C R226, R197, R196, R198 ;  /* 0x000000c4c5e2723e */ /* 0x000fe400048070c6 */
[----:B------:R-:W-:Y:S01]  /*7520*/  F2FP.SATFINITE.E4M3.F32.PACK_AB_MERGE_C R227, R203, R202, R205 ;  /* 0x000000cacbe3723e */ /* 0x000fe200048070cd */
[----:B------:R-:W-:Y:S06]  /*7530*/  @P2 BRA `(.L_x_29) ;  /* 0xffffffd4005c2947 */ /* 0x000fec000383ffff */
[----:B------:R-:W-:-:S07]  /*7540*/  IMAD.U32 R9, RZ, RZ, UR7 ;  /* 0x00000007ff097e24 */ /* 0x000fce000f8e00ff */
.L_x_19:
[----:B------:R-:W-:Y:S06]  /*7550*/  BAR.ARV 0x8, 0x180 ;  /* 0x0206000000007b1d */ /* 0x000fec0000002000 */
[----:B------:R-:W-:Y:S05]  /*7560*/  @!P0 BRA `(.L_x_30) ;  /* 0x0000000000048947 */ /* 0x000fea0003800000 */
[----:B------:R-:W-:Y:S01]  /*7570*/  BPT.TRAP 0x1 ;  /* 0x000000040000795c */ /* 0x000fe20000300000 */
.L_x_30:
[----:B------:R-:W-:Y:S02]  /*7580*/  R2UR UR7, R9 ;  /* 0x00000000090772ca */ /* 0x000fe400000e0000 */
[----:B------:R-:W-:-:S11]  /*7590*/  SHF.L.U32 R5, R5, 0x1f, RZ ;  /* 0x0000001f05057819 */ /* 0x000fd600000006ff */
[----:B------:R-:W-:-:S09]  /*75a0*/  ULEA UR7, UR7, UR36, 0x3 ;  /* 0x0000002407077291 */ /* 0x000fd2000f8e183f */
[----:B------:R0:W1:Y:S01]  /*75b0*/  SYNCS.PHASECHK.TRANS64.TRYWAIT P1, [UR7+0x38850], R5 ;  /* 0x03885005ff0075a7 */ /* 0x0000620008020147 */
[----:B------:R-:W-:Y:S05]  /*75c0*/  @!P0 BRA `(.L_x_31) ;  /* 0x0000000000048947 */ /* 0x000fea0003800000 */
[----:B------:R-:W-:Y:S01]  /*75d0*/  BPT.TRAP 0x1 ;  /* 0x000000040000795c */ /* 0x000fe20000300000 */
.L_x_31:
[----:B-1----:R-:W-:Y:S05]  /*75e0*/  @P1 BRA `(.L_x_32) ;  /* 0x0000000000081947 */ /* 0x002fea0003800000 */
[----:B------:R-:W1:Y:S02]  /*75f0*/  SYNCS.PHASECHK.TRANS64.TRYWAIT P1, [UR7+0x38850], R5 ;  /* 0x03885005ff0075a7 */ /* 0x000e640008020147 */
[----:B-1----:R-:W-:Y:S05]  /*7600*/  @!P1 BRA `(.L_x_33) ;  /* 0x00000088009c9947 */ /* 0x002fea0003800000 */
.L_x_32:
[----:B------:R-:W-:Y:S01]  /*7610*/  UIADD3 UR36, UR36, 0x400, URZ ;  /* 0x0000040024247890 */ /* 0x000fe2000fffe03f */
[----:B------:R-:W-:Y:S01]  /*7620*/  R2UR UR6, R9 ;  /* 0x00000000090672ca */ /* 0x000fe200000e0000 */
[----:B------:R-:W-:Y:S01]  /*7630*/  WARPGROUP.ARRIVE ;  /* 0x00000000000079c5 */ /* 0x000fe20000000000 */
[----:B------:R-:W-:Y:S01]  /*7640*/  UMOV UR11, 0x40000040 ;  /* 0x40000040000b7882 */ /* 0x000fe20000000000 */
[----:B------:R-:W-:Y:S01]  /*7650*/  USHF.R.U32.HI UR36, URZ, 0x4, UR36 ;  /* 0x000000043f247899 */ /* 0x000fe20008011624 */
[----:B------:R-:W2:Y:S01]  /*7660*/  LDC.64 R8, c[0x0][0x9a0] ;  /* 0x00026800ff087b82 */ /* 0x000ea20000000a00 */
[----:B------:R-:W-:Y:S02]  /*7670*/  IMAD.MOV.U32 R17, RZ, RZ, 0x3f800000 ;  /* 0x3f800000ff117424 */ /* 0x000fe400078e00ff */
[----:B------:R-:W-:-:S04]  /*7680*/  ULOP3.LUT UR36, UR36, 0x3fff, URZ, 0xc0, !UPT ;  /* 0x00003fff24247892 */ /* 0x000fc8000f8ec03f */
[----:B------:R-:W-:-:S04]  /*7690*/  ULOP3.LUT UR4, UR36, 0x10000, URZ, 0xfc, !UPT ;  /* 0x0001000024047892 */ /* 0x000fc8000f8efc3f */
[----:B------:R-:W-:-:S04]  /*76a0*/  ULEA UR4, UR6, UR4, 0xb ;  /* 0x0000000406047291 */ /* 0x000fc8000f8e583f */
[----:B------:R-:W-:-:S03]  /*76b0*/  UIADD3 UR6, UR4, 0x2, URZ ;  /* 0x0000000204067890 */ /* 0x000fc6000fffe03f */
[----:B------:R-:W-:Y:S02]  /*76c0*/  UMOV UR10, UR4 ;  /* 0x00000004000a7c82 */ /* 0x000fe40008000000 */
[----:B------:R-:W-:Y:S01]  /*76d0*/  QGMMA.64x256x32.F32.E4M3.E4M3 R24, R228, gdesc[UR8], R24, gsb0 ;  /* 0x03e00008e4187df3 */ /* 0x000fe20008000818 */
[----:B------:R-:W-:Y:S01]  /*76e0*/  UMOV UR11, 0x40000040 ;  /* 0x40000040000b7882 */ /* 0x000fe20000000000 */
[----:B------:R-:W-:Y:S01]  /*76f0*/  UMOV UR10, UR6 ;  /* 0x00000006000a7c82 */ /* 0x000fe20008000000 */
[----:B------:R-:W-:Y:S01]  /*7700*/  UIADD3 UR6, UR4, 0x4, URZ ;  /* 0x0000000404067890 */ /* 0x000fe2000fffe03f */
[----:B--2---:R-:W-:-:S04]  /*7710*/  ISETP.NE.U32.AND P1, PT, R8, RZ, PT ;  /* 0x000000ff0800720c */ /* 0x004fc80003f25070 */
[----:B------:R-:W-:-:S13]  /*7720*/  ISETP.NE.AND.EX P1, PT, R9, RZ, PT, P1 ;  /* 0x000000ff0900720c */ /* 0x000fda0003f25310 */
[----:B01----:R-:W0:Y:S01]  /*7730*/  @P1 LDC.64 R4, c[0x0][0x9c8] ;  /* 0x00027200ff041b82 */ /* 0x003e220000000a00 */
[----:B------:R-:W-:-:S07]  /*7740*/  @P1 SHF.R.S32.HI R13, RZ, 0x1f, R16 ;  /* 0x0000001fff0d1819 */ /* 0x000fce0000011410 */
[----:B------:R-:W1:Y:S01]  /*7750*/  @P1 LDC.64 R10, c[0x0][0x9d0] ;  /* 0x00027400ff0a1b82 */ /* 0x000e620000000a00 */
[C---:B0-----:R-:W-:Y:S02]  /*7760*/  @P1 IMAD R0, R4.reuse, UR38, RZ ;  /* 0x0000002604001c24 */ /* 0x041fe4000f8e02ff */
[----:B------:R-:W-:-:S04]  /*7770*/  @P1 IMAD.WIDE.U32 R2, R4, UR39, RZ ;  /* 0x0000002704021c25 */ /* 0x000fc8000f8e00ff */
[----:B------:R-:W-:Y:S02]  /*7780*/  @P1 IMAD R5, R5, UR39, R0 ;  /* 0x0000002705051c24 */ /* 0x000fe4000f8e0200 */
[-C--:B-1----:R-:W-:Y:S02]  /*7790*/  @P1 IMAD R0, R13, R10.reuse, RZ ;  /* 0x0000000a0d001224 */ /* 0x082fe400078e02ff */
[----:B------:R-:W-:Y:S02]  /*77a0*/  @P1 IMAD.IADD R3, R3, 0x1, R5 ;  /* 0x0000000103031824 */ /* 0x000fe400078e0205 */
[C---:B------:R-:W-:Y:S02]  /*77b0*/  @P1 IMAD R5, R16.reuse, R11, R0 ;  /* 0x0000000b10051224 */ /* 0x040fe400078e0200 */
[----:B------:R-:W-:-:S04]  /*77c0*/  @P1 IMAD.WIDE.U32 R2, R16, R10, R2 ;  /* 0x0000000a10021225 */ /* 0x000fc800078e0002 */
[----:B------:R-:W-:Y:S01]  /*77d0*/  @P1 IMAD.IADD R0, R3, 0x1, R5 ;  /* 0x0000000103001824 */ /* 0x000fe200078e0205 */
[----:B------:R-:W-:-:S04]  /*77e0*/  @P1 LEA R4, P2, R2, R8, 0x2 ;  /* 0x0000000802041211 */ /* 0x000fc800078410ff */
[----:B------:R-:W-:-:S05]  /*77f0*/  @P1 LEA.HI.X R5, R2, R9, R0, 0x2, P2 ;  /* 0x0000000902051211 */ /* 0x000fca00010f1400 */
[----:B------:R0:W2:Y:S01]  /*7800*/  @P1 LDG.E R17, desc[UR40][R4.64] ;  /* 0x0000002804111981 */ /* 0x0000a2000c1e1900 */
[----:B------:R-:W-:Y:S02]  /*7810*/  WARPGROUP.DEPBAR.LE gsb0, 0x0 ;  /* 0x00008000000079c5 */ /* 0x000fe40000010000 */
[----:B------:R-:W-:-:S06]  /*7820*/  WARPGROUP.ARRIVE ;  /* 0x00000000000079c5 */ /* 0x000fcc0000000000 */
[----:B------:R-:W-:Y:S01]  /*7830*/  QGMMA.64x256x32.F32.E4M3.E4M3 R24, R216, gdesc[UR8], R24, gsb0 ;  /* 0x03e00008d8187df3 */ /* 0x000fe20008000818 */
[----:B------:R-:W-:Y:S01]  /*7840*/  UMOV UR10, UR6 ;  /* 0x00000006000a7c82 */ /* 0x000fe20008000000 */
[----:B------:R-:W-:Y:S01]  /*7850*/  UMOV UR11, 0x40000040 ;  /* 0x40000040000b7882 */ /* 0x000fe20000000000 */
[----:B------:R-:W-:Y:S01]  /*7860*/  UIADD3 UR4, UR4, 0x6, URZ ;  /* 0x0000000604047890 */ /* 0x000fe2000fffe03f */
[----:B------:R-:W1:Y:S04]  /*7870*/  SHFL.BFLY PT, R3, R6, 0x2, 0x1f ;  /* 0x0c401f0006037f89 */ /* 0x000e6800000e0000 */
[----:B------:R-:W3:Y:S01]  /*7880*/  SHFL.BFLY PT, R2, R7, 0x2, 0x1f ;  /* 0x0c401f0007027f89 */ /* 0x000ee200000e0000 */
[----:B------:R-:W-:Y:S02]  /*7890*/  WARPGROUP.DEPBAR.LE gsb0, 0x0 ;  /* 0x00008000000079c5 */ /* 0x000fe40000010000 */
[----:B------:R-:W-:-:S15]  /*78a0*/  WARPGROUP.ARRIVE ;  /* 0x00000000000079c5 */ /* 0x000fde0000000000 */
[----:B------:R-:W-:-:S02]  /*78b0*/  NOP ;  /* 0x0000000000007918 */ /* 0x000fc40000000000 */
[----:B------:R-:W-:Y:S01]  /*78c0*/  QGMMA.64x256x32.F32.E4M3.E4M3 R24, R220, gdesc[UR8], R24, gsb0 ;  /* 0x03e00008dc187df3 */ /* 0x000fe20008000818 */
[----:B------:R-:W-:Y:S01]  /*78d0*/  UMOV UR10, UR4 ;  /* 0x00000004000a7c82 */ /* 0x000fe20008000000 */
[----:B------:R-:W-:Y:S01]  /*78e0*/  UMOV UR11, 0x40000040 ;  /* 0x40000040000b7882 */ /* 0x000fe20000000000 */
[----:B-1----:R-:W-:Y:S01]  /*78f0*/  FADD.FTZ R3, R3, R6 ;  /* 0x0000000603037221 */ /* 0x002fe20000010000 */
[----:B---3--:R-:W-:-:S04]  /*7900*/  FADD.FTZ R2, R2, R7 ;  /* 0x0000000702027221 */ /* 0x008fc80000010000 */
[----:B------:R-:W1:Y:S04]  /*7910*/  SHFL.BFLY PT, R0, R3, 0x1, 0x1f ;  /* 0x0c201f0003007f89 */ /* 0x000e6800000e0000 */
[----:B------:R-:W3:Y:S01]  /*7920*/  SHFL.BFLY PT, R9, R2, 0x1, 0x1f ;  /* 0x0c201f0002097f89 */ /* 0x000ee200000e0000 */
[----:B0-----:R-:W-:Y:S02]  /*7930*/  IMAD.MOV.U32 R4, RZ, RZ, RZ ;  /* 0x000000ffff047224 */ /* 0x001fe400078e00ff */
[----:B-1----:R-:W-:Y:S01]  /*7940*/  FADD.FTZ R10, R3, R0 ;  /* 0x00000000030a7221 */ /* 0x002fe20000010000 */
[----:B---3--:R-:W-:-:S04]  /*7950*/  FADD.FTZ R9, R2, R9 ;  /* 0x0000000902097221 */ /* 0x008fc80000010000 */
[C---:B------:R-:W-:Y:S01]  /*7960*/  FSETP.NE.FTZ.AND P1, PT, R10.reuse, RZ, PT ;  /* 0x000000ff0a00720b */ /* 0x040fe20003f35000 */
[----:B------:R-:W-:Y:S01]  /*7970*/  FMUL.FTZ R5, R10, 0.00390625 ;  /* 0x3b8000000a057820 */ /* 0x000fe20000410000 */
[----:B------:R-:W-:-:S04]  /*7980*/  FMUL.FTZ R11, R9, 0.00390625 ;  /* 0x3b800000090b7820 */ /* 0x000fc80000410000 */
[----:B------:R-:W-:Y:S02]  /*7990*/  FSETP.NE.FTZ.AND P2, PT, R5, RZ, PT ;  /* 0x000000ff0500720b */ /* 0x000fe40003f55000 */
[----:B------:R-:W-:-:S05]  /*79a0*/  FSETP.NE.FTZ.AND P3, PT, R11, RZ, PT ;  /* 0x000000ff0b00720b */ /* 0x000fca0003f75000 */
[----:B------:R-:W-:Y:S01]  /*79b0*/  @P1 MUFU.RCP R4, R10 ;  /* 0x0000000a00041308 */ /* 0x000fe20000001000 */
[----:B------:R-:W-:Y:S01]  /*79c0*/  FSETP.NE.FTZ.AND P1, PT, R9, RZ, PT ;  /* 0x000000ff0900720b */ /* 0x000fe20003f35000 */
[----:B------:R-:W-:-:S06]  /*79d0*/  IMAD.MOV.U32 R8, RZ, RZ, RZ ;  /* 0x000000ffff087224 */ /* 0x000fcc00078e00ff */
[----:B------:R-:W0:Y:S08]  /*79e0*/  @P2 MUFU.LG2 R5, R5 ;  /* 0x0000000500052308 */ /* 0x000e300000000c00 */
[----:B------:R-:W1:Y:S08]  /*79f0*/  @P3 MUFU.LG2 R7, R11 ;  /* 0x0000000b00073308 */ /* 0x000e700000000c00 */
[----:B------:R-:W3:Y:S01]  /*7a00*/  @P1 MUFU.RCP R8, R9 ;  /* 0x0000000900081308 */ /* 0x000ee20000001000 */
[C---:B------:R-:W-:Y:S01]  /*7a10*/  @P2 FMUL.FTZ R3, R193.reuse, 0.69314718246459960938 ;  /* 0x3f317218c1032820 */ /* 0x040fe20000410000 */
[----:B------:R-:W-:Y:S01]  /*7a20*/  @P3 FMUL.FTZ R12, R193, 0.69314718246459960938 ;  /* 0x3f317218c10c3820 */ /* 0x000fe20000410000 */
[----:B0-----:R-:W-:Y:S01]  /*7a30*/  @P2 FMUL.FTZ R6, R5, 0.69314718246459960938 ;  /* 0x3f31721805062820 */ /* 0x001fe20000410000 */
[----:B------:R-:W-:-:S02]  /*7a40*/  IMAD.MOV.U32 R2, RZ, RZ, -0x800000 ;  /* 0xff800000ff027424 */ /* 0x000fc400078e00ff */
[----:B--2---:R-:W-:Y:S01]  /*7a50*/  FMUL.FTZ R18, R4, R17 ;  /* 0x0000001104127220 */ /* 0x004fe20000410000 */
[----:B------:R-:W-:Y:S02]  /*7a60*/  IMAD.MOV.U32 R0, RZ, RZ, -0x800000 ;  /* 0xff800000ff007424 */ /* 0x000fe400078e00ff */
[----:B-1----:R-:W-:Y:S01]  /*7a70*/  @P3 FMUL.FTZ R7, R7, 0.69314718246459960938 ;  /* 0x3f31721807073820 */ /* 0x002fe20000410000 */
[----:B------:R-:W-:-:S03]  /*7a80*/  @P2 FFMA.FTZ R2, R3, R206, R6 ;  /* 0x000000ce03022223 */ /* 0x000fc60000010006 */
[----:B------:R-:W-:Y:S01]  /*7a90*/  @P3 FFMA.FTZ R0, R12, R194, R7 ;  /* 0x000000c20c003223 */ /* 0x000fe20000010007 */
[----:B---3--:R-:W-:Y:S01]  /*7aa0*/  FMUL.FTZ R17, R8, R17 ;  /* 0x0000001108117220 */ /* 0x008fe20000410000 */
[----:B------:R-:W-:Y:S02]  /*7ab0*/  WARPGROUP.DEPBAR.LE gsb0, 0x0 ;  /* 0x00008000000079c5 */ /* 0x000fe40000010000 */
[----:B------:R-:W-:-:S06]  /*7ac0*/  WARPGROUP.ARRIVE ;  /* 0x00000000000079c5 */ /* 0x000fcc0000000000 */
[----:B------:R-:W-:Y:S03]  /*7ad0*/  QGMMA.64x256x32.F32.E4M3.E4M3 R24, R224, gdesc[UR8], R24, gsb0 ;  /* 0x03e00008e0187df3 */ /* 0x000fe60008000818 */
[----:B------:R-:W-:Y:S02]  /*7ae0*/  WARPGROUP.DEPBAR.LE gsb0, 0x0 ;  /* 0x00008000000079c5 */ /* 0x000fe40000010000 */
[----:B------:R-:W-:Y:S05]  /*7af0*/  @!P0 BRA `(.L_x_34) ;  /* 0x0000000000048947 */ /* 0x000fea0003800000 */
[----:B------:R-:W-:Y:S01]  /*7b00*/  BPT.TRAP 0x1 ;  /* 0x000000040000795c */ /* 0x000fe20000300000 */
.L_x_34:
[----:B------:R-:W-:Y:S01]  /*7b10*/  UIADD3 UR4, UR7, 0x38860, URZ ;  /* 0x0003886007047890 */ /* 0x000fe2000fffe03f */
[-C--:B------:R-:W-:Y:S01]  /*7b20*/  FMUL.FTZ R152, R29, R18.reuse ;  /* 0x000000121d987220 */ /* 0x080fe20000410000 */
[-C--:B------:R-:W-:Y:S01]  /*7b30*/  FMUL.FTZ R8, R93, R18.reuse ;  /* 0x000000125d087220 */ /* 0x080fe20000410000 */
[-C--:B------:R-:W-:Y:S01]  /*7b40*/  FMUL.FTZ R4, R109, R18.reuse ;  /* 0x000000126d047220 */ /* 0x080fe20000410000 */
[----:B------:R-:W-:Y:S01]  /*7b50*/  UPRMT UR4, UR5, 0x654, UR4 ;  /* 0x0000065405047896 */ /* 0x000fe20008000004 */
        /* <DEDUP_REMOVED lines=8> */
[----:B------:R-:W-:Y:S01]  /*7be0*/  SYNCS.ARRIVE.TRANS64.RED.A1T0 RZ, [UR4], RZ ;  /* 0x000000ffffff79a7 */ /* 0x000fe20008100404 */
        /* <DEDUP_REMOVED lines=111> */
[----:B------:R-:W-:Y:S01]  /*82e0*/  PLOP3.LUT P0, PT, PT, PT, PT, 0x8, 0x0 ;  /* 0x000000000000781c */ /* 0x000fe20003f0e170 */
[-C--:B------:R-:W-:Y:S01]  /*82f0*/  FMUL.FTZ R134, R134, R17.reuse ;  /* 0x0000001186867220 */ /* 0x080fe20000410000 */
[-C--:B------:R-:W-:Y:S01]  /*8300*/  FMUL.FTZ R131, R131, R17.reuse ;  /* 0x0000001183837220 */ /* 0x080fe20000410000 */
[-C--:B------:R-:W-:Y:S01]  /*8310*/  FMUL.FTZ R142, R142, R17.reuse ;  /* 0x000000118e8e7220 */ /* 0x080fe20000410000 */
[-C--:B------:R-:W-:Y:S01]  /*8320*/  FMUL.FTZ R139, R139, R17.reuse ;  /* 0x000000118b8b7220 */ /* 0x080fe20000410000 */
[-C--:B------:R-:W-:Y:S01]  /*8330*/  FMUL.FTZ R150, R150, R17.reuse ;  /* 0x0000001196967220 */ /* 0x080fe20000410000 */
[----:B------:R-:W-:-:S07]  /*8340*/  FMUL.FTZ R147, R147, R17 ;  /* 0x0000001193937220 */ /* 0x000fce0000410000 */
.L_x_12:
[----:B------:R-:W-:Y:S05]  /*8350*/  @P0 BRA `(.L_x_35) ;  /* 0x0000003800540947 */ /* 0x000fea0003800000 */
[----:B------:R-:W0:Y:S01]  /*8360*/  S2R R18, SR_TID.X ;  /* 0x0000000000127919 */ /* 0x000e220000002100 */
[----:B------:R-:W-:Y:S01]  /*8370*/  ULDC.64 UR4, c[0x4][0x38] ;  /* 0x01000e0000047ab9 */ /* 0x000fe20000000a00 */
[----:B------:R-:W-:Y:S01]  /*8380*/  ULDC.64 UR6, c[0x0][0xb38] ;  /* 0x0002ce0000067ab9 */ /* 0x000fe20000000a00 */
[----:B------:R-:W-:Y:S01]  /*8390*/  ULDC.64 UR8, c[0x0][0xb28] ;  /* 0x0002ca0000087ab9 */ /* 0x000fe20000000a00 */
[----:B0-----:R-:W-:-:S05]  /*83a0*/  IMAD.SHL.U32 R17, R18, 0x4, RZ ;  /* 0x0000000412117824 */ /* 0x001fca00078e00ff */
[----:B------:R-:W-:Y:S01]  /*83b0*/  LOP3.LUT R17, R17, 0xc, RZ, 0xc0, !PT ;  /* 0x0000000c11117812 */ /* 0x000fe200078ec0ff */
[----:B------:R-:W-:Y:S03]  /*83c0*/  BAR.SYNC.DEFER_BLOCKING 0x1, 0x100 ;  /* 0x0044000000007b1d */ /* 0x000fe60000010000 */
[----:B------:R-:W-:-:S05]  /*83d0*/  IADD3 R26, P0, R17, UR4, RZ ;  /* 0x00000004111a7c10 */ /* 0x000fca000ff1e0ff */
[----:B------:R-:W-:Y:S01]  /*83e0*/  IMAD.X R27, RZ, RZ, UR5, P0 ;  /* 0x00000005ff1b7e24 */ /* 0x000fe200080e06ff */
[----:B------:R-:W-:-:S04]  /*83f0*/  ULDC.64 UR4, c[0x0][0xbd0] ;  /* 0x0002f40000047ab9 */ /* 0x000fc80000000a00 */
[----:B------:R0:W2:Y:S01]  /*8400*/  LDG.E.CONSTANT R26, desc[UR40][R26.64] ;  /* 0x000000281a1a7981 */ /* 0x0000a2000c1e9900 */
[C---:B------:R-:W-:Y:S01]  /*8410*/  LOP3.LUT P0, R17, R18.reuse, 0x3, RZ, 0xc0, !PT ;  /* 0x0000000312117812 */ /* 0x040fe2000780c0ff */
[----:B------:R-:W-:Y:S01]  /*8420*/  VIADD R18, R18, 0xffffff80 ;  /* 0xffffff8012127836 */ /* 0x000fe20000000000 */
[----:B------:R-:W-:Y:S02]  /*8430*/  BSSY B0, `(.L_x_36) ;  /* 0x00002ad000007945 */ /* 0x000fe40003800000 */
[----:B------:R-:W-:-:S04]  /*8440*/  ISETP.EQ.OR P0, PT, R17, 0x3, !P0 ;  /* 0x000000031100780c */ /* 0x000fc80004702670 */
[----:B------:R-:W-:Y:S02]  /*8450*/  SEL R157, R41, R8, P0 ;  /* 0x00000008299d7207 */ /* 0x000fe40000000000 */
[----:B------:R-:W-:Y:S02]  /*8460*/  SEL R8, R8, R41, P0 ;  /* 0x0000002908087207 */ /* 0x000fe40000000000 */
[----:B------:R-:W-:Y:S02]  /*8470*/  SEL R41, R7, R76, P0 ;  /* 0x0000004c07297207 */ /* 0x000fe40000000000 */
[----:B------:R-:W-:Y:S02]  /*8480*/  SEL R76, R76, R7, P0 ;  /* 0x000000074c4c7207 */ /* 0x000fe40000000000 */
[----:B------:R-:W-:Y:S02]  /*8490*/  SHF.R.S32.HI R7, RZ, 0x1f, R18 ;  /* 0x0000001fff077819 */ /* 0x000fe40000011412 */
[----:B------:R-:W-:-:S02]  /*84a0*/  SEL R163, R25, R4, P0 ;  /* 0x0000000419a37207 */ /* 0x000fc40000000000 */
[----:B------:R-:W-:Y:S02]  /*84b0*/  SEL R25, R4, R25, P0 ;  /* 0x0000001904197207 */ /* 0x000fe40000000000 */
[----:B------:R-:W-:Y:S02]  /*84c0*/  LEA.HI R4, R7, R18, RZ, 0x7 ;  /* 0x0000001207047211 */ /* 0x000fe400078f38ff */
[----:B------:R-:W-:Y:S02]  /*84d0*/  SEL R161, R5, R72, P0 ;  /* 0x0000004805a17207 */ /* 0x000fe40000000000 */
[----:B------:R-:W-:Y:S02]  /*84e0*/  SEL R105, R36, R29, P0 ;  /* 0x0000001d24697207 */ /* 0x000fe40000000000 */
[----:B------:R-:W-:Y:S02]  /*84f0*/  SEL R72, R72, R5, P0 ;  /* 0x0000000548487207 */ /* 0x000fe40000000000 */
[----:B------:R-:W-:-:S02]  /*8500*/  SEL R29, R29, R36, P0 ;  /* 0x000000241d1d7207 */ /* 0x000fc40000000000 */
[----:B------:R-:W-:Y:S02]  /*8510*/  SEL R165, R3, R68, P0 ;  /* 0x0000004403a57207 */ /* 0x000fe40000000000 */
[----:B------:R-:W-:Y:S02]  /*8520*/  LOP3.LUT R5, R4, 0xffffff80, RZ, 0xc0, !PT ;  /* 0xffffff8004057812 */ /* 0x000fe400078ec0ff */
[----:B------:R-:W-:Y:S02]  /*8530*/  SEL R3, R68, R3, P0 ;  /* 0x0000000344037207 */ /* 0x000fe40000000000 */
[----:B------:R-:W-:Y:S02]  /*8540*/  SEL R181, R30, R31, P0 ;  /* 0x0000001f1eb57207 */ /* 0x000fe40000000000 */
[----:B------:R-:W-:Y:S02]  /*8550*/  SEL R36, R31, R30, P0 ;  /* 0x0000001e1f247207 */ /* 0x000fe40000000000 */
[----:B------:R-:W-:-:S02]  /*8560*/  SEL R31, R38, R39, P0 ;  /* 0x00000027261f7207 */ /* 0x000fc40000000000 */
[----:B------:R-:W-:Y:S02]  /*8570*/  SEL R68, R39, R38, P0 ;  /* 0x0000002627447207 */ /* 0x000fe40000000000 */
[----:B------:R-:W-:Y:S01]  /*8580*/  SEL R39, R42, R81, P0 ;  /* 0x000000512a277207 */ /* 0x000fe20000000000 */
[----:B------:R-:W1:Y:S01]  /*8590*/  S2R R38, SR_CTAID.X ;  /* 0x0000000000267919 */ /* 0x000e620000002500 */
[----:B------:R-:W-:Y:S01]  /*85a0*/  SEL R81, R81, R42, P0 ;  /* 0x0000002a51517207 */ /* 0x000fe20000000000 */
[----:B------:R-:W-:Y:S01]  /*85b0*/  IMAD.IADD R42, R18, 0x1, -R5 ;  /* 0x00000001122a7824 */ /* 0x000fe200078e0a05 */
[----:B------:R-:W-:Y:S02]  /*85c0*/  SEL R155, R49, R10, P0 ;  /* 0x0000000a319b7207 */ /* 0x000fe40000000000 */
[----:B------:R-:W-:Y:S02]  /*85d0*/  SEL R10, R10, R49, P0 ;  /* 0x000000310a0a7207 */ /* 0x000fe40000000000 */
[----:B------:R-:W-:-:S02]  /*85e0*/  SEL R49, R9, R80, P0 ;  /* 0x0000005009317207 */ /* 0x000fc40000000000 */
[----:B------:R-:W-:Y:S02]  /*85f0*/  SEL R9, R80, R9, P0 ;  /* 0x0000000950097207 */ /* 0x000fe40000000000 */
[----:B------:R-:W-:Y:S02]  /*8600*/  SEL R189, R62, R63, P0 ;  /* 0x0000003f3ebd7207 */ /* 0x000fe40000000000 */
[----:B------:R-:W-:Y:S02]  /*8610*/  SEL R80, R63, R62, P0 ;  /* 0x0000003e3f507207 */ /* 0x000fe40000000000 */
[----:B------:R-:W-:Y:S02]  /*8620*/  SEL R113, R24, R101, P0 ;  /* 0x0000006518717207 */ /* 0x000fe40000000000 */
[----:B------:R-:W-:Y:S02]  /*8630*/  SHF.R.S32.HI R63, RZ, 0x1f, R42 ;  /* 0x0000001fff3f7819 */ /* 0x000fe4000001142a */
[----:B------:R-:W-:-:S02]  /*8640*/  SEL R24, R101, R24, P0 ;  /* 0x0000001865187207 */ /* 0x000fc40000000000 */
[----:B------:R-:W-:Y:S02]  /*8650*/  SEL R101, R44, R23, P0 ;  /* 0x000000172c657207 */ /* 0x000fe40000000000 */
[----:B------:R-:W-:Y:S02]  /*8660*/  SEL R23, R23, R44, P0 ;  /* 0x0000002c17177207 */ /* 0x000fe40000000000 */
[----:B------:R-:W-:Y:S02]  /*8670*/  SEL R159, R33, R6, P0 ;  /* 0x00000006219f7207 */ /* 0x000fe40000000000 */
[----:B------:R-:W-:Y:S02]  /*8680*/  LEA.HI R44, R63, R42, RZ, 0x2 ;  /* 0x0000002a3f2c7211 */ /* 0x000fe400078f10ff */
[----:B0-----:R-:W-:Y:S02]  /*8690*/  SHF.R.S32.HI R27, RZ, 0x7, R4 ;  /* 0x00000007ff1b7819 */ /* 0x001fe40000011404 */
[----:B------:R-:W-:-:S02]  /*86a0*/  SEL R199, R86, R87, P0 ;  /* 0x0000005756c77207 */ /* 0x000fc40000000000 */
[----:B------:R-:W-:Y:S02]  /*86b0*/  SEL R33, R6, R33, P0 ;  /* 0x0000002106217207 */ /* 0x000fe40000000000 */
[----:B------:R-:W-:Y:S02]  /*86c0*/  SEL R87, R87, R86, P0 ;  /* 0x0000005657577207 */ /* 0x000fe40000000000 */
[----:B------:R-:W-:Y:S02]  /*86d0*/  LEA.HI R7, R7, R18, RZ, 0x2 ;  /* 0x0000001207077211 */ /* 0x000fe400078f10ff */
[----:B------:R-:W-:Y:S02]  /*86e0*/  SEL R141, R77, R14, P0 ;  /* 0x0000000e4d8d7207 */ /* 0x000fe40000000000 */
[--C-:B------:R-:W-:Y:S02]  /*86f0*/  SHF.R.S32.HI R5, RZ, 0x2, R44.reuse ;  /* 0x00000002ff057819 */ /* 0x100fe4000001142c */
[----:B------:R-:W-:-:S02]  /*8700*/  SHF.R.S32.HI R6, RZ, 0x1f, R44 ;  /* 0x0000001fff067819 */ /* 0x000fc4000001142c */
[----:B------:R-:W-:Y:S02]  /*8710*/  LEA.HI R4, R4, R27, RZ, 0x1 ;  /* 0x0000001b04047211 */ /* 0x000fe400078f08ff */
[----:B------:R-:W-:Y:S02]  /*8720*/  SEL R14, R14, R77, P0 ;  /* 0x0000004d0e0e7207 */ /* 0x000fe40000000000 */
[----:B------:R-:W-:Y:S02]  /*8730*/  LOP3.LUT R7, R7, 0xfffffffc, RZ, 0xc0, !PT ;  /* 0xfffffffc07077812 */ /* 0x000fe400078ec0ff */
[----:B------:R-:W-:Y:S02]  /*8740*/  LEA.HI R6, R6, R5, RZ, 0x3 ;  /* 0x0000000506067211 */ /* 0x000fe400078f18ff */
[----:B------:R-:W-:Y:S02]  /*8750*/  LOP3.LUT R4, R4, 0x3fffffe, RZ, 0xc0, !PT ;  /* 0x03fffffe04047812 */ /* 0x000fe400078ec0ff */
[----:B------:R-:W-:-:S02]  /*8760*/  SEL R179, R28, R65, P0 ;  /* 0x000000411cb37207 */ /* 0x000fc40000000000 */
[----:B------:R-:W-:Y:S01]  /*8770*/  SEL R65, R65, R28, P0 ;  /* 0x0000001c41417207 */ /* 0x000fe20000000000 */
[----:B------:R-:W-:Y:S01]  /*8780*/  IMAD.IADD R28, R18, 0x1, -R7 ;  /* 0x00000001121c7824 */ /* 0x000fe200078e0a07 */
[----:B------:R-:W-:Y:S01]  /*8790*/  SEL R195, R74, R75, P0 ;  /* 0x0000004b4ac37207 */ /* 0x000fe20000000000 */
[----:B------:R-:W-:Y:S01]  /*87a0*/  IMAD.IADD R18, R27, 0x1, -R4 ;  /* 0x000000011b127824 */ /* 0x000fe200078e0a04 */
[----:B------:R-:W-:Y:S02]  /*87b0*/  SEL R74, R75, R74, P0 ;  /* 0x0000004a4b4a7207 */ /* 0x000fe40000000000 */
[----:B------:R-:W-:Y:S02]  /*87c0*/  LOP3.LUT R6, R6, 0xfffffff8, RZ, 0xc0, !PT ;  /* 0xfffffff806067812 */ /* 0x000fe400078ec0ff */
[----:B------:R-:W-:Y:S02]  /*87d0*/  SHF.R.S32.HI R75, RZ, 0x1f, R16 ;  /* 0x0000001fff4b7819 */ /* 0x000fe40000011410 */
[----:B------:R-:W-:Y:S01]  /*87e0*/  LEA.HI R4, R63, R42, RZ, 0x5 ;  /* 0x0000002a3f047211 */ /* 0x000fe200078f28ff */
[----:B------:R-:W-:Y:S01]  /*87f0*/  IMAD.IADD R7, R5, 0x1, -R6 ;  /* 0x0000000105077824 */ /* 0x000fe200078e0a06 */
[----:B------:R-:W-:Y:S01]  /*8800*/  SEL R59, R32, R117, P0 ;  /* 0x00000075203b7207 */ /* 0x000fe20000000000 */
[C---:B------:R-:W-:Y:S01]  /*8810*/  IMAD R27, R75.reuse, UR4, RZ ;  /* 0x000000044b1b7c24 */ /* 0x040fe2000f8e02ff */
[----:B------:R-:W-:Y:S01]  /*8820*/  SHF.R.S32.HI R6, RZ, 0x5, R4 ;  /* 0x00000005ff067819 */ /* 0x000fe20000011404 */
[----:B------:R-:W-:Y:S01]  /*8830*/  IMAD R75, R75, UR6, RZ ;  /* 0x000000064b4b7c24 */ /* 0x000fe2000f8e02ff */
[----:B------:R-:W-:Y:S01]  /*8840*/  SEL R32, R117, R32, P0 ;  /* 0x0000002075207207 */ /* 0x000fe20000000000 */
[----:B------:R-:W-:Y:S01]  /*8850*/  IMAD R63, R16, UR5, R27 ;  /* 0x00000005103f7c24 */ /* 0x000fe2000f8e021b */
[----:B------:R-:W-:Y:S01]  /*8860*/  SEL R117, R22, R93, P0 ;  /* 0x0000005d16757207 */ /* 0x000fe20000000000 */
[----:B------:R-:W-:Y:S01]  /*8870*/  IMAD R27, R6, 0x10, R7 ;  /* 0x00000010061b7824 */ /* 0x000fe200078e0207 */
[----:B------:R-:W-:Y:S01]  /*8880*/  SEL R35, R153, R104, P0 ;  /* 0x0000006899237207 */ /* 0x000fe20000000000 */
[C---:B------:R-:W-:Y:S01]  /*8890*/  IMAD R75, R16.reuse, UR7, R75 ;  /* 0x00000007104b7c24 */ /* 0x040fe2000f8e024b */
[----:B------:R-:W-:Y:S01]  /*88a0*/  SEL R22, R93, R22, P0 ;  /* 0x000000165d167207 */ /* 0x000fe20000000000 */
[----:B------:R-:W-:Y:S01]  /*88b0*/  IMAD.WIDE.U32 R6, R16, UR6, RZ ;  /* 0x0000000610067c25 */ /* 0x000fe2000f8e00ff */
[----:B------:R-:W-:Y:S01]  /*88c0*/  SEL R149, R57, R12, P0 ;  /* 0x0000000c39957207 */ /* 0x000fe20000000000 */
[----:B------:R-:W-:Y:S01]  /*88d0*/  ULDC.64 UR6, c[0x0][0xb48] ;  /* 0x0002d20000067ab9 */ /* 0x000fe20000000a00 */
[----:B------:R-:W-:Y:S01]  /*88e0*/  SEL R177, R64, R145, P0 ;  /* 0x0000009140b17207 */ /* 0x000fe20000000000 */
[----:B------:R-:W-:Y:S01]  /*88f0*/  IMAD.IADD R7, R7, 0x1, R75 ;  /* 0x0000000107077824 */ /* 0x000fe200078e024b */
[----:B------:R-:W-:Y:S01]  /*8900*/  SEL R153, R104, R153, P0 ;  /* 0x0000009968997207 */ /* 0x000fe20000000000 */
[----:B------:R-:W-:Y:S01]  /*8910*/  IMAD.WIDE.U32 R4, R16, UR4, RZ ;  /* 0x0000000410047c25 */ /* 0x000fe2000f8e00ff */
[----:B------:R-:W-:Y:S01]  /*8920*/  SEL R93, R52, R21, P0 ;  /* 0x00000015345d7207 */ /* 0x000fe20000000000 */
[----:B------:R-:W0:Y:S01]  /*8930*/  S2UR UR4, SR_CTAID.Y ;  /* 0x00000000000479c3 */ /* 0x000e220000002600 */
[----:B------:R-:W-:Y:S01]  /*8940*/  SEL R12, R12, R57, P0 ;  /* 0x000000390c0c7207 */ /* 0x000fe20000000000 */
[----:B------:R-:W-:Y:S01]  /*8950*/  IMAD.IADD R5, R5, 0x1, R63 ;  /* 0x0000000105057824 */ /* 0x000fe200078e023f */
[----:B------:R-:W-:Y:S01]  /*8960*/  SEL R64, R145, R64, P0 ;  /* 0x0000004091407207 */ /* 0x000fe20000000000 */
[----:B------:R-:W-:Y:S01]  /*8970*/  IMAD R27, R18, 0x40, R27 ;  /* 0x00000040121b7824 */ /* 0x000fe200078e021b */
[----:B------:R-:W-:-:S02]  /*8980*/  SEL R21, R21, R52, P0 ;  /* 0x0000003415157207 */ /* 0x000fc40000000000 */
[----:B------:R-:W-:Y:S02]  /*8990*/  SEL R57, R11, R84, P0 ;  /* 0x000000540b397207 */ /* 0x000fe40000000000 */
[----:B------:R-:W-:Y:S02]  /*89a0*/  SEL R145, R148, R69, P0 ;  /* 0x0000004594917207 */ /* 0x000fe40000000000 */
[----:B------:R-:W-:Y:S02]  /*89b0*/  SEL R11, R84, R11, P0 ;  /* 0x0000000b540b7207 */ /* 0x000fe40000000000 */
[----:B------:R-:W-:Y:S02]  /*89c0*/  SEL R69, R69, R148, P0 ;  /* 0x0000009445457207 */ /* 0x000fe40000000000 */
[----:B------:R-:W-:Y:S02]  /*89d0*/  SEL R221, R130, R131, P0 ;  /* 0x0000008382dd7207 */ /* 0x000fe40000000000 */
        /* <DEDUP_REMOVED lines=40> */
[----:B------:R-:W-:Y:S02]  /*8c60*/  LEA.HI R30, R28, R28, RZ, 0x1 ;  /* 0x0000001c1c1e7211 */ /* 0x000fe400078f08ff */
[----:B------:R-:W-:Y:S02]  /*8c70*/  SEL R167, R116, R37, P0 ;  /* 0x0000002574a77207 */ /* 0x000fe40000000000 */
[----:B------:R-:W-:-:S02]  /*8c80*/  LOP3.LUT R63, R30, 0x1ffffffe, RZ, 0xc0, !PT ;  /* 0x1ffffffe1e3f7812 */ /* 0x000fc400078ec0ff */
[----:B------:R-:W-:Y:S02]  /*8c90*/  SEL R173, R48, R129, P0 ;  /* 0x0000008130ad7207 */ /* 0x000fe40000000000 */
[----:B------:R-:W-:Y:S01]  /*8ca0*/  SEL R77, R55, R54, P0 ;  /* 0x00000036374d7207 */ /* 0x000fe20000000000 */
[----:B------:R-:W-:Y:S01]  /*8cb0*/  IMAD.IADD R28, R28, 0x1, -R63 ;  /* 0x000000011c1c7824 */ /* 0x000fe200078e0a3f */
[----:B------:R-:W-:Y:S02]  /*8cc0*/  SEL R48, R129, R48, P0 ;  /* 0x0000003081307207 */ /* 0x000fe40000000000 */
[----:B------:R-:W-:Y:S01]  /*8cd0*/  SEL R37, R37, R116, P0 ;  /* 0x0000007425257207 */ /* 0x000fe20000000000 */
[--C-:B------:R-:W-:Y:S01]  /*8ce0*/  IMAD R28, R28, 0x8, R27.reuse ;  /* 0x000000081c1c7824 */ /* 0x100fe200078e021b */
[----:B------:R-:W-:Y:S01]  /*8cf0*/  SEL R129, R132, R53, P0 ;  /* 0x0000003584817207 */ /* 0x000fe20000000000 */
[----:B-1----:R-:W-:Y:S01]  /*8d00*/  IMAD R27, R38, 0x80, R27 ;  /* 0x00000080261b7824 */ /* 0x002fe200078e021b */
        /* <DEDUP_REMOVED lines=9> */
[----:B------:R-:W-:Y:S02]  /*8da0*/  LOP3.LUT R63, R44, 0x7ffffffc, RZ, 0xc0, !PT ;  /* 0x7ffffffc2c3f7812 */ /* 0x000fe400078ec0ff */
[----:B------:R-:W-:Y:S02]  /*8db0*/  SEL R15, R96, R15, P0 ;  /* 0x0000000f600f7207 */ /* 0x000fe40000000000 */
        /* <DEDUP_REMOVED lines=16> */
[----:B------:R-:W-:Y:S01]  /*8ec0*/  SEL R197, R78, R79, P0 ;  /* 0x0000004f4ec57207 */ /* 0x000fe20000000000 */
[----:B--2---:R1:W-:Y:S01]  /*8ed0*/  SHFL.IDX PT, R86, R159, R26, 0x1c1f ;  /* 0x001c1f1a9f567589 */ /* 0x0043e200000e0000 */
[----:B------:R-:W-:-:S02]  /*8ee0*/  SEL R78, R79, R78, P0 ;  /* 0x0000004e4f4e7207 */ /* 0x000fc40000000000 */
[----:B------:R-:W-:Y:S01]  /*8ef0*/  LOP3.LUT P1, RZ, R42, 0x3, RZ, 0xc0, !PT ;  /* 0x000000032aff7812 */ /* 0x000fe2000782c0ff */
[----:B------:R-:W-:Y:S01]  /*8f00*/  SHFL.IDX PT, R141, R141, R26, 0x1c1f ;  /* 0x001c1f1a8d8d7589 */ /* 0x000fe200000e0000 */
[----:B------:R-:W-:-:S03]  /*8f10*/  SEL R19, R19, R60, P0 ;  /* 0x0000003c13137207 */ /* 0x000fc60000000000 */
[----:B------:R-:W-:Y:S01]  /*8f20*/  SHFL.IDX PT, R35, R35, R26, 0x1c1f ;  /* 0x001c1f1a23237589 */ /* 0x000fe200000e0000 */
[----:B-1----:R-:W-:-:S03]  /*8f30*/  LOP3.LUT R159, R26, 0x2, RZ, 0x3c, !PT ;  /* 0x000000021a9f7812 */ /* 0x002fc600078e3cff */
[----:B------:R-:W-:Y:S04]  /*8f40*/  SHFL.IDX PT, R120, R113, R26, 0x1c1f ;  /* 0x001c1f1a71787589 */ /* 0x000fe800000e0000 */
[----:B------:R-:W1:Y:S04]  /*8f50*/  SHFL.IDX PT, R172, R14, R159, 0x1c1f ;  /* 0x001c1f9f0eac7589 */ /* 0x000e6800000e0000 */
[----:B------:R-:W2:Y:S04]  /*8f60*/  SHFL.IDX PT, R160, R153, R159, 0x1c1f ;  /* 0x001c1f9f99a07589 */ /* 0x000ea800000e0000 */
[----:B------:R-:W-:Y:S04]  /*8f70*/  SHFL.IDX PT, R111, R93, R26, 0x1c1f ;  /* 0x001c1f1a5d6f7589 */ /* 0x000fe800000e0000 */
[----:B------:R-:W-:Y:S04]  /*8f80*/  SHFL.IDX PT, R166, R21, R159, 0x1c1f ;  /* 0x001c1f9f15a67589 */ /* 0x000fe800000e0000 */
[----:B------:R-:W-:Y:S04]  /*8f90*/  SHFL.IDX PT, R75, R57, R26, 0x1c1f ;  /* 0x001c1f1a394b7589 */ /* 0x000fe800000e0000 */
[----:B------:R-:W-:Y:S04]  /*8fa0*/  SHFL.IDX PT, R113, R145, R26, 0x1c1f ;  /* 0x001c1f1a91717589 */ /* 0x000fe800000e0000 */
[----:B------:R-:W-:Y:S04]  /*8fb0*/  SHFL.IDX PT, R182, R11, R159, 0x1c1f ;  /* 0x001c1f9f0bb67589 */ /* 0x000fe800000e0000 */
[----:B------:R1:W-:Y:S04]  /*8fc0*/  SHFL.IDX PT, R154, R69, R159, 0x1c1f ;  /* 0x001c1f9f459a7589 */ /* 0x0003e800000e0000 */
[----:B------:R-:W-:Y:S04]  /*8fd0*/  SHFL.IDX PT, R155, R155, R26, 0x1c1f ;  /* 0x001c1f1a9b9b7589 */ /* 0x000fe800000e0000 */
[----:B------:R2:W-:Y:S01]  /*8fe0*/  SHFL.IDX PT, R180, R10, R159, 0x1c1f ;  /* 0x001c1f9f0ab47589 */ /* 0x0005e200000e0000 */
[----:B-1----:R-:W-:-:S03]  /*8ff0*/  SEL R69, R172, R141, P0 ;  /* 0x0000008dac457207 */ /* 0x002fc60000000000 */
[----:B------:R-:W-:Y:S04]  /*9000*/  SHFL.IDX PT, R114, R39, R26, 0x1c1f ;  /* 0x001c1f1a27727589 */ /* 0x000fe800000e0000 */
[----:B------:R-:W-:Y:S01]  /*9010*/  SHFL.IDX PT, R39, R131, R26, 0x1c1f ;  /* 0x001c1f1a83277589 */ /* 0x000fe200000e0000 */
[----:B--2---:R-:W-:-:S03]  /*9020*/  SEL R10, R35, R160, P0 ;  /* 0x000000a0230a7207 */ /* 0x004fc60000000000 */
[----:B------:R1:W-:Y:S04]  /*9030*/  SHFL.IDX PT, R131, R67, R159, 0x1c1f ;  /* 0x001c1f9f43837589 */ /* 0x0003e800000e0000 */
[----:B------:R-:W-:Y:S04]  /*9040*/  SHFL.IDX PT, R90, R163, R26, 0x1c1f ;  /* 0x001c1f1aa35a7589 */ /* 0x000fe800000e0000 */
[----:B------:R-:W-:Y:S01]  /*9050*/  SHFL.IDX PT, R88, R161, R26, 0x1c1f ;  /* 0x001c1f1aa1587589 */ /* 0x000fe200000e0000 */
[----:B-1----:R-:W-:Y:S02]  /*9060*/  SEL R67, R141, R172, P0 ;  /* 0x000000ac8d437207 */ /* 0x002fe40000000000 */
[----:B------:R-:W1:Y:S01]  /*9070*/  LDC R141, c[0x0][0xbe8] ;  /* 0x0002fa00ff8d7b82 */ /* 0x000e620000000800 */
[----:B------:R-:W2:Y:S04]  /*9080*/  SHFL.IDX PT, R163, R24, R159, 0x1c1f ;  /* 0x001c1f9f18a37589 */ /* 0x000ea800000e0000 */
[----:B------:R-:W-:Y:S04]  /*9090*/  SHFL.IDX PT, R124, R59, R26, 0x1c1f ;  /* 0x001c1f1a3b7c7589 */ /* 0x000fe800000e0000 */
[----:B------:R-:W-:Y:S04]  /*90a0*/  SHFL.IDX PT, R123, R105, R26, 0x1c1f ;  /* 0x001c1f1a697b7589 */ /* 0x000fe800000e0000 */
[----:B------:R-:W-:Y:S04]  /*90b0*/  SHFL.IDX PT, R121, R121, R26, 0x1c1f ;  /* 0x001c1f1a79797589 */ /* 0x000fe800000e0000 */
[----:B------:R-:W3:Y:S04]  /*90c0*/  SHFL.IDX PT, R162, R29, R159, 0x1c1f ;  /* 0x001c1f9f1da27589 */ /* 0x000ee800000e0000 */
[----:B------:R-:W4:Y:S01]  /*90d0*/  SHFL.IDX PT, R161, R32, R159, 0x1c1f ;  /* 0x001c1f9f20a17589 */ /* 0x000f2200000e0000 */
[----:B-1----:R-:W-:-:S03]  /*90e0*/  ISETP.NE.AND P2, PT, R141, 0x1, PT ;  /* 0x000000018d00780c */ /* 0x002fc60003f45270 */
[----:B------:R-:W-:Y:S01]  /*90f0*/  SHFL.IDX PT, R152, R34, R159, 0x1c1f ;  /* 0x001c1f9f22987589 */ /* 0x000fe200000e0000 */
[----:B--2---:R-:W-:-:S03]  /*9100*/  SEL R24, R163, R120, P0 ;  /* 0x00000078a3187207 */ /* 0x004fc60000000000 */
[----:B------:R-:W-:Y:S04]  /*9110*/  SHFL.IDX PT, R125, R125, R26, 0x1c1f ;  /* 0x001c1f1a7d7d7589 */ /* 0x000fe800000e0000 */
[----:B------:R-:W-:Y:S04]  /*9120*/  SHFL.IDX PT, R115, R31, R26, 0x1c1f ;  /* 0x001c1f1a1f737589 */ /* 0x000fe800000e0000 */
[----:B------:R-:W-:Y:S04]  /*9130*/  SHFL.IDX PT, R104, R47, R26, 0x1c1f ;  /* 0x001c1f1a2f687589 */ /* 0x000fe800000e0000 */
[----:B------:R1:W-:Y:S01]  /*9140*/  SHFL.IDX PT, R170, R20, R159, 0x1c1f ;  /* 0x001c1f9f14aa7589 */ /* 0x0003e200000e0000 */
[----:B---3--:R-:W-:-:S03]  /*9150*/  SEL R21, R162, R123, P0 ;  /* 0x0000007ba2157207 */ /* 0x008fc60000000000 */
[----:B------:R-:W-:Y:S01]  /*9160*/  SHFL.IDX PT, R146, R68, R159, 0x1c1f ;  /* 0x001c1f9f44927589 */ /* 0x000fe200000e0000 */
[----:B----4-:R-:W-:-:S03]  /*9170*/  SEL R14, R124, R161, P0 ;  /* 0x000000a17c0e7207 */ /* 0x010fc60000000000 */
[----:B------:R-:W2:Y:S01]  /*9180*/  SHFL.IDX PT, R151, R81, R159, 0x1c1f ;  /* 0x001c1f9f51977589 */ /* 0x000ea200000e0000 */
[----:B-1----:R-:W-:-:S03]  /*9190*/  SEL R20, R161, R124, P0 ;  /* 0x0000007ca1147207 */ /* 0x002fc60000000000 */
[----:B------:R-:W-:Y:S04]  /*91a0*/  SHFL.IDX PT, R145, R89, R159, 0x1c1f ;  /* 0x001c1f9f59917589 */ /* 0x000fe800000e0000 */
[----:B------:R-:W-:Y:S04]  /*91b0*/  SHFL.IDX PT, R105, R183, R26, 0x1c1f ;  /* 0x001c1f1ab7697589 */ /* 0x000fe800000e0000 */
[----:B------:R-:W-:Y:S04]  /*91c0*/  SHFL.IDX PT, R144, R73, R159, 0x1c1f ;  /* 0x001c1f9f49907589 */ /* 0x000fe800000e0000 */
[----:B------:R-:W-:Y:S04]  /*91d0*/  SHFL.IDX PT, R147, R147, R26, 0x1c1f ;  /* 0x001c1f1a93937589 */ /* 0x000fe800000e0000 */
[----:B------:R-:W-:Y:S04]  /*91e0*/  SHFL.IDX PT, R178, R13, R159, 0x1c1f ;  /* 0x001c1f9f0db27589 */ /* 0x000fe800000e0000 */
[----:B------:R-:W-:Y:S01]  /*91f0*/  SHFL.IDX PT, R158, R85, R159, 0x1c1f ;  /* 0x001c1f9f559e7589 */ /* 0x000fe200000e0000 */
[----:B--2---:R-:W-:-:S02]  /*9200*/  SEL R124, R114, R151, P0 ;  /* 0x00000097727c7207 */ /* 0x004fc40000000000 */
[----:B------:R-:W-:Y:S01]  /*9210*/  SEL R114, R151, R114, P0 ;  /* 0x0000007297727207 */ /* 0x000fe20000000000 */
[----:B------:R1:W-:Y:S01]  /*9220*/  SHFL.IDX PT, R176, R12, R159, 0x1c1f ;  /* 0x001c1f9f0cb07589 */ /* 0x0003e200000e0000 */
[----:B------:R-:W0:Y:S03]  /*9230*/  LDC R151, c[0x0][0xc50] ;  /* 0x00031400ff977b82 */ /* 0x000e260000000800 */
[----:B------:R-:W-:Y:S04]  /*9240*/  SHFL.IDX PT, R93, R167, R26, 0x1c1f ;  /* 0x001c1f1aa75d7589 */ /* 0x000fe800000e0000 */
[----:B------:R-:W-:Y:S01]  /*9250*/  SHFL.IDX PT, R31, R139, R26, 0x1c1f ;  /* 0x001c1f1a8b1f7589 */ /* 0x000fe200000e0000 */
[----:B-1----:R-:W-:-:S03]  /*9260*/  SEL R12, R160, R35, P0 ;  /* 0x00000023a00c7207 */ /* 0x002fc60000000000 */
[----:B------:R1:W-:Y:S01]  /*9270*/  SHFL.IDX PT, R85, R33, R159, 0x1c1f ;  /* 0x001c1f9f21557589 */ /* 0x0003e200000e0000 */
[----:B------:R-:W-:-:S03]  /*9280*/  SEL R35, R166, R111, P0 ;  /* 0x0000006fa6237207 */ /* 0x000fc60000000000 */
[----:B------:R-:W2:Y:S04]  /*9290*/  SHFL.IDX PT, R149, R149, R26, 0x1c1f ;  /* 0x001c1f1a95957589 */ /* 0x000ea800000e0000 */
[----:B------:R-:W-:Y:S01]  /*92a0*/  SHFL.IDX PT, R118, R179, R26, 0x1c1f ;  /* 0x001c1f1ab3767589 */ /* 0x000fe200000e0000 */
[----:B-1----:R-:W-:-:S03]  /*92b0*/  SEL R33, R111, R166, P0 ;  /* 0x000000a66f217207 */ /* 0x002fc60000000000 */
[----:B------:R1:W-:Y:S01]  /*92c0*/  SHFL.IDX PT, R167, R76, R159, 0x1c1f ;  /* 0x001c1f9f4ca77589 */ /* 0x0003e200000e0000 */
[----:B------:R-:W-:Y:S02]  /*92d0*/  SEL R111, R113, R154, P0 ;  /* 0x0000009a716f7207 */ /* 0x000fe40000000000 */
[----:B------:R-:W-:Y:S01]  /*92e0*/  SEL R113, R154, R113, P0 ;  /* 0x000000719a717207 */ /* 0x000fe20000000000 */
[----:B------:R-:W-:Y:S04]  /*92f0*/  SHFL.IDX PT, R153, R65, R159, 0x1c1f ;  /* 0x001c1f9f41997589 */ /* 0x000fe800000e0000 */
[----:B------:R3:W-:Y:S01]  /*9300*/  SHFL.IDX PT, R139, R74, R159, 0x1c1f ;  /* 0x001c1f9f4a8b7589 */ /* 0x0007e200000e0000 */
[----:B-1----:R-:W-:-:S03]  /*9310*/  SEL R76, R182, R75, P0 ;  /* 0x0000004bb64c7207 */ /* 0x002fc60000000000 */
[----:B------:R1:W-:Y:S04]  /*9320*/  SHFL.IDX PT, R128, R77, R159, 0x1c1f ;  /* 0x001c1f9f4d807589 */ /* 0x0003e800000e0000 */
[----:B------:R-:W4:Y:S01]  /*9330*/  SHFL.IDX PT, R127, R43, R26, 0x1c1f ;  /* 0x001c1f1a2b7f7589 */ /* 0x000f2200000e0000 */
[----:B--2---:R-:W-:Y:S02]  /*9340*/  SEL R73, R176, R149, P0 ;  /* 0x00000095b0497207 */ /* 0x004fe40000000000 */
[----:B---3--:R-:W-:Y:S01]  /*9350*/  SEL R74, R75, R182, P0 ;  /* 0x000000b64b4a7207 */ /* 0x008fe20000000000 */
[----:B------:R-:W-:Y:S01]  /*9360*/  SHFL.IDX PT, R103, R129, R26, 0x1c1f ;  /* 0x001c1f1a81677589 */ /* 0x000fe200000e0000 */
[----:B------:R-:W-:Y:S02]  /*9370*/  SEL R75, R155, R180, P0 ;  /* 0x000000b49b4b7207 */ /* 0x000fe40000000000 */
[----:B-1----:R-:W-:Y:S01]  /*9380*/  SEL R77, R180, R155, P0 ;  /* 0x0000009bb44d7207 */ /* 0x002fe20000000000 */
[----:B------:R-:W1:Y:S01]  /*9390*/  SHFL.IDX PT, R95, R185, R26, 0x1c1f ;  /* 0x001c1f1ab95f7589 */ /* 0x000e6200000e0000 */
[----:B------:R-:W2:Y:S03]  /*93a0*/  LDC.64 R154, c[0x0][0xbd8] ;  /* 0x0002f600ff9a7b82 */ /* 0x000ea60000000a00 */
[----:B------:R-:W-:Y:S04]  /*93b0*/  SHFL.IDX PT, R94, R187, R26, 0x1c1f ;  /* 0x001c1f1abb5e7589 */ /* 0x000fe800000e0000 */
[----:B------:R-:W-:Y:S04]  /*93c0*/  SHFL.IDX PT, R129, R97, R159, 0x1c1f ;  /* 0x001c1f9f61817589 */ /* 0x000fe800000e0000 */
[----:B------:R-:W-:Y:S04]  /*93d0*/  SHFL.IDX PT, R108, R175, R26, 0x1c1f ;  /* 0x001c1f1aaf6c7589 */ /* 0x000fe800000e0000 */
[----:B------:R-:W-:Y:S01]  /*93e0*/  SHFL.IDX PT, R63, R189, R26, 0x1c1f ;  /* 0x001c1f1abd3f7589 */ /* 0x000fe200000e0000 */
[----:B----4-:R-:W-:-:S02]  /*93f0*/  SEL R11, R127, R158, P0 ;  /* 0x0000009e7f0b7207 */ /* 0x010fc40000000000 */
[----:B------:R-:W-:Y:S01]  /*9400*/  SEL R13, R158, R127, P0 ;  /* 0x0000007f9e0d7207 */ /* 0x000fe20000000000 */
[----:B------:R-:W-:Y:S04]  /*9410*/  SHFL.IDX PT, R132, R80, R159, 0x1c1f ;  /* 0x001c1f9f50847589 */ /* 0x000fe800000e0000 */
[----:B------:R3:W-:Y:S01]  /*9420*/  SHFL.IDX PT, R168, R22, R159, 0x1c1f ;  /* 0x001c1f9f16a87589 */ /* 0x0007e200000e0000 */
[----:B-1----:R-:W-:-:S03]  /*9430*/  SEL R127, R95, R128, P0 ;  /* 0x000000805f7f7207 */ /* 0x002fc60000000000 */
[----:B------:R-:W-:Y:S04]  /*9440*/  SHFL.IDX PT, R175, R40, R159, 0x1c1f ;  /* 0x001c1f9f28af7589 */ /* 0x000fe800000e0000 */
[----:B------:R-:W-:Y:S01]  /*9450*/  SHFL.IDX PT, R30, R51, R26, 0x1c1f ;  /* 0x001c1f1a331e7589 */ /* 0x000fe200000e0000 */
[----:B---3--:R-:W-:-:S03]  /*9460*/  SEL R22, R120, R163, P0 ;  /* 0x000000a378167207 */ /* 0x008fc60000000000 */
[----:B------:R-:W-:Y:S01]  /*9470*/  SHFL.IDX PT, R133, R133, R26, 0x1c1f ;  /* 0x001c1f1a85857589 */ /* 0x000fe200000e0000 */
[----:B------:R-:W-:-:S03]  /*9480*/  SEL R120, R121, R152, P0 ;  /* 0x0000009879787207 */ /* 0x000fc60000000000 */
[----:B------:R-:W-:Y:S04]  /*9490*/  SHFL.IDX PT, R83, R157, R26, 0x1c1f ;  /* 0x001c1f1a9d537589 */ /* 0x000fe800000e0000 */
[----:B------:R1:W3:Y:S04]  /*94a0*/  SHFL.IDX PT, R174, R15, R159, 0x1c1f ;  /* 0x001c1f9f0fae7589 */ /* 0x0002e800000e0000 */
[----:B------:R-:W-:Y:S04]  /*94b0*/  SHFL.IDX PT, R192, R53, R159, 0x1c1f ;  /* 0x001c1f9f35c07589 */ /* 0x000fe800000e0000 */
[----:B------:R4:W-:Y:S01]  /*94c0*/  SHFL.IDX PT, R40, R122, R159, 0x1c1f ;  /* 0x001c1f9f7a287589 */ /* 0x0009e200000e0000 */
[----:B-1----:R-:W-:-:S03]  /*94d0*/  SEL R15, R123, R162, P0 ;  /* 0x000000a27b0f7207 */ /* 0x002fc60000000000 */
[----:B------:R-:W-:Y:S01]  /*94e0*/  SHFL.IDX PT, R51, R193, R26, 0x1c1f ;  /* 0x001c1f1ac1337589 */ /* 0x000fe200000e0000 */
[----:B------:R-:W-:-:S03]  /*94f0*/  SEL R123, R146, R115, P0 ;  /* 0x00000073927b7207 */ /* 0x000fc60000000000 */
[----:B------:R1:W-:Y:S01]  /*9500*/  SHFL.IDX PT, R157, R64, R159, 0x1c1f ;  /* 0x001c1f9f409d7589 */ /* 0x0003e200000e0000 */
[----:B----4-:R-:W-:-:S03]  /*9510*/  SEL R122, R152, R121, P0 ;  /* 0x00000079987a7207 */ /* 0x010fc60000000000 */
[----:B------:R4:W-:Y:S01]  /*9520*/  SHFL.IDX PT, R148, R36, R159, 0x1c1f ;  /* 0x001c1f9f24947589 */ /* 0x0009e200000e0000 */
[----:B------:R-:W-:Y:S02]  /*9530*/  SEL R121, R115, R146, P0 ;  /* 0x0000009273797207 */ /* 0x000fe40000000000 */
[----:B------:R-:W-:Y:S01]  /*9540*/  SEL R115, R144, R105, P0 ;  /* 0x0000006990737207 */ /* 0x000fe20000000000 */
[----:B------:R5:W-:Y:S01]  /*9550*/  SHFL.IDX PT, R136, R70, R159, 0x1c1f ;  /* 0x001c1f9f46887589 */ /* 0x000be200000e0000 */
[----:B------:R-:W0:Y:S01]  /*9560*/  @P2 LDC R146, c[0x0][0xbf0] ;  /* 0x0002fc00ff922b82 */ /* 0x000e220000000800 */
[----:B-1----:R-:W-:Y:S02]  /*9570*/  SEL R64, R170, R125, P0 ;  /* 0x0000007daa407207 */ /* 0x002fe40000000000 */
[----:B------:R1:W-:Y:S01]  /*9580*/  SHFL.IDX PT, R53, R126, R159, 0x1c1f ;  /* 0x001c1f9f7e357589 */ /* 0x0003e200000e0000 */
[----:B---3--:R-:W-:Y:S02]  /*9590*/  SEL R68, R174, R133, P0 ;  /* 0x00000085ae447207 */ /* 0x008fe40000000000 */
[----:B----4-:R-:W-:Y:S01]  /*95a0*/  SEL R36, R125, R170, P0 ;  /* 0x000000aa7d247207 */ /* 0x010fe20000000000 */
[----:B------:R-:W-:Y:S01]  /*95b0*/  SHFL.IDX PT, R52, R195, R26, 0x1c1f ;  /* 0x001c1f1ac3347589 */ /* 0x000fe200000e0000 */
[----:B------:R-:W-:-:S02]  /*95c0*/  SEL R125, R105, R144, P0 ;  /* 0x00000090697d7207 */ /* 0x000fc40000000000 */
[----:B-----5:R-:W-:Y:S01]  /*95d0*/  SEL R70, R147, R178, P0 ;  /* 0x000000b293467207 */ /* 0x020fe20000000000 */
[----:B------:R-:W-:Y:S01]  /*95e0*/  SHFL.IDX PT, R99, R171, R26, 0x1c1f ;  /* 0x001c1f1aab637589 */ /* 0x000fe200000e0000 */
[----:B------:R-:W-:Y:S02]  /*95f0*/  SEL R105, R128, R95, P0 ;  /* 0x0000005f80697207 */ /* 0x000fe40000000000 */
[----:B-1----:R-:W-:Y:S01]  /*9600*/  SEL R126, R104, R145, P0 ;  /* 0x00000091687e7207 */ /* 0x002fe20000000000 */
[----:B------:R1:W-:Y:S01]  /*9610*/  SHFL.IDX PT, R171, R72, R159, 0x1c1f ;  /* 0x001c1f9f48ab7589 */ /* 0x0003e200000e0000 */
[----:B------:R-:W-:Y:S02]  /*9620*/  SEL R104, R145, R104, P0 ;  /* 0x0000006891687207 */ /* 0x000fe40000000000 */
[----:B------:R-:W3:Y:S01]  /*9630*/  LDC.64 R144, c[0x0][0xb40] ;  /* 0x0002d000ff907b82 */ /* 0x000ee20000000a00 */
[----:B------:R-:W-:Y:S01]  /*9640*/  SHFL.IDX PT, R112, R177, R26, 0x1c1f ;  /* 0x001c1f1ab1707589 */ /* 0x000fe200000e0000 */
[----:B------:R-:W-:-:S02]  /*9650*/  SEL R128, R94, R129, P0 ;  /* 0x000000815e807207 */ /* 0x000fc40000000000 */
[----:B------:R-:W-:Y:S01]  /*9660*/  SEL R94, R129, R94, P0 ;  /* 0x0000005e815e7207 */ /* 0x000fe20000000000 */
[----:B------:R-:W4:Y:S01]  /*9670*/  SHFL.IDX PT, R190, R45, R159, 0x1c1f ;  /* 0x001c1f9f2dbe7589 */ /* 0x000f2200000e0000 */
[----:B------:R-:W-:Y:S02]  /*9680*/  SEL R129, R63, R132, P0 ;  /* 0x000000843f817207 */ /* 0x000fe40000000000 */
[----:B-1----:R-:W-:Y:S01]  /*9690*/  SEL R72, R178, R147, P0 ;  /* 0x00000093b2487207 */ /* 0x002fe20000000000 */
[----:B------:R-:W-:Y:S01]  /*96a0*/  SHFL.IDX PT, R177, R48, R159, 0x1c1f ;  /* 0x001c1f9f30b17589 */ /* 0x000fe200000e0000 */
[----:B------:R-:W1:Y:S01]  /*96b0*/  @P2 LDC R147, c[0x0][0xbec] ;  /* 0x0002fb00ff932b82 */ /* 0x000e620000000800 */
[----:B------:R-:W-:Y:S02]  /*96c0*/  SEL R95, R132, R63, P0 ;  /* 0x0000003f845f7207 */ /* 0x000fe40000000000 */
[----:B------:R5:W-:Y:S04]  /*96d0*/  SHFL.IDX PT, R48, R71, R159, 0x1c1f ;  /* 0x001c1f9f47307589 */ /* 0x000be800000e0000 */
[----:B------:R2:W-:Y:S04]  /*96e0*/  SHFL.IDX PT, R45, R116, R159, 0x1c1f ;  /* 0x001c1f9f742d7589 */ /* 0x0005e800000e0000 */
[----:B------:R-:W-:Y:S01]  /*96f0*/  SHFL.IDX PT, R156, R61, R159, 0x1c1f ;  /* 0x001c1f9f3d9c7589 */ /* 0x000fe200000e0000 */
[----:B-----5:R-:W-:Y:S01]  /*9700*/  SEL R71, R149, R176, P0 ;  /* 0x000000b095477207 */ /* 0x020fe20000000000 */
[----:B---3--:R-:W-:Y:S01]  /*9710*/  IMAD.WIDE.U32 R6, R144, UR39, R6 ;  /* 0x0000002790067c25 */ /* 0x008fe2000f8e0006 */
[----:B------:R-:W3:Y:S01]  /*9720*/  @P2 LDC R149, c[0x0][0xbf0] ;  /* 0x0002fc00ff952b82 */ /* 0x000ee20000000800 */
[----:B------:R-:W-:Y:S01]  /*9730*/  SHFL.IDX PT, R119, R181, R26, 0x1c1f ;  /* 0x001c1f1ab5777589 */ /* 0x000fe200000e0000 */
[----:B--2---:R-:W-:-:S02]  /*9740*/  SEL R116, R118, R153, P0 ;  /* 0x0000009976747207 */ /* 0x004fc40000000000 */
[----:B------:R-:W-:Y:S01]  /*9750*/  SEL R118, R153, R118, P0 ;  /* 0x0000007699767207 */ /* 0x000fe20000000000 */
[----:B------:R2:W-:Y:S01]  /*9760*/  SHFL.IDX PT, R61, R138, R159, 0x1c1f ;  /* 0x001c1f9f8a3d7589 */ /* 0x0005e200000e0000 */
[----:B----4-:R-:W-:Y:S02]  /*9770*/  SEL R97, R99, R190, P0 ;  /* 0x000000be63617207 */ /* 0x010fe40000000000 */
[----:B------:R-:W4:Y:S01]  /*9780*/  @P2 LDC R153, c[0x0][0xbec] ;  /* 0x0002fb00ff992b82 */ /* 0x000f220000000800 */
[----:B------:R-:W-:Y:S01]  /*9790*/  SHFL.IDX PT, R181, R143, R26, 0x1c1f ;  /* 0x001c1f1a8fb57589 */ /* 0x000fe200000e0000 */
[----:B------:R-:W-:-:S03]  /*97a0*/  SEL R99, R190, R99, P0 ;  /* 0x00000063be637207 */ /* 0x000fc60000000000 */
[----:B------:R-:W-:Y:S01]  /*97b0*/  SHFL.IDX PT, R50, R191, R26, 0x1c1f ;  /* 0x001c1f1abf327589 */ /* 0x000fe200000e0000 */
[----:B--2---:R-:W-:-:S03]  /*97c0*/  IMAD R138, R154, UR38, RZ ;  /* 0x000000269a8a7c24 */ /* 0x004fc6000f8e02ff */
[----:B------:R2:W5:Y:S01]  /*97d0*/  SHFL.IDX PT, R143, R66, R159, 0x1c1f ;  /* 0x001c1f9f428f7589 */ /* 0x00056200000e0000 */
[----:B------:R-:W-:Y:S02]  /*97e0*/  IMAD R63, R155, UR39, R138 ;  /* 0x000000279b3f7c24 */ /* 0x000fe4000f8e028a */
[----:B------:R-:W-:Y:S01]  /*97f0*/  IMAD.MOV R138, RZ, RZ, -R16 ;  /* 0x000000ffff8a7224 */ /* 0x000fe200078e0a10 */
[----:B------:R-:W-:Y:S01]  /*9800*/  SHFL.IDX PT, R100, R109, R26, 0x1c1f ;  /* 0x001c1f1a6d647589 */ /* 0x000fe200000e0000 */
[----:B------:R-:W-:Y:S01]  /*9810*/  IMAD.WIDE.U32 R154, R154, UR39, R4 ;  /* 0x000000279a9a7c25 */ /* 0x000fe2000f8e0004 */
[----:B------:R-:W-:Y:S02]  /*9820*/  SEL R4, R52, R139, P0 ;  /* 0x0000008b34047207 */ /* 0x000fe40000000000 */
[----:B------:R-:W-:Y:S01]  /*9830*/  SHFL.IDX PT, R109, R137, R26, 0x1c1f ;  /* 0x001c1f1a896d7589 */ /* 0x000fe200000e0000 */
[----:B--2---:R-:W-:Y:S01]  /*9840*/  SEL R66, R133, R174, P0 ;  /* 0x000000ae85427207 */ /* 0x004fe20000000000 */
[----:B0-----:R-:W-:Y:S01]  /*9850*/  IMAD R151, R151, R138, UR4 ;  /* 0x0000000497977e24 */ /* 0x001fe2000f8e028a */
[----:B------:R-:W-:Y:S01]  /*9860*/  SEL R133, R51, R136, P0 ;  /* 0x0000008833857207 */ /* 0x000fe20000000000 */
[----:B-1----:R-:W-:Y:S01]  /*9870*/  @P2 IMAD.HI.U32 R16, R28, R147, RZ ;  /* 0x000000931c102227 */ /* 0x002fe200078e00ff */
[----:B------:R-:W-:Y:S01]  /*9880*/  SEL R51, R136, R51, P0 ;  /* 0x0000003388337207 */ /* 0x000fe20000000000 */
[----:B------:R-:W-:Y:S01]  /*9890*/  ULDC.64 UR4, c[0x0][0xbe0] ;  /* 0x0002f80000047ab9 */ /* 0x000fe20000000a00 */
[----:B------:R-:W-:Y:S01]  /*98a0*/  SEL R136, R139, R52, P0 ;  /* 0x000000348b887207 */ /* 0x000fe20000000000 */
[----:B------:R-:W-:Y:S01]  /*98b0*/  IMAD R52, R144, UR38, RZ ;  /* 0x0000002690347c24 */ /* 0x000fe2000f8e02ff */
[----:B------:R-:W-:Y:S01]  /*98c0*/  SHFL.IDX PT, R54, R197, R26, 0x1c1f ;  /* 0x001c1f1ac5367589 */ /* 0x000fe200000e0000 */
[----:B------:R-:W-:-:S02]  /*98d0*/  IMAD.IADD R155, R155, 0x1, R63 ;  /* 0x000000019b9b7824 */ /* 0x000fc400078e023f */
[----:B------:R-:W-:Y:S01]  /*98e0*/  IMAD R145, R145, UR39, R52 ;  /* 0x0000002791917c24 */ /* 0x000fe2000f8e0234 */
[----:B------:R-:W-:Y:S01]  /*98f0*/  SHF.R.S32.HI R52, RZ, 0x1f, R151 ;  /* 0x0000001fff347819 */ /* 0x000fe20000011497 */
[----:B------:R-:W-:Y:S01]  /*9900*/  IMAD.MOV.U32 R63, RZ, RZ, R28 ;  /* 0x000000ffff3f7224 */ /* 0x000fe200078e001c */
[----:B---3--:R-:W-:Y:S01]  /*9910*/  @P2 SHF.R.U32.HI R63, RZ, R149, R16 ;  /* 0x00000095ff3f2219 */ /* 0x008fe20000011610 */
[----:B------:R-:W-:Y:S01]  /*9920*/  IMAD.IADD R145, R7, 0x1, R145 ;  /* 0x0000000107917824 */ /* 0x000fe200078e0291 */
[----:B------:R-:W0:Y:S01]  /*9930*/  SHFL.IDX PT, R137, R78, R159, 0x1c1f ;  /* 0x001c1f9f4e897589 */ /* 0x000e2200000e0000 */
[----:B------:R-:W-:Y:S01]  /*9940*/  IMAD R7, R52, UR4, RZ ;  /* 0x0000000434077c24 */ /* 0x000fe2000f8e02ff */
[----:B-----5:R-:W-:Y:S01]  /*9950*/  SEL R132, R50, R143, P0 ;  /* 0x0000008f32847207 */ /* 0x020fe20000000000 */
[----:B----4-:R-:W-:Y:S01]  /*9960*/  @P2 IMAD.HI.U32 R153, R28, R153, RZ ;  /* 0x000000991c992227 */ /* 0x010fe200078e00ff */
[----:B------:R-:W-:Y:S01]  /*9970*/  SEL R50, R143, R50, P0 ;  /* 0x000000328f327207 */ /* 0x000fe20000000000 */
[----:B------:R-:W-:Y:S01]  /*9980*/  SHFL.IDX PT, R55, R55, R26, 0x1c1f ;  /* 0x001c1f1a37377589 */ /* 0x000fe200000e0000 */
[----:B------:R-:W-:Y:S01]  /*9990*/  SHF.R.S32.HI R139, RZ, 0x1f, R63 ;  /* 0x0000001fff8b7819 */ /* 0x000fe2000001143f */
[----:B------:R-:W-:-:S02]  /*99a0*/  IMAD.MOV.U32 R144, RZ, RZ, R6 ;  /* 0x000000ffff907224 */ /* 0x000fc400078e0006 */
[C---:B------:R-:W-:Y:S01]  /*99b0*/  IMAD R16, R151.reuse, UR5, R7 ;  /* 0x0000000597107c24 */ /* 0x040fe2000f8e0207 */
[----:B------:R-:W1:Y:S01]  /*99c0*/  SHFL.IDX PT, R140, R82, R159, 0x1c1f ;  /* 0x001c1f9f528c7589 */ /* 0x000e6200000e0000 */
[----:B------:R-:W-:Y:S01]  /*99d0*/  IMAD.WIDE.U32 R6, R151, UR4, R154 ;  /* 0x0000000497067c25 */ /* 0x000fe2000f8e009a */
[----:B------:R-:W-:Y:S02]  /*99e0*/  ULDC.64 UR4, c[0x0][0xb30] ;  /* 0x0002cc0000047ab9 */ /* 0x000fe40000000a00 */
[----:B------:R-:W2:Y:S01]  /*99f0*/  SHFL.IDX PT, R117, R117, R26, 0x1c1f ;  /* 0x001c1f1a75757589 */ /* 0x000ea200000e0000 */
[----:B------:R-:W-:Y:S01]  /*9a00*/  IMAD.MOV.U32 R143, RZ, RZ, R28 ;  /* 0x000000ffff8f7224 */ /* 0x000fe200078e001c */
[----:B------:R-:W-:Y:S01]  /*9a10*/  @P2 SHF.R.U32.HI R143, RZ, R146, R153 ;  /* 0x00000092ff8f2219 */ /* 0x000fe20000011699 */
[----:B------:R-:W-:Y:S01]  /*9a20*/  IMAD R52, R52, UR6, RZ ;  /* 0x0000000634347c24 */ /* 0x000fe2000f8e02ff */
[----:B------:R-:W-:Y:S01]  /*9a30*/  IADD3 R138, P2, R63, R6, RZ ;  /* 0x000000063f8a7210 */ /* 0x000fe20007f5e0ff */
[----:B------:R-:W-:Y:S01]  /*9a40*/  IMAD.MOV R63, RZ, RZ, -R63 ;  /* 0x000000ffff3f7224 */ /* 0x000fe200078e0a3f */
[----:B------:R-:W-:Y:S01]  /*9a50*/  SHF.R.S32.HI R6, RZ, 0x1f, R143 ;  /* 0x0000001fff067819 */ /* 0x000fe2000001148f */
[----:B------:R-:W-:Y:S01]  /*9a60*/  IMAD R147, R151, UR7, R52 ;  /* 0x0000000797937c24 */ /* 0x000fe2000f8e0234 */
[----:B------:R-:W-:Y:S01]  /*9a70*/  IADD3.X R139, R139, R7, R16, P2, !PT ;  /* 0x000000078b8b7210 */ /* 0x000fe200017fe410 */
[----:B------:R-:W-:Y:S01]  /*9a80*/  IMAD.WIDE.U32 R144, R151, UR6, R144 ;  /* 0x0000000697907c25 */ /* 0x000fe2000f8e0090 */
[----:B------:R-:W-:Y:S01]  /*9a90*/  ULDC.64 UR6, c[0x0][0xbc8] ;  /* 0x0002f20000067ab9 */ /* 0x000fe20000000a00 */
[----:B0-----:R-:W-:Y:S01]  /*9aa0*/  SEL R5, R54, R137, P0 ;  /* 0x0000008936057207 */ /* 0x001fe20000000000 */
[----:B------:R-:W-:Y:S01]  /*9ab0*/  SHFL.IDX PT, R79, R49, R26, 0x1c1f ;  /* 0x001c1f1a314f7589 */ /* 0x000fe200000e0000 */
[----:B------:R-:W-:Y:S01]  /*9ac0*/  IMAD R63, R141, R63, R28 ;  /* 0x0000003f8d3f7224 */ /* 0x000fe200078e021c */
[----:B------:R-:W-:Y:S01]  /*9ad0*/  SEL R137, R137, R54, P0 ;  /* 0x0000003689897207 */ /* 0x000fe20000000000 */
[----:B------:R-:W-:Y:S01]  /*9ae0*/  IMAD R6, R6, UR4, RZ ;  /* 0x0000000406067c24 */ /* 0x000fe2000f8e02ff */
[----:B------:R-:W0:Y:S01]  /*9af0*/  SHFL.IDX PT, R186, R9, R159, 0x1c1f ;  /* 0x001c1f9f09ba7589 */ /* 0x000e2200000e0000 */
[----:B------:R-:W-:Y:S01]  /*9b00*/  IMAD.IADD R145, R145, 0x1, R147 ;  /* 0x0000000191917824 */ /* 0x000fe200078e0293 */
[----:B------:R-:W-:Y:S01]  /*9b10*/  SHF.R.S32.HI R16, RZ, 0x1f, R63 ;  /* 0x0000001fff107819 */ /* 0x000fe2000001143f */
[C---:B------:R-:W-:Y:S01]  /*9b20*/  IMAD R149, R143.reuse, UR5, R6 ;  /* 0x000000058f957c24 */ /* 0x040fe2000f8e0206 */
[----:B------:R-:W3:Y:S01]  /*9b30*/  S2UR UR5, SR_CgaCtaId ;  /* 0x00000000000579c3 */ /* 0x000ee20000008800 */
[----:B------:R-:W-:Y:S01]  /*9b40*/  IMAD.MOV R52, RZ, RZ, -R143 ;  /* 0x000000ffff347224 */ /* 0x000fe200078e0a8f */
[----:B-1----:R-:W-:Y:S01]  /*9b50*/  SEL R54, R140, R55, P0 ;  /* 0x000000378c367207 */ /* 0x002fe20000000000 */
[----:B------:R-:W-:Y:S01]  /*9b60*/  IMAD.WIDE.U32 R6, R143, UR4, R144 ;  /* 0x000000048f067c25 */ /* 0x000fe2000f8e0090 */
[----:B--2---:R-:W-:Y:S01]  /*9b70*/  SEL R32, R117, R168, P0 ;  /* 0x000000a875207207 */ /* 0x004fe20000000000 */
[----:B------:R-:W-:Y:S01]  /*9b80*/  UMOV UR4, 0x400 ;  /* 0x0000040000047882 */ /* 0x000fe20000000000 */
[----:B------:R-:W-:Y:S01]  /*9b90*/  SEL R34, R168, R117, P0 ;  /* 0x00000075a8227207 */ /* 0x000fe20000000000 */
[----:B------:R-:W-:Y:S01]  /*9ba0*/  IMAD R16, R16, UR6, RZ ;  /* 0x0000000610107c24 */ /* 0x000fe2000f8e02ff */
[----:B------:R-:W-:Y:S01]  /*9bb0*/  SEL R117, R119, R148, P0 ;  /* 0x0000009477757207 */ /* 0x000fe20000000000 */
[----:B------:R-:W-:Y:S01]  /*9bc0*/  IMAD R147, R141, R52, R28 ;  /* 0x000000348d937224 */ /* 0x000fe200078e021c */
[----:B------:R-:W-:Y:S01]  /*9bd0*/  SEL R119, R148, R119, P0 ;  /* 0x0000007794777207 */ /* 0x000fe20000000000 */
[----:B------:R-:W-:Y:S01]  /*9be0*/  IMAD.IADD R7, R7, 0x1, R149 ;  /* 0x0000000107077824 */ /* 0x000fe200078e0295 */
[----:B------:R-:W1:Y:S01]  /*9bf0*/  SHFL.IDX PT, R184, R8, R159, 0x1c1f ;  /* 0x001c1f9f08b87589 */ /* 0x000e6200000e0000 */
[C---:B------:R-:W-:Y:S01]  /*9c00*/  IMAD R143, R63.reuse, UR7, R16 ;  /* 0x000000073f8f7c24 */ /* 0x040fe2000f8e0210 */
[----:B------:R-:W-:Y:S01]  /*9c10*/  SHF.R.S32.HI R28, RZ, 0x1f, R147 ;  /* 0x0000001fff1c7819 */ /* 0x000fe20000011493 */
[----:B------:R-:W-:Y:S01]  /*9c20*/  IMAD.WIDE.U32 R138, R63, UR6, R138 ;  /* 0x000000063f8a7c25 */ /* 0x000fe2000f8e008a */
[----:B------:R-:W-:Y:S01]  /*9c30*/  ULDC.64 UR6, c[0x0][0xba8] ;  /* 0x0002ea0000067ab9 */ /* 0x000fe20000000a00 */
[----:B------:R-:W-:Y:S02]  /*9c40*/  SHFL.IDX PT, R92, R165, R26, 0x1c1f ;  /* 0x001c1f1aa55c7589 */ /* 0x000fe400000e0000 */
[----:B------:R-:W-:Y:S01]  /*9c50*/  IMAD.WIDE.U32 R144, R147, UR8, R6 ;  /* 0x0000000893907c25 */ /* 0x000fe2000f8e0006 */
[----:B------:R-:W-:Y:S01]  /*9c60*/  SEL R6, R55, R140, P0 ;  /* 0x0000008c37067207 */ /* 0x000fe20000000000 */
[----:B------:R-:W-:Y:S01]  /*9c70*/  SHFL.IDX PT, R98, R169, R26, 0x1c1f ;  /* 0x001c1f1aa9627589 */ /* 0x000fe200000e0000 */
[----:B------:R-:W-:Y:S01]  /*9c80*/  LEA R140, P2, R138, UR6, 0x2 ;  /* 0x000000068a8c7c11 */ /* 0x000fe2000f8410ff */
[----:B------:R-:W-:Y:S01]  /*9c90*/  IMAD.IADD R55, R139, 0x1, R143 ;  /* 0x000000018b377824 */ /* 0x000fe200078e028f */
[----:B------:R-:W-:Y:S01]  /*9ca0*/  ULDC UR6, c[0x0][0xa88] ;  /* 0x0002a20000067ab9 */ /* 0x000fe20000000800 */
[----:B------:R-:W-:Y:S01]  /*9cb0*/  IMAD R28, R28, UR8, RZ ;  /* 0x000000081c1c7c24 */ /* 0x000fe2000f8e02ff */
[----:B---3--:R-:W-:Y:S01]  /*9cc0*/  ULEA UR4, UR5, UR4, 0x18 ;  /* 0x0000000405047291 */ /* 0x008fe2000f8ec03f */
[----:B------:R-:W-:Y:S01]  /*9cd0*/  SHFL.IDX PT, R146, R140, RZ, 0x1c1f ;  /* 0x001c1fff8c927589 */ /* 0x000fe200000e0000 */
[----:B------:R-:W-:Y:S01]  /*9ce0*/  LEA.HI.X R138, R138, UR7, R55, 0x2, P2 ;  /* 0x000000078a8a7c11 */ /* 0x000fe200090f1437 */
[----:B------:R-:W-:Y:S01]  /*9cf0*/  IMAD R63, R147, UR9, R28 ;  /* 0x00000009933f7c24 */ /* 0x000fe2000f8e021c */
[----:B------:R-:W-:Y:S01]  /*9d00*/  UIADD3 UR4, UR4, 0x38820, URZ ;  /* 0x0003882004047890 */ /* 0x000fe2000fffe03f */
[----:B------:R-:W-:Y:S01]  /*9d10*/  SHFL.IDX PT, R148, R140, 0x1, 0x1c1f ;  /* 0x003c1f008c947f89 */ /* 0x000fe200000e0000 */
[----:B------:R-:W-:Y:S01]  /*9d20*/  IMAD R16, R141, UR6, RZ ;  /* 0x000000068d107c24 */ /* 0x000fe2000f8e02ff */
[----:B------:R-:W-:Y:S01]  /*9d30*/  ULDC.64 UR8, c[0x0][0xb00] ;  /* 0x0002c00000087ab9 */ /* 0x000fe20000000a00 */
[----:B------:R-:W-:Y:S01]  /*9d40*/  IMAD.IADD R7, R145, 0x1, R63 ;  /* 0x0000000191077824 */ /* 0x000fe200078e023f */
[----:B------:R-:W-:Y:S01]  /*9d50*/  SHFL.IDX PT, R147, R138, RZ, 0x1c1f ;  /* 0x001c1fff8a937589 */ /* 0x000fe200000e0000 */
[C---:B------:R-:W-:Y:S01]  /*9d60*/  VIADD R63, R27.reuse, 0x8 ;  /* 0x000000081b3f7836 */ /* 0x040fe20000000000 */
[----:B------:R-:W-:Y:S01]  /*9d70*/  ISETP.GE.OR P2, PT, R27, R16, P1 ;  /* 0x000000101b00720c */ /* 0x000fe20000f46670 */
[----:B------:R-:W-:Y:S01]  /*9d80*/  UPRMT UR4, URZ, 0x654, UR4 ;  /* 0x000006543f047896 */ /* 0x000fe20008000004 */
[----:B------:R-:W-:Y:S01]  /*9d90*/  SHFL.IDX PT, R149, R138, 0x1, 0x1c1f ;  /* 0x003c1f008a957f89 */ /* 0x000fe200000e0000 */
[----:B------:R-:W-:-:S02]  /*9da0*/  LEA R28, P3, R144, UR8, 0x2 ;  /* 0x00000008901c7c11 */ /* 0x000fc4000f8610ff */
[-C--:B------:R-:W-:Y:S01]  /*9db0*/  ISETP.GE.OR P1, PT, R63, R16.reuse, P1 ;  /* 0x000000103f00720c */ /* 0x080fe20000f26670 */
[----:B------:R-:W-:Y:S01]  /*9dc0*/  SHFL.IDX PT, R179, R56, R159, 0x1c1f ;  /* 0x001c1f9f38b37589 */ /* 0x000fe200000e0000 */
[----:B------:R-:W-:Y:S02]  /*9dd0*/  LEA.HI.X R52, R144, UR9, R7, 0x2, P3 ;  /* 0x0000000990347c11 */ /* 0x000fe400098f1407 */
[----:B------:R-:W-:Y:S01]  /*9de0*/  ISETP.GE.AND P3, PT, R27, R16, PT ;  /* 0x000000101b00720c */ /* 0x000fe20003f66270 */
[----:B------:R-:W-:Y:S01]  /*9df0*/  SHFL.IDX PT, R101, R101, R26, 0x1c1f ;  /* 0x001c1f1a65657589 */ /* 0x000fe200000e0000 */
[----:B------:R-:W-:Y:S01]  /*9e00*/  SYNCS.ARRIVE.TRANS64.RED.A1T0 RZ, [UR4], RZ ;  /* 0x000000ffffff79a7 */ /* 0x000fe20008100404 */
[----:B0-----:R-:W-:Y:S02]  /*9e10*/  SEL R78, R79, R186, P0 ;  /* 0x000000ba4f4e7207 */ /* 0x001fe40000000000 */
[----:B------:R-:W-:Y:S01]  /*9e20*/  SHFL.IDX PT, R102, R173, R26, 0x1c1f ;  /* 0x001c1f1aad667589 */ /* 0x000fe200000e0000 */
[----:B------:R-:W-:-:S02]  /*9e30*/  SEL R80, R186, R79, P0 ;  /* 0x0000004fba507207 */ /* 0x000fc40000000000 */
[----:B-1----:R-:W-:Y:S01]  /*9e40*/  SEL R79, R83, R184, P0 ;  /* 0x000000b8534f7207 */ /* 0x002fe20000000000 */
[----:B------:R-:W-:Y:S01]  /*9e50*/  SHFL.IDX PT, R57, R199, R26, 0x1c1f ;  /* 0x001c1f1ac7397589 */ /* 0x000fe200000e0000 */
[----:B------:R-:W-:Y:S02]  /*9e60*/  SEL R81, R184, R83, P0 ;  /* 0x00000053b8517207 */ /* 0x000fe40000000000 */
[----:B------:R-:W-:Y:S01]  /*9e70*/  SEL R83, R86, R85, P0 ;  /* 0x0000005556537207 */ /* 0x000fe20000000000 */
[----:B------:R-:W-:Y:S01]  /*9e80*/  SHFL.IDX PT, R38, R135, R26, 0x1c1f ;  /* 0x001c1f1a87267589 */ /* 0x000fe200000e0000 */
[----:B------:R-:W-:Y:S02]  /*9e90*/  SEL R85, R85, R86, P0 ;  /* 0x0000005655557207 */ /* 0x000fe40000000000 */
[----:B------:R-:W-:Y:S01]  /*9ea0*/  SEL R86, R88, R171, P0 ;  /* 0x000000ab58567207 */ /* 0x000fe20000000000 */
[----:B------:R-:W0:Y:S01]  /*9eb0*/  SHFL.IDX PT, R164, R23, R159, 0x1c1f ;  /* 0x001c1f9f17a47589 */ /* 0x000e2200000e0000 */
[----:B------:R-:W-:-:S03]  /*9ec0*/  SEL R88, R171, R88, P0 ;  /* 0x00000058ab587207 */ /* 0x000fc60000000000 */
[----:B------:R-:W1:Y:S04]  /*9ed0*/  SHFL.IDX PT, R165, R19, R159, 0x1c1f ;  /* 0x001c1f9f13a57589 */ /* 0x000e6800000e0000 */
[----:B------:R2:W3:Y:S04]  /*9ee0*/  SHFL.IDX PT, R169, R25, R159, 0x1c1f ;  /* 0x001c1f9f19a97589 */ /* 0x0004e800000e0000 */
[----:B------:R3:W4:Y:S04]  /*9ef0*/  SHFL.IDX PT, R56, R87, R159, 0x1c1f ;  /* 0x001c1f9f57387589 */ /* 0x00072800000e0000 */
[----:B------:R-:W5:Y:S04]  /*9f00*/  SHFL.IDX PT, R84, R41, R26, 0x1c1f ;  /* 0x001c1f1a29547589 */ /* 0x000f6800000e0000 */
[----:B------:R-:W-:Y:S04]  /*9f10*/  SHFL.IDX PT, R58, R201, R26, 0x1c1f ;  /* 0x001c1f1ac93a7589 */ /* 0x000fe800000e0000 */
[----:B------:R-:W5:Y:S01]  /*9f20*/  SHFL.IDX PT, R59, R203, R26, 0x1c1f ;  /* 0x001c1f1acb3b7589 */ /* 0x000f6200000e0000 */
[----:B0-----:R-:W-:-:S02]  /*9f30*/  SEL R23, R101, R164, P0 ;  /* 0x000000a465177207 */ /* 0x001fc40000000000 */
[----:B--2---:R-:W-:Y:S01]  /*9f40*/  SEL R25, R164, R101, P0 ;  /* 0x00000065a4197207 */ /* 0x004fe20000000000 */
[----:B------:R-:W-:Y:S01]  /*9f50*/  SHFL.IDX PT, R62, R207, R26, 0x1c1f ;  /* 0x001c1f1acf3e7589 */ /* 0x000fe200000e0000 */
[----:B-1----:R-:W-:Y:S02]  /*9f60*/  SEL R65, R165, R100, P0 ;  /* 0x00000064a5417207 */ /* 0x002fe40000000000 */
[----:B------:R-:W-:Y:S01]  /*9f70*/  SEL R101, R103, R192, P0 ;  /* 0x000000c067657207 */ /* 0x000fe20000000000 */
[----:B------:R0:W1:Y:S01]  /*9f80*/  SHFL.IDX PT, R188, R37, R159, 0x1c1f ;  /* 0x001c1f9f25bc7589 */ /* 0x00006200000e0000 */
[----:B---3--:R-:W-:Y:S02]  /*9f90*/  SEL R87, R90, R169, P0 ;  /* 0x000000a95a577207 */ /* 0x008fe40000000000 */
[----:B------:R-:W-:Y:S01]  /*9fa0*/  SEL R89, R169, R90, P0 ;  /* 0x0000005aa9597207 */ /* 0x000fe20000000000 */
[----:B------:R-:W2:Y:S01]  /*9fb0*/  SHFL.IDX PT, R173, R3, R159, 0x1c1f ;  /* 0x001c1f9f03ad7589 */ /* 0x000ea200000e0000 */
[----:B----4-:R-:W-:-:S02]  /*9fc0*/  SEL R7, R57, R56, P0 ;  /* 0x0000003839077207 */ /* 0x010fc40000000000 */
[----:B------:R-:W-:Y:S01]  /*9fd0*/  SEL R55, R56, R57, P0 ;  /* 0x0000003938377207 */ /* 0x000fe20000000000 */
[----:B------:R-:W3:Y:S01]  /*9fe0*/  SHFL.IDX PT, R135, R91, R159, 0x1c1f ;  /* 0x001c1f9f5b877589 */ /* 0x000ee200000e0000 */
[----:B-----5:R-:W-:Y:S02]  /*9ff0*/  SEL R82, R84, R167, P0 ;  /* 0x000000a754527207 */ /* 0x020fe40000000000 */
[----:B0-----:R-:W-:Y:S01]  /*a000*/  SEL R37, R100, R165, P0 ;  /* 0x000000a564257207 */ /* 0x001fe20000000000 */
[----:B------:R0:W4:Y:S01]  /*a010*/  SHFL.IDX PT, R19, R96, R159, 0x1c1f ;  /* 0x001c1f9f60137589 */ /* 0x00012200000e0000 */
[----:B------:R-:W-:Y:S02]  /*a020*/  SEL R100, R102, R177, P0 ;  /* 0x000000b166647207 */ /* 0x000fe40000000000 */
[----:B------:R-:W-:Y:S01]  /*a030*/  SEL R84, R167, R84, P0 ;  /* 0x00000054a7547207 */ /* 0x000fe20000000000 */
[----:B------:R-:W-:Y:S01]  /*a040*/  SHFL.IDX PT, R60, R205, R26, 0x1c1f ;  /* 0x001c1f1acd3c7589 */ /* 0x000fe200000e0000 */
[----:B------:R-:W-:-:S02]  /*a050*/  SEL R57, R59, R48, P0 ;  /* 0x000000303b397207 */ /* 0x000fc40000000000 */
[----:B------:R-:W-:Y:S01]  /*a060*/  SEL R102, R177, R102, P0 ;  /* 0x00000066b1667207 */ /* 0x000fe20000000000 */
[----:B------:R-:W5:Y:S01]  /*a070*/  SHFL.IDX PT, R150, R150, R159, 0x1c1f ;  /* 0x001c1f9f96967589 */ /* 0x000f6200000e0000 */
[----:B------:R-:W-:Y:S02]  /*a080*/  SEL R103, R192, R103, P0 ;  /* 0x00000067c0677207 */ /* 0x000fe40000000000 */
[----:B0-----:R-:W-:Y:S01]  /*a090*/  SEL R96, R98, R175, P0 ;  /* 0x000000af62607207 */ /* 0x001fe20000000000 */
[----:B------:R-:W-:Y:S01]  /*a0a0*/  @!P2 ST.E desc[UR40][R146.64], R2 ;  /* 0x000000029200a985 */ /* 0x000fe2000c101928 */
[----:B-1----:R-:W-:Y:S02]  /*a0b0*/  SEL R91, R93, R188, P0 ;  /* 0x000000bc5d5b7207 */ /* 0x002fe40000000000 */
[----:B------:R-:W-:Y:S01]  /*a0c0*/  SEL R93, R188, R93, P0 ;  /* 0x0000005dbc5d7207 */ /* 0x000fe20000000000 */
[----:B------:R-:W-:Y:S01]  /*a0d0*/  @!P1 ST.E desc[UR40][R148.64], R0 ;  /* 0x0000000094009985 */ /* 0x000fe2000c101928 */
[----:B--2---:R-:W-:-:S02]  /*a0e0*/  SEL R90, R92, R173, P0 ;  /* 0x000000ad5c5a7207 */ /* 0x004fc40000000000 */
[----:B------:R-:W-:Y:S01]  /*a0f0*/  SEL R92, R173, R92, P0 ;  /* 0x0000005cad5c7207 */ /* 0x000fe20000000000 */
[----:B------:R-:W0:Y:S01]  /*a100*/  SHFL.IDX PT, R49, R209, R26, 0x1c1f ;  /* 0x001c1f1ad1317589 */ /* 0x000e2200000e0000 */
[----:B---3--:R-:W-:Y:S02]  /*a110*/  SEL R56, R58, R135, P0 ;  /* 0x000000873a387207 */ /* 0x008fe40000000000 */
[----:B------:R-:W-:Y:S01]  /*a120*/  SEL R98, R175, R98, P0 ;  /* 0x00000062af627207 */ /* 0x000fe20000000000 */
[----:B------:R-:W1:Y:S01]  /*a130*/  SHFL.IDX PT, R47, R211, R26, 0x1c1f ;  /* 0x001c1f1ad32f7589 */ /* 0x000e6200000e0000 */
[----:B----4-:R-:W-:Y:S02]  /*a140*/  SEL R139, R62, R19, P0 ;  /* 0x000000133e8b7207 */ /* 0x010fe40000000000 */
[----:B------:R-:W-:Y:S01]  /*a150*/  SEL R141, R19, R62, P0 ;  /* 0x0000003e138d7207 */ /* 0x000fe20000000000 */
[----:B------:R-:W2:Y:S01]  /*a160*/  SHFL.IDX PT, R46, R213, R26, 0x1c1f ;  /* 0x001c1f1ad52e7589 */ /* 0x000ea200000e0000 */
[----:B------:R-:W-:Y:S01]  /*a170*/  SEL R58, R135, R58, P0 ;  /* 0x0000003a873a7207 */ /* 0x000fe20000000000 */
[----:B------:R-:W-:Y:S01]  /*a180*/  IMAD.SHL.U32 R19, R18, 0x2, RZ ;  /* 0x0000000212137824 */ /* 0x000fe200078e00ff */
[----:B------:R-:W-:Y:S01]  /*a190*/  SEL R59, R48, R59, P0 ;  /* 0x0000003b303b7207 */ /* 0x000fe20000000000 */
[----:B------:R-:W3:Y:S01]  /*a1a0*/  SHFL.IDX PT, R44, R215, R26, 0x1c1f ;  /* 0x001c1f1ad72c7589 */ /* 0x000ee200000e0000 */
[----:B-----5:R-:W-:-:S02]  /*a1b0*/  SEL R3, R181, R150, P0 ;  /* 0x00000096b5037207 */ /* 0x020fc40000000000 */
[----:B------:R-:W-:Y:S01]  /*a1c0*/  SEL R9, R150, R181, P0 ;  /* 0x000000b596097207 */ /* 0x000fe20000000000 */
[----:B------:R-:W4:Y:S01]  /*a1d0*/  SHFL.IDX PT, R43, R217, R26, 0x1c1f ;  /* 0x001c1f1ad92b7589 */ /* 0x000f2200000e0000 */
[----:B------:R-:W-:Y:S02]  /*a1e0*/  SEL R138, R60, R131, P0 ;  /* 0x000000833c8a7207 */ /* 0x000fe40000000000 */
[----:B------:R-:W-:Y:S01]  /*a1f0*/  SEL R140, R131, R60, P0 ;  /* 0x0000003c838c7207 */ /* 0x000fe20000000000 */
[----:B------:R-:W0:Y:S04]  /*a200*/  SHFL.IDX PT, R42, R219, R26, 0x1c1f ;  /* 0x001c1f1adb2a7589 */ /* 0x000e2800000e0000 */
[----:B------:R-:W0:Y:S04]  /*a210*/  SHFL.IDX PT, R41, R221, R26, 0x1c1f ;  /* 0x001c1f1add297589 */ /* 0x000e2800000e0000 */
[----:B------:R5:W0:Y:S04]  /*a220*/  SHFL.IDX PT, R26, R110, R159, 0x1c1f ;  /* 0x001c1f9f6e1a7589 */ /* 0x000a2800000e0000 */
[----:B------:R1:W0:Y:S04]  /*a230*/  SHFL.IDX PT, R8, R106, R159, 0x1c1f ;  /* 0x001c1f9f6a087589 */ /* 0x00022800000e0000 */
[----:B------:R2:W0:Y:S01]  /*a240*/  SHFL.IDX PT, R29, R107, R159, 0x1c1f ;  /* 0x001c1f9f6b1d7589 */ /* 0x00042200000e0000 */
[----:B-----5:R-:W-:-:S03]  /*a250*/  SEL R110, R112, R157, P0 ;  /* 0x0000009d706e7207 */ /* 0x020fc60000000000 */
[----:B------:R0:W0:Y:S01]  /*a260*/  SHFL.IDX PT, R134, R134, R159, 0x1c1f ;  /* 0x001c1f9f86867589 */ /* 0x00002200000e0000 */
[----:B------:R-:W-:Y:S02]  /*a270*/  SEL R112, R157, R112, P0 ;  /* 0x000000709d707207 */ /* 0x000fe40000000000 */
[----:B-1----:R-:W-:Y:S01]  /*a280*/  SEL R106, R108, R179, P0 ;  /* 0x000000b36c6a7207 */ /* 0x002fe20000000000 */
[----:B------:R1:W0:Y:S01]  /*a290*/  SHFL.IDX PT, R130, R130, R159, 0x1c1f ;  /* 0x001c1f9f82827589 */ /* 0x00022200000e0000 */
[----:B------:R-:W-:Y:S02]  /*a2a0*/  SEL R108, R179, R108, P0 ;  /* 0x0000006cb36c7207 */ /* 0x000fe40000000000 */
[----:B--2---:R-:W-:Y:S01]  /*a2b0*/  SEL R107, R109, R156, P0 ;  /* 0x0000009c6d6b7207 */ /* 0x004fe20000000000 */
[----:B------:R1:W2:Y:S01]  /*a2c0*/  SHFL.IDX PT, R142, R142, R159, 0x1c1f ;  /* 0x001c1f9f8e8e7589 */ /* 0x0002a200000e0000 */
[----:B------:R-:W-:-:S03]  /*a2d0*/  SEL R109, R156, R109, P0 ;  /* 0x0000006d9c6d7207 */ /* 0x000fc60000000000 */
[----:B------:R1:W0:Y:S04]  /*a2e0*/  SHFL.IDX PT, R17, R17, R159, 0x1c1f ;  /* 0x001c1f9f11117589 */ /* 0x00022800000e0000 */
[----:B------:R1:W0:Y:S04]  /*a2f0*/  SHFL.IDX PT, R144, R28, RZ, 0x1c1f ;  /* 0x001c1fff1c907589 */ /* 0x00022800000e0000 */
[----:B------:R1:W0:Y:S01]  /*a300*/  SHFL.IDX PT, R145, R52, RZ, 0x1c1f ;  /* 0x001c1fff34917589 */ /* 0x00022200000e0000 */
[----:B---34-:R-:W-:Y:S05]  /*a310*/  @P3 BRA `(.L_x_37) ;  /* 0x0000000800f83947 */ /* 0x018fea0003800000 */
[----:B------:R-:W-:Y:S01]  /*a320*/  ULDC UR4, c[0x0][0xac8] ;  /* 0x0002b20000047ab9 */ /* 0x000fe20000000800 */
[C---:B------:R-:W-:Y:S01]  /*a330*/  VIADD R0, R19.reuse, 0x8 ;  /* 0x0000000813007836 */ /* 0x040fe20000000000 */
[C---:B------:R-:W-:Y:S01]  /*a340*/  ISETP.GE.AND P1, PT, R19.reuse, UR4, PT ;  /* 0x0000000413007c0c */ /* 0x040fe2000bf26270 */
[C---:B------:R-:W-:Y:S02]  /*a350*/  VIADD R18, R19.reuse, 0x10 ;  /* 0x0000001013127836 */ /* 0x040fe40000000000 */
[C---:B------:R-:W-:Y:S01]  /*a360*/  VIADD R27, R19.reuse, 0x18 ;  /* 0x00000018131b7836 */ /* 0x040fe20000000000 */
[----:B------:R-:W-:Y:S01]  /*a370*/  ISETP.GE.AND P4, PT, R0, UR4, PT ;  /* 0x0000000400007c0c */ /* 0x000fe2000bf86270 */
[C---:B------:R-:W-:Y:S01]  /*a380*/  VIADD R60, R19.reuse, 0x20 ;  /* 0x00000020133c7836 */ /* 0x040fe20000000000 */
[----:B------:R-:W-:Y:S01]  /*a390*/  ISETP.GE.AND P5, PT, R18, UR4, PT ;  /* 0x0000000412007c0c */ /* 0x000fe2000bfa6270 */
[----:B------:R-:W-:Y:S01]  /*a3a0*/  VIADD R62, R19, 0x28 ;  /* 0x00000028133e7836 */ /* 0x000fe20000000000 */
[----:B------:R-:W-:Y:S01]  /*a3b0*/  ISETP.GE.AND P6, PT, R27, UR4, PT ;  /* 0x000000041b007c0c */ /* 0x000fe2000bfc6270 */
[----:B------:R-:W-:-:S03]  /*a3c0*/  VIADD R135, R19, 0x30 ;  /* 0x0000003013877836 */ /* 0x000fc60000000000 */
[----:B------:R-:W-:Y:S01]  /*a3d0*/  ISETP.GE.AND P2, PT, R62, UR4, PT ;  /* 0x000000043e007c0c */ /* 0x000fe2000bf46270 */
[----:B0-----:R-:W-:Y:S01]  /*a3e0*/  @!P1 IMAD.WIDE R146, R19, 0x4, R144 ;  /* 0x0000000413929825 */ /* 0x001fe200078e0290 */
[----:B------:R-:W-:-:S03]  /*a3f0*/  ISETP.GE.AND P3, PT, R135, UR4, PT ;  /* 0x0000000487007c0c */ /* 0x000fc6000bf66270 */
[----:B------:R-:W-:Y:S01]  /*a400*/  @!P4 LEA.HI R0, R0, R0, RZ, 0x1 ;  /* 0x000000000000c211 */ /* 0x000fe200078f08ff */
[----:B------:R0:W-:Y:S01]  /*a410*/  @!P1 ST.E.64 desc[UR40][R146.64], R10 ;  /* 0x0000000a92009985 */ /* 0x0001e2000c101b28 */
[----:B------:R-:W-:Y:S02]  /*a420*/  ISETP.GE.AND P1, PT, R60, UR4, PT ;  /* 0x000000043c007c0c */ /* 0x000fe4000bf26270 */
[----:B------:R-:W-:Y:S02]  /*a430*/  @!P5 LEA.HI R18, R18, R18, RZ, 0x1 ;  /* 0x000000121212d211 */ /* 0x000fe400078f08ff */
[----:B------:R-:W-:Y:S02]  /*a440*/  @!P6 LEA.HI R48, R27, R27, RZ, 0x1 ;  /* 0x0000001b1b30e211 */ /* 0x000fe400078f08ff */
[----:B------:R-:W-:Y:S01]  /*a450*/  @!P4 LOP3.LUT R27, R0, 0xfffffffe, RZ, 0xc0, !PT ;  /* 0xfffffffe001bc812 */ /* 0x000fe200078ec0ff */
[C---:B------:R-:W-:Y:S01]  /*a460*/  VIADD R0, R19.reuse, 0x38 ;  /* 0x0000003813007836 */ /* 0x040fe20000000000 */
[----:B------:R-:W-:Y:S01]  /*a470*/  @!P5 LOP3.LUT R131, R18, 0xfffffffe, RZ, 0xc0, !PT ;  /* 0xfffffffe1283d812 */ /* 0x000fe200078ec0ff */
[C---:B------:R-:W-:Y:S01]  /*a480*/  VIADD R18, R19.reuse, 0x40 ;  /* 0x0000004013127836 */ /* 0x040fe20000000000 */
[----:B------:R-:W-:Y:S01]  /*a490*/  @!P6 LOP3.LUT R149, R48, 0xfffffffe, RZ, 0xc0, !PT ;  /* 0xfffffffe3095e812 */ /* 0x000fe200078ec0ff */
[----:B------:R-:W-:Y:S01]  /*a4a0*/  VIADD R48, R19, 0x48 ;  /* 0x0000004813307836 */ /* 0x000fe20000000000 */
[----:B------:R-:W-:Y:S01]  /*a4b0*/  @!P2 LEA.HI R62, R62, R62, RZ, 0x1 ;  /* 0x0000003e3e3ea211 */ /* 0x000fe200078f08ff */
[----:B0-----:R-:W-:Y:S01]  /*a4c0*/  @!P4 IMAD.WIDE R10, R27, 0x4, R144 ;  /* 0x000000041b0ac825 */ /* 0x001fe200078e0290 */
[----:B------:R-:W-:-:S02]  /*a4d0*/  @!P1 LEA.HI R60, R60, R60, RZ, 0x1 ;  /* 0x0000003c3c3c9211 */ /* 0x000fc400078f08ff */
[----:B------:R-:W-:Y:S01]  /*a4e0*/  @!P3 LEA.HI R135, R135, R135, RZ, 0x1 ;  /* 0x000000878787b211 */ /* 0x000fe200078f08ff */
[--C-:B------:R-:W-:Y:S01]  /*a4f0*/  @!P5 IMAD.WIDE R146, R131, 0x4, R144.reuse ;  /* 0x000000048392d825 */ /* 0x100fe200078e0290 */
[----:B------:R0:W-:Y:S01]  /*a500*/  @!P4 ST.E.64 desc[UR40][R10.64], R12 ;  /* 0x0000000c0a00c985 */ /* 0x0001e2000c101b28 */
[----:B------:R-:W-:Y:S02]  /*a510*/  @!P1 LOP3.LUT R27, R60, 0xfffffffe, RZ, 0xc0, !PT ;  /* 0xfffffffe3c1b9812 */ /* 0x000fe400078ec0ff */
[--C-:B------:R-:W-:Y:S01]  /*a520*/  @!P6 IMAD.WIDE R148, R149, 0x4, R144.reuse ;  /* 0x000000049594e825 */ /* 0x100fe200078e0290 */
[----:B------:R3:W-:Y:S01]  /*a530*/  @!P5 ST.E.64 desc[UR40][R146.64], R14 ;  /* 0x0000000e9200d985 */ /* 0x0007e2000c101b28 */
[----:B------:R-:W-:Y:S02]  /*a540*/  ISETP.GE.AND P4, PT, R0, UR4, PT ;  /* 0x0000000400007c0c */ /* 0x000fe4000bf86270 */
[----:B------:R-:W-:Y:S01]  /*a550*/  ISETP.GE.AND P5, PT, R18, UR4, PT ;  /* 0x0000000412007c0c */ /* 0x000fe2000bfa6270 */
[----:B------:R4:W-:Y:S01]  /*a560*/  @!P6 ST.E.64 desc[UR40][R148.64], R20 ;  /* 0x000000149400e985 */ /* 0x0009e2000c101b28 */
[----:B------:R-:W-:Y:S01]  /*a570*/  ISETP.GE.AND P6, PT, R48, UR4, PT ;  /* 0x0000000430007c0c */ /* 0x000fe2000bfc6270 */
[----:B------:R-:W-:Y:S01]  /*a580*/  VIADD R60, R19, 0x60 ;  /* 0x00000060133c7836 */ /* 0x000fe20000000000 */
[----:B0-----:R-:W-:Y:S01]  /*a590*/  @!P2 LOP3.LUT R13, R62, 0xfffffffe, RZ, 0xc0, !PT ;  /* 0xfffffffe3e0da812 */ /* 0x001fe200078ec0ff */
[----:B------:R-:W-:Y:S01]  /*a5a0*/  @!P1 IMAD.WIDE R10, R27, 0x4, R144 ;  /* 0x000000041b0a9825 */ /* 0x000fe200078e0290 */
[----:B---3--:R-:W-:-:S03]  /*a5b0*/  @!P3 LOP3.LUT R15, R135, 0xfffffffe, RZ, 0xc0, !PT ;  /* 0xfffffffe870fb812 */ /* 0x008fc600078ec0ff */
[--C-:B------:R-:W-:Y:S01]  /*a5c0*/  @!P2 IMAD.WIDE R12, R13, 0x4, R144.reuse ;  /* 0x000000040d0ca825 */ /* 0x100fe200078e0290 */
[----:B------:R0:W-:Y:S01]  /*a5d0*/  @!P1 ST.E.64 desc[UR40][R10.64], R22 ;  /* 0x000000160a009985 */ /* 0x0001e2000c101b28 */
[----:B------:R-:W-:Y:S02]  /*a5e0*/  @!P4 LEA.HI R0, R0, R0, RZ, 0x1 ;  /* 0x000000000000c211 */ /* 0x000fe400078f08ff */
[----:B------:R-:W-:Y:S01]  /*a5f0*/  @!P3 IMAD.WIDE R14, R15, 0x4, R144 ;  /* 0x000000040f0eb825 */ /* 0x000fe200078e0290 */
[----:B------:R3:W-:Y:S01]  /*a600*/  @!P2 ST.E.64 desc[UR40][R12.64], R24 ;  /* 0x000000180c00a985 */ /* 0x0007e2000c101b28 */
[----:B------:R-:W-:Y:S02]  /*a610*/  @!P5 LEA.HI R18, R18, R18, RZ, 0x1 ;  /* 0x000000121212d211 */ /* 0x000fe400078f08ff */
[C---:B----4-:R-:W-:Y:S01]  /*a620*/  VIADD R20, R19.reuse, 0x50 ;  /* 0x0000005013147836 */ /* 0x050fe20000000000 */
[----:B------:R4:W-:Y:S01]  /*a630*/  @!P3 ST.E.64 desc[UR40][R14.64], R32 ;  /* 0x000000200e00b985 */ /* 0x0009e2000c101b28 */
[C---:B------:R-:W-:Y:S01]  /*a640*/  VIADD R27, R19.reuse, 0x58 ;  /* 0x00000058131b7836 */ /* 0x040fe20000000000 */
[----:B------:R-:W-:Y:S01]  /*a650*/  @!P4 LOP3.LUT R21, R0, 0xfffffffe, RZ, 0xc0, !PT ;  /* 0xfffffffe0015c812 */ /* 0x000fe200078ec0ff */
[----:B------:R-:W-:Y:S01]  /*a660*/  VIADD R0, R19, 0x68 ;  /* 0x0000006813007836 */ /* 0x000fe20000000000 */
[----:B------:R-:W-:-:S02]  /*a670*/  ISETP.GE.AND P3, PT, R20, UR4, PT ;  /* 0x0000000414007c0c */ /* 0x000fc4000bf66270 */
[----:B------:R-:W-:Y:S01]  /*a680*/  @!P6 LEA.HI R48, R48, R48, RZ, 0x1 ;  /* 0x000000303030e211 */ /* 0x000fe200078f08ff */
[--C-:B0-----:R-:W-:Y:S01]  /*a690*/  @!P4 IMAD.WIDE R10, R21, 0x4, R144.reuse ;  /* 0x00000004150ac825 */ /* 0x101fe200078e0290 */
[----:B------:R-:W-:Y:S02]  /*a6a0*/  @!P5 LOP3.LUT R23, R18, 0xfffffffe, RZ, 0xc0, !PT ;  /* 0xfffffffe1217d812 */ /* 0x000fe400078ec0ff */
[----:B------:R-:W-:Y:S01]  /*a6b0*/  ISETP.GE.AND P1, PT, R27, UR4, PT ;  /* 0x000000041b007c0c */ /* 0x000fe2000bf26270 */
[----:B------:R-:W-:Y:S01]  /*a6c0*/  VIADD R18, R19, 0x70 ;  /* 0x0000007013127836 */ /* 0x000fe20000000000 */
[----:B------:R-:W-:Y:S01]  /*a6d0*/  ISETP.GE.AND P2, PT, R60, UR4, PT ;  /* 0x000000043c007c0c */ /* 0x000fe2000bf46270 */
[--C-:B---3--:R-:W-:Y:S01]  /*a6e0*/  @!P5 IMAD.WIDE R12, R23, 0x4, R144.reuse ;  /* 0x00000004170cd825 */ /* 0x108fe200078e0290 */
[----:B----4-:R-:W-:Y:S01]  /*a6f0*/  @!P6 LOP3.LUT R15, R48, 0xfffffffe, RZ, 0xc0, !PT ;  /* 0xfffffffe300fe812 */ /* 0x010fe200078ec0ff */
[----:B------:R0:W-:Y:S01]  /*a700*/  @!P4 ST.E.64 desc[UR40][R10.64], R34 ;  /* 0x000000220a00c985 */ /* 0x0001e2000c101b28 */
[----:B------:R-:W-:Y:S01]  /*a710*/  ISETP.GE.AND P4, PT, R0, UR4, PT ;  /* 0x0000000400007c0c */ /* 0x000fe2000bf86270 */
[----:B------:R-:W-:Y:S01]  /*a720*/  VIADD R22, R19, 0x80 ;  /* 0x0000008013167836 */ /* 0x000fe20000000000 */
[----:B------:R-:W-:Y:S01]  /*a730*/  @!P3 LEA.HI R20, R20, R20, RZ, 0x1 ;  /* 0x000000141414b211 */ /* 0x000fe200078f08ff */
[----:B------:R-:W-:Y:S01]  /*a740*/  @!P6 IMAD.WIDE R14, R15, 0x4, R144 ;  /* 0x000000040f0ee825 */ /* 0x000fe200078e0290 */
[----:B------:R3:W-:Y:S01]  /*a750*/  @!P5 ST.E.64 desc[UR40][R12.64], R36 ;  /* 0x000000240c00d985 */ /* 0x0007e2000c101b28 */
[----:B------:R-:W-:-:S02]  /*a760*/  ISETP.GE.AND P5, PT, R18, UR4, PT ;  /* 0x0000000412007c0c */ /* 0x000fc4000bfa6270 */
[----:B------:R-:W-:Y:S01]  /*a770*/  @!P3 LOP3.LUT R21, R20, 0xfffffffe, RZ, 0xc0, !PT ;  /* 0xfffffffe1415b812 */ /* 0x000fe200078ec0ff */
[----:B------:R-:W-:Y:S01]  /*a780*/  VIADD R20, R19, 0x78 ;  /* 0x0000007813147836 */ /* 0x000fe20000000000 */
[----:B------:R4:W-:Y:S01]  /*a790*/  @!P6 ST.E.64 desc[UR40][R14.64], R64 ;  /* 0x000000400e00e985 */ /* 0x0009e2000c101b28 */
[----:B------:R-:W-:Y:S01]  /*a7a0*/  @!P1 LEA.HI R27, R27, R27, RZ, 0x1 ;  /* 0x0000001b1b1b9211 */ /* 0x000fe200078f08ff */
[----:B------:R-:W-:Y:S01]  /*a7b0*/  VIADD R23, R19, 0x88 ;  /* 0x0000008813177836 */ /* 0x000fe20000000000 */
[----:B------:R-:W-:Y:S01]  /*a7c0*/  @!P2 LEA.HI R60, R60, R60, RZ, 0x1 ;  /* 0x0000003c3c3ca211 */ /* 0x000fe200078f08ff */
[--C-:B0-----:R-:W-:Y:S01]  /*a7d0*/  @!P3 IMAD.WIDE R10, R21, 0x4, R144.reuse ;  /* 0x00000004150ab825 */ /* 0x101fe200078e0290 */
[----:B------:R-:W-:Y:S02]  /*a7e0*/  @!P1 LOP3.LUT R27, R27, 0xfffffffe, RZ, 0xc0, !PT ;  /* 0xfffffffe1b1b9812 */ /* 0x000fe400078ec0ff */
[----:B------:R-:W-:Y:S02]  /*a7f0*/  @!P4 LEA.HI R0, R0, R0, RZ, 0x1 ;  /* 0x000000000000c211 */ /* 0x000fe400078f08ff */
[----:B------:R0:W-:Y:S01]  /*a800*/  @!P3 ST.E.64 desc[UR40][R10.64], R66 ;  /* 0x000000420a00b985 */ /* 0x0001e2000c101b28 */
[----:B------:R-:W-:Y:S01]  /*a810*/  ISETP.GE.AND P3, PT, R20, UR4, PT ;  /* 0x0000000414007c0c */ /* 0x000fe2000bf66270 */
[----:B---3--:R-:W-:Y:S01]  /*a820*/  @!P1 IMAD.WIDE R12, R27, 0x4, R144 ;  /* 0x000000041b0c9825 */ /* 0x008fe200078e0290 */
[----:B------:R-:W-:-:S02]  /*a830*/  @!P5 LEA.HI R18, R18, R18, RZ, 0x1 ;  /* 0x000000121212d211 */ /* 0x000fc400078f08ff */
[----:B----4-:R-:W-:Y:S02]  /*a840*/  @!P2 LOP3.LUT R15, R60, 0xfffffffe, RZ, 0xc0, !PT ;  /* 0xfffffffe3c0fa812 */ /* 0x010fe400078ec0ff */
[----:B------:R3:W-:Y:S01]  /*a850*/  @!P1 ST.E.64 desc[UR40][R12.64], R68 ;  /* 0x000000440c009985 */ /* 0x0007e2000c101b28 */
[----:B------:R-:W-:Y:S02]  /*a860*/  ISETP.GE.AND P6, PT, R22, UR4, PT ;  /* 0x0000000416007c0c */ /* 0x000fe4000bfc6270 */
[--C-:B------:R-:W-:Y:S01]  /*a870*/  @!P2 IMAD.WIDE R14, R15, 0x4, R144.reuse ;  /* 0x000000040f0ea825 */ /* 0x100fe200078e0290 */
[----:B------:R-:W-:Y:S02]  /*a880*/  @!P4 LOP3.LUT R21, R0, 0xfffffffe, RZ, 0xc0, !PT ;  /* 0xfffffffe0015c812 */ /* 0x000fe400078ec0ff */
[----:B------:R-:W-:Y:S01]  /*a890*/  ISETP.GE.AND P1, PT, R23, UR4, PT ;  /* 0x0000000417007c0c */ /* 0x000fe2000bf26270 */
[----:B------:R-:W-:Y:S01]  /*a8a0*/  VIADD R0, R19, 0x90 ;  /* 0x0000009013007836 */ /* 0x000fe20000000000 */
[----:B------:R-:W-:Y:S01]  /*a8b0*/  @!P3 LEA.HI R20, R20, R20, RZ, 0x1 ;  /* 0x000000141414b211 */ /* 0x000fe200078f08ff */
[----:B------:R4:W-:Y:S01]  /*a8c0*/  @!P2 ST.E.64 desc[UR40][R14.64], R70 ;  /* 0x000000460e00a985 */ /* 0x0009e2000c101b28 */
[----:B0-----:R-:W-:-:S02]  /*a8d0*/  @!P4 IMAD.WIDE R10, R21, 0x4, R144 ;  /* 0x00000004150ac825 */ /* 0x001fc400078e0290 */
[----:B------:R-:W-:Y:S02]  /*a8e0*/  ISETP.GE.AND P2, PT, R0, UR4, PT ;  /* 0x0000000400007c0c */ /* 0x000fe4000bf46270 */
[----:B---3--:R-:W-:Y:S01]  /*a8f0*/  @!P5 LOP3.LUT R13, R18, 0xfffffffe, RZ, 0xc0, !PT ;  /* 0xfffffffe120dd812 */ /* 0x008fe200078ec0ff */
[----:B------:R-:W-:Y:S01]  /*a900*/  VIADD R18, R19, 0x98 ;  /* 0x0000009813127836 */ /* 0x000fe20000000000 */
[----:B------:R0:W-:Y:S01]  /*a910*/  @!P4 ST.E.64 desc[UR40][R10.64], R72 ;  /* 0x000000480a00c985 */ /* 0x0001e2000c101b28 */
[----:B------:R-:W-:Y:S02]  /*a920*/  @!P6 LEA.HI R22, R22, R22, RZ, 0x1 ;  /* 0x000000161616e211 */ /* 0x000fe400078f08ff */
[--C-:B------:R-:W-:Y:S01]  /*a930*/  @!P5 IMAD.WIDE R12, R13, 0x4, R144.reuse ;  /* 0x000000040d0cd825 */ /* 0x100fe200078e0290 */
[----:B------:R-:W-:Y:S02]  /*a940*/  @!P1 LEA.HI R23, R23, R23, RZ, 0x1 ;  /* 0x0000001717179211 */ /* 0x000fe400078f08ff */
[----:B------:R-:W-:Y:S01]  /*a950*/  @!P6 LOP3.LUT R21, R22, 0xfffffffe, RZ, 0xc0, !PT ;  /* 0xfffffffe1615e812 */ /* 0x000fe200078ec0ff */
[----:B------:R-:W-:Y:S01]  /*a960*/  VIADD R22, R19, 0xa0 ;  /* 0x000000a013167836 */ /* 0x000fe20000000000 */
[----:B----4-:R-:W-:Y:S01]  /*a970*/  @!P3 LOP3.LUT R15, R20, 0xfffffffe, RZ, 0xc0, !PT ;  /* 0xfffffffe140fb812 */ /* 0x010fe200078ec0ff */
[----:B------:R3:W-:Y:S01]  /*a980*/  @!P5 ST.E.64 desc[UR40][R12.64], R74 ;  /* 0x0000004a0c00d985 */ /* 0x0007e2000c101b28 */
[----:B------:R-:W-:Y:S01]  /*a990*/  @!P2 LEA.HI R0, R0, R0, RZ, 0x1 ;  /* 0x000000000000a211 */ /* 0x000fe200078f08ff */
[----:B------:R-:W-:Y:S01]  /*a9a0*/  @!P6 IMAD.WIDE R20, R21, 0x4, R144 ;  /* 0x000000041514e825 */ /* 0x000fe200078e0290 */
[----:B------:R-:W-:-:S02]  /*a9b0*/  ISETP.GE.AND P4, PT, R22, UR4, PT ;  /* 0x0000000416007c0c */ /* 0x000fc4000bf86270 */
[----:B0-----:R-:W-:Y:S01]  /*a9c0*/  @!P1 LOP3.LUT R11, R23, 0xfffffffe, RZ, 0xc0, !PT ;  /* 0xfffffffe170b9812 */ /* 0x001fe200078ec0ff */
[----:B------:R-:W-:Y:S01]  /*a9d0*/  @!P3 IMAD.WIDE R14, R15, 0x4, R144 ;  /* 0x000000040f0eb825 */ /* 0x000fe200078e0290 */
[----:B------:R-:W-:-:S03]  /*a9e0*/  @!P2 LOP3.LUT R23, R0, 0xfffffffe, RZ, 0xc0, !PT ;  /* 0xfffffffe0017a812 */ /* 0x000fc600078ec0ff */
[--C-:B------:R-:W-:Y:S01]  /*a9f0*/  @!P1 IMAD.WIDE R10, R11, 0x4, R144.reuse ;  /* 0x000000040b0a9825 */ /* 0x100fe200078e0290 */
[----:B------:R0:W-:Y:S01]  /*aa00*/  @!P3 ST.E.64 desc[UR40][R14.64], R76 ;  /* 0x0000004c0e00b985 */ /* 0x0001e2000c101b28 */
[----:B------:R-:W-:Y:S02]  /*aa10*/  ISETP.GE.AND P3, PT, R18, UR4, PT ;  /* 0x0000000412007c0c */ /* 0x000fe4000bf66270 */
[----:B------:R-:W-:Y:S01]  /*aa20*/  VIADD R0, R19, 0xa8 ;  /* 0x000000a813007836 */ /* 0x000fe20000000000 */
[----:B------:R4:W-:Y:S01]  /*aa30*/  @!P6 ST.E.64 desc[UR40][R20.64], R78 ;  /* 0x0000004e1400e985 */ /* 0x0009e2000c101b28 */
[----:B---3--:R-:W-:Y:S01]  /*aa40*/  @!P2 IMAD.WIDE R12, R23, 0x4, R144 ;  /* 0x00000004170ca825 */ /* 0x008fe200078e0290 */
[----:B------:R-:W-:Y:S02]  /*aa50*/  @!P4 LEA.HI R22, R22, R22, RZ, 0x1 ;  /* 0x000000161616c211 */ /* 0x000fe400078f08ff */
[----:B------:R3:W-:Y:S01]  /*aa60*/  @!P1 ST.E.64 desc[UR40][R10.64], R80 ;  /* 0x000000500a009985 */ /* 0x0007e2000c101b28 */
[----:B------:R-:W-:Y:S01]  /*aa70*/  ISETP.GE.AND P1, PT, R0, UR4, PT ;  /* 0x0000000400007c0c */ /* 0x000fe2000bf26270 */
[----:B------:R-:W-:-:S02]  /*aa80*/  VIADD R23, R19, 0xb8 ;  /* 0x000000b813177836 */ /* 0x000fc40000000000 */
[----:B------:R5:W-:Y:S02]  /*aa90*/  @!P2 ST.E.64 desc[UR40][R12.64], R82 ;  /* 0x000000520c00a985 */ /* 0x000be4000c101b28 */
[----:B------:R-:W-:Y:S01]  /*aaa0*/  @!P3 LEA.HI R18, R18, R18, RZ, 0x1 ;  /* 0x000000121212b211 */ /* 0x000fe200078f08ff */
[----:B0-----:R-:W-:Y:S01]  /*aab0*/  VIADD R14, R19, 0xb0 ;  /* 0x000000b0130e7836 */ /* 0x001fe20000000000 */
[----:B------:R-:W-:Y:S02]  /*aac0*/  ISETP.GE.AND P5, PT, R23, UR4, PT ;  /* 0x0000000417007c0c */ /* 0x000fe4000bfa6270 */
[----:B------:R-:W-:Y:S01]  /*aad0*/  @!P3 LOP3.LUT R15, R18, 0xfffffffe, RZ, 0xc0, !PT ;  /* 0xfffffffe120fb812 */ /* 0x000fe200078ec0ff */
[C---:B----4-:R-:W-:Y:S01]  /*aae0*/  VIADD R20, R19.reuse, 0xc0 ;  /* 0x000000c013147836 */ /* 0x050fe20000000000 */
[----:B------:R-:W-:Y:S01]  /*aaf0*/  ISETP.GE.AND P6, PT, R14, UR4, PT ;  /* 0x000000040e007c0c */ /* 0x000fe2000bfc6270 */
[----:B------:R-:W-:Y:S01]  /*ab00*/  VIADD R18, R19, 0xc8 ;  /* 0x000000c813127836 */ /* 0x000fe20000000000 */
[----:B------:R-:W-:Y:S01]  /*ab10*/  @!P1 LEA.HI R0, R0, R0, RZ, 0x1 ;  /* 0x0000000000009211 */ /* 0x000fe200078f08ff */
[----:B---3--:R-:W-:Y:S01]  /*ab20*/  @!P3 IMAD.WIDE R10, R15, 0x4, R144 ;  /* 0x000000040f0ab825 */ /* 0x008fe200078e0290 */
[----:B------:R-:W-:-:S02]  /*ab30*/  ISETP.GE.AND P2, PT, R20, UR4, PT ;  /* 0x0000000414007c0c */ /* 0x000fc4000bf46270 */
[----:B------:R-:W-:Y:S02]  /*ab40*/  @!P1 LOP3.LUT R15, R0, 0xfffffffe, RZ, 0xc0, !PT ;  /* 0xfffffffe000f9812 */ /* 0x000fe400078ec0ff */
[----:B------:R0:W-:Y:S01]  /*ab50*/  @!P3 ST.E.64 desc[UR40][R10.64], R84 ;  /* 0x000000540a00b985 */ /* 0x0001e2000c101b28 */
[----:B------:R-:W-:Y:S02]  /*ab60*/  ISETP.GE.AND P3, PT, R18, UR4, PT ;  /* 0x0000000412007c0c */ /* 0x000fe4000bf66270 */
[----:B------:R-:W-:Y:S02]  /*ab70*/  @!P5 LEA.HI R23, R23, R23, RZ, 0x1 ;  /* 0x000000171717d211 */ /* 0x000fe400078f08ff */
[----:B------:R-:W-:Y:S01]  /*ab80*/  @!P6 LEA.HI R0, R14, R14, RZ, 0x1 ;  /* 0x0000000e0e00e211 */ /* 0x000fe200078f08ff */
[--C-:B------:R-:W-:Y:S01]  /*ab90*/  @!P1 IMAD.WIDE R14, R15, 0x4, R144.reuse ;  /* 0x000000040f0e9825 */ /* 0x100fe200078e0290 */
[----:B-----5:R-:W-:Y:S02]  /*aba0*/  @!P4 LOP3.LUT R13, R22, 0xfffffffe, RZ, 0xc0, !PT ;  /* 0xfffffffe160dc812 */ /* 0x020fe400078ec0ff */
[----:B------:R-:W-:Y:S01]  /*abb0*/  @!P6 LOP3.LUT R21, R0, 0xfffffffe, RZ, 0xc0, !PT ;  /* 0xfffffffe0015e812 */ /* 0x000fe200078ec0ff */
[----:B------:R-:W-:Y:S01]  /*abc0*/  VIADD R0, R19, 0xd0 ;  /* 0x000000d013007836 */ /* 0x000fe20000000000 */
[----:B------:R-:W-:Y:S01]  /*abd0*/  @!P2 LEA.HI R20, R20, R20, RZ, 0x1 ;  /* 0x000000141414a211 */ /* 0x000fe200078f08ff */
[----:B------:R-:W-:Y:S01]  /*abe0*/  @!P4 IMAD.WIDE R12, R13, 0x4, R144 ;  /* 0x000000040d0cc825 */ /* 0x000fe200078e0290 */
[----:B------:R-:W-:-:S02]  /*abf0*/  @!P5 LOP3.LUT R23, R23, 0xfffffffe, RZ, 0xc0, !PT ;  /* 0xfffffffe1717d812 */ /* 0x000fc400078ec0ff */
[----:B------:R-:W-:Y:S01]  /*ac00*/  @!P3 LEA.HI R18, R18, R18, RZ, 0x1 ;  /* 0x000000121212b211 */ /* 0x000fe200078f08ff */
[--C-:B0-----:R-:W-:Y:S01]  /*ac10*/  @!P6 IMAD.WIDE R10, R21, 0x4, R144.reuse ;  /* 0x00000004150ae825 */ /* 0x101fe200078e0290 */
[----:B------:R-:W-:Y:S01]  /*ac20*/  @!P2 LOP3.LUT R25, R20, 0xfffffffe, RZ, 0xc0, !PT ;  /* 0xfffffffe1419a812 */ /* 0x000fe200078ec0ff */
[----:B------:R0:W-:Y:S02]  /*ac30*/  @!P4 ST.E.64 desc[UR40][R12.64], R86 ;  /* 0x000000560c00c985 */ /* 0x0001e4000c101b28 */
[----:B------:R-:W-:Y:S01]  /*ac40*/  @!P5 IMAD.WIDE R20, R23, 0x4, R144 ;  /* 0x000000041714d825 */ /* 0x000fe200078e0290 */
[----:B------:R-:W-:Y:S01]  /*ac50*/  @!P3 LOP3.LUT R23, R18, 0xfffffffe, RZ, 0xc0, !PT ;  /* 0xfffffffe1217b812 */ /* 0x000fe200078ec0ff */
[----:B------:R3:W-:Y:S01]  /*ac60*/  @!P1 ST.E.64 desc[UR40][R14.64], R88 ;  /* 0x000000580e009985 */ /* 0x0007e2000c101b28 */
[----:B------:R-:W-:Y:S01]  /*ac70*/  ISETP.GE.AND P1, PT, R0, UR4, PT ;  /* 0x0000000400007c0c */ /* 0x000fe2000bf26270 */
[C---:B------:R-:W-:Y:S02]  /*ac80*/  VIADD R18, R19.reuse, 0xd8 ;  /* 0x000000d813127836 */ /* 0x040fe40000000000 */
[----:B------:R4:W-:Y:S01]  /*ac90*/  @!P6 ST.E.64 desc[UR40][R10.64], R90 ;  /* 0x0000005a0a00e985 */ /* 0x0009e2000c101b28 */
[----:B------:R-:W-:-:S03]  /*aca0*/  VIADD R22, R19, 0xe0 ;  /* 0x000000e013167836 */ /* 0x000fc60000000000 */
[----:B------:R-:W-:Y:S01]  /*acb0*/  @!P5 ST.E.64 desc[UR40][R20.64], R92 ;  /* 0x0000005c1400d985 */ /* 0x000fe2000c101b28 */
[----:B0-----:R-:W-:-:S04]  /*acc0*/  @!P2 IMAD.WIDE R12, R25, 0x4, R144 ;  /* 0x00000004190ca825 */ /* 0x001fc800078e0290 */
[----:B---3--:R-:W-:Y:S01]  /*acd0*/  @!P3 IMAD.WIDE R14, R23, 0x4, R144 ;  /* 0x00000004170eb825 */ /* 0x008fe200078e0290 */
[----:B------:R0:W-:Y:S01]  /*ace0*/  @!P2 ST.E.64 desc[UR40][R12.64], R96 ;  /* 0x000000600c00a985 */ /* 0x0001e2000c101b28 */
[----:B------:R-:W-:Y:S02]  /*acf0*/  ISETP.GE.AND P2, PT, R18, UR4, PT ;  /* 0x0000000412007c0c */ /* 0x000fe4000bf46270 */
[C---:B------:R-:W-:Y:S01]  /*ad00*/  VIADD R23, R19.reuse, 0xe8 ;  /* 0x000000e813177836 */ /* 0x040fe20000000000 */
[----:B------:R3:W-:Y:S01]  /*ad10*/  @!P3 ST.E.64 desc[UR40][R14.64], R98 ;  /* 0x000000620e00b985 */ /* 0x0007e2000c101b28 */
[C---:B----4-:R-:W-:Y:S01]  /*ad20*/  VIADD R11, R19.reuse, 0xf8 ;  /* 0x000000f8130b7836 */ /* 0x050fe20000000000 */
[----:B------:R-:W-:Y:S01]  /*ad30*/  ISETP.GE.AND P3, PT, R22, UR4, PT ;  /* 0x0000000416007c0c */ /* 0x000fe2000bf66270 */
[----:B------:R-:W-:Y:S01]  /*ad40*/  VIADD R10, R19, 0xf0 ;  /* 0x000000f0130a7836 */ /* 0x000fe20000000000 */
[----:B------:R-:W-:Y:S02]  /*ad50*/  ISETP.GE.AND P4, PT, R23, UR4, PT ;  /* 0x0000000417007c0c */ /* 0x000fe4000bf86270 */
[----:B------:R-:W-:-:S02]  /*ad60*/  ISETP.GE.AND P6, PT, R11, UR4, PT ;  /* 0x000000040b007c0c */ /* 0x000fc4000bfc6270 */
[----:B------:R-:W-:Y:S02]  /*ad70*/  ISETP.GE.AND P5, PT, R10, UR4, PT ;  /* 0x000000040a007c0c */ /* 0x000fe4000bfa6270 */
[----:B------:R-:W-:Y:S02]  /*ad80*/  @!P1 LEA.HI R0, R0, R0, RZ, 0x1 ;  /* 0x0000000000009211 */ /* 0x000fe400078f08ff */
[----:B------:R-:W-:-:S03]  /*ad90*/  @!P2 LEA.HI R18, R18, R18, RZ, 0x1 ;  /* 0x000000121212a211 */ /* 0x000fc600078f08ff */
[----:B------:R-:W-:Y:S02]  /*ada0*/  @!P3 LEA.HI R22, R22, R22, RZ, 0x1 ;  /* 0x000000161616b211 */ /* 0x000fe400078f08ff */
[----:B------:R-:W-:Y:S02]  /*adb0*/  @!P4 LEA.HI R23, R23, R23, RZ, 0x1 ;  /* 0x000000171717c211 */ /* 0x000fe400078f08ff */
[----:B0-----:R-:W-:Y:S02]  /*adc0*/  @!P6 LEA.HI R12, R11, R11, RZ, 0x1 ;  /* 0x0000000b0b0ce211 */ /* 0x001fe400078f08ff */
[----:B------:R-:W-:Y:S02]  /*add0*/  @!P5 LEA.HI R10, R10, R10, RZ, 0x1 ;  /* 0x0000000a0a0ad211 */ /* 0x000fe400078f08ff */
[----:B------:R-:W-:Y:S02]  /*ade0*/  @!P1 LOP3.LUT R11, R0, 0xfffffffe, RZ, 0xc0, !PT ;  /* 0xfffffffe000b9812 */ /* 0x000fe400078ec0ff */
[----:B------:R-:W-:-:S02]  /*adf0*/  @!P2 LOP3.LUT R13, R18, 0xfffffffe, RZ, 0xc0, !PT ;  /* 0xfffffffe120da812 */ /* 0x000fc400078ec0ff */
[----:B---3--:R-:W-:Y:S02]  /*ae00*/  @!P3 LOP3.LUT R15, R22, 0xfffffffe, RZ, 0xc0, !PT ;  /* 0xfffffffe160fb812 */ /* 0x008fe400078ec0ff */
[----:B------:R-:W-:Y:S02]  /*ae10*/  @!P4 LOP3.LUT R21, R23, 0xfffffffe, RZ, 0xc0, !PT ;  /* 0xfffffffe1715c812 */ /* 0x000fe400078ec0ff */
[----:B------:R-:W-:Y:S01]  /*ae20*/  @!P5 LOP3.LUT R23, R10, 0xfffffffe, RZ, 0xc0, !PT ;  /* 0xfffffffe0a17d812 */ /* 0x000fe200078ec0ff */
[----:B------:R-:W-:Y:S01]  /*ae30*/  @!P1 IMAD.WIDE R10, R11, 0x4, R144 ;  /* 0x000000040b0a9825 */ /* 0x000fe200078e0290 */
[----:B------:R-:W-:-:S03]  /*ae40*/  @!P6 LOP3.LUT R25, R12, 0xfffffffe, RZ, 0xc0, !PT ;  /* 0xfffffffe0c19e812 */ /* 0x000fc600078ec0ff */
[--C-:B------:R-:W-:Y:S01]  /*ae50*/  @!P2 IMAD.WIDE R12, R13, 0x4, R144.reuse ;  /* 0x000000040d0ca825 */ /* 0x100fe200078e0290 */
[----:B------:R3:W-:Y:S03]  /*ae60*/  @!P1 ST.E.64 desc[UR40][R10.64], R100 ;  /* 0x000000640a009985 */ /* 0x0007e6000c101b28 */
[--C-:B------:R-:W-:Y:S01]  /*ae70*/  @!P3 IMAD.WIDE R14, R15, 0x4, R144.reuse ;  /* 0x000000040f0eb825 */ /* 0x100fe200078e0290 */
[----:B------:R3:W-:Y:S03]  /*ae80*/  @!P2 ST.E.64 desc[UR40][R12.64], R102 ;  /* 0x000000660c00a985 */ /* 0x0007e6000c101b28 */
[--C-:B------:R-:W-:Y:S01]  /*ae90*/  @!P4 IMAD.WIDE R20, R21, 0x4, R144.reuse ;  /* 0x000000041514c825 */ /* 0x100fe200078e0290 */
[----:B------:R3:W-:Y:S03]  /*aea0*/  @!P3 ST.E.64 desc[UR40][R14.64], R106 ;  /* 0x0000006a0e00b985 */ /* 0x0007e6000c101b28 */
[--C-:B------:R-:W-:Y:S01]  /*aeb0*/  @!P5 IMAD.WIDE R22, R23, 0x4, R144.reuse ;  /* 0x000000041716d825 */ /* 0x100fe200078e0290 */
[----:B------:R3:W-:Y:S03]  /*aec0*/  @!P4 ST.E.64 desc[UR40][R20.64], R108 ;  /* 0x0000006c1400c985 */ /* 0x0007e6000c101b28 */
[----:B------:R-:W-:Y:S01]  /*aed0*/  @!P6 IMAD.WIDE R144, R25, 0x4, R144 ;  /* 0x000000041990e825 */ /* 0x000fe200078e0290 */
[----:B------:R3:W-:Y:S04]  /*aee0*/  @!P5 ST.E.64 desc[UR40][R22.64], R110 ;  /* 0x0000006e1600d985 */ /* 0x0007e8000c101b28 */
[----:B------:R3:W-:Y:S02]  /*aef0*/  @!P6 ST.E.64 desc[UR40][R144.64], R112 ;  /* 0x000000709000e985 */ /* 0x0007e4000c101b28 */
.L_x_37:
[----:B------:R-:W-:Y:S05]  /*af00*/  BSYNC B0 ;  /* 0x0000000000007941 */ /* 0x000fea0003800000 */
.L_x_36:
[----:B------:R-:W-:Y:S01]  /*af10*/  ISETP.GE.AND P1, PT, R63, R16, PT ;  /* 0x000000103f00720c */ /* 0x000fe20003f26270 */
[----:B---3--:R-:W3:Y:S01]  /*af20*/  SHFL.IDX PT, R11, R52, 0x1, 0x1c1f ;  /* 0x003c1f00340b7f89 */ /* 0x008ee200000e0000 */
[----:B0-----:R-:W-:Y:S02]  /*af30*/  SEL R13, R47, R26, P0 ;  /* 0x0000001a2f0d7207 */ /* 0x001fe40000000000 */
[----:B------:R-:W-:Y:S01]  /*af40*/  SEL R15, R26, R47, P0 ;  /* 0x0000002f1a0f7207 */ /* 0x000fe20000000000 */
[----:B------:R1:W4:Y:S01]  /*af50*/  SHFL.IDX PT, R10, R28, 0x1, 0x1c1f ;  /* 0x003c1f001c0a7f89 */ /* 0x00032200000e0000 */
[----:B------:R-:W-:Y:S02]  /*af60*/  SEL R20, R46, R29, P0 ;  /* 0x0000001d2e147207 */ /* 0x000fe40000000000 */
[----:B------:R-:W-:Y:S02]  /*af70*/  SEL R12, R49, R8, P0 ;  /* 0x00000008310c7207 */ /* 0x000fe40000000000 */
[----:B------:R-:W-:-:S02]  /*af80*/  SEL R14, R8, R49, P0 ;  /* 0x00000031080e7207 */ /* 0x000fc40000000000 */
[----:B------:R-:W-:Y:S02]  /*af90*/  SEL R46, R29, R46, P0 ;  /* 0x0000002e1d2e7207 */ /* 0x000fe40000000000 */
[----:B------:R-:W-:Y:S02]  /*afa0*/  SEL R26, R41, R130, P0 ;  /* 0x00000082291a7207 */ /* 0x000fe40000000000 */
[----:B------:R-:W-:Y:S02]  /*afb0*/  SEL R27, R39, R134, P0 ;  /* 0x00000086271b7207 */ /* 0x000fe40000000000 */
[----:B------:R-:W-:Y:S02]  /*afc0*/  SEL R131, R134, R39, P0 ;  /* 0x0000002786837207 */ /* 0x000fe40000000000 */
[----:B-1----:R-:W-:Y:S02]  /*afd0*/  SEL R28, R38, R61, P0 ;  /* 0x0000003d261c7207 */ /* 0x002fe40000000000 */
        /* <DEDUP_REMOVED lines=8> */
[----:B--2---:R-:W-:Y:S02]  /*b060*/  SEL R29, R31, R142, P0 ;  /* 0x0000008e1f1d7207 */ /* 0x004fe40000000000 */
[----:B------:R-:W-:Y:S02]  /*b070*/  SEL R39, R142, R31, P0 ;  /* 0x0000001f8e277207 */ /* 0x000fe40000000000 */
[----:B------:R-:W-:Y:S02]  /*b080*/  SEL R2, R30, R17, P0 ;  /* 0x000000111e027207 */ /* 0x000fe40000000000 */
[----:B------:R-:W-:Y:S01]  /*b090*/  SEL R8, R17, R30, P0 ;  /* 0x0000001e11087207 */ /* 0x000fe20000000000 */
[----:B---34-:R-:W-:Y:S06]  /*b0a0*/  @P1 BRA `(.L_x_10) ;  /* 0x0000004c008c1947 */ /* 0x018fec0003800000 */
[C---:B------:R-:W-:Y:S01]  /*b0b0*/  VIADD R0, R19.reuse, 0x8 ;  /* 0x0000000813007836 */ /* 0x040fe20000000000 */
[----:B------:R-:W-:Y:S01]  /*b0c0*/  ULDC UR4, c[0x0][0xac8] ;  /* 0x0002b20000047ab9 */ /* 0x000fe20000000800 */
[C---:B------:R-:W-:Y:S01]  /*b0d0*/  VIADD R16, R19.reuse, 0x10 ;  /* 0x0000001013107836 */ /* 0x040fe20000000000 */
[C---:B------:R-:W-:Y:S01]  /*b0e0*/  ISETP.GE.AND P3, PT, R19.reuse, UR4, PT ;  /* 0x0000000413007c0c */ /* 0x040fe2000bf66270 */
[C---:B------:R-:W-:Y:S01]  /*b0f0*/  VIADD R18, R19.reuse, 0x18 ;  /* 0x0000001813127836 */ /* 0x040fe20000000000 */
[----:B------:R-:W-:Y:S01]  /*b100*/  ISETP.GE.AND P4, PT, R0, UR4, PT ;  /* 0x0000000400007c0c */ /* 0x000fe2000bf86270 */
[C---:B------:R-:W-:Y:S01]  /*b110*/  VIADD R34, R19.reuse, 0x20 ;  /* 0x0000002013227836 */ /* 0x040fe20000000000 */
[----:B------:R-:W-:Y:S01]  /*b120*/  ISETP.GE.AND P5, PT, R16, UR4, PT ;  /* 0x0000000410007c0c */ /* 0x000fe2000bfa6270 */
[C---:B------:R-:W-:Y:S01]  /*b130*/  VIADD R35, R19.reuse, 0x28 ;  /* 0x0000002813237836 */ /* 0x040fe20000000000 */
[----:B------:R-:W-:Y:S01]  /*b140*/  ISETP.GE.AND P0, PT, R18, UR4, PT ;  /* 0x0000000412007c0c */ /* 0x000fe2000bf06270 */
[C---:B------:R-:W-:Y:S01]  /*b150*/  VIADD R36, R19.reuse, 0x30 ;  /* 0x0000003013247836 */ /* 0x040fe20000000000 */
[----:B------:R-:W-:Y:S01]  /*b160*/  ISETP.GE.AND P1, PT, R34, UR4, PT ;  /* 0x0000000422007c0c */ /* 0x000fe2000bf26270 */
[----:B------:R-:W-:Y:S01]  /*b170*/  VIADD R40, R19, 0x38 ;  /* 0x0000003813287836 */ /* 0x000fe20000000000 */
[----:B------:R-:W-:Y:S01]  /*b180*/  ISETP.GE.AND P2, PT, R35, UR4, PT ;  /* 0x0000000423007c0c */ /* 0x000fe2000bf46270 */
[----:B------:R-:W-:-:S04]  /*b190*/  VIADD R41, R19, 0x40 ;  /* 0x0000004013297836 */ /* 0x000fc80000000000 */
[----:B------:R-:W-:Y:S02]  /*b1a0*/  @!P4 LEA.HI R0, R0, R0, RZ, 0x1 ;  /* 0x000000000000c211 */ /* 0x000fe400078f08ff */
[----:B------:R-:W-:Y:S02]  /*b1b0*/  @!P5 LEA.HI R16, R16, R16, RZ, 0x1 ;  /* 0x000000101010d211 */ /* 0x000fe400078f08ff */
[----:B------:R-:W-:Y:S02]  /*b1c0*/  @!P4 LOP3.LUT R31, R0, 0xfffffffe, RZ, 0xc0, !PT ;  /* 0xfffffffe001fc812 */ /* 0x000fe400078ec0ff */
[----:B------:R-:W-:Y:S01]  /*b1d0*/  @!P5 LOP3.LUT R33, R16, 0xfffffffe, RZ, 0xc0, !PT ;  /* 0xfffffffe1021d812 */ /* 0x000fe200078ec0ff */
[--C-:B------:R-:W-:Y:S01]  /*b1e0*/  @!P3 IMAD.WIDE R16, R19, 0x4, R10.reuse ;  /* 0x000000041310b825 */ /* 0x100fe200078e020a */
[----:B------:R-:W-:Y:S02]  /*b1f0*/  @!P0 LEA.HI R18, R18, R18, RZ, 0x1 ;  /* 0x0000001212128211 */ /* 0x000fe400078f08ff */
[----:B------:R-:W-:Y:S01]  /*b200*/  @!P1 LEA.HI R34, R34, R34, RZ, 0x1 ;  /* 0x0000002222229211 */ /* 0x000fe200078f08ff */
[----:B------:R-:W-:Y:S01]  /*b210*/  @!P4 IMAD.WIDE R30, R31, 0x4, R10 ;  /* 0x000000041f1ec825 */ /* 0x000fe200078e020a */
[----:B------:R0:W-:Y:S01]  /*b220*/  @!P3 ST.E.64 desc[UR40][R16.64], R116 ;  /* 0x000000741000b985 */ /* 0x0001e2000c101b28 */
[----:B------:R-:W-:-:S02]  /*b230*/  @!P2 LEA.HI R0, R35, R35, RZ, 0x1 ;  /* 0x000000232300a211 */ /* 0x000fc400078f08ff */
[--C-:B------:R-:W-:Y:S01]  /*b240*/  @!P5 IMAD.WIDE R32, R33, 0x4, R10.reuse ;  /* 0x000000042120d825 */ /* 0x100fe200078e020a */
[----:B------:R1:W-:Y:S01]  /*b250*/  @!P4 ST.E.64 desc[UR40][R30.64], R118 ;  /* 0x000000761e00c985 */ /* 0x0003e2000c101b28 */
[----:B------:R-:W-:Y:S02]  /*b260*/  @!P0 LOP3.LUT R35, R18, 0xfffffffe, RZ, 0xc0, !PT ;  /* 0xfffffffe12238812 */ /* 0x000fe400078ec0ff */
[----:B------:R-:W-:Y:S01]  /*b270*/  ISETP.GE.AND P3, PT, R36, UR4, PT ;  /* 0x0000000424007c0c */ /* 0x000fe2000bf66270 */
[----:B------:R2:W-:Y:S01]  /*b280*/  @!P5 ST.E.64 desc[UR40][R32.64], R120 ;  /* 0x000000782000d985 */ /* 0x0005e2000c101b28 */
[----:B------:R-:W-:Y:S01]  /*b290*/  @!P1 LOP3.LUT R37, R34, 0xfffffffe, RZ, 0xc0, !PT ;  /* 0xfffffffe22259812 */ /* 0x000fe200078ec0ff */
[C---:B------:R-:W-:Y:S01]  /*b2a0*/  VIADD R18, R19.reuse, 0x50 ;  /* 0x0000005013127836 */ /* 0x040fe20000000000 */
[----:B------:R-:W-:Y:S01]  /*b2b0*/  ISETP.GE.AND P4, PT, R40, UR4, PT ;  /* 0x0000000428007c0c */ /* 0x000fe2000bf86270 */
[----:B------:R-:W-:Y:S01]  /*b2c0*/  VIADD R34, R19, 0x58 ;  /* 0x0000005813227836 */ /* 0x000fe20000000000 */
[----:B------:R-:W-:Y:S01]  /*b2d0*/  ISETP.GE.AND P5, PT, R41, UR4, PT ;  /* 0x0000000429007c0c */ /* 0x000fe2000bfa6270 */
[----:B0-----:R-:W-:-:S04]  /*b2e0*/  @!P0 IMAD.WIDE R16, R35, 0x4, R10 ;  /* 0x0000000423108825 */ /* 0x001fc800078e020a */
[--C-:B-1----:R-:W-:Y:S01]  /*b2f0*/  @!P1 IMAD.WIDE R30, R37, 0x4, R10.reuse ;  /* 0x00000004251e9825 */ /* 0x102fe200078e020a */
[----:B------:R0:W-:Y:S01]  /*b300*/  @!P0 ST.E.64 desc[UR40][R16.64], R122 ;  /* 0x0000007a10008985 */ /* 0x0001e2000c101b28 */
[----:B------:R-:W-:Y:S02]  /*b310*/  @!P3 LEA.HI R36, R36, R36, RZ, 0x1 ;  /* 0x000000242424b211 */ /* 0x000fe400078f08ff */
[----:B--2---:R-:W-:Y:S01]  /*b320*/  @!P2 LOP3.LUT R33, R0, 0xfffffffe, RZ, 0xc0, !PT ;  /* 0xfffffffe0021a812 */ /* 0x004fe200078ec0ff */
[----:B------:R-:W-:Y:S01]  /*b330*/  VIADD R0, R19, 0x48 ;  /* 0x0000004813007836 */ /* 0x000fe20000000000 */
[----:B------:R1:W-:Y:S01]  /*b340*/  @!P1 ST.E.64 desc[UR40][R30.64], R124 ;  /* 0x0000007c1e009985 */ /* 0x0003e2000c101b28 */
[----:B------:R-:W-:Y:S02]  /*b350*/  ISETP.GE.AND P1, PT, R18, UR4, PT ;  /* 0x0000000412007c0c */ /* 0x000fe4000bf26270 */
[----:B------:R-:W-:Y:S01]  /*b360*/  @!P2 IMAD.WIDE R32, R33, 0x4, R10 ;  /* 0x000000042120a825 */ /* 0x000fe200078e020a */
[----:B------:R-:W-:-:S02]  /*b370*/  ISETP.GE.AND P0, PT, R0, UR4, PT ;  /* 0x0000000400007c0c */ /* 0x000fc4000bf06270 */
[----:B------:R-:W-:Y:S02]  /*b380*/  @!P4 LEA.HI R40, R40, R40, RZ, 0x1 ;  /* 0x000000282828c211 */ /* 0x000fe400078f08ff */
[----:B------:R-:W-:Y:S01]  /*b390*/  @!P5 LEA.HI R41, R41, R41, RZ, 0x1 ;  /* 0x000000292929d211 */ /* 0x000fe200078f08ff */
[----:B------:R2:W-:Y:S01]  /*b3a0*/  @!P2 ST.E.64 desc[UR40][R32.64], R114 ;  /* 0x000000722000a985 */ /* 0x0005e2000c101b28 */
[----:B------:R-:W-:Y:S01]  /*b3b0*/  @!P3 LOP3.LUT R35, R36, 0xfffffffe, RZ, 0xc0, !PT ;  /* 0xfffffffe2423b812 */ /* 0x000fe200078ec0ff */
[C---:B------:R-:W-:Y:S01]  /*b3c0*/  VIADD R36, R19.reuse, 0x60 ;  /* 0x0000006013247836 */ /* 0x040fe20000000000 */
[----:B------:R-:W-:Y:S01]  /*b3d0*/  @!P4 LOP3.LUT R37, R40, 0xfffffffe, RZ, 0xc0, !PT ;  /* 0xfffffffe2825c812 */ /* 0x000fe200078ec0ff */
[----:B------:R-:W-:Y:S01]  /*b3e0*/  VIADD R40, R19, 0x68 ;  /* 0x0000006813287836 */ /* 0x000fe20000000000 */
[----:B------:R-:W-:Y:S01]  /*b3f0*/  ISETP.GE.AND P2, PT, R34, UR4, PT ;  /* 0x0000000422007c0c */ /* 0x000fe2000bf46270 */
[----:B0-----:R-:W-:Y:S01]  /*b400*/  @!P3 IMAD.WIDE R16, R35, 0x4, R10 ;  /* 0x000000042310b825 */ /* 0x001fe200078e020a */
[----:B------:R-:W-:-:S02]  /*b410*/  @!P1 LEA.HI R18, R18, R18, RZ, 0x1 ;  /* 0x0000001212129211 */ /* 0x000fc400078f08ff */
[----:B------:R-:W-:Y:S01]  /*b420*/  @!P0 LEA.HI R0, R0, R0, RZ, 0x1 ;  /* 0x0000000000008211 */ /* 0x000fe200078f08ff */
[--C-:B-1----:R-:W-:Y:S01]  /*b430*/  @!P4 IMAD.WIDE R30, R37, 0x4, R10.reuse ;  /* 0x00000004251ec825 */ /* 0x102fe200078e020a */
[----:B------:R0:W-:Y:S01]  /*b440*/  @!P3 ST.E.64 desc[UR40][R16.64], R126 ;  /* 0x0000007e1000b985 */ /* 0x0001e2000c101b28 */
[----:B------:R-:W-:Y:S02]  /*b450*/  ISETP.GE.AND P3, PT, R36, UR4, PT ;  /* 0x0000000424007c0c */ /* 0x000fe4000bf66270 */
[----:B--2---:R-:W-:Y:S01]  /*b460*/  @!P5 LOP3.LUT R33, R41, 0xfffffffe, RZ, 0xc0, !PT ;  /* 0xfffffffe2921d812 */ /* 0x004fe200078ec0ff */
[----:B------:R1:W-:Y:S01]  /*b470*/  @!P4 ST.E.64 desc[UR40][R30.64], R104 ;  /* 0x000000681e00c985 */ /* 0x0003e2000c101b28 */
[----:B------:R-:W-:Y:S01]  /*b480*/  @!P0 LOP3.LUT R35, R0, 0xfffffffe, RZ, 0xc0, !PT ;  /* 0xfffffffe00238812 */ /* 0x000fe200078ec0ff */
[----:B------:R-:W-:Y:S01]  /*b490*/  VIADD R41, R19, 0x70 ;  /* 0x0000007013297836 */ /* 0x000fe20000000000 */
[----:B------:R-:W-:Y:S01]  /*b4a0*/  @!P1 LOP3.LUT R37, R18, 0xfffffffe, RZ, 0xc0, !PT ;  /* 0xfffffffe12259812 */ /* 0x000fe200078ec0ff */
[----:B------:R-:W-:Y:S01]  /*b4b0*/  @!P5 IMAD.WIDE R32, R33, 0x4, R10 ;  /* 0x000000042120d825 */ /* 0x000fe200078e020a */
[----:B------:R-:W-:-:S02]  /*b4c0*/  @!P2 LEA.HI R34, R34, R34, RZ, 0x1 ;  /* 0x000000222222a211 */ /* 0x000fc400078f08ff */
[----:B------:R-:W-:Y:S01]  /*b4d0*/  ISETP.GE.AND P4, PT, R41, UR4, PT ;  /* 0x0000000429007c0c */ /* 0x000fe2000bf86270 */
[----:B------:R-:W-:Y:S01]  /*b4e0*/  VIADD R0, R19, 0x78 ;  /* 0x0000007813007836 */ /* 0x000fe20000000000 */
[----:B------:R2:W-:Y:S01]  /*b4f0*/  @!P5 ST.E.64 desc[UR40][R32.64], R128 ;  /* 0x000000802000d985 */ /* 0x0005e2000c101b28 */
[----:B------:R-:W-:Y:S01]  /*b500*/  ISETP.GE.AND P5, PT, R40, UR4, PT ;  /* 0x0000000428007c0c */ /* 0x000fe2000bfa6270 */
[--C-:B0-----:R-:W-:Y:S01]  /*b510*/  @!P0 IMAD.WIDE R16, R35, 0x4, R10.reuse ;  /* 0x0000000423108825 */ /* 0x101fe200078e020a */
[----:B------:R-:W-:Y:S02]  /*b520*/  @!P3 LEA.HI R36, R36, R36, RZ, 0x1 ;  /* 0x000000242424b211 */ /* 0x000fe400078f08ff */
[----:B------:R-:W-:Y:S01]  /*b530*/  ISETP.GE.AND P6, PT, R0, UR4, PT ;  /* 0x0000000400007c0c */ /* 0x000fe2000bfc6270 */
[----:B-1----:R-:W-:Y:S01]  /*b540*/  @!P1 IMAD.WIDE R30, R37, 0x4, R10 ;  /* 0x00000004251e9825 */ /* 0x002fe200078e020a */
[----:B------:R0:W-:Y:S01]  /*b550*/  @!P0 ST.E.64 desc[UR40][R16.64], R94 ;  /* 0x0000005e10008985 */ /* 0x0001e2000c101b28 */
[----:B------:R-:W-:-:S02]  /*b560*/  @!P3 LOP3.LUT R35, R36, 0xfffffffe, RZ, 0xc0, !PT ;  /* 0xfffffffe2423b812 */ /* 0x000fc400078ec0ff */
[----:B------:R-:W-:Y:S01]  /*b570*/  VIADD R18, R19, 0x80 ;  /* 0x0000008013127836 */ /* 0x000fe20000000000 */
[----:B------:R1:W-:Y:S01]  /*b580*/  @!P1 ST.E.64 desc[UR40][R30.64], R132 ;  /* 0x000000841e009985 */ /* 0x0003e2000c101b28 */
[----:B------:R-:W-:Y:S01]  /*b590*/  @!P4 LEA.HI R41, R41, R41, RZ, 0x1 ;  /* 0x000000292929c211 */ /* 0x000fe200078f08ff */
[C---:B------:R-:W-:Y:S01]  /*b5a0*/  VIADD R36, R19.reuse, 0x90 ;  /* 0x0000009013247836 */ /* 0x040fe20000000000 */
[----:B--2---:R-:W-:Y:S01]  /*b5b0*/  @!P2 LOP3.LUT R33, R34, 0xfffffffe, RZ, 0xc0, !PT ;  /* 0xfffffffe2221a812 */ /* 0x004fe200078ec0ff */
[----:B------:R-:W-:Y:S01]  /*b5c0*/  VIADD R34, R19, 0x88 ;  /* 0x0000008813227836 */ /* 0x000fe20000000000 */
[----:B------:R-:W-:Y:S02]  /*b5d0*/  ISETP.GE.AND P1, PT, R18, UR4, PT ;  /* 0x0000000412007c0c */ /* 0x000fe4000bf26270 */
[----:B------:R-:W-:Y:S01]  /*b5e0*/  @!P5 LEA.HI R40, R40, R40, RZ, 0x1 ;  /* 0x000000282828d211 */ /* 0x000fe200078f08ff */
[----:B------:R-:W-:Y:S01]  /*b5f0*/  @!P2 IMAD.WIDE R32, R33, 0x4, R10 ;  /* 0x000000042120a825 */ /* 0x000fe200078e020a */
[----:B------:R-:W-:-:S02]  /*b600*/  ISETP.GE.AND P0, PT, R34, UR4, PT ;  /* 0x0000000422007c0c */ /* 0x000fc4000bf06270 */
[----:B------:R-:W-:Y:S01]  /*b610*/  @!P5 LOP3.LUT R37, R40, 0xfffffffe, RZ, 0xc0, !PT ;  /* 0xfffffffe2825d812 */ /* 0x000fe200078ec0ff */
[--C-:B0-----:R-:W-:Y:S01]  /*b620*/  @!P3 IMAD.WIDE R16, R35, 0x4, R10.reuse ;  /* 0x000000042310b825 */ /* 0x101fe200078e020a */
[----:B------:R0:W-:Y:S01]  /*b630*/  @!P2 ST.E.64 desc[UR40][R32.64], R50 ;  /* 0x000000322000a985 */ /* 0x0001e2000c101b28 */
[----:B------:R-:W-:Y:S02]  /*b640*/  @!P6 LEA.HI R0, R0, R0, RZ, 0x1 ;  /* 0x000000000000e211 */ /* 0x000fe400078f08ff */
[----:B-1----:R-:W-:Y:S01]  /*b650*/  @!P5 IMAD.WIDE R30, R37, 0x4, R10 ;  /* 0x00000004251ed825 */ /* 0x002fe200078e020a */
[----:B------:R1:W-:Y:S01]  /*b660*/  @!P3 ST.E.64 desc[UR40][R16.64], R4 ;  /* 0x000000041000b985 */ /* 0x0003e2000c101b28 */
[----:B------:R-:W-:Y:S02]  /*b670*/  @!P1 LEA.HI R18, R18, R18, RZ, 0x1 ;  /* 0x0000001212129211 */ /* 0x000fe400078f08ff */
[----:B------:R-:W-:Y:S01]  /*b680*/  @!P6 LOP3.LUT R35, R0, 0xfffffffe, RZ, 0xc0, !PT ;  /* 0xfffffffe0023e812 */ /* 0x000fe200078ec0ff */
[----:B------:R2:W-:Y:S01]  /*b690*/  @!P5 ST.E.64 desc[UR40][R30.64], R136 ;  /* 0x000000881e00d985 */ /* 0x0005e2000c101b28 */
[----:B------:R-:W-:Y:S01]  /*b6a0*/  @!P0 LEA.HI R34, R34, R34, RZ, 0x1 ;  /* 0x0000002222228211 */ /* 0x000fe200078f08ff */
[C---:B------:R-:W-:Y:S01]  /*b6b0*/  VIADD R0, R19.reuse, 0x98 ;  /* 0x0000009813007836 */ /* 0x040fe20000000000 */
[----:B------:R-:W-:Y:S01]  /*b6c0*/  ISETP.GE.AND P2, PT, R36, UR4, PT ;  /* 0x0000000424007c0c */ /* 0x000fe2000bf46270 */
[----:B------:R-:W-:Y:S01]  /*b6d0*/  VIADD R37, R19, 0xa0 ;  /* 0x000000a013257836 */ /* 0x000fe20000000000 */
[----:B0-----:R-:W-:-:S02]  /*b6e0*/  @!P4 LOP3.LUT R33, R41, 0xfffffffe, RZ, 0xc0, !PT ;  /* 0xfffffffe2921c812 */ /* 0x001fc400078ec0ff */
[----:B------:R-:W-:Y:S02]  /*b6f0*/  ISETP.GE.AND P3, PT, R0, UR4, PT ;  /* 0x0000000400007c0c */ /* 0x000fe4000bf66270 */
[----:B-1----:R-:W-:Y:S01]  /*b700*/  @!P1 LOP3.LUT R17, R18, 0xfffffffe, RZ, 0xc0, !PT ;  /* 0xfffffffe12119812 */ /* 0x002fe200078ec0ff */
[----:B------:R-:W-:Y:S01]  /*b710*/  @!P4 IMAD.WIDE R32, R33, 0x4, R10 ;  /* 0x000000042120c825 */ /* 0x000fe200078e020a */
[----:B--2---:R-:W-:-:S03]  /*b720*/  @!P0 LOP3.LUT R31, R34, 0xfffffffe, RZ, 0xc0, !PT ;  /* 0xfffffffe221f8812 */ /* 0x004fc600078ec0ff */
[----:B------:R-:W-:Y:S01]  /*b730*/  VIADD R18, R19, 0xa8 ;  /* 0x000000a813127836 */ /* 0x000fe20000000000 */
[----:B------:R0:W-:Y:S01]  /*b740*/  @!P4 ST.E.64 desc[UR40][R32.64], R6 ;  /* 0x000000062000c985 */ /* 0x0001e2000c101b28 */
[--C-:B------:R-:W-:Y:S01]  /*b750*/  @!P6 IMAD.WIDE R4, R35, 0x4, R10.reuse ;  /* 0x000000042304e825 */ /* 0x100fe200078e020a */
[----:B------:R-:W-:Y:S02]  /*b760*/  ISETP.GE.AND P4, PT, R37, UR4, PT ;  /* 0x0000000425007c0c */ /* 0x000fe4000bf86270 */
[----:B------:R-:W-:Y:S01]  /*b770*/  ISETP.GE.AND P5, PT, R18, UR4, PT ;  /* 0x0000000412007c0c */ /* 0x000fe2000bfa6270 */
[----:B------:R-:W-:Y:S01]  /*b780*/  VIADD R30, R19, 0xb0 ;  /* 0x000000b0131e7836 */ /* 0x000fe20000000000 */
[----:B------:R1:W-:Y:S01]  /*b790*/  @!P6 ST.E.64 desc[UR40][R4.64], R54 ;  /* 0x000000360400e985 */ /* 0x0003e2000c101b28 */
[----:B------:R-:W-:Y:S02]  /*b7a0*/  @!P2 LEA.HI R36, R36, R36, RZ, 0x1 ;  /* 0x000000242424a211 */ /* 0x000fe400078f08ff */
[----:B------:R-:W-:Y:S01]  /*b7b0*/  @!P3 LEA.HI R0, R0, R0, RZ, 0x1 ;  /* 0x000000000000b211 */ /* 0x000fe200078f08ff */
[----:B0-----:R-:W-:-:S05]  /*b7c0*/  @!P1 IMAD.WIDE R6, R17, 0x4, R10 ;  /* 0x0000000411069825 */ /* 0x001fca00078e020a */
[----:B------:R-:W-:Y:S02]  /*b7d0*/  @!P4 LEA.HI R37, R37, R37, RZ, 0x1 ;  /* 0x000000252525c211 */ /* 0x000fe400078f08ff */
[----:B------:R-:W-:Y:S01]  /*b7e0*/  @!P5 LEA.HI R18, R18, R18, RZ, 0x1 ;  /* 0x000000121212d211 */ /* 0x000fe200078f08ff */
[--C-:B------:R-:W-:Y:S01]  /*b7f0*/  @!P0 IMAD.WIDE R16, R31, 0x4, R10.reuse ;  /* 0x000000041f108825 */ /* 0x100fe200078e020a */
[----:B------:R0:W-:Y:S01]  /*b800*/  @!P1 ST.E.64 desc[UR40][R6.64], R56 ;  /* 0x0000003806009985 */ /* 0x0001e2000c101b28 */
[----:B------:R-:W-:Y:S02]  /*b810*/  ISETP.GE.AND P1, PT, R30, UR4, PT ;  /* 0x000000041e007c0c */ /* 0x000fe4000bf26270 */
[C---:B------:R-:W-:Y:S01]  /*b820*/  VIADD R32, R19.reuse, 0xb8 ;  /* 0x000000b813207836 */ /* 0x040fe20000000000 */
[----:B------:R2:W-:Y:S01]  /*b830*/  @!P0 ST.E.64 desc[UR40][R16.64], R58 ;  /* 0x0000003a10008985 */ /* 0x0005e2000c101b28 */
[----:B-1----:R-:W-:Y:S02]  /*b840*/  @!P2 LOP3.LUT R5, R36, 0xfffffffe, RZ, 0xc0, !PT ;  /* 0xfffffffe2405a812 */ /* 0x002fe400078ec0ff */
[----:B------:R-:W-:Y:S01]  /*b850*/  @!P5 LOP3.LUT R31, R18, 0xfffffffe, RZ, 0xc0, !PT ;  /* 0xfffffffe121fd812 */ /* 0x000fe200078ec0ff */
[----:B------:R-:W-:Y:S01]  /*b860*/  VIADD R18, R19, 0xc0 ;  /* 0x000000c013127836 */ /* 0x000fe20000000000 */
[----:B------:R-:W-:Y:S01]  /*b870*/  ISETP.GE.AND P0, PT, R32, UR4, PT ;  /* 0x0000000420007c0c */ /* 0x000fe2000bf06270 */
[----:B------:R-:W-:Y:S01]  /*b880*/  @!P2 IMAD.WIDE R4, R5, 0x4, R10 ;  /* 0x000000040504a825 */ /* 0x000fe200078e020a */
[----:B0-----:R-:W-:-:S04]  /*b890*/  @!P3 LOP3.LUT R7, R0, 0xfffffffe, RZ, 0xc0, !PT ;  /* 0xfffffffe0007b812 */ /* 0x001fc800078ec0ff */
[----:B------:R0:W-:Y:S01]  /*b8a0*/  @!P2 ST.E.64 desc[UR40][R4.64], R138 ;  /* 0x0000008a0400a985 */ /* 0x0001e2000c101b28 */
[----:B------:R-:W-:Y:S01]  /*b8b0*/  @!P1 LEA.HI R0, R30, R30, RZ, 0x1 ;  /* 0x0000001e1e009211 */ /* 0x000fe200078f08ff */
[--C-:B------:R-:W-:Y:S01]  /*b8c0*/  @!P5 IMAD.WIDE R30, R31, 0x4, R10.reuse ;  /* 0x000000041f1ed825 */ /* 0x100fe200078e020a */
[----:B--2---:R-:W-:Y:S02]  /*b8d0*/  @!P4 LOP3.LUT R17, R37, 0xfffffffe, RZ, 0xc0, !PT ;  /* 0xfffffffe2511c812 */ /* 0x004fe400078ec0ff */
[----:B------:R-:W-:Y:S01]  /*b8e0*/  @!P1 LOP3.LUT R33, R0, 0xfffffffe, RZ, 0xc0, !PT ;  /* 0xfffffffe00219812 */ /* 0x000fe200078ec0ff */
[--C-:B------:R-:W-:Y:S01]  /*b8f0*/  @!P3 IMAD.WIDE R6, R7, 0x4, R10.reuse ;  /* 0x000000040706b825 */ /* 0x100fe200078e020a */
[----:B------:R-:W-:Y:S02]  /*b900*/  @!P0 LEA.HI R32, R32, R32, RZ, 0x1 ;  /* 0x0000002020208211 */ /* 0x000fe400078f08ff */
[----:B------:R-:W-:Y:S01]  /*b910*/  ISETP.GE.AND P2, PT, R18, UR4, PT ;  /* 0x0000000412007c0c */ /* 0x000fe2000bf46270 */
[----:B------:R-:W-:Y:S01]  /*b920*/  @!P4 IMAD.WIDE R16, R17, 0x4, R10 ;  /* 0x000000041110c825 */ /* 0x000fe200078e020a */
[----:B------:R-:W-:Y:S01]  /*b930*/  @!P0 LOP3.LUT R35, R32, 0xfffffffe, RZ, 0xc0, !PT ;  /* 0xfffffffe20238812 */ /* 0x000fe200078ec0ff */
[----:B------:R1:W-:Y:S02]  /*b940*/  @!P3 ST.E.64 desc[UR40][R6.64], R140 ;  /* 0x0000008c0600b985 */ /* 0x0003e4000c101b28 */
[----:B------:R-:W-:-:S02]  /*b950*/  VIADD R0, R19, 0xc8 ;  /* 0x000000c813007836 */ /* 0x000fc40000000000 */
[----:B------:R2:W-:Y:S01]  /*b960*/  @!P4 ST.E.64 desc[UR40][R16.64], R12 ;  /* 0x0000000c1000c985 */ /* 0x0005e2000c101b28 */
[--C-:B0-----:R-:W-:Y:S02]  /*b970*/  @!P1 IMAD.WIDE R4, R33, 0x4, R10.reuse ;  /* 0x0000000421049825 */ /* 0x101fe400078e020a */
[----:B------:R-:W-:Y:S01]  /*b980*/  ISETP.GE.AND P3, PT, R0, UR4, PT ;  /* 0x0000000400007c0c */ /* 0x000fe2000bf66270 */
[----:B------:R0:W-:Y:S02]  /*b990*/  @!P5 ST.E.64 desc[UR40][R30.64], R14 ;  /* 0x0000000e1e00d985 */ /* 0x0001e4000c101b28 */
[----:B------:R-:W-:Y:S02]  /*b9a0*/  @!P2 LEA.HI R18, R18, R18, RZ, 0x1 ;  /* 0x000000121212a211 */ /* 0x000fe400078f08ff */
[----:B------:R-:W-:Y:S01]  /*b9b0*/  @!P1 ST.E.64 desc[UR40][R4.64], R20 ;  /* 0x0000001404009985 */ /* 0x000fe2000c101b28 */
[----:B-1----:R-:W-:-:S04]  /*b9c0*/  @!P0 IMAD.WIDE R6, R35, 0x4, R10 ;  /* 0x0000000423068825 */ /* 0x002fc800078e020a */
[C---:B--2---:R-:W-:Y:S01]  /*b9d0*/  VIADD R12, R19.reuse, 0xd0 ;  /* 0x000000d0130c7836 */ /* 0x044fe20000000000 */
[----:B------:R1:W-:Y:S01]  /*b9e0*/  @!P0 ST.E.64 desc[UR40][R6.64], R46 ;  /* 0x0000002e06008985 */ /* 0x0003e2000c101b28 */
[C---:B------:R-:W-:Y:S01]  /*b9f0*/  VIADD R16, R19.reuse, 0xe8 ;  /* 0x000000e813107836 */ /* 0x040fe20000000000 */
[----:B------:R-:W-:Y:S01]  /*ba00*/  @!P3 LEA.HI R0, R0, R0, RZ, 0x1 ;  /* 0x000000000000b211 */ /* 0x000fe200078f08ff */
[C---:B0-----:R-:W-:Y:S01]  /*ba10*/  VIADD R14, R19.reuse, 0xd8 ;  /* 0x000000d8130e7836 */ /* 0x041fe20000000000 */
[----:B------:R-:W-:Y:S01]  /*ba20*/  ISETP.GE.AND P1, PT, R12, UR4, PT ;  /* 0x000000040c007c0c */ /* 0x000fe2000bf26270 */
[C---:B------:R-:W-:Y:S01]  /*ba30*/  VIADD R15, R19.reuse, 0xe0 ;  /* 0x000000e0130f7836 */ /* 0x040fe20000000000 */
[----:B------:R-:W-:Y:S01]  /*ba40*/  ISETP.GE.AND P5, PT, R16, UR4, PT ;  /* 0x0000000410007c0c */ /* 0x000fe2000bfa6270 */
[C---:B------:R-:W-:Y:S01]  /*ba50*/  VIADD R17, R19.reuse, 0xf0 ;  /* 0x000000f013117836 */ /* 0x040fe20000000000 */
[----:B------:R-:W-:Y:S01]  /*ba60*/  ISETP.GE.AND P0, PT, R14, UR4, PT ;  /* 0x000000040e007c0c */ /* 0x000fe2000bf06270 */
[----:B------:R-:W-:Y:S01]  /*ba70*/  VIADD R19, R19, 0xf8 ;  /* 0x000000f813137836 */ /* 0x000fe20000000000 */
[----:B------:R-:W-:-:S02]  /*ba80*/  ISETP.GE.AND P4, PT, R15, UR4, PT ;  /* 0x000000040f007c0c */ /* 0x000fc4000bf86270 */
[----:B------:R-:W-:Y:S02]  /*ba90*/  ISETP.GE.AND P6, PT, R17, UR4, PT ;  /* 0x0000000411007c0c */ /* 0x000fe4000bfc6270 */
[----:B------:R-:W-:Y:S02]  /*baa0*/  @!P2 LOP3.LUT R13, R18, 0xfffffffe, RZ, 0xc0, !PT ;  /* 0xfffffffe120da812 */ /* 0x000fe400078ec0ff */
[----:B-1----:R-:W-:Y:S02]  /*bab0*/  @!P3 LOP3.LUT R7, R0, 0xfffffffe, RZ, 0xc0, !PT ;  /* 0xfffffffe0007b812 */ /* 0x002fe400078ec0ff */
[----:B------:R-:W-:Y:S01]  /*bac0*/  @!P1 LEA.HI R12, R12, R12, RZ, 0x1 ;  /* 0x0000000c0c0c9211 */ /* 0x000fe200078f08ff */
[--C-:B------:R-:W-:Y:S01]  /*bad0*/  @!P2 IMAD.WIDE R4, R13, 0x4, R10.reuse ;  /* 0x000000040d04a825 */ /* 0x100fe200078e020a */
[----:B------:R-:W-:Y:S02]  /*bae0*/  @!P5 LEA.HI R16, R16, R16, RZ, 0x1 ;  /* 0x000000101010d211 */ /* 0x000fe400078f08ff */
[----:B------:R-:W-:Y:S01]  /*baf0*/  @!P0 LEA.HI R14, R14, R14, RZ, 0x1 ;  /* 0x0000000e0e0e8211 */ /* 0x000fe200078f08ff */
[----:B------:R-:W-:Y:S01]  /*bb00*/  @!P3 IMAD.WIDE R6, R7, 0x4, R10 ;  /* 0x000000040706b825 */ /* 0x000fe200078e020a */
[----:B------:R-:W-:Y:S01]  /*bb10*/  @!P4 LEA.HI R0, R15, R15, RZ, 0x1 ;  /* 0x0000000f0f00c211 */ /* 0x000fe200078f08ff */
[----:B------:R0:W-:Y:S01]  /*bb20*/  @!P2 ST.E.64 desc[UR40][R4.64], R22 ;  /* 0x000000160400a985 */ /* 0x0001e2000c101b28 */
[----:B------:R-:W-:-:S02]  /*bb30*/  @!P1 LOP3.LUT R13, R12, 0xfffffffe, RZ, 0xc0, !PT ;  /* 0xfffffffe0c0d9812 */ /* 0x000fc400078ec0ff */
[----:B------:R-:W-:Y:S01]  /*bb40*/  @!P6 LEA.HI R18, R17, R17, RZ, 0x1 ;  /* 0x000000111112e211 */ /* 0x000fe200078f08ff */
[----:B------:R1:W-:Y:S01]  /*bb50*/  @!P3 ST.E.64 desc[UR40][R6.64], R24 ;  /* 0x000000180600b985 */ /* 0x0003e2000c101b28 */
[----:B------:R-:W-:Y:S01]  /*bb60*/  @!P0 LOP3.LUT R15, R14, 0xfffffffe, RZ, 0xc0, !PT ;  /* 0xfffffffe0e0f8812 */ /* 0x000fe200078ec0ff */
[--C-:B------:R-:W-:Y:S01]  /*bb70*/  @!P1 IMAD.WIDE R12, R13, 0x4, R10.reuse ;  /* 0x000000040d0c9825 */ /* 0x100fe200078e020a */
[----:B------:R-:W-:Y:S02]  /*bb80*/  @!P4 LOP3.LUT R17, R0, 0xfffffffe, RZ, 0xc0, !PT ;  /* 0xfffffffe0011c812 */ /* 0x000fe400078ec0ff */
[----:B------:R-:W-:Y:S01]  /*bb90*/  @!P5 LOP3.LUT R21, R16, 0xfffffffe, RZ, 0xc0, !PT ;  /* 0xfffffffe1015d812 */ /* 0x000fe200078ec0ff */
[--C-:B------:R-:W-:Y:S01]  /*bba0*/  @!P0 IMAD.WIDE R14, R15, 0x4, R10.reuse ;  /* 0x000000040f0e8825 */ /* 0x100fe200078e020a */
[----:B------:R2:W-:Y:S01]  /*bbb0*/  @!P1 ST.E.64 desc[UR40][R12.64], R26 ;  /* 0x0000001a0c009985 */ /* 0x0005e2000c101b28 */
[----:B0-----:R-:W-:Y:S02]  /*bbc0*/  @!P6 LOP3.LUT R23, R18, 0xfffffffe, RZ, 0xc0, !PT ;  /* 0xfffffffe1217e812 */ /* 0x001fe400078ec0ff */
[----:B------:R-:W-:Y:S01]  /*bbd0*/  @!P4 IMAD.WIDE R4, R17, 0x4, R10 ;  /* 0x000000041104c825 */ /* 0x000fe200078e020a */
[----:B------:R2:W-:Y:S01]  /*bbe0*/  @!P0 ST.E.64 desc[UR40][R14.64], R130 ;  /* 0x000000820e008985 */ /* 0x0005e2000c101b28 */
[----:B------:R-:W-:-:S02]  /*bbf0*/  ISETP.GE.AND P0, PT, R19, UR4, PT ;  /* 0x0000000413007c0c */ /* 0x000fc4000bf06270 */
[--C-:B-1----:R-:W-:Y:S01]  /*bc00*/  @!P5 IMAD.WIDE R6, R21, 0x4, R10.reuse ;  /* 0x000000041506d825 */ /* 0x102fe200078e020a */
[----:B------:R2:W-:Y:S03]  /*bc10*/  @!P4 ST.E.64 desc[UR40][R4.64], R28 ;  /* 0x0000001c0400c985 */ /* 0x0005e6000c101b28 */
[----:B------:R-:W-:Y:S01]  /*bc20*/  @!P6 IMAD.WIDE R16, R23, 0x4, R10 ;  /* 0x000000041710e825 */ /* 0x000fe200078e020a */
[----:B------:R2:W-:Y:S04]  /*bc30*/  @!P5 ST.E.64 desc[UR40][R6.64], R38 ;  /* 0x000000260600d985 */ /* 0x0005e8000c101b28 */
[----:B------:R2:W-:Y:S02]  /*bc40*/  @!P6 ST.E.64 desc[UR40][R16.64], R2 ;  /* 0x000000021000e985 */ /* 0x0005e4000c101b28 */
[----:B------:R-:W-:Y:S05]  /*bc50*/  @P0 BRA `(.L_x_10) ;  /* 0x0000004000a00947 */ /* 0x000fea0003800000 */
[----:B------:R-:W-:-:S04]  /*bc60*/  LEA.HI R19, R19, R19, RZ, 0x1 ;  /* 0x0000001313137211 */ /* 0x000fc800078f08ff */
[----:B------:R-:W-:-:S05]  /*bc70*/  LOP3.LUT R19, R19, 0xfffffffe, RZ, 0xc0, !PT ;  /* 0xfffffffe13137812 */ /* 0x000fca00078ec0ff */
[----:B------:R-:W-:-:S05]  /*bc80*/  IMAD.WIDE R10, R19, 0x4, R10 ;  /* 0x00000004130a7825 */ /* 0x000fca00078e020a */
[----:B------:R1:W-:Y:S01]  /*bc90*/  ST.E.64 desc[UR40][R10.64], R8 ;  /* 0x000000080a007985 */ /* 0x0003e2000c101b28 */
[----:B------:R-:W-:Y:S05]  /*bca0*/  BRA `(.L_x_10) ;  /* 0x00000040008c7947 */ /* 0x000fea0003800000 */
.L_x_35:
[----:B------:R-:W0:Y:S02]  /*bcb0*/  S2R R0, SR_TID.X ;  /* 0x0000000000007919 */ /* 0x000e240000002100 */
[----:B0-----:R-:W-:-:S05]  /*bcc0*/  VIADD R2, R0, 0xffffff80 ;  /* 0xffffff8000027836 */ /* 0x001fca0000000000 */
[----:B------:R-:W-:-:S13]  /*bcd0*/  ISETP.GT.AND P0, PT, R2, 0x7f, PT ;  /* 0x0000007f0200780c */ /* 0x000fda0003f04270 */
[----:B------:R-:W-:Y:S05]  /*bce0*/  @P0 BRA `(.L_x_10) ;  /* 0x00000040007c0947 */ /* 0x000fea0003800000 */
[----:B------:R-:W0:Y:S01]  /*bcf0*/  S2R R3, SR_CTAID.X ;  /* 0x0000000000037919 */ /* 0x000e220000002500 */
[----:B------:R-:W1:Y:S01]  /*bd00*/  LDC R6, c[0x0][0xbe8] ;  /* 0x0002fa00ff067b82 */ /* 0x000e620000000800 */
[----:B------:R-:W-:Y:S01]  /*bd10*/  ULDC UR4, c[0x0][0xa88] ;  /* 0x0002a20000047ab9 */ /* 0x000fe20000000800 */
[----:B0-----:R-:W-:Y:S02]  /*bd20*/  IMAD R0, R3, 0x80, R0 ;  /* 0x0000008003007824 */ /* 0x001fe400078e0200 */
[----:B-1----:R-:W-:Y:S02]  /*bd30*/  IMAD R3, R6, UR4, RZ ;  /* 0x0000000406037c24 */ /* 0x002fe4000f8e02ff */
[----:B------:R-:W-:-:S05]  /*bd40*/  VIADD R0, R0, 0xffffff80 ;  /* 0xffffff8000007836 */ /* 0x000fca0000000000 */
[----:B------:R-:W-:-:S13]  /*bd50*/  ISETP.GE.AND P0, PT, R0, R3, PT ;  /* 0x000000030000720c */ /* 0x000fda0003f06270 */
[----:B------:R-:W-:Y:S05]  /*bd60*/  @P0 BRA `(.L_x_10) ;  /* 0x00000040005c0947 */ /* 0x000fea0003800000 */
[----:B------:R-:W-:Y:S01]  /*bd70*/  ISETP.NE.AND P0, PT, R6, 0x1, PT ;  /* 0x000000010600780c */ /* 0x000fe20003f05270 */
[----:B------:R-:W0:Y:S01]  /*bd80*/  LDC.64 R12, c[0x0][0xbd8] ;  /* 0x0002f600ff0c7b82 */ /* 0x000e220000000a00 */
[----:B------:R-:W-:Y:S01]  /*bd90*/  SHF.R.S32.HI R5, RZ, 0x1f, R16 ;  /* 0x0000001fff057819 */ /* 0x000fe20000011410 */
[----:B------:R-:W-:Y:S02]  /*bda0*/  ULDC.64 UR4, c[0x0][0xbd0] ;  /* 0x0002f40000047ab9 */ /* 0x000fe40000000a00 */
[----:B------:R-:W-:-:S04]  /*bdb0*/  IMAD.WIDE.U32 R2, R16, UR4, RZ ;  /* 0x0000000410027c25 */ /* 0x000fc8000f8e00ff */
[----:B------:R-:W1:Y:S01]  /*bdc0*/  S2UR UR6, SR_CTAID.Y ;  /* 0x00000000000679c3 */ /* 0x000e620000002600 */
[----:B------:R-:W-:-:S04]  /*bdd0*/  IMAD R5, R5, UR4, RZ ;  /* 0x0000000405057c24 */ /* 0x000fc8000f8e02ff */
[----:B------:R-:W-:Y:S01]  /*bde0*/  IMAD R5, R16, UR5, R5 ;  /* 0x0000000510057c24 */ /* 0x000fe2000f8e0205 */
[----:B------:R-:W-:Y:S01]  /*bdf0*/  ULDC.64 UR4, c[0x0][0xbe0] ;  /* 0x0002f80000047ab9 */ /* 0x000fe20000000a00 */
[----:B------:R-:W-:Y:S01]  /*be00*/  IMAD.MOV R16, RZ, RZ, -R16 ;  /* 0x000000ffff107224 */ /* 0x000fe200078e0a10 */
[----:B------:R-:W2:Y:S01]  /*be10*/  @P0 LDC R9, c[0x0][0xbec] ;  /* 0x0002fb00ff090b82 */ /* 0x000ea20000000800 */
[----:B------:R-:W-:Y:S02]  /*be20*/  IMAD.IADD R3, R3, 0x1, R5 ;  /* 0x0000000103037824 */ /* 0x000fe400078e0205 */
[----:B------:R-:W-:-:S05]  /*be30*/  IMAD.MOV.U32 R5, RZ, RZ, R0 ;  /* 0x000000ffff057224 */ /* 0x000fca00078e0000 */
[----:B------:R-:W1:Y:S01]  /*be40*/  LDC R7, c[0x0][0xc50] ;  /* 0x00031400ff077b82 */ /* 0x000e620000000800 */
[C---:B0-----:R-:W-:Y:S02]  /*be50*/  IMAD R8, R12.reuse, UR38, RZ ;  /* 0x000000260c087c24 */ /* 0x041fe4000f8e02ff */
[----:B------:R-:W-:-:S04]  /*be60*/  IMAD.WIDE.U32 R2, R12, UR39, R2 ;  /* 0x000000270c027c25 */ /* 0x000fc8000f8e0002 */
[----:B------:R-:W-:Y:S01]  /*be70*/  IMAD R13, R13, UR39, R8 ;  /* 0x000000270d0d7c24 */ /* 0x000fe2000f8e0208 */
[----:B------:R-:W0:Y:S03]  /*be80*/  @P0 LDC R11, c[0x0][0xbf0] ;  /* 0x0002fc00ff0b0b82 */ /* 0x000e260000000800 */
[----:B------:R-:W-:Y:S02]  /*be90*/  IMAD.IADD R3, R13, 0x1, R3 ;  /* 0x000000010d037824 */ /* 0x000fe400078e0203 */
[----:B--2---:R-:W-:-:S04]  /*bea0*/  @P0 IMAD.HI.U32 R4, R0, R9, RZ ;  /* 0x0000000900040227 */ /* 0x004fc800078e00ff */
[----:B-1----:R-:W-:-:S04]  /*beb0*/  IMAD R9, R7, R16, UR6 ;  /* 0x0000000607097e24 */ /* 0x002fc8000f8e0210 */
[----:B------:R-:W-:Y:S01]  /*bec0*/  IMAD.WIDE.U32 R2, R9, UR4, R2 ;  /* 0x0000000409027c25 */ /* 0x000fe2000f8e0002 */
[----:B0-----:R-:W-:Y:S02]  /*bed0*/  @P0 SHF.R.U32.HI R5, RZ, R11, R4 ;  /* 0x0000000bff050219 */ /* 0x001fe40000011604 */
[----:B------:R-:W-:Y:S02]  /*bee0*/  SHF.R.S32.HI R4, RZ, 0x1f, R9 ;  /* 0x0000001fff047819 */ /* 0x000fe40000011409 */
[----:B------:R-:W-:Y:S01]  /*bef0*/  IADD3 R2, P0, R5, R2, RZ ;  /* 0x0000000205027210 */ /* 0x000fe20007f1e0ff */
[----:B------:R-:W-:Y:S02]  /*bf00*/  IMAD.MOV R7, RZ, RZ, -R5 ;  /* 0x000000ffff077224 */ /* 0x000fe400078e0a05 */
[----:B------:R-:W-:Y:S02]  /*bf10*/  IMAD R4, R4, UR4, RZ ;  /* 0x0000000404047c24 */ /* 0x000fe4000f8e02ff */
[----:B------:R-:W-:-:S02]  /*bf20*/  IMAD R7, R6, R7, R0 ;  /* 0x0000000706077224 */ /* 0x000fc400078e0200 */
[----:B------:R-:W-:Y:S01]  /*bf30*/  IMAD R4, R9, UR5, R4 ;  /* 0x0000000509047c24 */ /* 0x000fe2000f8e0204 */
[----:B------:R-:W-:Y:S01]  /*bf40*/  SHF.R.S32.HI R9, RZ, 0x1f, R5 ;  /* 0x0000001fff097819 */ /* 0x000fe20000011405 */
[----:B------:R-:W-:Y:S01]  /*bf50*/  ULDC.64 UR4, c[0x0][0xbc8] ;  /* 0x0002f20000047ab9 */ /* 0x000fe20000000a00 */
[----:B------:R-:W-:Y:S02]  /*bf60*/  SHF.R.S32.HI R0, RZ, 0x1f, R7 ;  /* 0x0000001fff007819 */ /* 0x000fe40000011407 */
[----:B------:R-:W-:-:S03]  /*bf70*/  IADD3.X R3, R9, R3, R4, P0, !PT ;  /* 0x0000000309037210 */ /* 0x000fc600007fe404 */
[----:B------:R-:W-:Y:S02]  /*bf80*/  IMAD R0, R0, UR4, RZ ;  /* 0x0000000400007c24 */ /* 0x000fe4000f8e02ff */
[----:B------:R-:W-:-:S04]  /*bf90*/  IMAD.WIDE.U32 R2, R7, UR4, R2 ;  /* 0x0000000407027c25 */ /* 0x000fc8000f8e0002 */
[----:B------:R-:W-:Y:S01]  /*bfa0*/  IMAD R5, R7, UR5, R0 ;  /* 0x0000000507057c24 */ /* 0x000fe2000f8e0200 */
[----:B------:R-:W-:Y:S02]  /*bfb0*/  ULDC.64 UR4, c[0x0][0xba8] ;  /* 0x0002ea0000047ab9 */ /* 0x000fe40000000a00 */
[----:B------:R-:W-:Y:S01]  /*bfc0*/  LEA R4, P0, R2, UR4, 0x2 ;  /* 0x0000000402047c11 */ /* 0x000fe2000f8010ff */
[----:B------:R-:W-:-:S05]  /*bfd0*/  IMAD.IADD R3, R3, 0x1, R5 ;  /* 0x0000000103037824 */ /* 0x000fca00078e0205 */
[----:B------:R-:W-:Y:S01]  /*bfe0*/  LEA.HI.X R5, R2, UR5, R3, 0x2, P0 ;  /* 0x0000000502057c11 */ /* 0x000fe200080f1403 */
[----:B------:R-:W-:-:S05]  /*bff0*/  IMAD.MOV.U32 R3, RZ, RZ, -0x800000 ;  /* 0xff800000ff037424 */ /* 0x000fca00078e00ff */
[----:B------:R0:W-:Y:S01]  /*c000*/  STG.E desc[UR40][R4.64], R3 ;  /* 0x0000000304007986 */ /* 0x0001e2000c101928 */
[----:B------:R-:W-:Y:S05]  /*c010*/  BRA `(.L_x_10) ;  /* 0x0000003c00b07947 */ /* 0x000fea0003800000 */
.L_x_8:
[----:B------:R-:W-:-:S08]  /*c020*/  NOP ;  /* 0x0000000000007918 */ /* 0x000fd00000000000 */
[----:B--2---:R-:W0:-:S00]  /*c030*/  USETMAXREG.DEALLOC.CTAPOOL 0x18 ;  /* 0x00000018000079c8 */ /* 0x004e0000080e0500 */
[----:B0-----:R-:W-:Y:S01]  /*c040*/  LOP3.LUT R0, R0, 0x3, RZ, 0xc0, !PT ;  /* 0x0000000300007812 */ /* 0x001fe200078ec0ff */
[----:B------:R-:W0:Y:S05]  /*c050*/  S2R R18, SR_CTAID.Z ;  /* 0x0000000000127919 */ /* 0x000e2a0000002700 */
[----:B------:R-:W1:Y:S01]  /*c060*/  S2UR UR6, SR_CTAID.Y ;  /* 0x00000000000679c3 */ /* 0x000e620000002600 */
[----:B------:R-:W2:Y:S02]  /*c070*/  SHFL.IDX PT, R0, R0, RZ, 0x1f ;  /* 0x00001fff00007589 */ /* 0x000ea400000e0000 */
[----:B--2---:R-:W-:-:S13]  /*c080*/  ISETP.NE.AND P0, PT, R0, RZ, PT ;  /* 0x000000ff0000720c */ /* 0x004fda0003f05270 */
[----:B01----:R-:W-:Y:S05]  /*c090*/  @!P0 BRA `(.L_x_38) ;  /* 0x0000000000288947 */ /* 0x003fea0003800000 */
[----:B------:R-:W-:Y:S01]  /*c0a0*/  ULDC UR7, c[0x0][0xc50] ;  /* 0x0003140000077ab9 */ /* 0x000fe20000000800 */
[----:B------:R-:W-:Y:S01]  /*c0b0*/  UMOV UR36, UR6 ;  /* 0x0000000600247c82 */ /* 0x000fe20008000000 */
[----:B------:R-:W-:-:S06]  /*c0c0*/  UISETP.NE.AND UP0, UPT, UR7, 0x1, UPT ;  /* 0x000000010700788c */ /* 0x000fcc000bf05270 */
[----:B------:R-:W-:-:S13]  /*c0d0*/  PLOP3.LUT P0, PT, PT, PT, UP0, 0x80, 0x0 ;  /* 0x000000000000781c */ /* 0x000fda0003f0f008 */
[----:B------:R-:W-:Y:S05]  /*c0e0*/  @!P0 BRA `(.L_x_39) ;  /* 0x0000000000308947 */ /* 0x000fea0003800000 */
[----:B------:R-:W-:Y:S01]  /*c0f0*/  ULDC UR4, c[0x0][0xc54] ;  /* 0x0003150000047ab9 */ /* 0x000fe20000000800 */
[----:B------:R-:W-:Y:S01]  /*c100*/  ULDC UR36, c[0x0][0xc58] ;  /* 0x0003160000247ab9 */ /* 0x000fe20000000800 */
[----:B------:R-:W-:-:S04]  /*c110*/  UIMAD.WIDE.U32 UR4, UR6, UR4, URZ ;  /* 0x00000004060472a5 */ /* 0x000fc8000f8e003f */
[----:B------:R-:W-:Y:S01]  /*c120*/  USHF.R.U32.HI UR36, URZ, UR36, UR5 ;  /* 0x000000243f247299 */ /* 0x000fe20008011605 */
[----:B------:R-:W-:Y:S11]  /*c130*/  BRA `(.L_x_39) ;  /* 0x00000000001c7947 */ /* 0x000ff60003800000 */
.L_x_38:
[----:B------:R-:W-:Y:S01]  /*c140*/  ULDC UR7, c[0x0][0xc50] ;  /* 0x0003140000077ab9 */ /* 0x000fe20000000800 */
[----:B------:R-:W-:Y:S01]  /*c150*/  UMOV UR36, UR6 ;  /* 0x0000000600247c82 */ /* 0x000fe20008000000 */
[----:B------:R-:W-:-:S11]  /*c160*/  UISETP.NE.AND UP0, UPT, UR7, 0x1, UPT ;  /* 0x000000010700788c */ /* 0x000fd6000bf05270 */
[----:B------:R-:W-:Y:S01]  /*c170*/  @UP0 ULDC UR4, c[0x0][0xc54] ;  /* 0x0003150000040ab9 */ /* 0x000fe20000000800 */
[----:B------:R-:W-:Y:S01]  /*c180*/  @UP0 ULDC UR8, c[0x0][0xc58] ;  /* 0x0003160000080ab9 */ /* 0x000fe20000000800 */
[----:B------:R-:W-:-:S04]  /*c190*/  UIMAD.WIDE.U32 UR4, UR6, UR4, URZ ;  /* 0x00000004060472a5 */ /* 0x000fc8000f8e003f */
[----:B------:R-:W-:-:S12]  /*c1a0*/  @UP0 USHF.R.U32.HI UR36, URZ, UR8, UR5 ;  /* 0x000000083f240299 */ /* 0x000fd80008011605 */
.L_x_39:
[----:B------:R-:W-:Y:S01]  /*c1b0*/  ISETP.GE.AND P0, PT, R18, RZ, PT ;  /* 0x000000ff1200720c */ /* 0x000fe20003f06270 */
[----:B------:R-:W-:Y:S01]  /*c1c0*/  UIADD3 UR4, -UR36, URZ, URZ ;  /* 0x0000003f24047290 */ /* 0x000fe2000fffe13f */
[----:B------:R-:W-:Y:S02]  /*c1d0*/  IMAD.MOV.U32 R21, RZ, RZ, 0x1 ;  /* 0x00000001ff157424 */ /* 0x000fe400078e00ff */
[----:B------:R-:W-:Y:S01]  /*c1e0*/  IMAD.MOV.U32 R0, RZ, RZ, RZ ;  /* 0x000000ffff007224 */ /* 0x000fe200078e00ff */
[----:B------:R-:W-:Y:S01]  /*c1f0*/  UIMAD UR4, UR7, UR4, UR6 ;  /* 0x00000004070472a4 */ /* 0x000fe2000f8e0206 */
[----:B------:R-:W-:-:S07]  /*c200*/  IMAD.MOV.U32 R2, RZ, RZ, 0x1 ;  /* 0x00000001ff027424 */ /* 0x000fce00078e00ff */
[----:B------:R-:W-:Y:S05]  /*c210*/  @!P0 BRA `(.L_x_40) ;  /* 0x0000003800648947 */ /* 0x000fea0003800000 */
[----:B------:R-:W-:Y:S01]  /*c220*/  ULDC.64 UR6, c[0x0][0x418] ;  /* 0x0001060000067ab9 */ /* 0x000fe20000000a00 */
[----:B------:R-:W-:Y:S01]  /*c230*/  ULDC UR5, c[0x0][0x424] ;  /* 0x0001090000057ab9 */ /* 0x000fe20000000800 */
[----:B------:R-:W-:Y:S01]  /*c240*/  UISETP.NE.U32.AND UP0, UPT, UR6, URZ, UPT ;  /* 0x0000003f0600728c */ /* 0x000fe2000bf05070 */
[----:B------:R-:W-:Y:S02]  /*c250*/  IMAD.MOV.U32 R17, RZ, RZ, RZ ;  /* 0x000000ffff117224 */ /* 0x000fe400078e00ff */
[----:B------:R-:W-:Y:S01]  /*c260*/  ULDC UR6, c[0x0][0x2f0] ;  /* 0x0000bc0000067ab9 */ /* 0x000fe20000000800 */
[----:B------:R-:W-:Y:S02]  /*c270*/  UISETP.NE.AND.EX UP0, UPT, UR7, URZ, UPT, UP0 ;  /* 0x0000003f0700728c */ /* 0x000fe4000bf05300 */
[----:B------:R-:W-:Y:S02]  /*c280*/  ULOP3.LUT UR7, UR4, 0xffff, URZ, 0xc0, !UPT ;  /* 0x0000ffff04077892 */ /* 0x000fe4000f8ec03f */
[----:B------:R-:W-:-:S04]  /*c290*/  USEL UR5, UR5, 0x1, UP0 ;  /* 0x0000000105057887 */ /* 0x000fc80008000000 */
[----:B------:R-:W-:-:S04]  /*c2a0*/  UIMAD UR5, UR5, UR6, URZ ;  /* 0x00000006050572a4 */ /* 0x000fc8000f8e023f */
[----:B------:R-:W-:Y:S02]  /*c2b0*/  UISETP.GE.AND UP0, UPT, UR5, 0x1, UPT ;  /* 0x000000010500788c */ /* 0x000fe4000bf06270 */
[----:B------:R-:W-:-:S04]  /*c2c0*/  UIADD3 UR5, UR5, 0x7f, URZ ;  /* 0x0000007f05057890 */ /* 0x000fc8000fffe03f */
[----:B------:R-:W-:Y:S01]  /*c2d0*/  PLOP3.LUT P0, PT, PT, PT, UP0, 0x80, 0x0 ;  /* 0x000000000000781c */ /* 0x000fe20003f0f008 */
[----:B------:R-:W-:-:S04]  /*c2e0*/  USHF.R.S32.HI UR6, URZ, 0x1f, UR5 ;  /* 0x0000001f3f067899 */ /* 0x000fc80008011405 */
[----:B------:R-:W-:-:S04]  /*c2f0*/  ULEA.HI UR6, UR6, UR5, URZ, 0x7 ;  /* 0x0000000506067291 */ /* 0x000fc8000f8f383f */
[----:B------:R-:W-:-:S04]  /*c300*/  USHF.R.S32.HI UR6, URZ, 0x7, UR6 ;  /* 0x000000073f067899 */ /* 0x000fc80008011406 */
[----:B------:R-:W-:Y:S08]  /*c310*/  @!P0 BRA `(.L_x_41) ;  /* 0x00000000007c8947 */ /* 0x000ff00003800000 */
[----:B------:R-:W-:-:S04]  /*c320*/  USHF.R.U32.HI UR4, URZ, 0x10, UR4 ;  /* 0x000000103f047899 */ /* 0x000fc80008011604 */
[----:B------:R-:W-:-:S11]  /*c330*/  UISETP.NE.AND UP0, UPT, UR4, URZ, UPT ;  /* 0x0000003f0400728c */ /* 0x000fd6000bf05270 */
[----:B------:R-:W-:Y:S02]  /*c340*/  @!UP0 ULDC UR4, c[0x0][0x9f0] ;  /* 0x00027c0000048ab9 */ /* 0x000fe40000000800 */
[----:B------:R-:W-:Y:S01]  /*c350*/  IMAD.U32 R6, RZ, RZ, UR4 ;  /* 0x00000004ff067e24 */ /* 0x000fe2000f8e00ff */
[----:B------:R-:W-:-:S04]  /*c360*/  UIADD3 UR5, UR6, -0x1, UR4 ;  /* 0xffffffff06057890 */ /* 0x000fc8000fffe004 */
[-C--:B------:R-:W-:Y:S02]  /*c370*/  IABS R0, R6.reuse ;  /* 0x0000000600007213 */ /* 0x080fe40000000000 */
[----:B------:R-:W-:Y:S02]  /*c380*/  IABS R6, R6 ;  /* 0x0000000600067213 */ /* 0x000fe40000000000 */
[----:B------:R-:W0:Y:S08]  /*c390*/  I2F.RP R4, R0 ;  /* 0x0000000000047306 */ /* 0x000e300000209400 */
[----:B0-----:R-:W0:Y:S02]  /*c3a0*/  MUFU.RCP R4, R4 ;  /* 0x0000000400047308 */ /* 0x001e240000001000 */
[----:B0-----:R-:W-:-:S06]  /*c3b0*/  VIADD R2, R4, 0xffffffe ;  /* 0x0ffffffe04027836 */ /* 0x001fcc0000000000 */
[----:B------:R0:W1:Y:S02]  /*c3c0*/  F2I.FTZ.U32.TRUNC.NTZ R3, R2 ;  /* 0x0000000200037305 */ /* 0x000064000021f000 */
[----:B0-----:R-:W-:Y:S02]  /*c3d0*/  IMAD.MOV.U32 R2, RZ, RZ, RZ ;  /* 0x000000ffff027224 */ /* 0x001fe400078e00ff */
[----:B-1----:R-:W-:-:S04]  /*c3e0*/  IMAD.MOV R5, RZ, RZ, -R3 ;  /* 0x000000ffff057224 */ /* 0x002fc800078e0a03 */
[----:B------:R-:W-:-:S04]  /*c3f0*/  IMAD R5, R5, R0, RZ ;  /* 0x0000000005057224 */ /* 0x000fc800078e02ff */
[----:B------:R-:W-:-:S04]  /*c400*/  IMAD.HI.U32 R3, R3, R5, R2 ;  /* 0x0000000503037227 */ /* 0x000fc800078e0002 */
[----:B------:R-:W-:Y:S01]  /*c410*/  IMAD.U32 R5, RZ, RZ, UR5 ;  /* 0x00000005ff057e24 */ /* 0x000fe2000f8e00ff */
[----:B------:R-:W-:-:S04]  /*c420*/  ULOP3.LUT UR5, UR5, UR4, URZ, 0x3c, !UPT ;  /* 0x0000000405057292 */ /* 0x000fc8000f8e3c3f */
[----:B------:R-:W-:Y:S01]  /*c430*/  IABS R2, R5 ;  /* 0x0000000500027213 */ /* 0x000fe20000000000 */
[----:B------:R-:W-:Y:S01]  /*c440*/  IMAD.MOV R5, RZ, RZ, -R6 ;  /* 0x000000ffff057224 */ /* 0x000fe200078e0a06 */
[----:B------:R-:W-:-:S03]  /*c450*/  ISETP.LE.AND P2, PT, RZ, UR5, PT ;  /* 0x00000005ff007c0c */ /* 0x000fc6000bf43270 */
[----:B------:R-:W-:-:S04]  /*c460*/  IMAD.HI.U32 R3, R3, R2, RZ ;  /* 0x0000000203037227 */ /* 0x000fc800078e00ff */
[----:B------:R-:W-:-:S05]  /*c470*/  IMAD R5, R3, R5, R2 ;  /* 0x0000000503057224 */ /* 0x000fca00078e0202 */
[----:B------:R-:W-:-:S13]  /*c480*/  ISETP.GT.U32.AND P1, PT, R0, R5, PT ;  /* 0x000000050000720c */ /* 0x000fda0003f24070 */
[----:B------:R-:W-:Y:S02]  /*c490*/  @!P1 IMAD.IADD R5, R5, 0x1, -R0 ;  /* 0x0000000105059824 */ /* 0x000fe400078e0a00 */
[----:B------:R-:W-:Y:S01]  /*c4a0*/  @!P1 VIADD R3, R3, 0x1 ;  /* 0x0000000103039836 */ /* 0x000fe20000000000 */
[----:B------:R-:W-:Y:S02]  /*c4b0*/  ISETP.NE.AND P1, PT, RZ, UR4, PT ;  /* 0x00000004ff007c0c */ /* 0x000fe4000bf25270 */
[----:B------:R-:W-:-:S13]  /*c4c0*/  ISETP.GE.U32.AND P0, PT, R5, R0, PT ;  /* 0x000000000500720c */ /* 0x000fda0003f06070 */
[----:B------:R-:W-:-:S04]  /*c4d0*/  @P0 VIADD R3, R3, 0x1 ;  /* 0x0000000103030836 */ /* 0x000fc80000000000 */
[----:B------:R-:W-:Y:S01]  /*c4e0*/  @!P2 IMAD.MOV R3, RZ, RZ, -R3 ;  /* 0x000000ffff03a224 */ /* 0x000fe200078e0a03 */
[----:B------:R-:W-:-:S05]  /*c4f0*/  @!P1 LOP3.LUT R3, RZ, UR4, RZ, 0x33, !PT ;  /* 0x00000004ff039c12 */ /* 0x000fca000f8e33ff */
[----:B------:R-:W-:-:S07]  /*c500*/  IMAD.MOV.U32 R17, RZ, RZ, R3 ;  /* 0x000000ffff117224 */ /* 0x000fce00078e0003 */
.L_x_41:
[----:B------:R-:W-:Y:S02]  /*c510*/  IMAD R0, R17, UR7, RZ ;  /* 0x0000000711007c24 */ /* 0x000fe4000f8e02ff */
[----:B------:R-:W-:-:S03]  /*c520*/  IMAD.MOV.U32 R2, RZ, RZ, 0x1 ;  /* 0x00000001ff027424 */ /* 0x000fc600078e00ff */
[----:B------:R-:W-:Y:S01]  /*c530*/  VIADDMNMX R17, R0, R17, UR6, PT ;  /* 0x0000000600117e46 */ /* 0x000fe2000b800111 */
[----:B------:R0:W-:Y:S03]  /*c540*/  STL [R1+0x10], R0 ;  /* 0x0000100001007387 */ /* 0x0001e60000100800 */
[----:B------:R-:W-:Y:S01]  /*c550*/  ISETP.GT.AND P0, PT, R17, R0, PT ;  /* 0x000000001100720c */ /* 0x000fe20003f04270 */
[----:B0-----:R-:W-:-:S12]  /*c560*/  IMAD.MOV.U32 R0, RZ, RZ, RZ ;  /* 0x000000ffff007224 */ /* 0x001fd800078e00ff */
[----:B------:R-:W-:Y:S05]  /*c570*/  @!P0 BRA `(.L_x_40) ;  /* 0x00000034008c8947 */ /* 0x000fea0003800000 */
[----:B------:R-:W0:Y:S01]  /*c580*/  S2UR UR4, SR_CgaCtaId ;  /* 0x00000000000479c3 */ /* 0x000e220000008800 */
[----:B------:R-:W-:Y:S02]  /*c590*/  UMOV UR38, 0x400 ;  /* 0x0000040000267882 */ /* 0x000fe40000000000 */
[----:B0-----:R-:W-:-:S04]  /*c5a0*/  ULEA UR38, UR4, UR38, 0x18 ;  /* 0x0000002604267291 */ /* 0x001fc8000f8ec03f */
[----:B------:R-:W-:-:S04]  /*c5b0*/  UIADD3 UR4, UR38, 0x28400, URZ ;  /* 0x0002840026047890 */ /* 0x000fc8000fffe03f */
[----:B------:R-:W-:-:S06]  /*c5c0*/  ULOP3.LUT UP0, URZ, UR4, 0x3ff, URZ, 0xc0, !UPT ;  /* 0x000003ff043f7892 */ /* 0x000fcc000f80c03f */
[----:B------:R-:W-:-:S13]  /*c5d0*/  PLOP3.LUT P0, PT, PT, PT, UP0, 0x80, 0x0 ;  /* 0x000000000000781c */ /* 0x000fda0003f0f008 */
[----:B------:R-:W-:Y:S05]  /*c5e0*/  @!P0 BRA `(.L_x_42) ;  /* 0x0000000000408947 */ /* 0x000fea0003800000 */
[----:B------:R-:W-:Y:S01]  /*c5f0*/  MOV R2, 0x0 ;  /* 0x0000000000027802 */ /* 0x000fe20000000f00 */
[----:B------:R-:W-:Y:S01]  /*c600*/  ULDC.64 UR6, c[0x4][0xc0] ;  /* 0x0100300000067ab9 */ /* 0x000fe20000000a00 */
[----:B------:R-:W-:Y:S01]  /*c610*/  ULDC.64 UR8, c[0x4][0xc8] ;  /* 0x0100320000087ab9 */ /* 0x000fe20000000a00 */
[----:B------:R-:W-:Y:S01]  /*c620*/  ULDC.64 UR4, c[0x4][0x8] ;  /* 0x0100020000047ab9 */ /* 0x000fe20000000a00 */
[----:B------:R-:W-:Y:S02]  /*c630*/  IMAD.U32 R4, RZ, RZ, UR6 ;  /* 0x00000006ff047e24 */ /* 0x000fe4000f8e00ff */
[----:B------:R-:W0:Y:S01]  /*c640*/  LDC.64 R2, c[0x4][R2] ;  /* 0x0100000002027b82 */ /* 0x000e220000000a00 */
[----:B------:R-:W-:Y:S02]  /*c650*/  IMAD.U32 R5, RZ, RZ, UR7 ;  /* 0x00000007ff057e24 */ /* 0x000fe4000f8e00ff */
[----:B------:R-:W-:Y:S02]  /*c660*/  IMAD.U32 R6, RZ, RZ, UR8 ;  /* 0x00000008ff067e24 */ /* 0x000fe4000f8e00ff */
[----:B------:R-:W-:-:S02]  /*c670*/  IMAD.U32 R7, RZ, RZ, UR9 ;  /* 0x00000009ff077e24 */ /* 0x000fc4000f8e00ff */
[----:B------:R-:W-:Y:S02]  /*c680*/  IMAD.U32 R10, RZ, RZ, UR4 ;  /* 0x00000004ff0a7e24 */ /* 0x000fe4000f8e00ff */
[----:B------:R-:W-:Y:S02]  /*c690*/  IMAD.U32 R11, RZ, RZ, UR5 ;  /* 0x00000005ff0b7e24 */ /* 0x000fe4000f8e00ff */
[----:B------:R-:W-:Y:S02]  /*c6a0*/  IMAD.MOV.U32 R8, RZ, RZ, 0x70 ;  /* 0x00000070ff087424 */ /* 0x000fe400078e00ff */
[----:B------:R-:W-:Y:S02]  /*c6b0*/  IMAD.MOV.U32 R12, RZ, RZ, 0x1 ;  /* 0x00000001ff0c7424 */ /* 0x000fe400078e00ff */
[----:B------:R-:W-:-:S07]  /*c6c0*/  IMAD.MOV.U32 R13, RZ, RZ, RZ ;  /* 0x000000ffff0d7224 */ /* 0x000fce00078e00ff */
[----:B------:R-:W-:-:S07]  /*c6d0*/  LEPC R20, `(.L_x_42) ;  /* 0x000000001014794e */ /* 0x000fce0000000000 */
[----:B0-----:R-:W-:Y:S05]  /*c6e0*/  CALL.ABS.NOINC R2 ;  /* 0x0000000002007343 */ /* 0x001fea0003c00000 */
.L_x_42:
[----:B------:R-:W-:-:S06]  /*c6f0*/  UIADD3 UR4, UR38, 0x10400, URZ ;  /* 0x0001040026047890 */ /* 0x000fcc000fffe03f */
[----:B------:R-:W-:-:S05]  /*c700*/  IMAD.U32 R16, RZ, RZ, UR4 ;  /* 0x00000004ff107e24 */ /* 0x000fca000f8e00ff */
[----:B------:R-:W-:-:S13]  /*c710*/  LOP3.LUT P0, RZ, R16, 0x3ff, RZ, 0xc0, !PT ;  /* 0x000003ff10ff7812 */ /* 0x000fda000780c0ff */
        /* <DEDUP_REMOVED lines=17> */
.L_x_43:
        /* <DEDUP_REMOVED lines=20> */
.L_x_44:
        /* <DEDUP_REMOVED lines=18> */
.L_x_45:
[----:B------:R-:W0:Y:S01]  /*ca90*/  LDC.64 R2, c[0x0][0x9f8] ;  /* 0x00027e00ff027b82 */ /* 0x000e220000000a00 */
[----:B------:R-:W-:Y:S01]  /*caa0*/  IMAD.MOV.U32 R10, RZ, RZ, R18 ;  /* 0x000000ffff0a7224 */ /* 0x000fe200078e0012 */
[----:B0-----:R-:W-:-:S04]  /*cab0*/  ISETP.NE.U32.AND P0, PT, R2, RZ, PT ;  /* 0x000000ff0200720c */ /* 0x001fc80003f05070 */
[----:B------:R-:W-:Y:S01]  /*cac0*/  ISETP.NE.AND.EX P0, PT, R3, RZ, PT, P0 ;  /* 0x000000ff0300720c */ /* 0x000fe20003f05300 */
[----:B------:R-:W-:-:S12]  /*cad0*/  IMAD.SHL.U32 R0, R19, 0x80, RZ ;  /* 0x0000008013007824 */ /* 0x000fd800078e00ff */
[----:B------:R-:W0:Y:S01]  /*cae0*/  @P0 LDC.64 R2, c[0x0][0x9f8] ;  /* 0x00027e00ff020b82 */ /* 0x000e220000000a00 */
[----:B------:R-:W-:Y:S02]  /*caf0*/  LOP3.LUT R8, R19, 0x7f, RZ, 0xc0, !PT ;  /* 0x0000007f13087812 */ /* 0x000fe400078ec0ff */
[C---:B------:R-:W-:Y:S02]  /*cb00*/  LOP3.LUT R4, R0.reuse, 0x380, RZ, 0xc0, !PT ;  /* 0x0000038000047812 */ /* 0x040fe400078ec0ff */
[----:B------:R-:W-:Y:S02]  /*cb10*/  SHF.R.U32.HI R5, RZ, 0x5, R8 ;  /* 0x00000005ff057819 */ /* 0x000fe40000011608 */
[----:B------:R-:W-:-:S03]  /*cb20*/  LOP3.LUT R6, R0, 0x400, RZ, 0xc0, !PT ;  /* 0x0000040000067812 */ /* 0x000fc600078ec0ff */
[C---:B------:R-:W-:Y:S02]  /*cb30*/  IMAD R7, R5.reuse, 0x10, R4 ;  /* 0x0000001005077824 */ /* 0x040fe400078e0204 */
[----:B------:R-:W-:Y:S02]  /*cb40*/  IMAD R6, R5, 0x800, R6 ;  /* 0x0000080005067824 */ /* 0x000fe400078e0206 */
[----:B------:R-:W2:Y:S01]  /*cb50*/  LDL.LU R5, [R1] ;  /* 0x0000000001057983 */ /* 0x000ea20000300800 */
[----:B0-----:R-:W-:-:S05]  /*cb60*/  @P0 IMAD.WIDE R2, R18, 0x4, R2 ;  /* 0x0000000412020825 */ /* 0x001fca00078e0202 */
[----:B------:R0:W3:Y:S01]  /*cb70*/  @P0 LDG.E R10, desc[UR40][R2.64] ;  /* 0x00000028020a0981 */ /* 0x0000e2000c1e1900 */
[----:B------:R-:W-:Y:S01]  /*cb80*/  IMAD.SHL.U32 R18, R19, 0x10, RZ ;  /* 0x0000001013127824 */ /* 0x000fe200078e00ff */
[----:B------:R-:W-:-:S04]  /*cb90*/  LOP3.LUT R9, R4, 0x10, R19, 0xf8, !PT ;  /* 0x0000001004097812 */ /* 0x000fc800078ef813 */
[----:B------:R-:W-:Y:S01]  /*cba0*/  LOP3.LUT R18, R18, 0x70, RZ, 0xc0, !PT ;  /* 0x0000007012127812 */ /* 0x000fe200078ec0ff */
[----:B0-----:R-:W0:Y:S03]  /*cbb0*/  LDC.64 R2, c[0x0][0x418] ;  /* 0x00010600ff027b82 */ /* 0x001e260000000a00 */
[-C--:B------:R-:W-:Y:S02]  /*cbc0*/  LOP3.LUT R7, R7, R18.reuse, RZ, 0x3c, !PT ;  /* 0x0000001207077212 */ /* 0x080fe400078e3cff */
[----:B------:R-:W-:Y:S02]  /*cbd0*/  LOP3.LUT R9, R9, R18, RZ, 0x3c, !PT ;  /* 0x0000001209097212 */ /* 0x000fe400078e3cff */
[----:B------:R-:W-:-:S03]  /*cbe0*/  LOP3.LUT R4, R7, 0xc00, R0, 0xf8, !PT ;  /* 0x00000c0007047812 */ /* 0x000fc600078ef800 */
[----:B------:R-:W-:Y:S02]  /*cbf0*/  IMAD.IADD R0, R6, 0x1, R9 ;  /* 0x0000000106007824 */ /* 0x000fe400078e0209 */
[----:B------:R-:W-:Y:S04]  /*cc00*/  STL [R1+0x18], R4 ;  /* 0x0000180401007387 */ /* 0x000fe80000100800 */
[----:B------:R1:W-:Y:S01]  /*cc10*/  STL [R1+0x1c], R0 ;  /* 0x00001c0001007387 */ /* 0x0003e20000100800 */
[----:B0-----:R-:W-:-:S04]  /*cc20*/  ISETP.NE.U32.AND P0, PT, R2, RZ, PT ;  /* 0x000000ff0200720c */ /* 0x001fc80003f05070 */
[----:B------:R-:W-:Y:S02]  /*cc30*/  R2P PR, R19, 0x6 ;  /* 0x0000000613007804 */ /* 0x000fe40000000000 */
[----:B------:R-:W-:Y:S01]  /*cc40*/  ISETP.NE.AND.EX P3, PT, R3, RZ, PT, P0 ;  /* 0x000000ff0300720c */ /* 0x000fe20003f65300 */
[----:B-1----:R-:W-:Y:S02]  /*cc50*/  IMAD.MOV.U32 R0, RZ, RZ, 0x40 ;  /* 0x00000040ff007424 */ /* 0x002fe400078e00ff */
[----:B------:R-:W-:-:S03]  /*cc60*/  IMAD.MOV.U32 R4, RZ, RZ, 0x20 ;  /* 0x00000020ff047424 */ /* 0x000fc600078e00ff */
[----:B------:R-:W-:-:S05]  /*cc70*/  SEL R0, R0, 0xffffffc0, !P2 ;  /* 0xffffffc000007807 */ /* 0x000fca0005000000 */
[----:B------:R0:W-:Y:S02]  /*cc80*/  STL [R1+0x8], R0 ;  /* 0x0000080001007387 */ /* 0x0001e40000100800 */
[----:B0-----:R-:W-:Y:S01]  /*cc90*/  SEL R0, R4, 0xffffffe0, !P1 ;  /* 0xffffffe004007807 */ /* 0x001fe20004800000 */
[----:B------:R-:W-:Y:S01]  /*cca0*/  UMOV UR4, 0xffffffff ;  /* 0xffffffff00047882 */ /* 0x000fe20000000000 */
[----:B------:R-:W-:-:S04]  /*ccb0*/  SHF.R.U32.HI R7, RZ, 0x5, R19 ;  /* 0x00000005ff077819 */ /* 0x000fc80000011613 */
[----:B------:R-:W-:Y:S02]  /*ccc0*/  LOP3.LUT R7, R7, 0x3, RZ, 0xc0, !PT ;  /* 0x0000000307077812 */ /* 0x000fe400078ec0ff */
[----:B--2---:R-:W-:-:S04]  /*ccd0*/  LOP3.LUT R5, R5, 0xfffffffe, RZ, 0xc0, !PT ;  /* 0xfffffffe05057812 */ /* 0x004fc800078ec0ff */
[----:B------:R-:W-:Y:S02]  /*cce0*/  @P3 LOP3.LUT R5, R5, 0x1, RZ, 0xfc, !PT ;  /* 0x0000000105053812 */ /* 0x000fe400078efcff */
[----:B---3--:R-:W-:Y:S01]  /*ccf0*/  SHF.R.S32.HI R9, RZ, 0x1f, R10 ;  /* 0x0000001fff097819 */ /* 0x008fe2000001140a */
[----:B------:R0:W-:Y:S04]  /*cd00*/  STL [R1+0x4], R10 ;  /* 0x0000040a01007387 */ /* 0x0001e80000100800 */
[----:B------:R0:W-:Y:S04]  /*cd10*/  STL [R1], R5 ;  /* 0x0000000501007387 */ /* 0x0001e80000100800 */
[----:B------:R0:W-:Y:S04]  /*cd20*/  STL [R1+0xc], R0 ;  /* 0x00000c0001007387 */ /* 0x0001e80000100800 */
[----:B------:R0:W-:Y:S01]  /*cd30*/  STL [R1+0x14], R9 ;  /* 0x0000140901007387 */ /* 0x0001e20000100800 */
[----:B------:R-:W-:Y:S01]  /*cd40*/  SEL R16, R10, RZ, !P3 ;  /* 0x000000ff0a107207 */ /* 0x000fe20005800000 */
[----:B------:R-:W-:Y:S06]  /*cd50*/  BRA.DIV UR4, `(.L_x_46) ;  /* 0x0000003204e07947 */ /* 0x000fec000b800000 */
[----:B------:R1:W2:Y:S02]  /*cd60*/  SHFL.IDX PT, R14, R7, RZ, 0x1f ;  /* 0x00001fff070e7589 */ /* 0x0002a400000e0000 */
.L_x_99:
[----:B------:R-:W-:Y:S01]  /*cd70*/  PLOP3.LUT P1, PT, PT, PT, PT, 0x8, 0x0 ;  /* 0x000000000000781c */ /* 0x000fe20003f2e170 */
[----:B0-----:R-:W-:Y:S01]  /*cd80*/  IMAD.MOV.U32 R0, RZ, RZ, R5 ;  /* 0x000000ffff007224 */ /* 0x001fe200078e0005 */
[----:B--2---:R-:W-:-:S04]  /*cd90*/  ISETP.NE.AND P0, PT, R14, RZ, PT ;  /* 0x000000ff0e00720c */ /* 0x004fc80003f05270 */
[----:B------:R-:W-:-:S07]  /*cda0*/  LOP3.LUT R0, R0, 0xfffffffd, RZ, 0xc0, !PT ;  /* 0xfffffffd00007812 */ /* 0x000fce00078ec0ff */
[----:B------:R-:W-:-:S05]  /*cdb0*/  @P1 LOP3.LUT R0, R0, 0x2, RZ, 0xfc, !PT ;  /* 0x0000000200001812 */ /* 0x000fca00078efcff */
[----:B------:R0:W-:Y:S01]  /*cdc0*/  STL [R1], R0 ;  /* 0x0000000001007387 */ /* 0x0001e20000100800 */
[----:B------:R-:W-:Y:S05]  /*cdd0*/  @P0 BRA `(.L_x_47) ;  /* 0x0000000400580947 */ /* 0x000fea0003800000 */
[----:B------:R-:W-:Y:S01]  /*cde0*/  UMOV UR4, 0xffffffff ;  /* 0xffffffff00047882 */ /* 0x000fe20000000000 */
[----:B0-----:R-:W-:Y:S02]  /*cdf0*/  VIADD R0, R17, 0xffffffff ;  /* 0xffffffff11007836 */ /* 0x001fe40000000000 */
[----:B------:R-:W-:Y:S05]  /*ce00*/  BRA.DIV UR4, `(.L_x_48) ;  /* 0x0000003204d47947 */ /* 0x000fea000b800000 */
[----:B------:R-:W-:-:S13]  /*ce10*/  ELECT P6, URZ, PT ;  /* 0x00000000003f782f */ /* 0x000fda00038c0000 */
.L_x_102:
[----:B------:R-:W-:Y:S05]  /*ce20*/  @!P6 BRA `(.L_x_47) ;  /* 0x000000040044e947 */ /* 0x000fea0003800000 */
[----:B------:R-:W-:Y:S01]  /*ce30*/  IMAD.MOV.U32 R16, RZ, RZ, R10 ;  /* 0x000000ffff107224 */ /* 0x000fe200078e000a */
[----:B------:R-:W-:Y:S06]  /*ce40*/  @!P3 BRA `(.L_x_49) ;  /* 0x000000000044b947 */ /* 0x000fec0003800000 */
[----:B-1----:R-:W0:Y:S01]  /*ce50*/  LDC R7, c[0x0][0x43c] ;  /* 0x00010f00ff077b82 */ /* 0x002e220000000800 */
[----:B------:R-:W-:Y:S01]  /*ce60*/  ULDC.64 UR4, c[0x0][0x428] ;  /* 0x00010a0000047ab9 */ /* 0x000fe20000000a00 */
[----:B0-----:R-:W-:-:S13]  /*ce70*/  ISETP.NE.AND P0, PT, R7, 0x1, PT ;  /* 0x000000010700780c */ /* 0x001fda0003f05270 */
[----:B------:R-:W0:Y:S02]  /*ce80*/  @P0 LDC.64 R4, c[0x0][0x440] ;  /* 0x00011000ff040b82 */ /* 0x000e240000000a00 */
[----:B0-----:R-:W-:-:S04]  /*ce90*/  @P0 IMAD.HI.U32 R6, R0, R4, RZ ;  /* 0x0000000400060227 */ /* 0x001fc800078e00ff */
[----:B------:R-:W-:Y:S01]  /*cea0*/  IMAD.MOV.U32 R4, RZ, RZ, R0 ;  /* 0x000000ffff047224 */ /* 0x000fe200078e0000 */
[----:B------:R-:W-:Y:S01]  /*ceb0*/  @P0 SHF.R.U32.HI R4, RZ, R5, R6 ;  /* 0x00000005ff040219 */ /* 0x000fe20000011606 */
[----:B------:R-:W-:-:S04]  /*cec0*/  IMAD R6, R9, UR4, RZ ;  /* 0x0000000409067c24 */ /* 0x000fc8000f8e02ff */
[----:B------:R-:W-:Y:S02]  /*ced0*/  IMAD.MOV R5, RZ, RZ, -R4 ;  /* 0x000000ffff057224 */ /* 0x000fe400078e0a04 */
[----:B------:R-:W-:Y:S02]  /*cee0*/  IMAD R6, R10, UR5, R6 ;  /* 0x000000050a067c24 */ /* 0x000fe4000f8e0206 */
[----:B------:R-:W-:Y:S01]  /*cef0*/  IMAD R0, R7, R5, R0 ;  /* 0x0000000507007224 */ /* 0x000fe200078e0200 */
[----:B------:R-:W-:-:S03]  /*cf00*/  SHF.R.S32.HI R5, RZ, 0x1f, R4 ;  /* 0x0000001fff057819 */ /* 0x000fc60000011404 */
[----:B------:R-:W-:-:S04]  /*cf10*/  IMAD.WIDE.U32 R4, R10, UR4, R4 ;  /* 0x000000040a047c25 */ /* 0x000fc8000f8e0004 */
[----:B------:R-:W-:Y:S01]  /*cf20*/  IMAD.IADD R6, R5, 0x1, R6 ;  /* 0x0000000105067824 */ /* 0x000fe200078e0206 */
[----:B------:R-:W-:-:S04]  /*cf30*/  LEA R2, P0, R4, R2, 0x2 ;  /* 0x0000000204027211 */ /* 0x000fc800078010ff */
[----:B------:R-:W-:-:S05]  /*cf40*/  LEA.HI.X R3, R4, R3, R6, 0x2, P0 ;  /* 0x0000000304037211 */ /* 0x000fca00000f1406 */
[----:B------:R0:W5:Y:S04]  /*cf50*/  LDG.E R16, desc[UR40][R2.64] ;  /* 0x0000002802107981 */ /* 0x000168000c1e1900 */
.L_x_49:
[----:B0-----:R-:W-:Y:S01]  /*cf60*/  IMAD.MOV.U32 R2, RZ, RZ, 0x1 ;  /* 0x00000001ff027424 */ /* 0x001fe200078e00ff */
[----:B------:R-:W-:-:S04]  /*cf70*/  ISETP.NE.AND P1, PT, R8, RZ, PT ;  /* 0x000000ff0800720c */ /* 0x000fc80003f25270 */
[----:B------:R-:W-:-:S04]  /*cf80*/  SHF.L.U32 R2, R2, 0x1f, RZ ;  /* 0x0000001f02027819 */ /* 0x000fc800000006ff */
[----:B------:R-:W0:Y:S02]  /*cf90*/  SYNCS.PHASECHK.TRANS64.TRYWAIT P0, [UR38+0x38880], R2 ;  /* 0x03888002ff0075a7 */ /* 0x000e240008000166 */
[----:B0-----:R-:W-:Y:S05]  /*cfa0*/  @!P0 BRA `(.L_x_50) ;  /* 0x00000030008c8947 */ /* 0x001fea0003800000 */
.L_x_103:
[----:B------:R-:W-:Y:S05]  /*cfb0*/  @P1 BRA `(.L_x_51) ;  /* 0x0000000000141947 */ /* 0x000fea0003800000 */
[----:B------:R-:W-:Y:S01]  /*cfc0*/  LOP3.LUT P0, RZ, R19, 0x1f, RZ, 0xc0, !PT ;  /* 0x0000001f13ff7812 */ /* 0x000fe2000780c0ff */
[----:B0-----:R-:W-:-:S04]  /*cfd0*/  IMAD.MOV.U32 R3, RZ, RZ, 0x8000 ;  /* 0x00008000ff037424 */ /* 0x001fc800078e00ff */
[----:B------:R2:W-:Y:S08]  /*cfe0*/  SYNCS.ARRIVE.TRANS64 RZ, [UR38+0x38870], R3 ;  /* 0x03887003ffff79a7 */ /* 0x0005f00008000026 */
[----:B--2---:R-:W-:Y:S05]  /*cff0*/  @!P0 BRA `(.L_x_51) ;  /* 0x0000000000048947 */ /* 0x004fea0003800000 */
[----:B------:R-:W-:Y:S01]  /*d000*/  BPT.TRAP 0x1 ;  /* 0x000000040000795c */ /* 0x000fe20000300000 */
.L_x_51:
[----:B------:R-:W-:Y:S01]  /*d010*/  IMAD.SHL.U32 R0, R0, 0x80, RZ ;  /* 0x0000008000007824 */ /* 0x000fe200078e00ff */
[----:B------:R-:W-:Y:S01]  /*d020*/  ULDC.64 UR4, c[0x0][0x198] ;  /* 0x0000660000047ab9 */ /* 0x000fe20000000a00 */
[----:B-----5:R-:W-:Y:S01]  /*d030*/  R2UR UR13, R16 ;  /* 0x00000000100d72ca */ /* 0x020fe200000e0000 */
[----:B------:R-:W-:Y:S02]  /*d040*/  UIADD3 UR4, UP0, UR4, 0x470, URZ ;  /* 0x0000047004047890 */ /* 0x000fe4000ff1e03f */
[----:B------:R-:W-:Y:S01]  /*d050*/  R2UR UR11, R0 ;  /* 0x00000000000b72ca */ /* 0x000fe200000e0000 */
[----:B------:R-:W-:Y:S02]  /*d060*/  UIADD3 UR8, UR38, 0x10400, URZ ;  /* 0x0001040026087890 */ /* 0x000fe4000fffe03f */
[----:B------:R-:W-:Y:S02]  /*d070*/  UIADD3 UR9, UR38, 0x38870, URZ ;  /* 0x0003887026097890 */ /* 0x000fe4000fffe03f */
[----:B------:R-:W-:-:S02]  /*d080*/  UIADD3.X UR5, URZ, UR5, URZ, UP0, !UPT ;  /* 0x000000053f057290 */ /* 0x000fc400087fe43f */
[----:B------:R-:W-:Y:S01]  /*d090*/  UIADD3 UR32, UR38, 0x14400, URZ ;  /* 0x0001440026207890 */ /* 0x000fe2000fffe03f */
[----:B------:R-:W-:Y:S01]  /*d0a0*/  UMOV UR6, 0x0 ;  /* 0x0000000000067882 */ /* 0x000fe20000000000 */
[----:B------:R-:W-:Y:S01]  /*d0b0*/  UMOV UR7, 0x14f00000 ;  /* 0x14f0000000077882 */ /* 0x000fe20000000000 */
[----:B------:R-:W-:Y:S01]  /*d0c0*/  UMOV UR10, URZ ;  /* 0x0000003f000a7c82 */ /* 0x000fe20008000000 */
[----:B------:R-:W-:Y:S01]  /*d0d0*/  UMOV UR12, UR36 ;  /* 0x00000024000c7c82 */ /* 0x000fe20008000000 */
[----:B------:R-:W-:Y:S01]  /*d0e0*/  UMOV UR34, 0x80 ;  /* 0x0000008000227882 */ /* 0x000fe20000000000 */
[----:B------:R-:W-:Y:S01]  /*d0f0*/  UMOV UR33, UR9 ;  /* 0x0000000900217c82 */ /* 0x000fe20008000000 */
[----:B------:R-:W-:Y:S01]  /*d100*/  UMOV UR37, UR13 ;  /* 0x0000000d00257c82 */ /* 0x000fe20008000000 */
[----:B------:R-:W-:Y:S01]  /*d110*/  UMOV UR35, UR11 ;  /* 0x0000000b00237c82 */ /* 0x000fe20008000000 */
[----:B------:R2:W-:Y:S01]  /*d120*/  UTMALDG.4D [UR8], [UR4], desc[UR6] ;  /* 0x00000608040075b4 */ /* 0x0005e20008019000 */
[----:B------:R2:W-:Y:S01]  /*d130*/  UTMALDG.4D [UR32], [UR4], desc[UR6] ;  /* 0x00000620040075b4 */ /* 0x0005e20008019000 */
[----:B------:R-:W3:Y:S02]  /*d140*/  SYNCS.PHASECHK.TRANS64.TRYWAIT P0, [UR38+0x38840], R2 ;  /* 0x03884002ff0075a7 */ /* 0x000ee40008000166 */
[----:B--23--:R-:W-:Y:S05]  /*d150*/  @!P0 BRA `(.L_x_52) ;  /* 0x0000003000388947 */ /* 0x00cfea0003800000 */
.L_x_104:
[----:B------:R-:W-:Y:S05]  /*d160*/  @P1 BRA `(.L_x_53) ;  /* 0x0000000000141947 */ /* 0x000fea0003800000 */
[----:B------:R-:W-:Y:S01]  /*d170*/  LOP3.LUT P0, RZ, R19, 0x1f, RZ, 0xc0, !PT ;  /* 0x0000001f13ff7812 */ /* 0x000fe2000780c0ff */
[----:B0-----:R-:W-:-:S04]  /*d180*/  IMAD.MOV.U32 R2, RZ, RZ, 0x8000 ;  /* 0x00008000ff027424 */ /* 0x001fc800078e00ff */
[----:B------:R2:W-:Y:S08]  /*d190*/  SYNCS.ARRIVE.TRANS64 RZ, [UR38+0x38830], R2 ;  /* 0x03883002ffff79a7 */ /* 0x0005f00008000026 */
[----:B--2---:R-:W-:Y:S05]  /*d1a0*/  @!P0 BRA `(.L_x_53) ;  /* 0x0000000000048947 */ /* 0x004fea0003800000 */
[----:B------:R-:W-:Y:S01]  /*d1b0*/  BPT.TRAP 0x1 ;  /* 0x000000040000795c */ /* 0x000fe20000300000 */
.L_x_53:
[----:B0-----:R-:W2:Y:S01]  /*d1c0*/  LDL.LU R2, [R1] ;  /* 0x0000000001027983 */ /* 0x001ea20000300800 */
[----:B------:R-:W-:Y:S01]  /*d1d0*/  PLOP3.LUT P0, PT, PT, PT, PT, 0x80, 0x0 ;  /* 0x000000000000781c */ /* 0x000fe20003f0f070 */
[----:B------:R-:W-:Y:S01]  /*d1e0*/  ULDC.64 UR4, c[0x0][0x198] ;  /* 0x0000660000047ab9 */ /* 0x000fe20000000a00 */
[----:B------:R-:W-:Y:S01]  /*d1f0*/  R2UR UR11, R0 ;  /* 0x00000000000b72ca */ /* 0x000fe200000e0000 */
[----:B------:R-:W-:Y:S01]  /*d200*/  UIADD3 UR4, UP0, UR4, 0x370, URZ ;  /* 0x0000037004047890 */ /* 0x000fe2000ff1e03f */
        /* <DEDUP_REMOVED lines=15> */
[----:B--2---:R-:W-:-:S04]  /*d300*/  LOP3.LUT R2, R2, 0xfffffffd, RZ, 0xc0, !PT ;  /* 0xfffffffd02027812 */ /* 0x004fc800078ec0ff */
[----:B------:R-:W-:-:S05]  /*d310*/  @P0 LOP3.LUT R2, R2, 0x2, RZ, 0xfc, !PT ;  /* 0x0000000202020812 */ /* 0x000fca00078efcff */
[----:B------:R3:W-:Y:S01]  /*d320*/  STL [R1], R2 ;  /* 0x0000000201007387 */ /* 0x0007e20000100800 */
[----:B------:R-:W-:Y:S01]  /*d330*/  NOP ;  /* 0x0000000000007918 */ /* 0x000fe20000000000 */
.L_x_47:
[----:B------:R-:W-:Y:S05]  /*d340*/  WARPSYNC.ALL ;  /* 0x0000000000007948 */ /* 0x000fea0003800000 */
[----:B---3--:R-:W-:Y:S01]  /*d350*/  UIADD3 UR4, UR38, 0x20400, URZ ;  /* 0x0002040026047890 */ /* 0x008fe2000fffe03f */
[----:B------:R-:W-:Y:S03]  /*d360*/  BAR.SYNC.DEFER_BLOCKING 0x8, 0x180 ;  /* 0x0206000000007b1d */ /* 0x000fe60000010000 */
        /* <DEDUP_REMOVED lines=8> */
[----:B------:R-:W2:Y:S01]  /*d3f0*/  LDC.64 R2, c[0x4][R2] ;  /* 0x0100000002027b82 */ /* 0x000ea20000000a00 */
[----:B------:R-:W-:Y:S02]  /*d400*/  IMAD.U32 R5, RZ, RZ, UR7 ;  /* 0x00000007ff057e24 */ /* 0x000fe4000f8e00ff */
[----:B------:R-:W-:Y:S02]  /*d410*/  IMAD.U32 R6, RZ, RZ, UR8 ;  /* 0x00000008ff067e24 */ /* 0x000fe4000f8e00ff */
[----:B-1----:R-:W-:-:S02]  /*d420*/  IMAD.U32 R7, RZ, RZ, UR9 ;  /* 0x00000009ff077e24 */ /* 0x002fc4000f8e00ff */
[----:B------:R-:W-:Y:S02]  /*d430*/  IMAD.U32 R10, RZ, RZ, UR4 ;  /* 0x00000004ff0a7e24 */ /* 0x000fe4000f8e00ff */
[----:B------:R-:W-:Y:S02]  /*d440*/  IMAD.U32 R11, RZ, RZ, UR5 ;  /* 0x00000005ff0b7e24 */ /* 0x000fe4000f8e00ff */
[----:B------:R-:W-:Y:S02]  /*d450*/  IMAD.MOV.U32 R8, RZ, RZ, 0x70 ;  /* 0x00000070ff087424 */ /* 0x000fe400078e00ff */
[----:B------:R-:W-:Y:S02]  /*d460*/  IMAD.MOV.U32 R12, RZ, RZ, 0x1 ;  /* 0x00000001ff0c7424 */ /* 0x000fe400078e00ff */
[----:B------:R-:W-:-:S07]  /*d470*/  IMAD.MOV.U32 R13, RZ, RZ, RZ ;  /* 0x000000ffff0d7224 */ /* 0x000fce00078e00ff */
[----:B------:R-:W-:-:S07]  /*d480*/  LEPC R20, `(.L_x_54) ;  /* 0x000000001014794e */ /* 0x000fce0000000000 */
[----:B0-2---:R-:W-:Y:S05]  /*d490*/  CALL.ABS.NOINC R2 ;  /* 0x0000000002007343 */ /* 0x005fea0003c00000 */
.L_x_54:
[----:B------:R-:W2:Y:S01]  /*d4a0*/  S2R R4, SR_CTAID.Z ;  /* 0x0000000000047919 */ /* 0x000ea20000002700 */
[----:B------:R-:W3:Y:S01]  /*d4b0*/  LDC R8, c[0x0][0x448] ;  /* 0x00011200ff087b82 */ /* 0x000ee20000000800 */
[----:B------:R-:W-:Y:S01]  /*d4c0*/  USHF.R.S32.HI UR4, URZ, 0x1f, UR36 ;  /* 0x0000001f3f047899 */ /* 0x000fe20008011424 */
[----:B-1----:R-:W-:Y:S01]  /*d4d0*/  LOP3.LUT R7, R19, 0x7f, RZ, 0xc0, !PT ;  /* 0x0000007f13077812 */ /* 0x002fe200078ec0ff */
[----:B------:R-:W-:Y:S01]  /*d4e0*/  ULDC.64 UR8, c[0x0][0x2d8] ;  /* 0x0000b60000087ab9 */ /* 0x000fe20000000a00 */
[----:B------:R-:W1:Y:S01]  /*d4f0*/  S2R R10, SR_CTAID.X ;  /* 0x00000000000a7919 */ /* 0x000e620000002500 */
[----:B------:R-:W-:Y:S01]  /*d500*/  UIMAD UR6, UR4, UR8, URZ ;  /* 0x00000008040672a4 */ /* 0x000fe2000f8e023f */
[----:B------:R-:W-:Y:S01]  /*d510*/  SHF.R.U32.HI R9, RZ, 0x3, R19 ;  /* 0x00000003ff097819 */ /* 0x000fe20000011613 */
[----:B------:R-:W-:Y:S01]  /*d520*/  UIMAD.WIDE.U32 UR4, UR36, UR8, URZ ;  /* 0x00000008240472a5 */ /* 0x000fe2000f8e003f */
[----:B------:R-:W0:Y:S01]  /*d530*/  LDC.64 R2, c[0x0][0x2e0] ;  /* 0x0000b800ff027b82 */ /* 0x000e220000000a00 */
[----:B------:R-:W-:-:S04]  /*d540*/  UIMAD UR6, UR36, UR9, UR6 ;  /* 0x00000009240672a4 */ /* 0x000fc8000f8e0206 */
[----:B------:R-:W-:Y:S01]  /*d550*/  UIADD3 UR5, UR5, UR6, URZ ;  /* 0x0000000605057290 */ /* 0x000fe2000fffe03f */
[----:B---3--:R-:W-:Y:S02]  /*d560*/  ISETP.NE.AND P0, PT, R8, 0x1, PT ;  /* 0x000000010800780c */ /* 0x008fe40003f05270 */
[----:B--2---:R-:W-:-:S05]  /*d570*/  SHF.R.S32.HI R5, RZ, 0x1f, R4 ;  /* 0x0000001fff057819 */ /* 0x004fca0000011404 */
[----:B0-----:R-:W-:-:S06]  /*d580*/  IMAD R0, R5, R2, RZ ;  /* 0x0000000205007224 */ /* 0x001fcc00078e02ff */
[----:B------:R-:W0:Y:S01]  /*d590*/  @P0 LDC R6, c[0x0][0x44c] ;  /* 0x00011300ff060b82 */ /* 0x000e220000000800 */
[----:B------:R-:W-:Y:S01]  /*d5a0*/  LEA.HI R5, R7, R18, RZ, 0x1d ;  /* 0x0000001207057211 */ /* 0x000fe200078fe8ff */
[C---:B------:R-:W-:Y:S02]  /*d5b0*/  IMAD R0, R4.reuse, R3, R0 ;  /* 0x0000000304007224 */ /* 0x040fe400078e0200 */
[----:B------:R-:W-:Y:S01]  /*d5c0*/  IMAD.WIDE.U32 R2, R4, R2, UR4 ;  /* 0x0000000404027e25 */ /* 0x000fe2000f8e0002 */
[----:B------:R-:W-:-:S03]  /*d5d0*/  ULDC.64 UR4, c[0x0][0x2d0] ;  /* 0x0000b40000047ab9 */ /* 0x000fc60000000a00 */
[----:B------:R-:W-:Y:S02]  /*d5e0*/  IMAD.IADD R3, R3, 0x1, R0 ;  /* 0x0000000103037824 */ /* 0x000fe400078e0200 */
[----:B------:R-:W2:Y:S01]  /*d5f0*/  @P0 LDC R0, c[0x0][0x450] ;  /* 0x00011400ff000b82 */ /* 0x000ea20000000800 */
[----:B-1----:R-:W-:-:S04]  /*d600*/  IMAD R5, R10, 0x80, R5 ;  /* 0x000000800a057824 */ /* 0x002fc800078e0205 */
[----:B------:R-:W-:Y:S02]  /*d610*/  IMAD.MOV.U32 R4, RZ, RZ, R5 ;  /* 0x000000ffff047224 */ /* 0x000fe400078e0005 */
[----:B0-----:R-:W-:-:S05]  /*d620*/  @P0 IMAD.HI.U32 R6, R5, R6, RZ ;  /* 0x0000000605060227 */ /* 0x001fca00078e00ff */
[----:B--2---:R-:W-:-:S05]  /*d630*/  @P0 SHF.R.U32.HI R4, RZ, R0, R6 ;  /* 0x00000000ff040219 */ /* 0x004fca0000011606 */
[----:B------:R-:W-:Y:S02]  /*d640*/  IMAD.MOV R0, RZ, RZ, -R4 ;  /* 0x000000ffff007224 */ /* 0x000fe400078e0a04 */
[----:B------:R-:W-:-:S04]  /*d650*/  IMAD.WIDE.U32 R2, R4, UR4, R2 ;  /* 0x0000000404027c25 */ /* 0x000fc8000f8e0002 */
[----:B------:R-:W-:Y:S01]  /*d660*/  IMAD R0, R8, R0, R5 ;  /* 0x0000000008007224 */ /* 0x000fe200078e0205 */
[----:B------:R-:W-:-:S05]  /*d670*/  SHF.R.S32.HI R5, RZ, 0x1f, R4 ;  /* 0x0000001fff057819 */ /* 0x000fca0000011404 */
[----:B------:R-:W-:-:S04]  /*d680*/  IMAD R5, R5, UR4, RZ ;  /* 0x0000000405057c24 */ /* 0x000fc8000f8e02ff */
[----:B------:R-:W-:Y:S01]  /*d690*/  IMAD R5, R4, UR5, R5 ;  /* 0x0000000504057c24 */ /* 0x000fe2000f8e0205 */
[----:B------:R-:W-:Y:S01]  /*d6a0*/  SHF.R.S32.HI R4, RZ, 0x1f, R0 ;  /* 0x0000001fff047819 */ /* 0x000fe20000011400 */
[----:B------:R-:W-:Y:S02]  /*d6b0*/  ULDC.64 UR4, c[0x0][0x2c8] ;  /* 0x0000b20000047ab9 */ /* 0x000fe40000000a00 */
[----:B------:R-:W-:Y:S02]  /*d6c0*/  IMAD.IADD R3, R3, 0x1, R5 ;  /* 0x0000000103037824 */ /* 0x000fe400078e0205 */
[----:B------:R-:W-:Y:S02]  /*d6d0*/  IMAD R4, R4, UR4, RZ ;  /* 0x0000000404047c24 */ /* 0x000fe4000f8e02ff */
[----:B------:R-:W-:-:S04]  /*d6e0*/  IMAD.WIDE.U32 R2, R0, UR4, R2 ;  /* 0x0000000400027c25 */ /* 0x000fc8000f8e0002 */
[----:B------:R-:W-:Y:S01]  /*d6f0*/  IMAD R4, R0, UR5, R4 ;  /* 0x0000000500047c24 */ /* 0x000fe2000f8e0204 */
[----:B------:R-:W-:Y:S01]  /*d700*/  ULDC.64 UR4, c[0x0][0x280] ;  /* 0x0000a00000047ab9 */ /* 0x000fe20000000a00 */
[----:B------:R-:W-:Y:S01]  /*d710*/  IMAD.SHL.U32 R5, R9, 0x80, RZ ;  /* 0x0000008009057824 */ /* 0x000fe200078e00ff */
[----:B------:R-:W-:Y:S01]  /*d720*/  IADD3 R0, P0, R2, UR4, RZ ;  /* 0x0000000402007c10 */ /* 0x000fe2000ff1e0ff */
[----:B------:R-:W-:Y:S01]  /*d730*/  ULDC UR4, c[0x0][0x2b8] ;  /* 0x0000ae0000047ab9 */ /* 0x000fe20000000800 */
[----:B------:R-:W-:Y:S02]  /*d740*/  LOP3.LUT R2, R18, 0x80, RZ, 0xfc, !PT ;  /* 0x0000008012027812 */ /* 0x000fe400078efcff */
[----:B------:R-:W-:Y:S02]  /*d750*/  IADD3.X R3, R3, UR5, R4, P0, !PT ;  /* 0x0000000503037c10 */ /* 0x000fe400087fe404 */
[----:B------:R-:W-:Y:S01]  /*d760*/  ISETP.GE.AND P0, PT, R2, UR4, PT ;  /* 0x0000000402007c0c */ /* 0x000fe2000bf06270 */
[----:B------:R-:W-:Y:S01]  /*d770*/  IMAD.SHL.U32 R2, R9, 0x10, RZ ;  /* 0x0000001009027824 */ /* 0x000fe200078e00ff */
[----:B------:R-:W-:-:S02]  /*d780*/  LOP3.LUT R5, R18, 0x380, R5, 0xf8, !PT ;  /* 0x0000038012057812 */ /* 0x000fc400078ef805 */
[----:B------:R-:W-:Y:S01]  /*d790*/  ISETP.GE.AND P1, PT, R18, UR4, PT ;  /* 0x0000000412007c0c */ /* 0x000fe2000bf26270 */
[----:B------:R-:W-:Y:S01]  /*d7a0*/  UMOV UR4, 0xffffffff ;  /* 0xffffffff00047882 */ /* 0x000fe20000000000 */
[----:B------:R-:W-:Y:S01]  /*d7b0*/  LOP3.LUT R2, R5, 0x70, R2, 0x78, !PT ;  /* 0x0000007005027812 */ /* 0x000fe200078e7802 */
[----:B------:R-:W-:-:S05]  /*d7c0*/  IMAD.SHL.U32 R5, R7, 0x10, RZ ;  /* 0x0000001007057824 */ /* 0x000fca00078e00ff */
[----:B------:R-:W-:Y:S02]  /*d7d0*/  LOP3.LUT R4, R2, 0x400, R5, 0xf8, !PT ;  /* 0x0000040002047812 */ /* 0x000fe400078ef805 */
[----:B------:R-:W-:Y:S01]  /*d7e0*/  SHF.R.U32.HI R5, RZ, 0x3, R7 ;  /* 0x00000003ff057819 */ /* 0x000fe20000011607 */
[----:B------:R-:W-:Y:S06]  /*d7f0*/  BRA.DIV UR4, `(.L_x_55) ;  /* 0x0000002a04a87947 */ /* 0x000fec000b800000 */
[----:B------:R-:W0:Y:S01]  /*d800*/  SHFL.IDX PT, R7, R0, RZ, 0x181f ;  /* 0x00181fff00077589 */ /* 0x000e2200000e0000 */
[----:B------:R-:W-:Y:S01]  /*d810*/  ULDC UR4, c[0x0][0x288] ;  /* 0x0000a20000047ab9 */ /* 0x000fe20000000800 */
[----:B------:R-:W-:Y:S02]  /*d820*/  IMAD R5, R10, 0x80, R5 ;  /* 0x000000800a057824 */ /* 0x000fe400078e0205 */
[----:B------:R-:W1:Y:S01]  /*d830*/  SHFL.IDX PT, R6, R3, RZ, 0x181f ;  /* 0x00181fff03067589 */ /* 0x000e6200000e0000 */
[----:B------:R-:W-:Y:S02]  /*d840*/  IMAD R2, R8, UR4, RZ ;  /* 0x0000000408027c24 */ /* 0x000fe4000f8e02ff */
[C---:B------:R-:W-:Y:S01]  /*d850*/  VIADD R9, R5.reuse, 0x10 ;  /* 0x0000001005097836 */ /* 0x040fe20000000000 */
[----:B------:R-:W-:Y:S02]  /*d860*/  SHFL.IDX PT, R14, R0, 0x7, 0x181f ;  /* 0x00f81f00000e7f89 */ /* 0x000fe400000e0000 */
[----:B------:R-:W-:-:S13]  /*d870*/  ISETP.GE.AND P2, PT, R5, R2, PT ;  /* 0x000000020500720c */ /* 0x000fda0003f46270 */
[----:B------:R-:W-:Y:S01]  /*d880*/  @!P2 VIADD R8, R4, UR38 ;  /* 0x000000260408ac36 */ /* 0x000fe20008000000 */
[----:B0-----:R-:W-:-:S05]  /*d890*/  @!P2 IADD3 R7, P3, R18, R7, RZ ;  /* 0x000000071207a210 */ /* 0x001fca0007f7e0ff */
[----:B-1----:R-:W-:-:S05]  /*d8a0*/  @!P2 IMAD.X R6, RZ, RZ, R6, P3 ;  /* 0x000000ffff06a224 */ /* 0x002fca00018e0606 */
[----:B------:R-:W-:-:S04]  /*d8b0*/  @!P2 LOP3.LUT R7, R7, R6, RZ, 0x3c, !PT ;  /* 0x000000060707a212 */ /* 0x000fc800078e3cff */
[----:B------:R-:W-:-:S04]  /*d8c0*/  @!P2 LOP3.LUT R6, R7, R6, RZ, 0x3c, !PT ;  /* 0x000000060706a212 */ /* 0x000fc800078e3cff */
[----:B------:R-:W-:-:S05]  /*d8d0*/  @!P2 LOP3.LUT R7, R7, R6, RZ, 0x3c, !PT ;  /* 0x000000060707a212 */ /* 0x000fca00078e3cff */
[----:B------:R-:W-:Y:S04]  /*d8e0*/  @!P2 LDGSTS.E.BYPASS.LTC128B.128 [R8+0x20400], desc[UR40][R6.64], !P1 ;  /* 0x204000000608afae */ /* 0x000fe8000c901d68 */
[----:B------:R0:W-:Y:S01]  /*d8f0*/  @!P2 LDGSTS.E.BYPASS.LTC128B.128 [R8+0x24400], desc[UR40][R6.64+0x80], !P0 ;  /* 0x244000800608afae */ /* 0x0001e2000c101d68 */
[----:B------:R-:W-:Y:S01]  /*d900*/  ISETP.GE.AND P2, PT, R9, R2, PT ;  /* 0x000000020900720c */ /* 0x000fe20003f46270 */
[----:B------:R-:W-:Y:S02]  /*d910*/  VIADD R9, R5, 0x20 ;  /* 0x0000002005097836 */ /* 0x000fe40000000000 */
[----:B0-----:R-:W0:Y:S10]  /*d920*/  SHFL.IDX PT, R7, R0, 0x1, 0x181f ;  /* 0x00381f0000077f89 */ /* 0x001e3400000e0000 */
[----:B------:R-:W-:Y:S01]  /*d930*/  @!P2 VIADD R8, R4, UR38 ;  /* 0x000000260408ac36 */ /* 0x000fe20008000000 */
[----:B------:R-:W1:Y:S01]  /*d940*/  SHFL.IDX PT, R6, R3, 0x1, 0x181f ;  /* 0x00381f0003067f89 */ /* 0x000e6200000e0000 */
        /* <DEDUP_REMOVED lines=55> */
[----:B------:R-:W-:-:S03]  /*dcc0*/  ISETP.GE.AND P2, PT, R9, R2, PT ;  /* 0x000000020900720c */ /* 0x000fc60003f46270 */
[----:B0-----:R-:W0:Y:S10]  /*dcd0*/  SHFL.IDX PT, R7, R0, 0x6, 0x181f ;  /* 0x00d81f0000077f89 */ /* 0x001e3400000e0000 */
[----:B------:R-:W-:Y:S01]  /*dce0*/  @!P2 VIADD R8, R4, UR38 ;  /* 0x000000260408ac36 */ /* 0x000fe20008000000 */
[----:B------:R-:W1:Y:S04]  /*dcf0*/  SHFL.IDX PT, R6, R3, 0x6, 0x181f ;  /* 0x00d81f0003067f89 */ /* 0x000e6800000e0000 */
[----:B------:R-:W2:Y:S01]  /*dd00*/  SHFL.IDX PT, R3, R3, 0x7, 0x181f ;  /* 0x00f81f0003037f89 */ /* 0x000ea200000e0000 */
[----:B0-----:R-:W-:-:S05]  /*dd10*/  @!P2 IADD3 R7, P3, R18, R7, RZ ;  /* 0x000000071207a210 */ /* 0x001fca0007f7e0ff */
[----:B-1----:R-:W-:-:S05]  /*dd20*/  @!P2 IMAD.X R6, RZ, RZ, R6, P3 ;  /* 0x000000ffff06a224 */ /* 0x002fca00018e0606 */
[----:B------:R-:W-:-:S04]  /*dd30*/  @!P2 LOP3.LUT R7, R7, R6, RZ, 0x3c, !PT ;  /* 0x000000060707a212 */ /* 0x000fc800078e3cff */
[----:B------:R-:W-:-:S04]  /*dd40*/  @!P2 LOP3.LUT R6, R7, R6, RZ, 0x3c, !PT ;  /* 0x000000060706a212 */ /* 0x000fc800078e3cff */
[----:B------:R-:W-:-:S05]  /*dd50*/  @!P2 LOP3.LUT R7, R7, R6, RZ, 0x3c, !PT ;  /* 0x000000060707a212 */ /* 0x000fca00078e3cff */
[----:B------:R0:W-:Y:S04]  /*dd60*/  @!P2 LDGSTS.E.BYPASS.LTC128B.128 [R8+0x23400], desc[UR40][R6.64], !P1 ;  /* 0x234000000608afae */ /* 0x0001e8000c901d68 */
[----:B--2---:R0:W-:Y:S02]  /*dd70*/  @!P2 LDGSTS.E.BYPASS.LTC128B.128 [R8+0x27400], desc[UR40][R6.64+0x80], !P0 ;  /* 0x274000800608afae */ /* 0x0041e4000c101d68 */
.L_x_121:
[----:B------:R-:W-:Y:S01]  /*dd80*/  VIADD R5, R5, 0x70 ;  /* 0x0000007005057836 */ /* 0x000fe20000000000 */
[----:B------:R-:W-:Y:S04]  /*dd90*/  BSSY B0, `(.L_x_56) ;  /* 0x000000b000007945 */ /* 0x000fe80003800000 */
[----:B------:R-:W-:-:S13]  /*dda0*/  ISETP.GE.AND P2, PT, R5, R2, PT ;  /* 0x000000020500720c */ /* 0x000fda0003f46270 */
[----:B------:R-:W-:Y:S05]  /*ddb0*/  @P2 BRA `(.L_x_57) ;  /* 0x0000000000202947 */ /* 0x000fea0003800000 */
[----:B------:R-:W-:Y:S01]  /*ddc0*/  IADD3 R2, P2, R18, R14, RZ ;  /* 0x0000000e12027210 */ /* 0x000fe20007f5e0ff */
[----:B------:R-:W-:-:S04]  /*ddd0*/  VIADD R5, R4, UR38 ;  /* 0x0000002604057c36 */ /* 0x000fc80008000000 */
[----:B------:R-:W-:-:S05]  /*dde0*/  IMAD.X R3, RZ, RZ, R3, P2 ;  /* 0x000000ffff037224 */ /* 0x000fca00010e0603 */
[----:B------:R-:W-:Y:S01]  /*ddf0*/  @!PT LDS RZ, [RZ] ;  /* 0x00000000fffff984 */ /* 0x000fe20000000800 */
[----:B------:R-:W-:Y:S01]  /*de00*/  @!PT LDS RZ, [RZ] ;  /* 0x00000000fffff984 */ /* 0x000fe20000000800 */
[----:B------:R-:W-:Y:S01]  /*de10*/  @!PT LDS RZ, [RZ] ;  /* 0x00000000fffff984 */ /* 0x000fe20000000800 */
[----:B------:R1:W-:Y:S04]  /*de20*/  LDGSTS.E.BYPASS.LTC128B.128 [R5+0x23c00], desc[UR40][R2.64], !P1 ;  /* 0x23c0000002057fae */ /* 0x0003e8000c901d68 */
[----:B------:R1:W-:Y:S02]  /*de30*/  LDGSTS.E.BYPASS.LTC128B.128 [R5+0x27c00], desc[UR40][R2.64+0x80], !P0 ;  /* 0x27c0008002057fae */ /* 0x0003e4000c101d68 */
.L_x_57:
[----:B------:R-:W-:Y:S05]  /*de40*/  BSYNC B0 ;  /* 0x0000000000007941 */ /* 0x000fea0003800000 */
.L_x_56:
[----:B------:R-:W-:Y:S01]  /*de50*/  NOP ;  /* 0x0000000000007918 */ /* 0x000fe20000000000 */
[----:B------:R-:W-:Y:S01]  /*de60*/  SYNCS.ARRIVE.TRANS64.RED.A0T1 RZ, [UR38+0x38800], RZ ;  /* 0x038800ffffff79a7 */ /* 0x000fe20008200426 */
[----:B------:R-:W-:Y:S01]  /*de70*/  IMAD.MOV.U32 R0, RZ, RZ, 0x1 ;  /* 0x00000001ff007424 */ /* 0x000fe200078e00ff */
[----:B------:R-:W-:Y:S04]  /*de80*/  ARRIVES.LDGSTSBAR.64.TRANSCNT [UR38+0x38800] ;  /* 0x03880000ff0079b0 */ /* 0x000fe80008000aa6 */
[----:B------:R-:W-:Y:S01]  /*de90*/  SHF.L.U32 R0, R0, 0x1f, RZ ;  /* 0x0000001f00007819 */ /* 0x000fe200000006ff */
[----:B------:R-:W-:Y:S01]  /*dea0*/  NOP ;  /* 0x0000000000007918 */ /* 0x000fe20000000000 */
[----:B-1----:R-:W2:Y:S01]  /*deb0*/  LDL R3, [R1+0x10] ;  /* 0x0000100001037983 */ /* 0x002ea20000100800 */
[----:B------:R-:W-:Y:S01]  /*dec0*/  SYNCS.ARRIVE.TRANS64.A1T0 RZ, [UR38+0x38800], RZ ;  /* 0x038800ffffff79a7 */ /* 0x000fe20008100026 */
[----:B------:R-:W-:Y:S01]  /*ded0*/  VIADD R17, R17, 0xfffffffe ;  /* 0xfffffffe11117836 */ /* 0x000fe20000000000 */
[----:B------:R-:W1:Y:S04]  /*dee0*/  SYNCS.PHASECHK.TRANS64.TRYWAIT P0, [UR38+0x38820], R0 ;  /* 0x03882000ff0075a7 */ /* 0x000e680008000166 */
[----:B--2---:R-:W-:Y:S01]  /*def0*/  ISETP.GE.AND P1, PT, R17, R3, PT ;  /* 0x000000031100720c */ /* 0x004fe20003f26270 */
[----:B-1----:R-:W-:-:S12]  /*df00*/  @!P0 BRA `(.L_x_58) ;  /* 0x0000002c00c08947 */ /* 0x002fd80003800000 */
.L_x_122:
[----:B------:R-:W-:Y:S01]  /*df10*/  IMAD.MOV.U32 R21, RZ, RZ, 0x1 ;  /* 0x00000001ff157424 */ /* 0x000fe200078e00ff */
[----:B------:R-:W-:Y:S06]  /*df20*/  @!P1 BRA `(.L_x_59) ;  /* 0x0000001000a09947 */ /* 0x000fec0003800000 */
[----:B------:R-:W2:Y:S01]  /*df30*/  LDL R2, [R1+0x20] ;  /* 0x0000200001027983 */ /* 0x000ea20000100800 */
[----:B-1----:R-:W-:Y:S02]  /*df40*/  IMAD.MOV.U32 R0, RZ, RZ, 0x1 ;  /* 0x00000001ff007424 */ /* 0x002fe400078e00ff */
[----:B0-----:R-:W-:Y:S01]  /*df50*/  IMAD.MOV.U32 R6, RZ, RZ, RZ ;  /* 0x000000ffff067224 */ /* 0x001fe200078e00ff */
[C---:B--2---:R-:W-:Y:S02]  /*df60*/  LOP3.LUT R3, R2.reuse, 0x1, RZ, 0xfc, !PT ;  /* 0x0000000102037812 */ /* 0x044fe400078efcff */
[----:B------:R-:W-:-:S03]  /*df70*/  LOP3.LUT R2, R2, 0x2, RZ, 0xfc, !PT ;  /* 0x0000000202027812 */ /* 0x000fc600078efcff */
[----:B------:R0:W-:Y:S04]  /*df80*/  STL [R1+0x28], R3 ;  /* 0x0000280301007387 */ /* 0x0001e80000100800 */
[----:B------:R0:W-:Y:S02]  /*df90*/  STL [R1+0x24], R2 ;  /* 0x0000240201007387 */ /* 0x0001e40000100800 */
.L_x_78:
[----:B0-----:R-:W2:Y:S01]  /*dfa0*/  LDL R2, [R1] ;  /* 0x0000000001027983 */ /* 0x001ea20000100800 */
[----:B------:R-:W-:Y:S01]  /*dfb0*/  VIADD R20, R6, 0x1 ;  /* 0x0000000106147836 */ /* 0x000fe20000000000 */
[----:B------:R-:W-:Y:S04]  /*dfc0*/  BSSY B0, `(.L_x_60) ;  /* 0x0000081000007945 */ /* 0x000fe80003800000 */
[----:B------:R-:W-:-:S04]  /*dfd0*/  ISETP.NE.AND P0, PT, R20, 0x2, PT ;  /* 0x000000021400780c */ /* 0x000fc80003f05270 */
[----:B------:R-:W-:Y:S02]  /*dfe0*/  SEL R21, RZ, 0x1, P0 ;  /* 0x00000001ff157807 */ /* 0x000fe40000000000 */
[----:B------:R-:W-:Y:S02]  /*dff0*/  SEL R20, R20, RZ, P0 ;  /* 0x000000ff14147207 */ /* 0x000fe40000000000 */
[----:B------:R-:W-:Y:S02]  /*e000*/  LOP3.LUT R21, R0, R21, RZ, 0x3c, !PT ;  /* 0x0000001500157212 */ /* 0x000fe400078e3cff */
[----:B--2---:R-:W-:-:S13]  /*e010*/  LOP3.LUT P1, RZ, R2, 0x2, RZ, 0xc0, !PT ;  /* 0x0000000202ff7812 */ /* 0x004fda000782c0ff */
[----:B------:R-:W-:Y:S05]  /*e020*/  @!P1 BRA `(.L_x_61) ;  /* 0x0000000400e89947 */ /* 0x000fea0003800000 */
[----:B------:R-:W-:Y:S01]  /*e030*/  LOP3.LUT P1, RZ, R2, 0x1, RZ, 0xc0, !PT ;  /* 0x0000000102ff7812 */ /* 0x000fe2000782c0ff */
[----:B------:R-:W-:-:S12]  /*e040*/  IMAD.MOV.U32 R7, RZ, RZ, R17 ;  /* 0x000000ffff077224 */ /* 0x000fd800078e0011 */
[----:B------:R-:W-:Y:S05]  /*e050*/  @!P1 BRA `(.L_x_62) ;  /* 0x0000000000509947 */ /* 0x000fea0003800000 */
[----:B------:R-:W2:Y:S01]  /*e060*/  LDL R8, [R1+0x14] ;  /* 0x0000140001087983 */ /* 0x000ea20000100800 */
[----:B------:R-:W0:Y:S01]  /*e070*/  LDC R7, c[0x0][0x43c] ;  /* 0x00010f00ff077b82 */ /* 0x000e220000000800 */
[----:B------:R-:W-:Y:S02]  /*e080*/  ULDC.64 UR4, c[0x0][0x428] ;  /* 0x00010a0000047ab9 */ /* 0x000fe40000000a00 */
[----:B------:R-:W3:Y:S01]  /*e090*/  LDL R9, [R1+0x4] ;  /* 0x0000040001097983 */ /* 0x000ee20000100800 */
[----:B0-----:R-:W-:-:S13]  /*e0a0*/  ISETP.NE.AND P0, PT, R7, 0x1, PT ;  /* 0x000000010700780c */ /* 0x001fda0003f05270 */
[----:B------:R-:W0:Y:S02]  /*e0b0*/  @P0 LDC.64 R2, c[0x0][0x440] ;  /* 0x00011000ff020b82 */ /* 0x000e240000000a00 */
[----:B0-----:R-:W-:-:S04]  /*e0c0*/  @P0 IMAD.HI.U32 R4, R17, R2, RZ ;  /* 0x0000000211040227 */ /* 0x001fc800078e00ff */
[----:B------:R-:W-:Y:S01]  /*e0d0*/  IMAD.MOV.U32 R2, RZ, RZ, R17 ;  /* 0x000000ffff027224 */ /* 0x000fe200078e0011 */
[----:B------:R-:W-:Y:S02]  /*e0e0*/  @P0 SHF.R.U32.HI R2, RZ, R3, R4 ;  /* 0x00000003ff020219 */ /* 0x000fe40000011604 */
[----:B------:R-:W0:Y:S03]  /*e0f0*/  LDC.64 R4, c[0x0][0x418] ;  /* 0x00010600ff047b82 */ /* 0x000e260000000a00 */
[----:B------:R-:W-:-:S04]  /*e100*/  IMAD.MOV R3, RZ, RZ, -R2 ;  /* 0x000000ffff037224 */ /* 0x000fc800078e0a02 */
[----:B------:R-:W-:Y:S01]  /*e110*/  IMAD R7, R7, R3, R17 ;  /* 0x0000000307077224 */ /* 0x000fe200078e0211 */
[----:B------:R-:W-:Y:S01]  /*e120*/  SHF.R.S32.HI R3, RZ, 0x1f, R2 ;  /* 0x0000001fff037819 */ /* 0x000fe20000011402 */
[----:B--2---:R-:W-:-:S04]  /*e130*/  IMAD R8, R8, UR4, RZ ;  /* 0x0000000408087c24 */ /* 0x004fc8000f8e02ff */
[C---:B---3--:R-:W-:Y:S02]  /*e140*/  IMAD R8, R9.reuse, UR5, R8 ;  /* 0x0000000509087c24 */ /* 0x048fe4000f8e0208 */
[----:B------:R-:W-:-:S04]  /*e150*/  IMAD.WIDE.U32 R2, R9, UR4, R2 ;  /* 0x0000000409027c25 */ /* 0x000fc8000f8e0002 */
[----:B------:R-:W-:Y:S01]  /*e160*/  IMAD.IADD R8, R8, 0x1, R3 ;  /* 0x0000000108087824 */ /* 0x000fe200078e0203 */
[----:B0-----:R-:W-:-:S04]  /*e170*/  LEA R4, P0, R2, R4, 0x2 ;  /* 0x0000000402047211 */ /* 0x001fc800078010ff */
[----:B------:R-:W-:-:S05]  /*e180*/  LEA.HI.X R5, R2, R5, R8, 0x2, P0 ;  /* 0x0000000502057211 */ /* 0x000fca00000f1408 */
[----:B------:R0:W5:Y:S04]  /*e190*/  LDG.E R16, desc[UR40][R4.64] ;  /* 0x0000002804107981 */ /* 0x000168000c1e1900 */
.L_x_62:
[----:B0-----:R-:W-:Y:S01]  /*e1a0*/  LEA R4, R20, UR38, 0x3 ;  /* 0x0000002614047c11 */ /* 0x001fe2000f8e18ff */
[----:B------:R-:W0:Y:S01]  /*e1b0*/  S2R R2, SR_TID.X ;  /* 0x0000000000027919 */ /* 0x000e220000002100 */
[----:B------:R-:W-:-:S04]  /*e1c0*/  SHF.L.U32 R3, R21, 0x1f, RZ ;  /* 0x0000001f15037819 */ /* 0x000fc800000006ff */
[----:B------:R-:W1:Y:S01]  /*e1d0*/  SYNCS.PHASECHK.TRANS64.TRYWAIT P0, [R4+URZ+0x38880], R3 ;  /* 0x03888003040075a7 */ /* 0x000e62000800017f */
[----:B0-----:R-:W-:-:S04]  /*e1e0*/  LOP3.LUT R2, R2, 0x7f, RZ, 0xc0, !PT ;  /* 0x0000007f02027812 */ /* 0x001fc800078ec0ff */
[----:B------:R-:W-:Y:S01]  /*e1f0*/  ISETP.NE.AND P1, PT, R2, RZ, PT ;  /* 0x000000ff0200720c */ /* 0x000fe20003f25270 */
[----:B-1----:R-:W-:-:S12]  /*e200*/  @!P0 BRA `(.L_x_63) ;  /* 0x0000002c00188947 */ /* 0x002fd80003800000 */
.L_x_123:
[----:B------:R-:W-:Y:S04]  /*e210*/  BSSY B1, `(.L_x_64) ;  /* 0x0000009000017945 */ /* 0x000fe80003800000 */
[----:B------:R-:W-:Y:S05]  /*e220*/  @P1 BRA `(.L_x_65) ;  /* 0x00000000001c1947 */ /* 0x000fea0003800000 */
[----:B------:R-:W1:Y:S01]  /*e230*/  S2R R5, SR_TID.X ;  /* 0x0000000000057919 */ /* 0x000e620000002100 */
[----:B------:R-:W-:-:S04]  /*e240*/  IMAD.MOV.U32 R2, RZ, RZ, 0x8000 ;  /* 0x00008000ff027424 */ /* 0x000fc800078e00ff */
[----:B------:R2:W-:Y:S01]  /*e250*/  SYNCS.ARRIVE.TRANS64 RZ, [R4+URZ+0x38870], R2 ;  /* 0x0388700204ff79a7 */ /* 0x0005e2000800003f */
[----:B-1----:R-:W-:-:S04]  /*e260*/  LOP3.LUT R5, R5, 0x1f, RZ, 0xc0, !PT ;  /* 0x0000001f05057812 */ /* 0x002fc800078ec0ff */
[----:B------:R-:W-:-:S13]  /*e270*/  ISETP.NE.AND P0, PT, R5, RZ, PT ;  /* 0x000000ff0500720c */ /* 0x000fda0003f05270 */
[----:B--2---:R-:W-:Y:S05]  /*e280*/  @!P0 BRA `(.L_x_65) ;  /* 0x0000000000048947 */ /* 0x004fea0003800000 */
[----:B------:R-:W-:Y:S01]  /*e290*/  BPT.TRAP 0x1 ;  /* 0x000000040000795c */ /* 0x000fe20000300000 */
.L_x_65:
[----:B------:R-:W-:Y:S05]  /*e2a0*/  BSYNC B1 ;  /* 0x0000000000017941 */ /* 0x000fea0003800000 */
.L_x_64:
[----:B------:R-:W-:Y:S01]  /*e2b0*/  LEA R2, R20, UR38, 0xf ;  /* 0x0000002614027c11 */ /* 0x000fe2000f8e78ff */
[----:B------:R-:W-:Y:S01]  /*e2c0*/  IMAD.SHL.U32 R5, R7, 0x80, RZ ;  /* 0x0000008007057824 */ /* 0x000fe200078e00ff */
[----:B------:R-:W-:Y:S01]  /*e2d0*/  R2UR UR33, R4 ;  /* 0x00000000042172ca */ /* 0x000fe200000e0000 */
[----:B------:R-:W-:Y:S01]  /*e2e0*/  IMAD.MOV.U32 R10, RZ, RZ, RZ ;  /* 0x000000ffff0a7224 */ /* 0x000fe200078e00ff */
[----:B------:R-:W-:Y:S01]  /*e2f0*/  R2UR UR8, R2 ;  /* 0x00000000020872ca */ /* 0x000fe200000e0000 */
[----:B------:R-:W-:Y:S01]  /*e300*/  ULDC.64 UR4, c[0x0][0x198] ;  /* 0x0000660000047ab9 */ /* 0x000fe20000000a00 */
[----:B------:R-:W-:Y:S01]  /*e310*/  R2UR UR35, R5 ;  /* 0x00000000052372ca */ /* 0x000fe200000e0000 */
[----:B------:R-:W-:Y:S01]  /*e320*/  UIADD3 UR4, UP0, UR4, 0x470, URZ ;  /* 0x0000047004047890 */ /* 0x000fe2000ff1e03f */
[----:B------:R-:W-:Y:S01]  /*e330*/  R2UR UR34, R10 ;  /* 0x000000000a2272ca */ /* 0x000fe200000e0000 */
[----:B------:R-:W-:Y:S01]  /*e340*/  UMOV UR6, 0x0 ;  /* 0x0000000000067882 */ /* 0x000fe20000000000 */
[----:B------:R-:W-:Y:S01]  /*e350*/  PLOP3.LUT P0, PT, PT, PT, PT, 0x80, 0x0 ;  /* 0x000000000000781c */ /* 0x000fe20003f0f070 */
[----:B------:R-:W-:Y:S01]  /*e360*/  UIADD3.X UR5, URZ, UR5, URZ, UP0, !UPT ;  /* 0x000000053f057290 */ /* 0x000fe200087fe43f */
[----:B------:R-:W-:-:S03]  /*e370*/  UMOV UR7, 0x14f00000 ;  /* 0x14f0000000077882 */ /* 0x000fc60000000000 */
[----:B------:R-:W-:Y:S02]  /*e380*/  UIADD3 UR33, UR33, 0x38870, URZ ;  /* 0x0003887021217890 */ /* 0x000fe4000fffe03f */
[----:B------:R-:W-:-:S12]  /*e390*/  UIADD3 UR32, UR8, 0x10400, URZ ;  /* 0x0001040008207890 */ /* 0x000fd8000fffe03f */
.L_x_66:
[----:B------:R-:W-:-:S13]  /*e3a0*/  @P0 ELECT P2, URZ, PT ;  /* 0x00000000003f082f */ /* 0x000fda0003840000 */
[----:B-----5:R-:W-:Y:S02]  /*e3b0*/  @P2 R2UR UR37, R16 ;  /* 0x00000000102522ca */ /* 0x020fe400000e0000 */
[----:B------:R-:W-:-:S11]  /*e3c0*/  @P2 PLOP3.LUT P0, PT, P2, PT, PT, 0x8, 0x0 ;  /* 0x000000000000281c */ /* 0x000fd6000170e170 */
[----:B------:R1:W-:Y:S01]  /*e3d0*/  UTMALDG.4D [UR32], [UR4], desc[UR6] ;  /* 0x00000620040075b4 */ /* 0x0003e20008019000 */
[----:B------:R-:W-:Y:S01]  /*e3e0*/  PLOP3.LUT P2, PT, PT, PT, PT, 0x8, 0x0 ;  /* 0x000000000000781c */ /* 0x000fe20003f4e170 */
[----:B-1----:R-:W-:-:S12]  /*e3f0*/  @P0 BRA.U.ANY `(.L_x_66) ;  /* 0xfffffffd00e80947 */ /* 0x002fd8000393ffff */
[----:B------:R-:W-:Y:S01]  /*e400*/  IMAD.MOV.U32 R7, RZ, RZ, 0x80 ;  /* 0x00000080ff077424 */ /* 0x000fe200078e00ff */
[----:B------:R-:W-:Y:S01]  /*e410*/  R2UR UR11, R5 ;  /* 0x00000000050b72ca */ /* 0x000fe200000e0000 */
[----:B------:R-:W-:Y:S01]  /*e420*/  UIADD3 UR8, UR8, 0x14400, URZ ;  /* 0x0001440008087890 */ /* 0x000fe2000fffe03f */
[----:B------:R-:W-:Y:S01]  /*e430*/  PLOP3.LUT P0, PT, PT, PT, PT, 0x80, 0x0 ;  /* 0x000000000000781c */ /* 0x000fe20003f0f070 */
[----:B------:R-:W-:Y:S01]  /*e440*/  UMOV UR6, 0x0 ;  /* 0x0000000000067882 */ /* 0x000fe20000000000 */
[----:B------:R-:W-:Y:S01]  /*e450*/  R2UR UR10, R7 ;  /* 0x00000000070a72ca */ /* 0x000fe200000e0000 */
[----:B------:R-:W-:-:S14]  /*e460*/  UMOV UR7, 0x14f00000 ;  /* 0x14f0000000077882 */ /* 0x000fdc0000000000 */
.L_x_67:
[----:B------:R-:W-:-:S13]  /*e470*/  @P0 ELECT P2, URZ, PT ;  /* 0x00000000003f082f */ /* 0x000fda0003840000 */
[----:B------:R-:W-:Y:S01]  /*e480*/  @P2 R2UR UR13, R16 ;  /* 0x00000000100d22ca */ /* 0x000fe200000e0000 */
[----:B------:R-:W-:Y:S01]  /*e490*/  UMOV UR9, UR33 ;  /* 0x0000002100097c82 */ /* 0x000fe20008000000 */
[----:B------:R-:W-:Y:S01]  /*e4a0*/  UMOV UR12, UR36 ;  /* 0x00000024000c7c82 */ /* 0x000fe20008000000 */
[----:B------:R-:W-:-:S10]  /*e4b0*/  @P2 PLOP3.LUT P0, PT, P2, PT, PT, 0x8, 0x0 ;  /* 0x000000000000281c */ /* 0x000fd4000170e170 */
[----:B------:R1:W-:Y:S01]  /*e4c0*/  UTMALDG.4D [UR8], [UR4], desc[UR6] ;  /* 0x00000608040075b4 */ /* 0x0003e20008019000 */
[----:B------:R-:W-:Y:S02]  /*e4d0*/  PLOP3.LUT P2, PT, PT, PT, PT, 0x8, 0x0 ;  /* 0x000000000000781c */ /* 0x000fe40003f4e170 */
[----:B-1----:R-:W-:Y:S11]  /*e4e0*/  @P0 BRA.U.ANY `(.L_x_67) ;  /* 0xfffffffd00e00947 */ /* 0x002ff6000393ffff */
[----:B------:R-:W1:Y:S02]  /*e4f0*/  SYNCS.PHASECHK.TRANS64.TRYWAIT P0, [R4+URZ+0x38840], R3 ;  /* 0x03884003040075a7 */ /* 0x000e64000800017f */
[----:B-1----:R-:W-:Y:S05]  /*e500*/  @!P0 BRA `(.L_x_68) ;  /* 0x00000028006c8947 */ /* 0x002fea0003800000 */
.L_x_124:
[----:B------:R-:W-:Y:S01]  /*e510*/  BSSY B1, `(.L_x_69) ;  /* 0x000000b000017945 */ /* 0x000fe20003800000 */
[----:B------:R-:W-:Y:S02]  /*e520*/  IMAD.MOV.U32 R8, RZ, RZ, 0x0 ;  /* 0x00000000ff087424 */ /* 0x000fe400078e00ff */
[----:B------:R-:W-:Y:S01]  /*e530*/  IMAD.MOV.U32 R9, RZ, RZ, 0x14f00000 ;  /* 0x14f00000ff097424 */ /* 0x000fe200078e00ff */
[----:B------:R-:W-:Y:S06]  /*e540*/  @P1 BRA `(.L_x_70) ;  /* 0x00000000001c1947 */ /* 0x000fec0003800000 */
[----:B------:R-:W2:Y:S01]  /*e550*/  S2R R11, SR_TID.X ;  /* 0x00000000000b7919 */ /* 0x000ea20000002100 */
[----:B01----:R-:W-:-:S04]  /*e560*/  IMAD.MOV.U32 R3, RZ, RZ, 0x8000 ;  /* 0x00008000ff037424 */ /* 0x003fc800078e00ff */
[----:B------:R3:W-:Y:S01]  /*e570*/  SYNCS.ARRIVE.TRANS64 RZ, [R4+URZ+0x38830], R3 ;  /* 0x0388300304ff79a7 */ /* 0x0007e2000800003f */
[----:B--2---:R-:W-:-:S04]  /*e580*/  LOP3.LUT R11, R11, 0x1f, RZ, 0xc0, !PT ;  /* 0x0000001f0b0b7812 */ /* 0x004fc800078ec0ff */
[----:B------:R-:W-:-:S13]  /*e590*/  ISETP.NE.AND P0, PT, R11, RZ, PT ;  /* 0x000000ff0b00720c */ /* 0x000fda0003f05270 */
[----:B---3--:R-:W-:Y:S05]  /*e5a0*/  @!P0 BRA `(.L_x_70) ;  /* 0x0000000000048947 */ /* 0x008fea0003800000 */
[----:B------:R-:W-:Y:S01]  /*e5b0*/  BPT.TRAP 0x1 ;  /* 0x000000040000795c */ /* 0x000fe20000300000 */
.L_x_70:
[----:B------:R-:W-:Y:S05]  /*e5c0*/  BSYNC B1 ;  /* 0x0000000000017941 */ /* 0x000fea0003800000 */
.L_x_69:
[----:B------:R-:W-:Y:S01]  /*e5d0*/  R2UR UR4, R2 ;  /* 0x00000000020472ca */ /* 0x000fe200000e0000 */
[----:B------:R-:W-:Y:S01]  /*e5e0*/  ULDC.64 UR6, c[0x0][0x198] ;  /* 0x0000660000067ab9 */ /* 0x000fe20000000a00 */
[----:B------:R-:W-:Y:S01]  /*e5f0*/  R2UR UR9, R4 ;  /* 0x00000000040972ca */ /* 0x000fe200000e0000 */
[----:B------:R-:W-:Y:S01]  /*e600*/  UIADD3 UR6, UP0, UR6, 0x370, URZ ;  /* 0x0000037006067890 */ /* 0x000fe2000ff1e03f */
[----:B------:R-:W-:Y:S02]  /*e610*/  R2UR UR10, R10 ;  /* 0x000000000a0a72ca */ /* 0x000fe400000e0000 */
[----:B------:R-:W-:Y:S01]  /*e620*/  R2UR UR14, R8 ;  /* 0x00000000080e72ca */ /* 0x000fe200000e0000 */
[----:B------:R-:W-:Y:S01]  /*e630*/  UIADD3.X UR7, URZ, UR7, URZ, UP0, !UPT ;  /* 0x000000073f077290 */ /* 0x000fe200087fe43f */
[----:B------:R-:W-:Y:S02]  /*e640*/  R2UR UR15, R9 ;  /* 0x00000000090f72ca */ /* 0x000fe400000e0000 */
[----:B------:R-:W-:-:S02]  /*e650*/  R2UR UR11, R5 ;  /* 0x00000000050b72ca */ /* 0x000fc400000e0000 */
[----:B------:R-:W-:Y:S01]  /*e660*/  PLOP3.LUT P0, PT, PT, PT, PT, 0x80, 0x0 ;  /* 0x000000000000781c */ /* 0x000fe20003f0f070 */
[----:B------:R-:W-:Y:S02]  /*e670*/  UIADD3 UR8, UR4, 0x28400, URZ ;  /* 0x0002840004087890 */ /* 0x000fe4000fffe03f */
[----:B------:R-:W-:-:S12]  /*e680*/  UIADD3 UR9, UR9, 0x38830, URZ ;  /* 0x0003883009097890 */ /* 0x000fd8000fffe03f */
.L_x_71:
[----:B------:R-:W-:-:S13]  /*e690*/  @P0 ELECT P1, URZ, PT ;  /* 0x00000000003f082f */ /* 0x000fda0003820000 */
[----:B------:R-:W-:Y:S01]  /*e6a0*/  @P1 R2UR UR13, R16 ;  /* 0x00000000100d12ca */ /* 0x000fe200000e0000 */
[----:B------:R-:W-:Y:S01]  /*e6b0*/  UMOV UR12, UR36 ;  /* 0x00000024000c7c82 */ /* 0x000fe20008000000 */
[----:B------:R-:W-:-:S11]  /*e6c0*/  @P1 PLOP3.LUT P0, PT, P1, PT, PT, 0x8, 0x0 ;  /* 0x000000000000181c */ /* 0x000fd60000f0e170 */
[----:B------:R2:W-:Y:S01]  /*e6d0*/  UTMALDG.4D [UR8], [UR6], desc[UR14] ;  /* 0x00000e08060075b4 */ /* 0x0005e20008019000 */
[----:B------:R-:W-:Y:S01]  /*e6e0*/  PLOP3.LUT P1, PT, PT, PT, PT, 0x8, 0x0 ;  /* 0x000000000000781c */ /* 0x000fe20003f2e170 */
[----:B--2---:R-:W-:-:S12]  /*e6f0*/  @P0 BRA.U.ANY `(.L_x_71) ;  /* 0xfffffffd00e40947 */ /* 0x004fd8000393ffff */
[----:B------:R-:W-:Y:S01]  /*e700*/  R2UR UR10, R7 ;  /* 0x00000000070a72ca */ /* 0x000fe200000e0000 */
[----:B------:R-:W-:Y:S01]  /*e710*/  UIADD3 UR8, UR4, 0x2c400, URZ ;  /* 0x0002c40004087890 */ /* 0x000fe2000fffe03f */
[----:B------:R-:W-:Y:S02]  /*e720*/  R2UR UR14, R8 ;  /* 0x00000000080e72ca */ /* 0x000fe400000e0000 */
[----:B------:R-:W-:Y:S02]  /*e730*/  R2UR UR15, R9 ;  /* 0x00000000090f72ca */ /* 0x000fe400000e0000 */
[----:B------:R-:W-:Y:S02]  /*e740*/  R2UR UR11, R5 ;  /* 0x00000000050b72ca */ /* 0x000fe400000e0000 */
[----:B------:R-:W-:-:S13]  /*e750*/  PLOP3.LUT P0, PT, PT, PT, PT, 0x80, 0x0 ;  /* 0x000000000000781c */ /* 0x000fda0003f0f070 */
.L_x_72:
[----:B------:R-:W-:-:S13]  /*e760*/  @P0 ELECT P1, URZ, PT ;  /* 0x00000000003f082f */ /* 0x000fda0003820000 */
[----:B------:R-:W-:Y:S01]  /*e770*/  @P1 R2UR UR13, R16 ;  /* 0x00000000100d12ca */ /* 0x000fe200000e0000 */
[----:B------:R-:W-:Y:S01]  /*e780*/  UMOV UR12, UR36 ;  /* 0x00000024000c7c82 */ /* 0x000fe20008000000 */
[----:B------:R-:W-:-:S11]  /*e790*/  @P1 PLOP3.LUT P0, PT, P1, PT, PT, 0x8, 0x0 ;  /* 0x000000000000181c */ /* 0x000fd60000f0e170 */
[----:B------:R2:W-:Y:S01]  /*e7a0*/  UTMALDG.4D [UR8], [UR6], desc[UR14] ;  /* 0x00000e08060075b4 */ /* 0x0005e20008019000 */
[----:B------:R-:W-:Y:S01]  /*e7b0*/  PLOP3.LUT P1, PT, PT, PT, PT, 0x8, 0x0 ;  /* 0x000000000000781c */ /* 0x000fe20003f2e170 */
[----:B--2---:R-:W-:-:S12]  /*e7c0*/  @P0 BRA.U.ANY `(.L_x_72) ;  /* 0xfffffffd00e40947 */ /* 0x004fd8000393ffff */
.L_x_61:
[----:B------:R-:W-:Y:S05]  /*e7d0*/  BSYNC B0 ;  /* 0x0000000000007941 */ /* 0x000fea0003800000 */
.L_x_60:
[----:B------:R-:W2:Y:S02]  /*e7e0*/  LDL R2, [R1+0x28] ;  /* 0x0000280001027983 */ /* 0x000ea40000100800 */
[----:B--2---:R-:W-:-:S13]  /*e7f0*/  ISETP.NE.AND P0, PT, R2, 0x3, PT ;  /* 0x000000030200780c */ /* 0x004fda0003f05270 */
[----:B------:R-:W-:Y:S05]  /*e800*/  @!P0 BRA `(.L_x_73) ;  /* 0x0000000000048947 */ /* 0x000fea0003800000 */
[----:B------:R-:W-:Y:S01]  /*e810*/  BPT.TRAP 0x1 ;  /* 0x000000040000795c */ /* 0x000fe20000300000 */
.L_x_73:
[----:B01----:R-:W2:Y:S01]  /*e820*/  LDL R3, [R1+0x24] ;  /* 0x0000240001037983 */ /* 0x003ea20000100800 */
[----:B------:R-:W-:Y:S02]  /*e830*/  LOP3.LUT R2, R0, 0x1, RZ, 0x3c, !PT ;  /* 0x0000000100027812 */ /* 0x000fe400078e3cff */
[----:B------:R-:W-:Y:S02]  /*e840*/  LEA R19, R6, UR38, 0x3 ;  /* 0x0000002606137c11 */ /* 0x000fe4000f8e18ff */
[----:B------:R-:W-:-:S04]  /*e850*/  SHF.L.U32 R2, R2, 0x1f, RZ ;  /* 0x0000001f02027819 */ /* 0x000fc800000006ff */
[----:B------:R-:W0:Y:S01]  /*e860*/  SYNCS.PHASECHK.TRANS64.TRYWAIT P0, [R19+URZ+0x38870], R2 ;  /* 0x03887002130075a7 */ /* 0x000e22000800017f */
[----:B--2---:R-:W-:Y:S01]  /*e870*/  ISETP.NE.AND P1, PT, R3, 0x3, PT ;  /* 0x000000030300780c */ /* 0x004fe20003f25270 */
[----:B0-----:R-:W-:-:S12]  /*e880*/  @!P0 BRA `(.L_x_74) ;  /* 0x0000002400a08947 */ /* 0x001fd80003800000 */
.L_x_125:
[----:B------:R-:W-:Y:S05]  /*e890*/  @!P1 BRA `(.L_x_75) ;  /* 0x0000000000049947 */ /* 0x000fea0003800000 */
[----:B------:R-:W-:Y:S01]  /*e8a0*/  BPT.TRAP 0x1 ;  /* 0x000000040000795c */ /* 0x000fe20000300000 */
.L_x_75:
[----:B------:R-:W-:Y:S01]  /*e8b0*/  SHF.L.U32 R0, R0, 0x1f, RZ ;  /* 0x0000001f00007819 */ /* 0x000fe200000006ff */
[----:B------:R-:W-:-:S03]  /*e8c0*/  IMAD.SHL.U32 R3, R6, 0x8000, RZ ;  /* 0x0000800006037824 */ /* 0x000fc600078e00ff */
[----:B------:R-:W1:Y:S02]  /*e8d0*/  SYNCS.PHASECHK.TRANS64.TRYWAIT P0, [R19+URZ+0x38860], R0 ;  /* 0x03886000130075a7 */ /* 0x000e64000800017f */
[----:B-1----:R-:W-:Y:S05]  /*e8e0*/  @!P0 BRA `(.L_x_76) ;  /* 0x00000024009c8947 */ /* 0x002fea0003800000 */
.L_x_126:
[----:B0-----:R-:W1:Y:S04]  /*e8f0*/  LDL R2, [R1+0x18] ;  /* 0x0000180001027983 */ /* 0x001e680000100800 */
[----:B------:R-:W2:Y:S04]  /*e900*/  LDL R18, [R1+0x8] ;  /* 0x0000080001127983 */ /* 0x000ea80000100800 */
[----:B------:R-:W3:Y:S01]  /*e910*/  LDL R12, [R1+0x1c] ;  /* 0x00001c00010c7983 */ /* 0x000ee20000100800 */
[----:B------:R-:W-:Y:S05]  /*e920*/  WARPSYNC.ALL ;  /* 0x0000000000007948 */ /* 0x000fea0003800000 */
[----:B-1----:R-:W-:-:S05]  /*e930*/  LOP3.LUT R0, R3, R2, RZ, 0xfc, !PT ;  /* 0x0000000203007212 */ /* 0x002fca00078efcff */
[----:B------:R-:W0:Y:S01]  /*e940*/  LDSM.16.MT88.4 R8, [R0+UR38+0x10400] ;  /* 0x010400260008783b */ /* 0x000e220008004200 */
[----:B------:R-:W-:-:S04]  /*e950*/  VIADD R2, R0, UR38 ;  /* 0x0000002600027c36 */ /* 0x000fc80008000000 */
[----:B--2---:R-:W-:Y:S01]  /*e960*/  IMAD.IADD R2, R18, 0x1, R2 ;  /* 0x0000000112027824 */ /* 0x004fe200078e0202 */
[C-C-:B0-----:R-:W-:Y:S02]  /*e970*/  PRMT R4, R8.reuse, 0x6420, R9.reuse ;  /* 0x0000642008047816 */ /* 0x141fe40000000009 */
[----:B------:R-:W-:Y:S02]  /*e980*/  PRMT R5, R8, 0x7531, R9 ;  /* 0x0000753108057816 */ /* 0x000fe40000000009 */
[C-C-:B------:R-:W-:Y:S02]  /*e990*/  PRMT R6, R10.reuse, 0x6420, R11.reuse ;  /* 0x000064200a067816 */ /* 0x140fe4000000000b */
[----:B------:R-:W-:Y:S02]  /*e9a0*/  PRMT R7, R10, 0x7531, R11 ;  /* 0x000075310a077816 */ /* 0x000fe4000000000b */
[----:B------:R-:W0:Y:S01]  /*e9b0*/  LDSM.16.MT88.4 R8, [R2+0x10400] ;  /* 0x010400000208783b */ /* 0x000e220000004200 */
[----:B---3--:R-:W-:-:S05]  /*e9c0*/  IADD3 R3, R3, UR38, R12 ;  /* 0x0000002603037c10 */ /* 0x008fca000fffe00c */
[----:B------:R-:W-:Y:S01]  /*e9d0*/  STSM.16.M88.4 [R3+0x400], R4 ;  /* 0x0004000403007844 */ /* 0x000fe20000000200 */
[C-C-:B0-----:R-:W-:Y:S02]  /*e9e0*/  PRMT R12, R8.reuse, 0x6420, R9.reuse ;  /* 0x00006420080c7816 */ /* 0x141fe40000000009 */
[----:B------:R-:W-:Y:S02]  /*e9f0*/  PRMT R13, R8, 0x7531, R9 ;  /* 0x00007531080d7816 */ /* 0x000fe40000000009 */
[C-C-:B------:R-:W-:Y:S02]  /*ea00*/  PRMT R14, R10.reuse, 0x6420, R11.reuse ;  /* 0x000064200a0e7816 */ /* 0x140fe4000000000b */
[----:B------:R-:W-:-:S05]  /*ea10*/  PRMT R15, R10, 0x7531, R11 ;  /* 0x000075310a0f7816 */ /* 0x000fca000000000b */
[----:B------:R-:W-:Y:S04]  /*ea20*/  STSM.16.M88.4 [R3+0x2400], R12 ;  /* 0x0024000c03007844 */ /* 0x000fe80000000200 */
[----:B------:R-:W0:Y:S02]  /*ea30*/  LDSM.16.MT88.4 R8, [R0+UR38+0x14400] ;  /* 0x014400260008783b */ /* 0x000e240008004200 */
[C-C-:B0-----:R-:W-:Y:S02]  /*ea40*/  PRMT R4, R8.reuse, 0x6420, R9.reuse ;  /* 0x0000642008047816 */ /* 0x141fe40000000009 */
[----:B------:R-:W-:Y:S02]  /*ea50*/  PRMT R5, R8, 0x7531, R9 ;  /* 0x0000753108057816 */ /* 0x000fe40000000009 */
[----:B------:R-:W-:-:S02]  /*ea60*/  PRMT R6, R10, 0x6420, R11 ;  /* 0x000064200a067816 */ /* 0x000fc4000000000b */
[----:B------:R-:W-:Y:S02]  /*ea70*/  PRMT R7, R10, 0x7531, R11 ;  /* 0x000075310a077816 */ /* 0x000fe4000000000b */
[----:B------:R-:W0:Y:S04]  /*ea80*/  LDSM.16.MT88.4 R8, [R2+0x14400] ;  /* 0x014400000208783b */ /* 0x000e280000004200 */
[----:B------:R-:W-:Y:S01]  /*ea90*/  STSM.16.M88.4 [R3+0x4400], R4 ;  /* 0x0044000403007844 */ /* 0x000fe20000000200 */
[C-C-:B0-----:R-:W-:Y:S02]  /*eaa0*/  PRMT R12, R8.reuse, 0x6420, R9.reuse ;  /* 0x00006420080c7816 */ /* 0x141fe40000000009 */
[----:B------:R-:W-:Y:S02]  /*eab0*/  PRMT R13, R8, 0x7531, R9 ;  /* 0x00007531080d7816 */ /* 0x000fe40000000009 */
[----:B------:R-:W-:-:S02]  /*eac0*/  PRMT R14, R10, 0x6420, R11 ;  /* 0x000064200a0e7816 */ /* 0x000fc4000000000b */
[----:B------:R-:W-:-:S05]  /*ead0*/  PRMT R15, R10, 0x7531, R11 ;  /* 0x000075310a0f7816 */ /* 0x000fca000000000b */
[----:B------:R0:W-:Y:S04]  /*eae0*/  STSM.16.M88.4 [R3+0x6400], R12 ;  /* 0x0064000c03007844 */ /* 0x0001e80000000200 */
[----:B------:R-:W1:Y:S04]  /*eaf0*/  LDSM.16.MT88.4 R8, [R0+UR38+0x11400] ;  /* 0x011400260008783b */ /* 0x000e680008004200 */
[----:B0-----:R-:W2:Y:S01]  /*eb00*/  LDL R15, [R1+0xc] ;  /* 0x00000c00010f7983 */ /* 0x001ea20000100800 */
[C-C-:B-1----:R-:W-:Y:S02]  /*eb10*/  PRMT R4, R8.reuse, 0x6420, R9.reuse ;  /* 0x0000642008047816 */ /* 0x142fe40000000009 */
[----:B------:R-:W-:-:S02]  /*eb20*/  PRMT R5, R8, 0x7531, R9 ;  /* 0x0000753108057816 */ /* 0x000fc40000000009 */
[C-C-:B------:R-:W-:Y:S02]  /*eb30*/  PRMT R6, R10.reuse, 0x6420, R11.reuse ;  /* 0x000064200a067816 */ /* 0x140fe4000000000b */
[----:B------:R-:W-:Y:S02]  /*eb40*/  PRMT R7, R10, 0x7531, R11 ;  /* 0x000075310a077816 */ /* 0x000fe4000000000b */
[----:B------:R-:W0:Y:S01]  /*eb50*/  LDSM.16.MT88.4 R8, [R2+0x11400] ;  /* 0x011400000208783b */ /* 0x000e220000004200 */
[----:B------:R-:W-:Y:S01]  /*eb60*/  IMAD.MOV.U32 R14, RZ, RZ, R18 ;  /* 0x000000ffff0e7224 */ /* 0x000fe200078e0012 */
[C-C-:B0-----:R-:W-:Y:S02]  /*eb70*/  PRMT R12, R8.reuse, 0x6420, R9.reuse ;  /* 0x00006420080c7816 */ /* 0x141fe40000000009 */
[----:B------:R-:W-:Y:S02]  /*eb80*/  PRMT R13, R8, 0x7531, R9 ;  /* 0x00007531080d7816 */ /* 0x000fe40000000009 */
[----:B--2---:R-:W-:-:S05]  /*eb90*/  IADD3 R18, R15, 0x400, R3 ;  /* 0x000004000f127810 */ /* 0x004fca0007ffe003 */
[----:B------:R0:W-:Y:S02]  /*eba0*/  STSM.16.M88.4 [R18], R4 ;  /* 0x0000000412007844 */ /* 0x0001e40000000200 */
[----:B0-----:R-:W-:Y:S01]  /*ebb0*/  IMAD.MOV.U32 R6, RZ, RZ, R14 ;  /* 0x000000ffff067224 */ /* 0x001fe200078e000e */
[C---:B------:R-:W-:Y:S01]  /*ebc0*/  PRMT R14, R10.reuse, 0x6420, R11 ;  /* 0x000064200a0e7816 */ /* 0x040fe2000000000b */
[----:B------:R-:W-:Y:S01]  /*ebd0*/  IMAD.MOV.U32 R7, RZ, RZ, R15 ;  /* 0x000000ffff077224 */ /* 0x000fe200078e000f */
[----:B------:R-:W-:-:S05]  /*ebe0*/  PRMT R15, R10, 0x7531, R11 ;  /* 0x000075310a0f7816 */ /* 0x000fca000000000b */
[----:B------:R0:W-:Y:S04]  /*ebf0*/  STSM.16.M88.4 [R18+0x2000], R12 ;  /* 0x0020000c12007844 */ /* 0x0001e80000000200 */
[----:B------:R-:W1:Y:S01]  /*ec00*/  LDSM.16.MT88.4 R8, [R0+UR38+0x15400] ;  /* 0x015400260008783b */ /* 0x000e620008004200 */
[----:B0-----:R-:W-:Y:S02]  /*ec10*/  IMAD.MOV.U32 R14, RZ, RZ, R6 ;  /* 0x000000ffff0e7224 */ /* 0x001fe400078e0006 */
[----:B------:R-:W-:Y:S01]  /*ec20*/  IMAD.MOV.U32 R15, RZ, RZ, R7 ;  /* 0x000000ffff0f7224 */ /* 0x000fe200078e0007 */
[C-C-:B-1----:R-:W-:Y:S02]  /*ec30*/  PRMT R4, R8.reuse, 0x6420, R9.reuse ;  /* 0x0000642008047816 */ /* 0x142fe40000000009 */
[----:B------:R-:W-:-:S02]  /*ec40*/  PRMT R5, R8, 0x7531, R9 ;  /* 0x0000753108057816 */ /* 0x000fc40000000009 */
[C-C-:B------:R-:W-:Y:S02]  /*ec50*/  PRMT R6, R10.reuse, 0x6420, R11.reuse ;  /* 0x000064200a067816 */ /* 0x140fe4000000000b */
[----:B------:R-:W-:Y:S02]  /*ec60*/  PRMT R7, R10, 0x7531, R11 ;  /* 0x000075310a077816 */ /* 0x000fe4000000000b */
[----:B------:R-:W0:Y:S04]  /*ec70*/  LDSM.16.MT88.4 R8, [R2+0x15400] ;  /* 0x015400000208783b */ /* 0x000e280000004200 */
[----:B------:R1:W-:Y:S02]  /*ec80*/  STSM.16.M88.4 [R18+0x4000], R4 ;  /* 0x0040000412007844 */ /* 0x0003e40000000200 */
[----:B-1----:R-:W-:-:S02]  /*ec90*/  IMAD.MOV.U32 R6, RZ, RZ, R14 ;  /* 0x000000ffff067224 */ /* 0x002fc400078e000e */
[----:B------:R-:W-:Y:S01]  /*eca0*/  IMAD.MOV.U32 R7, RZ, RZ, R15 ;  /* 0x000000ffff077224 */ /* 0x000fe200078e000f */
[C-C-:B0-----:R-:W-:Y:S02]  /*ecb0*/  PRMT R12, R8.reuse, 0x6420, R9.reuse ;  /* 0x00006420080c7816 */ /* 0x141fe40000000009 */
[----:B------:R-:W-:Y:S02]  /*ecc0*/  PRMT R13, R8, 0x7531, R9 ;  /* 0x00007531080d7816 */ /* 0x000fe40000000009 */
[C-C-:B------:R-:W-:Y:S02]  /*ecd0*/  PRMT R14, R10.reuse, 0x6420, R11.reuse ;  /* 0x000064200a0e7816 */ /* 0x140fe4000000000b */
        /* <DEDUP_REMOVED lines=9> */
[----:B------:R-:W0:Y:S01]  /*ed70*/  LDSM.16.MT88.4 R8, [R2+0x12400] ;  /* 0x012400000208783b */ /* 0x000e220000004200 */
[----:B------:R-:W-:-:S05]  /*ed80*/  IADD3 R3, R15, 0x400, R3 ;  /* 0x000004000f037810 */ /* 0x000fca0007ffe003 */
[----:B------:R-:W-:Y:S01]  /*ed90*/  STSM.16.M88.4 [R3], R4 ;  /* 0x0000000403007844 */ /* 0x000fe20000000200 */
        /* <DEDUP_REMOVED lines=16> */
[----:B------:R-:W-:Y:S04]  /*eea0*/  STSM.16.M88.4 [R3+0x6000], R12 ;  /* 0x0060000c03007844 */ /* 0x000fe80000000200 */
[----:B------:R-:W0:Y:S02]  /*eeb0*/  LDSM.16.MT88.4 R8, [R0+UR38+0x13400] ;  /* 0x013400260008783b */ /* 0x000e240008004200 */
[C-C-:B0-----:R-:W-:Y:S02]  /*eec0*/  PRMT R4, R8.reuse, 0x6420, R9.reuse ;  /* 0x0000642008047816 */ /* 0x141fe40000000009 */
[----:B------:R-:W-:Y:S02]  /*eed0*/  PRMT R5, R8, 0x7531, R9 ;  /* 0x0000753108057816 */ /* 0x000fe40000000009 */
[----:B------:R-:W-:-:S02]  /*eee0*/  PRMT R6, R10, 0x6420, R11 ;  /* 0x000064200a067816 */ /* 0x000fc4000000000b */
[----:B------:R-:W-:Y:S02]  /*eef0*/  PRMT R7, R10, 0x7531, R11 ;  /* 0x000075310a077816 */ /* 0x000fe4000000000b */
[----:B------:R-:W0:Y:S01]  /*ef00*/  LDSM.16.MT88.4 R8, [R2+0x13400] ;  /* 0x013400000208783b */ /* 0x000e220000004200 */
[----:B------:R-:W-:-:S05]  /*ef10*/  IMAD.IADD R3, R18, 0x1, R3 ;  /* 0x0000000112037824 */ /* 0x000fca00078e0203 */
[----:B------:R0:W-:Y:S02]  /*ef20*/  STSM.16.M88.4 [R3], R4 ;  /* 0x0000000403007844 */ /* 0x0001e40000000200 */
[C-C-:B0-----:R-:W-:Y:S02]  /*ef30*/  PRMT R4, R8.reuse, 0x6420, R9.reuse ;  /* 0x0000642008047816 */ /* 0x141fe40000000009 */
[----:B------:R-:W-:Y:S02]  /*ef40*/  PRMT R5, R8, 0x7531, R9 ;  /* 0x0000753108057816 */ /* 0x000fe40000000009 */
[C-C-:B------:R-:W-:Y:S02]  /*ef50*/  PRMT R6, R10.reuse, 0x6420, R11.reuse ;  /* 0x000064200a067816 */ /* 0x140fe4000000000b */
[----:B------:R-:W-:-:S05]  /*ef60*/  PRMT R7, R10, 0x7531, R11 ;  /* 0x000075310a077816 */ /* 0x000fca000000000b */
[----:B------:R-:W-:Y:S04]  /*ef70*/  STSM.16.M88.4 [R3+0x2000], R4 ;  /* 0x0020000403007844 */ /* 0x000fe80000000200 */
[----:B------:R-:W0:Y:S04]  /*ef80*/  LDSM.16.MT88.4 R8, [R0+UR38+0x17400] ;  /* 0x017400260008783b */ /* 0x000e280008004200 */
[----:B------:R-:W1:Y:S01]  /*ef90*/  LDSM.16.MT88.4 R4, [R2+0x17400] ;  /* 0x017400000204783b */ /* 0x000e620000004200 */
[C-C-:B0-----:R-:W-:Y:S02]  /*efa0*/  PRMT R12, R8.reuse, 0x6420, R9.reuse ;  /* 0x00006420080c7816 */ /* 0x141fe40000000009 */
[----:B------:R-:W-:-:S02]  /*efb0*/  PRMT R13, R8, 0x7531, R9 ;  /* 0x00007531080d7816 */ /* 0x000fc40000000009 */
[C-C-:B------:R-:W-:Y:S02]  /*efc0*/  PRMT R14, R10.reuse, 0x6420, R11.reuse ;  /* 0x000064200a0e7816 */ /* 0x140fe4000000000b */
[----:B------:R-:W-:Y:S02]  /*efd0*/  PRMT R15, R10, 0x7531, R11 ;  /* 0x000075310a0f7816 */ /* 0x000fe4000000000b */
[C-C-:B-1----:R-:W-:Y:S02]  /*efe0*/  PRMT R8, R4.reuse, 0x6420, R5.reuse ;  /* 0x0000642004087816 */ /* 0x142fe40000000005 */
[----:B------:R-:W-:Y:S02]  /*eff0*/  PRMT R9, R4, 0x7531, R5 ;  /* 0x0000753104097816 */ /* 0x000fe40000000005 */
[C-C-:B------:R-:W-:Y:S02]  /*f000*/  PRMT R10, R6.reuse, 0x6420, R7.reuse ;  /* 0x00006420060a7816 */ /* 0x140fe40000000007 */
[----:B------:R-:W-:Y:S01]  /*f010*/  PRMT R11, R6, 0x7531, R7 ;  /* 0x00007531060b7816 */ /* 0x000fe20000000007 */
[----:B------:R0:W-:Y:S04]  /*f020*/  STSM.16.M88.4 [R3+0x4000], R12 ;  /* 0x0040000c03007844 */ /* 0x0001e80000000200 */
[----:B------:R0:W-:Y:S01]  /*f030*/  STSM.16.M88.4 [R3+0x6000], R8 ;  /* 0x0060000803007844 */ /* 0x0001e20000000200 */
[----:B------:R-:W-:Y:S01]  /*f040*/  @!PT LDS RZ, [RZ] ;  /* 0x00000000fffff984 */ /* 0x000fe20000000800 */
[----:B------:R-:W-:Y:S01]  /*f050*/  @!PT LDS RZ, [RZ] ;  /* 0x00000000fffff984 */ /* 0x000fe20000000800 */
[----:B------:R-:W-:Y:S01]  /*f060*/  @!PT LDS RZ, [RZ] ;  /* 0x00000000fffff984 */ /* 0x000fe20000000800 */
[----:B------:R-:W-:Y:S01]  /*f070*/  @!PT LDS RZ, [RZ] ;  /* 0x00000000fffff984 */ /* 0x000fe20000000800 */
[----:B------:R1:W-:Y:S06]  /*f080*/  MEMBAR.ALL.CTA ;  /* 0x0000000000007992 */ /* 0x0003ec0000008000 */
[----:B-1----:R-:W1:Y:S01]  /*f090*/  FENCE.VIEW.ASYNC.S ;  /* 0x00000000000073c6 */ /* 0x002e620000000000 */
[----:B------:R-:W-:Y:S05]  /*f0a0*/  @!P1 BRA `(.L_x_77) ;  /* 0x0000000000049947 */ /* 0x000fea0003800000 */
[----:B------:R-:W-:Y:S01]  /*f0b0*/  BPT.TRAP 0x1 ;  /* 0x000000040000795c */ /* 0x000fe20000300000 */
.L_x_77:
[----:B------:R-:W2:Y:S01]  /*f0c0*/  LDL R0, [R1+0x10] ;  /* 0x0000100001007983 */ /* 0x000ea20000100800 */
[----:B-1----:R1:W-:Y:S01]  /*f0d0*/  SYNCS.ARRIVE.TRANS64.A1T0 RZ, [R19+URZ+0x38850], RZ ;  /* 0x038850ff13ff79a7 */ /* 0x0023e2000810003f */
[----:B------:R-:W3:Y:S02]  /*f0e0*/  S2R R2, SR_TID.X ;  /* 0x0000000000027919 */ /* 0x000ee40000002100 */
[----:B---3--:R-:W-:Y:S01]  /*f0f0*/  LOP3.LUT R2, R2, 0x7f, RZ, 0xc0, !PT ;  /* 0x0000007f02027812 */ /* 0x008fe200078ec0ff */
[----:B------:R-:W-:Y:S03]  /*f100*/  BAR.SYNC.DEFER_BLOCKING 0x2, 0x80 ;  /* 0x0082000000007b1d */ /* 0x000fe60000010000 */
[----:B------:R-:W-:-:S13]  /*f110*/  ISETP.NE.AND P0, PT, R2, RZ, PT ;  /* 0x000000ff0200720c */ /* 0x000fda0003f05270 */
[----:B-1----:R-:W-:-:S05]  /*f120*/  @!P0 VIADD R19, R19, 0x38880 ;  /* 0x0003888013138836 */ /* 0x002fca0000000000 */
[----:B------:R-:W-:-:S04]  /*f130*/  @!P0 PRMT R19, RZ, 0x654, R19 ;  /* 0x00000654ff138816 */ /* 0x000fc80000000013 */
[----:B------:R1:W-:Y:S01]  /*f140*/  @!P0 SYNCS.ARRIVE.TRANS64.RED.A1T0 RZ, [R19+URZ], RZ ;  /* 0x000000ff13ff89a7 */ /* 0x0003e2000810043f */
[----:B------:R-:W-:Y:S01]  /*f150*/  IMAD.MOV.U32 R6, RZ, RZ, R20 ;  /* 0x000000ffff067224 */ /* 0x000fe200078e0014 */
[C---:B--2---:R-:W-:Y:S01]  /*f160*/  ISETP.GT.AND P0, PT, R17.reuse, R0, PT ;  /* 0x000000001100720c */ /* 0x044fe20003f04270 */
[----:B------:R-:W-:Y:S02]  /*f170*/  VIADD R17, R17, 0xffffffff ;  /* 0xffffffff11117836 */ /* 0x000fe40000000000 */
[----:B------:R-:W-:-:S10]  /*f180*/  IMAD.MOV.U32 R0, RZ, RZ, R21 ;  /* 0x000000ffff007224 */ /* 0x000fd400078e0015 */
[----:B-1----:R-:W-:Y:S05]  /*f190*/  @P0 BRA `(.L_x_78) ;  /* 0xffffffec00800947 */ /* 0x002fea000383ffff */
[----:B------:R-:W-:Y:S05]  /*f1a0*/  BRA `(.L_x_79) ;  /* 0x0000000000047947 */ /* 0x000fea0003800000 */
.L_x_59:
[----:B------:R-:W-:-:S07]  /*f1b0*/  IMAD.MOV.U32 R20, RZ, RZ, RZ ;  /* 0x000000ffff147224 */ /* 0x000fce00078e00ff */
.L_x_79:
[----:B------:R-:W1:Y:S02]  /*f1c0*/  LDL R2, [R1+0x20] ;  /* 0x0000200001027983 */ /* 0x000e640000100800 */
[----:B-1----:R-:W-:-:S04]  /*f1d0*/  LOP3.LUT R0, R2, 0x1, RZ, 0xfc, !PT ;  /* 0x0000000102007812 */ /* 0x002fc800078efcff */
[----:B------:R-:W-:-:S13]  /*f1e0*/  ISETP.NE.AND P0, PT, R0, 0x3, PT ;  /* 0x000000030000780c */ /* 0x000fda0003f05270 */
[----:B------:R-:W-:Y:S05]  /*f1f0*/  @!P0 BRA `(.L_x_80) ;  /* 0x0000000000048947 */ /* 0x000fea0003800000 */
[----:B------:R-:W-:Y:S01]  /*f200*/  BPT.TRAP 0x1 ;  /* 0x000000040000795c */ /* 0x000fe20000300000 */
.L_x_80:
[----:B------:R-:W-:Y:S01]  /*f210*/  LOP3.LUT R0, R21, 0x1, RZ, 0x3c, !PT ;  /* 0x0000000115007812 */ /* 0x000fe200078e3cff */
[----:B------:R-:W-:Y:S01]  /*f220*/  BSSY B0, `(.L_x_81) ;  /* 0x0000008000007945 */ /* 0x000fe20003800000 */
[----:B0-----:R-:W-:Y:S02]  /*f230*/  LEA R3, R20, UR38, 0x3 ;  /* 0x0000002614037c11 */ /* 0x001fe4000f8e18ff */
[----:B------:R-:W-:Y:S02]  /*f240*/  SHF.L.U32 R0, R0, 0x1f, RZ ;  /* 0x0000001f00007819 */ /* 0x000fe400000006ff */
[----:B------:R-:W-:Y:S01]  /*f250*/  LOP3.LUT R2, R2, 0x2, RZ, 0xfc, !PT ;  /* 0x0000000202027812 */ /* 0x000fe200078efcff */
[----:B------:R0:W-:Y:S01]  /*f260*/  STL [R1+0x4], R3 ;  /* 0x0000040301007387 */ /* 0x0001e20000100800 */
[----:B------:R-:W1:Y:S02]  /*f270*/  SYNCS.PHASECHK.TRANS64.TRYWAIT P0, [R3+URZ+0x38870], R0 ;  /* 0x03887000030075a7 */ /* 0x000e64000800017f */
[----:B------:R-:W-:Y:S01]  /*f280*/  ISETP.NE.AND P1, PT, R2, 0x3, PT ;  /* 0x000000030200780c */ /* 0x000fe20003f25270 */
[----:B01----:R-:W-:-:S12]  /*f290*/  @!P0 BRA `(.L_x_82) ;  /* 0x0000001c00448947 */ /* 0x003fd80003800000 */
.L_x_127:
[----:B------:R-:W-:Y:S05]  /*f2a0*/  BSYNC B0 ;  /* 0x0000000000007941 */ /* 0x000fea0003800000 */
.L_x_81:
[----:B------:R-:W-:Y:S05]  /*f2b0*/  @!P1 BRA `(.L_x_83) ;  /* 0x0000000000049947 */ /* 0x000fea0003800000 */
[----:B------:R-:W-:Y:S01]  /*f2c0*/  BPT.TRAP 0x1 ;  /* 0x000000040000795c */ /* 0x000fe20000300000 */
.L_x_83:
[----:B0-----:R-:W2:Y:S01]  /*f2d0*/  LDL R2, [R1+0x4] ;  /* 0x0000040001027983 */ /* 0x001ea20000100800 */
[----:B------:R-:W-:-:S04]  /*f2e0*/  SHF.L.U32 R0, R21, 0x1f, RZ ;  /* 0x0000001f15007819 */ /* 0x000fc800000006ff */
[----:B--2---:R-:W0:Y:S02]  /*f2f0*/  SYNCS.PHASECHK.TRANS64.TRYWAIT P0, [R2+URZ+0x38860], R0 ;  /* 0x03886000020075a7 */ /* 0x004e24000800017f */
[----:B0-----:R-:W-:Y:S05]  /*f300*/  @!P0 BRA `(.L_x_84) ;  /* 0x0000001c00408947 */ /* 0x001fea0003800000 */
.L_x_128:
[----:B------:R-:W2:Y:S04]  /*f310*/  LDL.LU R4, [R1+0x18] ;  /* 0x0000180001047983 */ /* 0x000ea80000300800 */
[----:B0-----:R-:W3:Y:S04]  /*f320*/  LDL.LU R2, [R1+0x1c] ;  /* 0x00001c0001027983 */ /* 0x001ee80000300800 */
[----:B------:R-:W4:Y:S01]  /*f330*/  LDL.LU R12, [R1+0x8] ;  /* 0x00000800010c7983 */ /* 0x000f220000300800 */
[----:B------:R-:W-:Y:S01]  /*f340*/  IMAD.SHL.U32 R3, R20, 0x8000, RZ ;  /* 0x0000800014037824 */ /* 0x000fe200078e00ff */
[----:B------:R-:W-:Y:S05]  /*f350*/  WARPSYNC.ALL ;  /* 0x0000000000007948 */ /* 0x000fea0003800000 */
[----:B--2---:R-:W-:-:S02]  /*f360*/  LOP3.LUT R0, R3, R4, RZ, 0xfc, !PT ;  /* 0x0000000403007212 */ /* 0x004fc400078efcff */
[----:B---3--:R-:W-:-:S03]  /*f370*/  IADD3 R3, R3, UR38, R2 ;  /* 0x0000002603037c10 */ /* 0x008fc6000fffe002 */
[----:B------:R-:W0:Y:S01]  /*f380*/  LDSM.16.MT88.4 R4, [R0+UR38+0x10400] ;  /* 0x010400260004783b */ /* 0x000e220008004200 */
[----:B------:R-:W-:-:S04]  /*f390*/  VIADD R2, R0, UR38 ;  /* 0x0000002600027c36 */ /* 0x000fc80008000000 */
[----:B----4-:R-:W-:Y:S01]  /*f3a0*/  IMAD.IADD R2, R12, 0x1, R2 ;  /* 0x000000010c027824 */ /* 0x010fe200078e0202 */
[C-C-:B0-----:R-:W-:Y:S02]  /*f3b0*/  PRMT R8, R4.reuse, 0x6420, R5.reuse ;  /* 0x0000642004087816 */ /* 0x141fe40000000005 */
[----:B------:R-:W-:Y:S02]  /*f3c0*/  PRMT R9, R4, 0x7531, R5 ;  /* 0x0000753104097816 */ /* 0x000fe40000000005 */
[C-C-:B------:R-:W-:Y:S02]  /*f3d0*/  PRMT R10, R6.reuse, 0x6420, R7.reuse ;  /* 0x00006420060a7816 */ /* 0x140fe40000000007 */
[----:B------:R-:W-:Y:S02]  /*f3e0*/  PRMT R11, R6, 0x7531, R7 ;  /* 0x00007531060b7816 */ /* 0x000fe40000000007 */
[----:B------:R-:W0:Y:S04]  /*f3f0*/  LDSM.16.MT88.4 R4, [R2+0x10400] ;  /* 0x010400000204783b */ /* 0x000e280000004200 */
[----:B------:R0:W-:Y:S02]  /*f400*/  STSM.16.M88.4 [R3+0x400], R8 ;  /* 0x0004000803007844 */ /* 0x0001e40000000200 */
[----:B0-----:R-:W-:-:S02]  /*f410*/  PRMT R8, R4, 0x6420, R5 ;  /* 0x0000642004087816 */ /* 0x001fc40000000005 */
        /* <DEDUP_REMOVED lines=10> */
[----:B------:R1:W-:Y:S04]  /*f4c0*/  STSM.16.M88.4 [R3+0x4400], R16 ;  /* 0x0044001003007844 */ /* 0x0003e80000000200 */
[----:B-1----:R-:W2:Y:S01]  /*f4d0*/  LDL.LU R19, [R1+0xc] ;  /* 0x00000c0001137983 */ /* 0x002ea20000300800 */
[----:B------:R-:W-:Y:S01]  /*f4e0*/  IMAD.MOV.U32 R18, RZ, RZ, R12 ;  /* 0x000000ffff127224 */ /* 0x000fe200078e000c */
[----:B0-----:R-:W-:-:S02]  /*f4f0*/  PRMT R8, R4, 0x6420, R5 ;  /* 0x0000642004087816 */ /* 0x001fc40000000005 */
[----:B------:R-:W-:Y:S02]  /*f500*/  PRMT R9, R4, 0x7531, R5 ;  /* 0x0000753104097816 */ /* 0x000fe40000000005 */
[C-C-:B------:R-:W-:Y:S02]  /*f510*/  PRMT R10, R6.reuse, 0x6420, R7.reuse ;  /* 0x00006420060a7816 */ /* 0x140fe40000000007 */
[----:B------:R-:W-:-:S05]  /*f520*/  PRMT R11, R6, 0x7531, R7 ;  /* 0x00007531060b7816 */ /* 0x000fca0000000007 */
[----:B------:R-:W-:Y:S04]  /*f530*/  STSM.16.M88.4 [R3+0x6400], R8 ;  /* 0x0064000803007844 */ /* 0x000fe80000000200 */
[----:B------:R-:W0:Y:S01]  /*f540*/  LDSM.16.MT88.4 R4, [R0+UR38+0x11400] ;  /* 0x011400260004783b */ /* 0x000e220008004200 */
[----:B------:R-:W-:Y:S02]  /*f550*/  IADD3 R18, R18, 0x400, R3 ;  /* 0x0000040012127810 */ /* 0x000fe40007ffe003 */
[C-C-:B0-----:R-:W-:Y:S02]  /*f560*/  PRMT R12, R4.reuse, 0x6420, R5.reuse ;  /* 0x00006420040c7816 */ /* 0x141fe40000000005 */
[----:B------:R-:W-:Y:S02]  /*f570*/  PRMT R13, R4, 0x7531, R5 ;  /* 0x00007531040d7816 */ /* 0x000fe40000000005 */
[----:B------:R-:W-:-:S02]  /*f580*/  PRMT R14, R6, 0x6420, R7 ;  /* 0x00006420060e7816 */ /* 0x000fc40000000007 */
[----:B------:R-:W-:Y:S02]  /*f590*/  PRMT R15, R6, 0x7531, R7 ;  /* 0x00007531060f7816 */ /* 0x000fe40000000007 */
[----:B------:R-:W0:Y:S02]  /*f5a0*/  LDSM.16.MT88.4 R4, [R2+0x11400] ;  /* 0x011400000204783b */ /* 0x000e240000004200 */
[C-C-:B0-----:R-:W-:Y:S02]  /*f5b0*/  PRMT R8, R4.reuse, 0x6420, R5.reuse ;  /* 0x0000642004087816 */ /* 0x141fe40000000005 */
[----:B------:R-:W-:Y:S02]  /*f5c0*/  PRMT R9, R4, 0x7531, R5 ;  /* 0x0000753104097816 */ /* 0x000fe40000000005 */
[C-C-:B------:R-:W-:Y:S02]  /*f5d0*/  PRMT R10, R6.reuse, 0x6420, R7.reuse ;  /* 0x00006420060a7816 */ /* 0x140fe40000000007 */
[----:B------:R-:W-:-:S02]  /*f5e0*/  PRMT R11, R6, 0x7531, R7 ;  /* 0x00007531060b7816 */ /* 0x000fc40000000007 */
[----:B--2---:R-:W-:-:S05]  /*f5f0*/  IADD3 R3, R19, 0x400, R3 ;  /* 0x0000040013037810 */ /* 0x004fca0007ffe003 */
[----:B------:R0:W-:Y:S04]  /*f600*/  STSM.16.M88.4 [R3], R12 ;  /* 0x0000000c03007844 */ /* 0x0001e80000000200 */
[----:B------:R-:W-:Y:S04]  /*f610*/  STSM.16.M88.4 [R3+0x2000], R8 ;  /* 0x0020000803007844 */ /* 0x000fe80000000200 */
[----:B------:R-:W1:Y:S01]  /*f620*/  LDSM.16.MT88.4 R4, [R0+UR38+0x15400] ;  /* 0x015400260004783b */ /* 0x000e620008004200 */
[----:B0-----:R-:W-:Y:S02]  /*f630*/  IMAD.MOV.U32 R14, RZ, RZ, R18 ;  /* 0x000000ffff0e7224 */ /* 0x001fe400078e0012 */
[----:B------:R-:W-:Y:S01]  /*f640*/  IMAD.MOV.U32 R15, RZ, RZ, R19 ;  /* 0x000000ffff0f7224 */ /* 0x000fe200078e0013 */
[----:B-1----:R-:W-:-:S02]  /*f650*/  PRMT R16, R4, 0x6420, R5 ;  /* 0x0000642004107816 */ /* 0x002fc40000000005 */
[----:B------:R-:W-:Y:S02]  /*f660*/  PRMT R17, R4, 0x7531, R5 ;  /* 0x0000753104117816 */ /* 0x000fe40000000005 */
[C-C-:B------:R-:W-:Y:S02]  /*f670*/  PRMT R18, R6.reuse, 0x6420, R7.reuse ;  /* 0x0000642006127816 */ /* 0x140fe40000000007 */
[----:B------:R-:W-:Y:S02]  /*f680*/  PRMT R19, R6, 0x7531, R7 ;  /* 0x0000753106137816 */ /* 0x000fe40000000007 */
[----:B------:R-:W0:Y:S04]  /*f690*/  LDSM.16.MT88.4 R4, [R2+0x15400] ;  /* 0x015400000204783b */ /* 0x000e280000004200 */
[----:B------:R1:W-:Y:S01]  /*f6a0*/  STSM.16.M88.4 [R3+0x4000], R16 ;  /* 0x0040001003007844 */ /* 0x0003e20000000200 */
[----:B0-----:R-:W-:-:S02]  /*f6b0*/  PRMT R8, R4, 0x6420, R5 ;  /* 0x0000642004087816 */ /* 0x001fc40000000005 */
[----:B------:R-:W-:Y:S02]  /*f6c0*/  PRMT R9, R4, 0x7531, R5 ;  /* 0x0000753104097816 */ /* 0x000fe40000000005 */
[C-C-:B------:R-:W-:Y:S02]  /*f6d0*/  PRMT R10, R6.reuse, 0x6420, R7.reuse ;  /* 0x00006420060a7816 */ /* 0x140fe40000000007 */
[----:B------:R-:W-:-:S05]  /*f6e0*/  PRMT R11, R6, 0x7531, R7 ;  /* 0x00007531060b7816 */ /* 0x000fca0000000007 */
[----:B------:R0:W-:Y:S04]  /*f6f0*/  STSM.16.M88.4 [R3+0x6000], R8 ;  /* 0x0060000803007844 */ /* 0x0001e80000000200 */
[----:B------:R-:W2:Y:S01]  /*f700*/  LDSM.16.MT88.4 R4, [R0+UR38+0x12400] ;  /* 0x012400260004783b */ /* 0x000ea20008004200 */
[----:B-1----:R-:W-:Y:S02]  /*f710*/  IMAD.MOV.U32 R19, RZ, RZ, R14 ;  /* 0x000000ffff137224 */ /* 0x002fe400078e000e */
[----:B0-----:R-:W-:Y:S01]  /*f720*/  IMAD.MOV.U32 R3, RZ, RZ, R15 ;  /* 0x000000ffff037224 */ /* 0x001fe200078e000f */
[C-C-:B--2---:R-:W-:Y:S02]  /*f730*/  PRMT R12, R4.reuse, 0x6420, R5.reuse ;  /* 0x00006420040c7816 */ /* 0x144fe40000000005 */
[----:B------:R-:W-:-:S02]  /*f740*/  PRMT R13, R4, 0x7531, R5 ;  /* 0x00007531040d7816 */ /* 0x000fc40000000005 */
[C-C-:B------:R-:W-:Y:S02]  /*f750*/  PRMT R14, R6.reuse, 0x6420, R7.reuse ;  /* 0x00006420060e7816 */ /* 0x140fe40000000007 */
[----:B------:R-:W-:Y:S02]  /*f760*/  PRMT R15, R6, 0x7531, R7 ;  /* 0x00007531060f7816 */ /* 0x000fe40000000007 */
[----:B------:R-:W0:Y:S04]  /*f770*/  LDSM.16.MT88.4 R4, [R2+0x12400] ;  /* 0x012400000204783b */ /* 0x000e280000004200 */
[----:B------:R1:W-:Y:S02]  /*f780*/  STSM.16.M88.4 [R19], R12 ;  /* 0x0000000c13007844 */ /* 0x0003e40000000200 */
[----:B-1----:R-:W-:Y:S01]  /*f790*/  IMAD.MOV.U32 R15, RZ, RZ, R19 ;  /* 0x000000ffff0f7224 */ /* 0x002fe200078e0013 */
        /* <DEDUP_REMOVED lines=17> */
[----:B------:R-:W0:Y:S04]  /*f8b0*/  LDSM.16.MT88.4 R8, [R0+UR38+0x13400] ;  /* 0x013400260008783b */ /* 0x000e280008004200 */
[----:B------:R-:W1:Y:S01]  /*f8c0*/  LDSM.16.MT88.4 R4, [R2+0x13400] ;  /* 0x013400000204783b */ /* 0x000e620000004200 */
[----:B------:R-:W-:Y:S01]  /*f8d0*/  IMAD.IADD R3, R3, 0x1, R15 ;  /* 0x0000000103037824 */ /* 0x000fe200078e020f */
[----:B0-----:R-:W-:-:S02]  /*f8e0*/  PRMT R12, R8, 0x6420, R9 ;  /* 0x00006420080c7816 */ /* 0x001fc40000000009 */
[----:B------:R-:W-:Y:S02]  /*f8f0*/  PRMT R13, R8, 0x7531, R9 ;  /* 0x00007531080d7816 */ /* 0x000fe40000000009 */
[C-C-:B------:R-:W-:Y:S02]  /*f900*/  PRMT R14, R10.reuse, 0x6420, R11.reuse ;  /* 0x000064200a0e7816 */ /* 0x140fe4000000000b */
[----:B------:R-:W-:Y:S02]  /*f910*/  PRMT R15, R10, 0x7531, R11 ;  /* 0x000075310a0f7816 */ /* 0x000fe4000000000b */
[C-C-:B-1----:R-:W-:Y:S02]  /*f920*/  PRMT R8, R4.reuse, 0x6420, R5.reuse ;  /* 0x0000642004087816 */ /* 0x142fe40000000005 */
[----:B------:R-:W-:Y:S02]  /*f930*/  PRMT R9, R4, 0x7531, R5 ;  /* 0x0000753104097816 */ /* 0x000fe40000000005 */
[----:B------:R-:W-:-:S02]  /*f940*/  PRMT R10, R6, 0x6420, R7 ;  /* 0x00006420060a7816 */ /* 0x000fc40000000007 */
[----:B------:R-:W-:Y:S01]  /*f950*/  PRMT R11, R6, 0x7531, R7 ;  /* 0x00007531060b7816 */ /* 0x000fe20000000007 */
[----:B------:R-:W-:Y:S04]  /*f960*/  STSM.16.M88.4 [R3], R12 ;  /* 0x0000000c03007844 */ /* 0x000fe80000000200 */
[----:B------:R-:W-:Y:S04]  /*f970*/  STSM.16.M88.4 [R3+0x2000], R8 ;  /* 0x0020000803007844 */ /* 0x000fe80000000200 */
[----:B------:R-:W0:Y:S04]  /*f980*/  LDSM.16.MT88.4 R8, [R0+UR38+0x17400] ;  /* 0x017400260008783b */ /* 0x000e280008004200 */
[----:B------:R-:W1:Y:S01]  /*f990*/  LDSM.16.MT88.4 R4, [R2+0x17400] ;  /* 0x017400000204783b */ /* 0x000e620000004200 */
        /* <DEDUP_REMOVED lines=18> */
.L_x_85:
[----:B------:R-:W1:Y:S01]  /*fac0*/  LDL.LU R2, [R1+0x4] ;  /* 0x0000040001027983 */ /* 0x000e620000300800 */
[----:B------:R-:W2:Y:S02]  /*fad0*/  S2R R0, SR_TID.X ;  /* 0x0000000000007919 */ /* 0x000ea40000002100 */
[----:B--2---:R-:W-:-:S04]  /*fae0*/  LOP3.LUT R0, R0, 0x7f, RZ, 0xc0, !PT ;  /* 0x0000007f00007812 */ /* 0x004fc800078ec0ff */
[----:B------:R-:W-:Y:S01]  /*faf0*/  ISETP.NE.AND P0, PT, R0, RZ, PT ;  /* 0x000000ff0000720c */ /* 0x000fe20003f05270 */
[----:B-1----:R-:W-:-:S12]  /*fb00*/  SYNCS.ARRIVE.TRANS64.A1T0 RZ, [R2+URZ+0x38850], RZ ;  /* 0x038850ff02ff79a7 */ /* 0x002fd8000810003f */
[----:B------:R-:W-:-:S05]  /*fb10*/  @!P0 VIADD R0, R2, 0x38880 ;  /* 0x0003888002008836 */ /* 0x000fca0000000000 */
[----:B------:R-:W-:Y:S01]  /*fb20*/  @!P0 PRMT R0, RZ, 0x654, R0 ;  /* 0x00000654ff008816 */ /* 0x000fe20000000000 */
[----:B------:R-:W-:Y:S06]  /*fb30*/  BAR.SYNC.DEFER_BLOCKING 0x2, 0x80 ;  /* 0x0082000000007b1d */ /* 0x000fec0000010000 */
[----:B------:R1:W-:Y:S02]  /*fb40*/  @!P0 SYNCS.ARRIVE.TRANS64.RED.A1T0 RZ, [R0+URZ], RZ ;  /* 0x000000ff00ff89a7 */ /* 0x0003e4000810043f */
[----:B-1----:R-:W-:-:S05]  /*fb50*/  VIADD R0, R20, 0x1 ;  /* 0x0000000114007836 */ /* 0x002fca0000000000 */
[----:B------:R-:W-:-:S04]  /*fb60*/  ISETP.NE.AND P0, PT, R0, 0x2, PT ;  /* 0x000000020000780c */ /* 0x000fc80003f05270 */
[----:B------:R-:W-:Y:S02]  /*fb70*/  SEL R2, RZ, 0x1, P0 ;  /* 0x00000001ff027807 */ /* 0x000fe40000000000 */
[----:B------:R-:W-:Y:S02]  /*fb80*/  SEL R0, R0, RZ, P0 ;  /* 0x000000ff00007207 */ /* 0x000fe40000000000 */
[----:B------:R-:W-:Y:S01]  /*fb90*/  LOP3.LUT R21, R21, R2, RZ, 0x3c, !PT ;  /* 0x0000000215157212 */ /* 0x000fe200078e3cff */
[----:B------:R-:W-:-:S07]  /*fba0*/  IMAD.MOV.U32 R2, RZ, RZ, RZ ;  /* 0x000000ffff027224 */ /* 0x000fce00078e00ff */
.L_x_40:
[----:B------:R-:W1:Y:S01]  /*fbb0*/  S2R R4, SR_CgaCtaId ;  /* 0x0000000000047919 */ /* 0x000e620000008800 */
[----:B0-----:R-:W-:Y:S02]  /*fbc0*/  MOV R3, 0x400 ;  /* 0x0000040000037802 */ /* 0x001fe40000000f00 */
[----:B------:R-:W-:Y:S02]  /*fbd0*/  SHF.L.U32 R2, R2, 0x1f, RZ ;  /* 0x0000001f02027819 */ /* 0x000fe400000006ff */
[----:B-1----:R-:W-:-:S04]  /*fbe0*/  LEA R7, R4, R3, 0x18 ;  /* 0x0000000304077211 */ /* 0x002fc800078ec0ff */
[----:B------:R-:W0:Y:S02]  /*fbf0*/  SYNCS.PHASECHK.TRANS64.TRYWAIT P0, [R7+URZ+0x38820], R2 ;  /* 0x03882002070075a7 */ /* 0x000e24000800017f */
[----:B0-----:R-:W-:Y:S05]  /*fc00*/  @!P0 BRA `(.L_x_86) ;  /* 0x0000001400188947 */ /* 0x001fea0003800000 */
.L_x_129:
[----:B------:R-:W1:Y:S02]  /*fc10*/  S2R R3, SR_TID.X ;  /* 0x0000000000037919 */ /* 0x000e640000002100 */
[----:B-1----:R-:W-:-:S04]  /*fc20*/  SHF.R.U32.HI R3, RZ, 0x5, R3 ;  /* 0x00000005ff037819 */ /* 0x002fc80000011603 */
[----:B------:R-:W-:-:S05]  /*fc30*/  LOP3.LUT R3, R3, 0x3, RZ, 0xc0, !PT ;  /* 0x0000000303037812 */ /* 0x000fca00078ec0ff */
[----:B0-----:R-:W0:Y:S02]  /*fc40*/  SHFL.IDX PT, R2, R3, RZ, 0x1f ;  /* 0x00001fff03027589 */ /* 0x001e2400000e0000 */
[----:B0-----:R-:W-:-:S13]  /*fc50*/  ISETP.NE.AND P0, PT, R2, RZ, PT ;  /* 0x000000ff0200720c */ /* 0x001fda0003f05270 */
[----:B------:R-:W-:Y:S05]  /*fc60*/  @P0 BRA `(.L_x_10) ;  /* 0x00000000009c0947 */ /* 0x000fea0003800000 */
[----:B------:R-:W-:-:S13]  /*fc70*/  ELECT P0, URZ, PT ;  /* 0x00000000003f782f */ /* 0x000fda0003800000 */
[----:B------:R-:W-:Y:S05]  /*fc80*/  @!P0 BRA `(.L_x_10) ;  /* 0x0000000000948947 */ /* 0x000fea0003800000 */
[----:B------:R-:W2:Y:S02]  /*fc90*/  LDL.LU R3, [R1+0x20] ;  /* 0x0000200001037983 */ /* 0x000ea40000300800 */
[----:B--2---:R-:W-:-:S04]  /*fca0*/  LOP3.LUT R2, R3, 0x2, RZ, 0xfc, !PT ;  /* 0x0000000203027812 */ /* 0x004fc800078efcff */
[----:B------:R-:W-:-:S13]  /*fcb0*/  ISETP.NE.AND P0, PT, R2, 0x3, PT ;  /* 0x000000030200780c */ /* 0x000fda0003f05270 */
[----:B------:R-:W-:Y:S05]  /*fcc0*/  @!P0 BRA `(.L_x_87) ;  /* 0x0000000000048947 */ /* 0x000fea0003800000 */
[----:B------:R-:W-:Y:S01]  /*fcd0*/  BPT.TRAP 0x1 ;  /* 0x000000040000795c */ /* 0x000fe20000300000 */
.L_x_87:
[----:B------:R-:W-:Y:S01]  /*fce0*/  VIADD R5, R7, 0x38840 ;  /* 0x0003884007057836 */ /* 0x000fe20000000000 */
[----:B------:R-:W-:Y:S01]  /*fcf0*/  SHF.L.U32 R3, R21, 0x1f, RZ ;  /* 0x0000001f15037819 */ /* 0x000fe200000006ff */
[C---:B------:R-:W-:Y:S02]  /*fd00*/  VIADD R2, R0.reuse, 0x1 ;  /* 0x0000000100027836 */ /* 0x040fe40000000000 */
[----:B------:R-:W-:-:S03]  /*fd10*/  IMAD R6, R0, 0x8, R5 ;  /* 0x0000000800067824 */ /* 0x000fc600078e0205 */
[----:B------:R-:W-:Y:S01]  /*fd20*/  ISETP.NE.AND P2, PT, R2, 0x2, PT ;  /* 0x000000020200780c */ /* 0x000fe20003f45270 */
[----:B------:R-:W0:Y:S03]  /*fd30*/  SYNCS.PHASECHK.TRANS64.TRYWAIT P1, [R6+URZ], R3 ;  /* 0x00000003060075a7 */ /* 0x000e26000802017f */
[----:B------:R-:W-:-:S04]  /*fd40*/  SEL R4, RZ, 0x1, P2 ;  /* 0x00000001ff047807 */ /* 0x000fc80001000000 */
[----:B------:R-:W-:Y:S02]  /*fd50*/  LOP3.LUT R21, R21, R4, RZ, 0x3c, !PT ;  /* 0x0000000415157212 */ /* 0x000fe400078e3cff */
[----:B------:R-:W-:Y:S02]  /*fd60*/  SEL R4, R2, RZ, P2 ;  /* 0x000000ff02047207 */ /* 0x000fe40001000000 */
[----:B------:R-:W-:-:S03]  /*fd70*/  SHF.L.U32 R2, R21, 0x1f, RZ ;  /* 0x0000001f15027819 */ /* 0x000fc600000006ff */
[----:B------:R-:W-:Y:S01]  /*fd80*/  IMAD R5, R4, 0x8, R5 ;  /* 0x0000000804057824 */ /* 0x000fe200078e0205 */
[----:B0-----:R-:W-:Y:S06]  /*fd90*/  @!P1 BRA `(.L_x_88) ;  /* 0x0000001000c89947 */ /* 0x001fec0003800000 */
.L_x_130:
[----:B------:R-:W1:Y:S02]  /*fda0*/  SYNCS.PHASECHK.TRANS64.TRYWAIT P1, [R5+URZ], R2 ;  /* 0x00000002050075a7 */ /* 0x000e64000802017f */
[----:B-1----:R-:W-:Y:S05]  /*fdb0*/  @!P1 BRA `(.L_x_89) ;  /* 0x0000001000d49947 */ /* 0x002fea0003800000 */
.L_x_131:
[----:B------:R-:W-:Y:S05]  /*fdc0*/  @!P0 BRA `(.L_x_90) ;  /* 0x0000000000048947 */ /* 0x000fea0003800000 */
[----:B------:R-:W-:Y:S01]  /*fdd0*/  BPT.TRAP 0x1 ;  /* 0x000000040000795c */ /* 0x000fe20000300000 */
.L_x_90:
[----:B------:R-:W-:-:S04]  /*fde0*/  IMAD R0, R0, 0x8, R7 ;  /* 0x0000000800007824 */ /* 0x000fc800078e0207 */
[----:B------:R-:W2:Y:S02]  /*fdf0*/  SYNCS.PHASECHK.TRANS64.TRYWAIT P1, [R0+URZ+0x38860], R3 ;  /* 0x03886003000075a7 */ /* 0x000ea4000802017f */
[----:B--2---:R-:W-:Y:S05]  /*fe00*/  @!P1 BRA `(.L_x_91) ;  /* 0x0000001000d49947 */ /* 0x004fea0003800000 */
.L_x_132:
[----:B------:R-:W-:Y:S05]  /*fe10*/  @!P0 BRA `(.L_x_92) ;  /* 0x0000000000048947 */ /* 0x000fea0003800000 */
[----:B------:R-:W-:Y:S01]  /*fe20*/  BPT.TRAP 0x1 ;  /* 0x000000040000795c */ /* 0x000fe20000300000 */
.L_x_92:
[----:B-1----:R-:W-:-:S04]  /*fe30*/  IMAD R5, R4, 0x8, R7 ;  /* 0x0000000804057824 */ /* 0x002fc800078e0207 */
[----:B------:R-:W1:Y:S02]  /*fe40*/  SYNCS.PHASECHK.TRANS64.TRYWAIT P1, [R5+URZ+0x38860], R2 ;  /* 0x03886002050075a7 */ /* 0x000e64000802017f */
[----:B-1----:R-:W-:Y:S05]  /*fe50*/  @!P1 BRA `(.L_x_93) ;  /* 0x0000001000d49947 */ /* 0x002fea0003800000 */
.L_x_133:
[----:B------:R-:W-:Y:S05]  /*fe60*/  @!P0 BRA `(.L_x_94) ;  /* 0x0000000000048947 */ /* 0x000fea0003800000 */
[----:B------:R-:W-:Y:S01]  /*fe70*/  BPT.TRAP 0x1 ;  /* 0x000000040000795c */ /* 0x000fe20000300000 */
.L_x_94:
[----:B------:R-:W3:Y:S02]  /*fe80*/  SYNCS.PHASECHK.TRANS64.TRYWAIT P0, [R0+URZ+0x38880], R3 ;  /* 0x03888003000075a7 */ /* 0x000ee4000800017f */
[----:B---3--:R-:W-:Y:S05]  /*fe90*/  @!P0 BRA `(.L_x_95) ;  /* 0x0000001000d88947 */ /* 0x008fea0003800000 */
.L_x_96:
[----:B----4-:R4:W0:Y:S02]  /*fea0*/  SYNCS.PHASECHK.TRANS64.TRYWAIT P0, [R5+URZ+0x38880], R2 ;  /* 0x03888002050075a7 */ /* 0x010824000800017f */
[----:B0-----:R-:W-:Y:S05]  /*feb0*/  @!P0 NANOSLEEP.SYNCS 0x989680 ;  /* 0x009896800000895d */ /* 0x001fea0003900000 */
[----:B------:R-:W0:Y:S02]  /*fec0*/  @!P0 SYNCS.PHASECHK.TRANS64 P0, [R5+URZ+0x38880], R2 ;  /* 0x03888002050085a7 */ /* 0x000e24000800007f */
[----:B0-----:R-:W-:Y:S05]  /*fed0*/  @!P0 BRA `(.L_x_96) ;  /* 0xfffffffc00f08947 */ /* 0x001fea000383ffff */
.L_x_10:
[----:B------:R-:W-:Y:S05]  /*fee0*/  BSYNC B6 ;  /* 0x0000000000067941 */ /* 0x000fea0003800000 */
.L_x_7:
[----:B------:R-:W-:Y:S05]  /*fef0*/  EXIT ;  /* 0x000000000000794d */ /* 0x000fea0003800000 */
.L_x_14:
[----:B0-----:R-:W-:-:S04]  /*ff00*/  IMAD.U32 R3, RZ, RZ, UR36 ;  /* 0x00000024ff037e24 */ /* 0x001fc8000f8e00ff */
[----:B------:R0:W1:Y:S03]  /*ff10*/  SYNCS.PHASECHK.TRANS64.TRYWAIT P1, [R3+URZ+0x38800], R6 ;  /* 0x03880006030075a7 */ /* 0x000066000802017f */
[----:B-1----:R-:W-:Y:S05]  /*ff20*/  @!P1 NANOSLEEP.SYNCS 0x989680 ;  /* 0x009896800000995d */ /* 0x002fea0003900000 */
[----:B------:R-:W1:Y:S02]  /*ff30*/  @!P1 SYNCS.PHASECHK.TRANS64 P1, [R3+URZ+0x38800], R6 ;  /* 0x03880006030095a7 */ /* 0x000e64000802007f */
[----:B-1----:R-:W-:Y:S05]  /*ff40*/  @!P1 BRA `(.L_x_14) ;  /* 0xfffffffc00ec9947 */ /* 0x002fea000383ffff */
[----:B------:R-:W-:Y:S05]  /*ff50*/  BRA `(.L_x_97) ;  /* 0xffffff18000c7947 */ /* 0x000fea000383ffff */
.L_x_18:
[----:B0-----:R-:W-:-:S04]  /*ff60*/  IMAD.U32 R3, RZ, RZ, UR36 ;  /* 0x00000024ff037e24 */ /* 0x001fc8000f8e00ff */
[----:B------:R0:W2:Y:S03]  /*ff70*/  SYNCS.PHASECHK.TRANS64.TRYWAIT P2, [R3+URZ+0x38830], R6 ;  /* 0x03883006030075a7 */ /* 0x0000a6000804017f */
[----:B--2---:R-:W-:Y:S05]  /*ff80*/  @!P2 NANOSLEEP.SYNCS 0x989680 ;  /* 0x009896800000a95d */ /* 0x004fea0003900000 */
[----:B------:R-:W2:Y:S02]  /*ff90*/  @!P2 SYNCS.PHASECHK.TRANS64 P2, [R3+URZ+0x38830], R6 ;  /* 0x038830060300a5a7 */ /* 0x000ea4000804007f */
[----:B--2---:R-:W-:Y:S05]  /*ffa0*/  @!P2 BRA `(.L_x_18) ;  /* 0xfffffffc00eca947 */ /* 0x004fea000383ffff */
[----:B------:R-:W-:Y:S05]  /*ffb0*/  BRA `(.L_x_17) ;  /* 0xffffff1800247947 */ /* 0x000fea000383ffff */
.L_x_23:
[----:B-1----:R-:W-:-:S04]  /*ffc0*/  IMAD.U32 R12, RZ, RZ, UR7 ;  /* 0x00000007ff0c7e24 */ /* 0x002fc8000f8e00ff */
[----:B------:R1:W2:Y:S03]  /*ffd0*/  SYNCS.PHASECHK.TRANS64.TRYWAIT P2, [R12+URZ+0x38830], R11 ;  /* 0x0388300b0c0075a7 */ /* 0x0002a6000804017f */
[----:B--2---:R-:W-:Y:S05]  /*ffe0*/  @!P2 NANOSLEEP.SYNCS 0x989680 ;  /* 0x009896800000a95d */ /* 0x004fea0003900000 */
[----:B------:R-:W2:Y:S02]  /*fff0*/  @!P2 SYNCS.PHASECHK.TRANS64 P2, [R12+URZ+0x38830], R11 ;  /* 0x0388300b0c00a5a7 */ /* 0x000ea4000804007f */
[----:B--2---:R-:W-:Y:S05]  /*10000*/  @!P2 BRA `(.L_x_23) ;  /* 0xfffffffc00eca947 */ /* 0x004fea000383ffff */
[----:B------:R-:W-:Y:S05]  /*10010*/  BRA `(.L_x_20) ;  /* 0xffffff4800ec7947 */ /* 0x000fea000383ffff */
.L_x_27:
[----:B-1----:R-:W-:-:S04]  /*10020*/  IMAD.U32 R11, RZ, RZ, UR10 ;  /* 0x0000000aff0b7e24 */ /* 0x002fc8000f8e00ff */
[----:B------:R1:W2:Y:S03]  /*10030*/  SYNCS.PHASECHK.TRANS64.TRYWAIT P2, [R11+URZ+0x38850], R10 ;  /* 0x0388500a0b0075a7 */ /* 0x0002a6000804017f */
[----:B--2---:R-:W-:Y:S05]  /*10040*/  @!P2 NANOSLEEP.SYNCS 0x989680 ;  /* 0x009896800000a95d */ /* 0x004fea0003900000 */
[----:B------:R-:W2:Y:S02]  /*10050*/  @!P2 SYNCS.PHASECHK.TRANS64 P2, [R11+URZ+0x38850], R10 ;  /* 0x0388500a0b00a5a7 */ /* 0x000ea4000804007f */
[----:B--2---:R-:W-:Y:S05]  /*10060*/  @!P2 BRA `(.L_x_27) ;  /* 0xfffffffc00eca947 */ /* 0x004fea000383ffff */
[----:B------:R-:W-:Y:S05]  /*10070*/  BRA `(.L_x_24) ;  /* 0xffffff4c00bc7947 */ /* 0x000fea000383ffff */
.L_x_33:
[----:B-1----:R-:W-:-:S04]  /*10080*/  IMAD.U32 R0, RZ, RZ, UR7 ;  /* 0x00000007ff007e24 */ /* 0x002fc8000f8e00ff */
[----:B------:R1:W2:Y:S03]  /*10090*/  SYNCS.PHASECHK.TRANS64.TRYWAIT P1, [R0+URZ+0x38850], R5 ;  /* 0x03885005000075a7 */ /* 0x0002a6000802017f */
[----:B--2---:R-:W-:Y:S05]  /*100a0*/  @!P1 NANOSLEEP.SYNCS 0x989680 ;  /* 0x009896800000995d */ /* 0x004fea0003900000 */
[----:B------:R-:W2:Y:S02]  /*100b0*/  @!P1 SYNCS.PHASECHK.TRANS64 P1, [R0+URZ+0x38850], R5 ;  /* 0x03885005000095a7 */ /* 0x000ea4000802007f */
[----:B--2---:R-:W-:Y:S05]  /*100c0*/  @!P1 BRA `(.L_x_33) ;  /* 0xfffffffc00ec9947 */ /* 0x004fea000383ffff */
[----:B------:R-:W-:Y:S05]  /*100d0*/  BRA `(.L_x_32) ;  /* 0xffffff74004c7947 */ /* 0x000fea000383ffff */
.L_x_46:
[----:B------:R-:W-:Y:S02]  /*100e0*/  IMAD.MOV.U32 R13, RZ, RZ, R7 ;  /* 0x000000ffff0d7224 */ /* 0x000fe400078e0007 */
[----:B------:R-:W-:Y:S02]  /*100f0*/  IMAD.MOV.U32 R12, RZ, RZ, RZ ;  /* 0x000000ffff0c7224 */ /* 0x000fe400078e00ff */
[----:B------:R-:W-:Y:S02]  /*10100*/  IMAD.MOV.U32 R11, RZ, RZ, 0x1f ;  /* 0x0000001fff0b7424 */ /* 0x000fe400078e00ff */
[----:B------:R-:W-:-:S07]  /*10110*/  IMAD.MOV.U32 R15, RZ, RZ, -0x1 ;  /* 0xffffffffff0f7424 */ /* 0x000fce00078e00ff */
[----:B0-----:R-:W-:Y:S05]  /*10120*/  WARPSYNC.COLLECTIVE R15, `(.L_x_98) ;  /* 0x000000000f087348 */ /* 0x001fea0003c00000 */
[----:B------:R1:W2:Y:S02]  /*10130*/  SHFL.IDX P6, R14, R13, R12, R11 ;  /* 0x0000000c0d0e7389 */ /* 0x0002a400000c000b */
[----:B012---:R-:W-:Y:S01]  /*10140*/  ENDCOLLECTIVE ;  /* 0x000000000000791b */ /* 0x007fe20003800000 */
.L_x_98:
[----:B------:R-:W-:Y:S05]  /*10150*/  BRA `(.L_x_99) ;  /* 0xffffffcc00047947 */ /* 0x000fea000383ffff */
.L_x_48:
[----:B------:R-:W-:Y:S01]  /*10160*/  BSSY B0, `(.L_x_100) ;  /* 0x0000006000007945 */ /* 0x000fe20003800000 */
[----:B------:R-:W-:-:S07]  /*10170*/  IMAD.MOV.U32 R15, RZ, RZ, -0x1 ;  /* 0xffffffffff0f7424 */ /* 0x000fce00078e00ff */
[----:B-1----:R-:W-:Y:S05]  /*10180*/  WARPSYNC.COLLECTIVE R15, `(.L_x_101) ;  /* 0x000000000f0c7348 */ /* 0x002fea0003c00000 */
[----:B------:R-:W-:Y:S02]  /*10190*/  ELECT P6, UR62, PT ;  /* 0x00000000003e782f */ /* 0x000fe400038c0000 */
[----:B------:R-:W-:Y:S01]  /*101a0*/  MOV R14, UR62 ;  /* 0x0000003e000e7c02 */ /* 0x000fe20008000f00 */
[----:B-1----:R-:W-:Y:S10]  /*101b0*/  ENDCOLLECTIVE ;  /* 0x000000000000791b */ /* 0x002ff40003800000 */
.L_x_101:
[----:B------:R-:W-:Y:S05]  /*101c0*/  BSYNC B0 ;  /* 0x0000000000007941 */ /* 0x000fea0003800000 */
.L_x_100:
[----:B------:R-:W-:Y:S05]  /*101d0*/  BRA `(.L_x_102) ;  /* 0xffffffcc00107947 */ /* 0x000fea000383ffff */
.L_x_50:
[----:B0-----:R-:W-:-:S04]  /*101e0*/  IMAD.U32 R3, RZ, RZ, UR38 ;  /* 0x00000026ff037e24 */ /* 0x001fc8000f8e00ff */
[----:B------:R0:W2:Y:S03]  /*101f0*/  SYNCS.PHASECHK.TRANS64.TRYWAIT P0, [R3+URZ+0x38880], R2 ;  /* 0x03888002030075a7 */ /* 0x0000a6000800017f */
[----:B--2---:R-:W-:Y:S05]  /*10200*/  @!P0 NANOSLEEP.SYNCS 0x989680 ;  /* 0x009896800000895d */ /* 0x004fea0003900000 */
[----:B------:R-:W2:Y:S02]  /*10210*/  @!P0 SYNCS.PHASECHK.TRANS64 P0, [R3+URZ+0x38880], R2 ;  /* 0x03888002030085a7 */ /* 0x000ea4000800007f */
[----:B--2---:R-:W-:Y:S05]  /*10220*/  @!P0 BRA `(.L_x_50) ;  /* 0xfffffffc00ec8947 */ /* 0x004fea000383ffff */
[----:B------:R-:W-:Y:S05]  /*10230*/  BRA `(.L_x_103) ;  /* 0xffffffcc005c7947 */ /* 0x000fea000383ffff */
.L_x_52:
[----:B0-----:R-:W-:-:S04]  /*10240*/  IMAD.U32 R3, RZ, RZ, UR38 ;  /* 0x00000026ff037e24 */ /* 0x001fc8000f8e00ff */
[----:B------:R0:W2:Y:S03]  /*10250*/  SYNCS.PHASECHK.TRANS64.TRYWAIT P0, [R3+URZ+0x38840], R2 ;  /* 0x03884002030075a7 */ /* 0x0000a6000800017f */
[----:B--2---:R-:W-:Y:S05]  /*10260*/  @!P0 NANOSLEEP.SYNCS 0x989680 ;  /* 0x009896800000895d */ /* 0x004fea0003900000 */
[----:B------:R-:W2:Y:S02]  /*10270*/  @!P0 SYNCS.PHASECHK.TRANS64 P0, [R3+URZ+0x38840], R2 ;  /* 0x03884002030085a7 */ /* 0x000ea4000800007f */
[----:B--2---:R-:W-:Y:S05]  /*10280*/  @!P0 BRA `(.L_x_52) ;  /* 0xfffffffc00ec8947 */ /* 0x004fea000383ffff */
[----:B------:R-:W-:Y:S05]  /*10290*/  BRA `(.L_x_104) ;  /* 0xffffffcc00b07947 */ /* 0x000fea000383ffff */
.L_x_55:
[----:B------:R-:W-:Y:S02]  /*102a0*/  IMAD.MOV.U32 R13, RZ, RZ, R3 ;  /* 0x000000ffff0d7224 */ /* 0x000fe400078e0003 */
[----:B------:R-:W-:Y:S02]  /*102b0*/  IMAD.MOV.U32 R12, RZ, RZ, RZ ;  /* 0x000000ffff0c7224 */ /* 0x000fe400078e00ff */
[----:B------:R-:W-:Y:S02]  /*102c0*/  IMAD.MOV.U32 R11, RZ, RZ, 0x181f ;  /* 0x0000181fff0b7424 */ /* 0x000fe400078e00ff */
[----:B------:R-:W-:Y:S02]  /*102d0*/  IMAD.MOV.U32 R15, RZ, RZ, -0x1 ;  /* 0xffffffffff0f7424 */ /* 0x000fe400078e00ff */
[----:B------:R-:W-:-:S07]  /*102e0*/  IMAD R5, R10, 0x80, R5 ;  /* 0x000000800a057824 */ /* 0x000fce00078e0205 */
[----:B------:R-:W-:Y:S05]  /*102f0*/  WARPSYNC.COLLECTIVE R15, `(.L_x_105) ;  /* 0x000000000f087348 */ /* 0x000fea0003c00000 */
[----:B------:R0:W1:Y:S02]  /*10300*/  SHFL.IDX P6, R14, R13, R12, R11 ;  /* 0x0000000c0d0e7389 */ /* 0x00006400000c000b */
[----:B01----:R-:W-:Y:S01]  /*10310*/  ENDCOLLECTIVE ;  /* 0x000000000000791b */ /* 0x003fe20003800000 */
.L_x_105:
[----:B------:R-:W-:Y:S02]  /*10320*/  VIADD R9, R5, 0x10 ;  /* 0x0000001005097836 */ /* 0x000fe40000000000 */
[----:B------:R-:W-:Y:S02]  /*10330*/  IMAD.MOV.U32 R13, RZ, RZ, R0 ;  /* 0x000000ffff0d7224 */ /* 0x000fe400078e0000 */
[----:B------:R-:W-:-:S07]  /*10340*/  IMAD.MOV.U32 R6, RZ, RZ, R14 ;  /* 0x000000ffff067224 */ /* 0x000fce00078e000e */
[----:B------:R-:W-:Y:S05]  /*10350*/  WARPSYNC.COLLECTIVE R15, `(.L_x_106) ;  /* 0x000000000f087348 */ /* 0x000fea0003c00000 */
[----:B------:R0:W1:Y:S02]  /*10360*/  SHFL.IDX P6, R14, R13, R12, R11 ;  /* 0x0000000c0d0e7389 */ /* 0x00006400000c000b */
[----:B01----:R-:W-:Y:S01]  /*10370*/  ENDCOLLECTIVE ;  /* 0x000000000000791b */ /* 0x003fe20003800000 */
.L_x_106:
[----:B------:R-:W-:Y:S02]  /*10380*/  ULDC UR4, c[0x0][0x288] ;  /* 0x0000a20000047ab9 */ /* 0x000fe40000000800 */
[----:B------:R-:W-:-:S05]  /*10390*/  IMAD R2, R8, UR4, RZ ;  /* 0x0000000408027c24 */ /* 0x000fca000f8e02ff */
[----:B------:R-:W-:Y:S01]  /*103a0*/  ISETP.GE.AND P2, PT, R5, R2, PT ;  /* 0x000000020500720c */ /* 0x000fe20003f46270 */
[----:B------:R-:W-:Y:S02]  /*103b0*/  IMAD.MOV.U32 R13, RZ, RZ, R3 ;  /* 0x000000ffff0d7224 */ /* 0x000fe400078e0003 */
[----:B------:R-:W-:-:S10]  /*103c0*/  IMAD.MOV.U32 R12, RZ, RZ, 0x1 ;  /* 0x00000001ff0c7424 */ /* 0x000fd400078e00ff */
[----:B------:R-:W-:Y:S02]  /*103d0*/  @!P2 VIADD R8, R4, UR38 ;  /* 0x000000260408ac36 */ /* 0x000fe40008000000 */
[----:B------:R-:W-:-:S07]  /*103e0*/  IMAD.MOV.U32 R7, RZ, RZ, R14 ;  /* 0x000000ffff077224 */ /* 0x000fce00078e000e */
[----:B------:R-:W-:Y:S05]  /*103f0*/  WARPSYNC.COLLECTIVE R15, `(.L_x_107) ;  /* 0x000000000f087348 */ /* 0x000fea0003c00000 */
[----:B------:R0:W1:Y:S02]  /*10400*/  SHFL.IDX P6, R14, R13, R12, R11 ;  /* 0x0000000c0d0e7389 */ /* 0x00006400000c000b */
[----:B01----:R-:W-:Y:S01]  /*10410*/  ENDCOLLECTIVE ;  /* 0x000000000000791b */ /* 0x003fe20003800000 */
.L_x_107:
[----:B------:R-:W-:-:S05]  /*10420*/  @!P2 IADD3 R7, P3, R18, R7, RZ ;  /* 0x000000071207a210 */ /* 0x000fca0007f7e0ff */
[----:B------:R-:W-:-:S05]  /*10430*/  @!P2 IMAD.X R6, RZ, RZ, R6, P3 ;  /* 0x000000ffff06a224 */ /* 0x000fca00018e0606 */
[----:B------:R-:W-:Y:S01]  /*10440*/  @!P2 LOP3.LUT R7, R7, R6, RZ, 0x3c, !PT ;  /* 0x000000060707a212 */ /* 0x000fe200078e3cff */
[----:B------:R-:W-:-:S03]  /*10450*/  IMAD.MOV.U32 R13, RZ, RZ, R0 ;  /* 0x000000ffff0d7224 */ /* 0x000fc600078e0000 */
[----:B------:R-:W-:-:S04]  /*10460*/  @!P2 LOP3.LUT R6, R7, R6, RZ, 0x3c, !PT ;  /* 0x000000060706a212 */ /* 0x000fc800078e3cff */
[----:B------:R-:W-:-:S05]  /*10470*/  @!P2 LOP3.LUT R7, R7, R6, RZ, 0x3c, !PT ;  /* 0x000000060707a212 */ /* 0x000fca00078e3cff */
[----:B------:R-:W-:Y:S01]  /*10480*/  @!PT LDS RZ, [RZ] ;  /* 0x00000000fffff984 */ /* 0x000fe20000000800 */
[----:B------:R-:W-:Y:S01]  /*10490*/  @!PT LDS RZ, [RZ] ;  /* 0x00000000fffff984 */ /* 0x000fe20000000800 */
[----:B------:R-:W-:Y:S01]  /*104a0*/  @!PT LDS RZ, [RZ] ;  /* 0x00000000fffff984 */ /* 0x000fe20000000800 */
[----:B------:R-:W-:Y:S04]  /*104b0*/  @!P2 LDGSTS.E.BYPASS.LTC128B.128 [R8+0x20400], desc[UR40][R6.64], !P1 ;  /* 0x204000000608afae */ /* 0x000fe8000c901d68 */
[----:B------:R0:W-:Y:S01]  /*104c0*/  @!P2 LDGSTS.E.BYPASS.LTC128B.128 [R8+0x24400], desc[UR40][R6.64+0x80], !P0 ;  /* 0x244000800608afae */ /* 0x0001e2000c101d68 */
[----:B------:R-:W-:Y:S01]  /*104d0*/  ISETP.GE.AND P2, PT, R9, R2, PT ;  /* 0x000000020900720c */ /* 0x000fe20003f46270 */
[----:B------:R-:W-:Y:S02]  /*104e0*/  VIADD R9, R5, 0x20 ;  /* 0x0000002005097836 */ /* 0x000fe40000000000 */
[----:B0-----:R-:W-:-:S10]  /*104f0*/  IMAD.MOV.U32 R6, RZ, RZ, R14 ;  /* 0x000000ffff067224 */ /* 0x001fd400078e000e */
[----:B------:R-:W-:Y:S05]  /*10500*/  WARPSYNC.COLLECTIVE R15, `(.L_x_108) ;  /* 0x000000000f087348 */ /* 0x000fea0003c00000 */
[----:B------:R0:W1:Y:S02]  /*10510*/  SHFL.IDX P6, R14, R13, R12, R11 ;  /* 0x0000000c0d0e7389 */ /* 0x00006400000c000b */
[----:B01----:R-:W-:Y:S01]  /*10520*/  ENDCOLLECTIVE ;  /* 0x000000000000791b */ /* 0x003fe20003800000 */
.L_x_108:
[----:B------:R-:W-:Y:S02]  /*10530*/  @!P2 VIADD R8, R4, UR38 ;  /* 0x000000260408ac36 */ /* 0x000fe40008000000 */
[----:B------:R-:W-:Y:S02]  /*10540*/  IMAD.MOV.U32 R13, RZ, RZ, R3 ;  /* 0x000000ffff0d7224 */ /* 0x000fe400078e0003 */
[----:B------:R-:W-:Y:S02]  /*10550*/  IMAD.MOV.U32 R12, RZ, RZ, 0x2 ;  /* 0x00000002ff0c7424 */ /* 0x000fe400078e00ff */
[----:B------:R-:W-:-:S07]  /*10560*/  IMAD.MOV.U32 R7, RZ, RZ, R14 ;  /* 0x000000ffff077224 */ /* 0x000fce00078e000e */
[----:B------:R-:W-:Y:S05]  /*10570*/  WARPSYNC.COLLECTIVE R15, `(.L_x_109) ;  /* 0x000000000f087348 */ /* 0x000fea0003c00000 */
[----:B------:R0:W1:Y:S02]  /*10580*/  SHFL.IDX P6, R14, R13, R12, R11 ;  /* 0x0000000c0d0e7389 */ /* 0x00006400000c000b */
[----:B01----:R-:W-:Y:S01]  /*10590*/  ENDCOLLECTIVE ;  /* 0x000000000000791b */ /* 0x003fe20003800000 */
.L_x_109:
        /* <DEDUP_REMOVED lines=17> */
.L_x_110:
[----:B------:R-:W-:Y:S02]  /*106b0*/  @!P2 VIADD R8, R4, UR38 ;  /* 0x000000260408ac36 */ /* 0x000fe40008000000 */
[----:B------:R-:W-:Y:S02]  /*106c0*/  IMAD.MOV.U32 R13, RZ, RZ, R3 ;  /* 0x000000ffff0d7224 */ /* 0x000fe400078e0003 */
[----:B------:R-:W-:Y:S02]  /*106d0*/  IMAD.MOV.U32 R12, RZ, RZ, 0x3 ;  /* 0x00000003ff0c7424 */ /* 0x000fe400078e00ff */
[----:B------:R-:W-:-:S07]  /*106e0*/  IMAD.MOV.U32 R7, RZ, RZ, R14 ;  /* 0x000000ffff077224 */ /* 0x000fce00078e000e */
[----:B------:R-:W-:Y:S05]  /*106f0*/  WARPSYNC.COLLECTIVE R15, `(.L_x_111) ;  /* 0x000000000f087348 */ /* 0x000fea0003c00000 */
[----:B------:R0:W1:Y:S02]  /*10700*/  SHFL.IDX P6, R14, R13, R12, R11 ;  /* 0x0000000c0d0e7389 */ /* 0x00006400000c000b */
[----:B01----:R-:W-:Y:S01]  /*10710*/  ENDCOLLECTIVE ;  /* 0x000000000000791b */ /* 0x003fe20003800000 */
.L_x_111:
        /* <DEDUP_REMOVED lines=17> */
.L_x_112:
[----:B------:R-:W-:Y:S02]  /*10830*/  @!P2 VIADD R8, R4, UR38 ;  /* 0x000000260408ac36 */ /* 0x000fe40008000000 */
[----:B------:R-:W-:Y:S02]  /*10840*/  IMAD.MOV.U32 R13, RZ, RZ, R3 ;  /* 0x000000ffff0d7224 */ /* 0x000fe400078e0003 */
[----:B------:R-:W-:Y:S02]  /*10850*/  IMAD.MOV.U32 R12, RZ, RZ, 0x4 ;  /* 0x00000004ff0c7424 */ /* 0x000fe400078e00ff */
[----:B------:R-:W-:-:S07]  /*10860*/  IMAD.MOV.U32 R7, RZ, RZ, R14 ;  /* 0x000000ffff077224 */ /* 0x000fce00078e000e */
[----:B------:R-:W-:Y:S05]  /*10870*/  WARPSYNC.COLLECTIVE R15, `(.L_x_113) ;  /* 0x000000000f087348 */ /* 0x000fea0003c00000 */
[----:B------:R0:W1:Y:S02]  /*10880*/  SHFL.IDX P6, R14, R13, R12, R11 ;  /* 0x0000000c0d0e7389 */ /* 0x00006400000c000b */
[----:B01----:R-:W-:Y:S01]  /*10890*/  ENDCOLLECTIVE ;  /* 0x000000000000791b */ /* 0x003fe20003800000 */
.L_x_113:
        /* <DEDUP_REMOVED lines=17> */
.L_x_114:
[----:B------:R-:W-:Y:S02]  /*109b0*/  @!P2 VIADD R8, R4, UR38 ;  /* 0x000000260408ac36 */ /* 0x000fe40008000000 */
[----:B------:R-:W-:Y:S02]  /*109c0*/  IMAD.MOV.U32 R13, RZ, RZ, R3 ;  /* 0x000000ffff0d7224 */ /* 0x000fe400078e0003 */
[----:B------:R-:W-:Y:S02]  /*109d0*/  IMAD.MOV.U32 R12, RZ, RZ, 0x5 ;  /* 0x00000005ff0c7424 */ /* 0x000fe400078e00ff */
[----:B------:R-:W-:-:S07]  /*109e0*/  IMAD.MOV.U32 R7, RZ, RZ, R14 ;  /* 0x000000ffff077224 */ /* 0x000fce00078e000e */
[----:B------:R-:W-:Y:S05]  /*109f0*/  WARPSYNC.COLLECTIVE R15, `(.L_x_115) ;  /* 0x000000000f087348 */ /* 0x000fea0003c00000 */
[----:B------:R0:W1:Y:S02]  /*10a00*/  SHFL.IDX P6, R14, R13, R12, R11 ;  /* 0x0000000c0d0e7389 */ /* 0x00006400000c000b */
[----:B01----:R-:W-:Y:S01]  /*10a10*/  ENDCOLLECTIVE ;  /* 0x000000000000791b */ /* 0x003fe20003800000 */
.L_x_115:
        /* <DEDUP_REMOVED lines=17> */
.L_x_116:
[----:B------:R-:W-:Y:S02]  /*10b30*/  @!P2 VIADD R8, R4, UR38 ;  /* 0x000000260408ac36 */ /* 0x000fe40008000000 */
[----:B------:R-:W-:Y:S02]  /*10b40*/  IMAD.MOV.U32 R13, RZ, RZ, R3 ;  /* 0x000000ffff0d7224 */ /* 0x000fe400078e0003 */
[----:B------:R-:W-:Y:S02]  /*10b50*/  IMAD.MOV.U32 R12, RZ, RZ, 0x6 ;  /* 0x00000006ff0c7424 */ /* 0x000fe400078e00ff */
[----:B------:R-:W-:-:S07]  /*10b60*/  IMAD.MOV.U32 R7, RZ, RZ, R14 ;  /* 0x000000ffff077224 */ /* 0x000fce00078e000e */
[----:B------:R-:W-:Y:S05]  /*10b70*/  WARPSYNC.COLLECTIVE R15, `(.L_x_117) ;  /* 0x000000000f087348 */ /* 0x000fea0003c00000 */
[----:B------:R0:W1:Y:S02]  /*10b80*/  SHFL.IDX P6, R14, R13, R12, R11 ;  /* 0x0000000c0d0e7389 */ /* 0x00006400000c000b */
[----:B01----:R-:W-:Y:S01]  /*10b90*/  ENDCOLLECTIVE ;  /* 0x000000000000791b */ /* 0x003fe20003800000 */
.L_x_117:
        /* <DEDUP_REMOVED lines=12> */
[----:B0-----:R-:W-:-:S12]  /*10c60*/  IMAD.MOV.U32 R6, RZ, RZ, R14 ;  /* 0x000000ffff067224 */ /* 0x001fd800078e000e */
[----:B------:R-:W-:Y:S05]  /*10c70*/  WARPSYNC.COLLECTIVE R15, `(.L_x_118) ;  /* 0x000000000f087348 */ /* 0x000fea0003c00000 */
[----:B------:R0:W1:Y:S02]  /*10c80*/  SHFL.IDX P6, R14, R13, R12, R11 ;  /* 0x0000000c0d0e7389 */ /* 0x00006400000c000b */
[----:B01----:R-:W-:Y:S01]  /*10c90*/  ENDCOLLECTIVE ;  /* 0x000000000000791b */ /* 0x003fe20003800000 */
.L_x_118:
[----:B------:R-:W-:Y:S02]  /*10ca0*/  @!P2 VIADD R8, R4, UR38 ;  /* 0x000000260408ac36 */ /* 0x000fe40008000000 */
[----:B------:R-:W-:Y:S02]  /*10cb0*/  IMAD.MOV.U32 R13, RZ, RZ, R3 ;  /* 0x000000ffff0d7224 */ /* 0x000fe400078e0003 */
[----:B------:R-:W-:Y:S02]  /*10cc0*/  IMAD.MOV.U32 R12, RZ, RZ, 0x7 ;  /* 0x00000007ff0c7424 */ /* 0x000fe400078e00ff */
[----:B------:R-:W-:-:S07]  /*10cd0*/  IMAD.MOV.U32 R7, RZ, RZ, R14 ;  /* 0x000000ffff077224 */ /* 0x000fce00078e000e */
[----:B------:R-:W-:Y:S05]  /*10ce0*/  WARPSYNC.COLLECTIVE R15, `(.L_x_119) ;  /* 0x000000000f087348 */ /* 0x000fea0003c00000 */
[----:B------:R0:W1:Y:S02]  /*10cf0*/  SHFL.IDX P6, R14, R13, R12, R11 ;  /* 0x0000000c0d0e7389 */ /* 0x00006400000c000b */
[----:B01----:R-:W-:Y:S01]  /*10d00*/  ENDCOLLECTIVE ;  /* 0x000000000000791b */ /* 0x003fe20003800000 */
.L_x_119:
[----:B------:R-:W-:-:S05]  /*10d10*/  @!P2 IADD3 R7, P3, R18, R7, RZ ;  /* 0x000000071207a210 */ /* 0x000fca0007f7e0ff */
[----:B------:R-:W-:-:S05]  /*10d20*/  @!P2 IMAD.X R6, RZ, RZ, R6, P3 ;  /* 0x000000ffff06a224 */ /* 0x000fca00018e0606 */
[----:B------:R-:W-:Y:S01]  /*10d30*/  @!P2 LOP3.LUT R7, R7, R6, RZ, 0x3c, !PT ;  /* 0x000000060707a212 */ /* 0x000fe200078e3cff */
[----:B------:R-:W-:-:S03]  /*10d40*/  IMAD.MOV.U32 R13, RZ, RZ, R0 ;  /* 0x000000ffff0d7224 */ /* 0x000fc600078e0000 */
[----:B------:R-:W-:-:S04]  /*10d50*/  @!P2 LOP3.LUT R6, R7, R6, RZ, 0x3c, !PT ;  /* 0x000000060706a212 */ /* 0x000fc800078e3cff */
[----:B------:R-:W-:Y:S01]  /*10d60*/  @!P2 LOP3.LUT R7, R7, R6, RZ, 0x3c, !PT ;  /* 0x000000060707a212 */ /* 0x000fe200078e3cff */
[----:B------:R-:W-:-:S04]  /*10d70*/  IMAD.MOV.U32 R3, RZ, RZ, R14 ;  /* 0x000000ffff037224 */ /* 0x000fc800078e000e */
[----:B------:R-:W-:Y:S01]  /*10d80*/  @!PT LDS RZ, [RZ] ;  /* 0x00000000fffff984 */ /* 0x000fe20000000800 */
[----:B------:R-:W-:Y:S01]  /*10d90*/  @!PT LDS RZ, [RZ] ;  /* 0x00000000fffff984 */ /* 0x000fe20000000800 */
[----:B------:R-:W-:Y:S01]  /*10da0*/  @!PT LDS RZ, [RZ] ;  /* 0x00000000fffff984 */ /* 0x000fe20000000800 */
[----:B------:R0:W-:Y:S04]  /*10db0*/  @!P2 LDGSTS.E.BYPASS.LTC128B.128 [R8+0x23400], desc[UR40][R6.64], !P1 ;  /* 0x234000000608afae */ /* 0x0001e8000c901d68 */
[----:B------:R0:W-:Y:S02]  /*10dc0*/  @!P2 LDGSTS.E.BYPASS.LTC128B.128 [R8+0x27400], desc[UR40][R6.64+0x80], !P0 ;  /* 0x274000800608afae */ /* 0x0001e4000c101d68 */
[----:B0-----:R-:W-:Y:S05]  /*10dd0*/  WARPSYNC.COLLECTIVE R15, `(.L_x_120) ;  /* 0x000000000f087348 */ /* 0x001fea0003c00000 */
[----:B------:R1:W2:Y:S02]  /*10de0*/  SHFL.IDX P6, R14, R13, R12, R11 ;  /* 0x0000000c0d0e7389 */ /* 0x0002a400000c000b */
[----:B012---:R-:W-:Y:S01]  /*10df0*/  ENDCOLLECTIVE ;  /* 0x000000000000791b */ /* 0x007fe20003800000 */
.L_x_120:
[----:B------:R-:W-:Y:S05]  /*10e00*/  BRA `(.L_x_121) ;  /* 0xffffffcc00dc7947 */ /* 0x000fea000383ffff */
.L_x_58:
[----:B-1----:R-:W-:-:S04]  /*10e10*/  IMAD.U32 R3, RZ, RZ, UR38 ;  /* 0x00000026ff037e24 */ /* 0x002fc8000f8e00ff */
[----:B------:R1:W2:Y:S03]  /*10e20*/  SYNCS.PHASECHK.TRANS64.TRYWAIT P0, [R3+URZ+0x38820], R0 ;  /* 0x03882000030075a7 */ /* 0x0002a6000800017f */
[----:B--2---:R-:W-:Y:S05]  /*10e30*/  @!P0 NANOSLEEP.SYNCS 0x989680 ;  /* 0x009896800000895d */ /* 0x004fea0003900000 */
[----:B------:R-:W2:Y:S02]  /*10e40*/  @!P0 SYNCS.PHASECHK.TRANS64 P0, [R3+URZ+0x38820], R0 ;  /* 0x03882000030085a7 */ /* 0x000ea4000800007f */
[----:B--2---:R-:W-:Y:S05]  /*10e50*/  @!P0 BRA `(.L_x_58) ;  /* 0xfffffffc00ec8947 */ /* 0x004fea000383ffff */
[----:B------:R-:W-:Y:S05]  /*10e60*/  BRA `(.L_x_122) ;  /* 0xffffffd000287947 */ /* 0x000fea000383ffff */
.L_x_63:
[----:B0-----:R0:W1:Y:S02]  /*10e70*/  SYNCS.PHASECHK.TRANS64.TRYWAIT P0, [R4+URZ+0x38880], R3 ;  /* 0x03888003040075a7 */ /* 0x001064000800017f */
[----:B-1----:R-:W-:Y:S05]  /*10e80*/  @!P0 NANOSLEEP.SYNCS 0x989680 ;  /* 0x009896800000895d */ /* 0x002fea0003900000 */
[----:B------:R-:W1:Y:S02]  /*10e90*/  @!P0 SYNCS.PHASECHK.TRANS64 P0, [R4+URZ+0x38880], R3 ;  /* 0x03888003040085a7 */ /* 0x000e64000800007f */
[----:B-1----:R-:W-:Y:S05]  /*10ea0*/  @!P0 BRA `(.L_x_63) ;  /* 0xfffffffc00f08947 */ /* 0x002fea000383ffff */
[----:B------:R-:W-:Y:S05]  /*10eb0*/  BRA `(.L_x_123) ;  /* 0xffffffd000d47947 */ /* 0x000fea000383ffff */
.L_x_68:
[----:B-1----:R1:W2:Y:S02]  /*10ec0*/  SYNCS.PHASECHK.TRANS64.TRYWAIT P0, [R4+URZ+0x38840], R3 ;  /* 0x03884003040075a7 */ /* 0x0022a4000800017f */
[----:B--2---:R-:W-:Y:S05]  /*10ed0*/  @!P0 NANOSLEEP.SYNCS 0x989680 ;  /* 0x009896800000895d */ /* 0x004fea0003900000 */
[----:B------:R-:W2:Y:S02]  /*10ee0*/  @!P0 SYNCS.PHASECHK.TRANS64 P0, [R4+URZ+0x38840], R3 ;  /* 0x03884003040085a7 */ /* 0x000ea4000800007f */
[----:B--2---:R-:W-:Y:S05]  /*10ef0*/  @!P0 BRA `(.L_x_68) ;  /* 0xfffffffc00f08947 */ /* 0x004fea000383ffff */
[----:B------:R-:W-:Y:S05]  /*10f00*/  BRA `(.L_x_124) ;  /* 0xffffffd400807947 */ /* 0x000fea000383ffff */
.L_x_74:
[----:B0-----:R0:W1:Y:S02]  /*10f10*/  SYNCS.PHASECHK.TRANS64.TRYWAIT P0, [R19+URZ+0x38870], R2 ;  /* 0x03887002130075a7 */ /* 0x001064000800017f */
[----:B-1----:R-:W-:Y:S05]  /*10f20*/  @!P0 NANOSLEEP.SYNCS 0x989680 ;  /* 0x009896800000895d */ /* 0x002fea0003900000 */
[----:B------:R-:W1:Y:S02]  /*10f30*/  @!P0 SYNCS.PHASECHK.TRANS64 P0, [R19+URZ+0x38870], R2 ;  /* 0x03887002130085a7 */ /* 0x000e64000800007f */
[----:B-1----:R-:W-:Y:S05]  /*10f40*/  @!P0 BRA `(.L_x_74) ;  /* 0xfffffffc00f08947 */ /* 0x002fea000383ffff */
[----:B------:R-:W-:Y:S05]  /*10f50*/  BRA `(.L_x_125) ;  /* 0xffffffd8004c7947 */ /* 0x000fea000383ffff */
.L_x_76:
[----:B-1----:R1:W2:Y:S02]  /*10f60*/  SYNCS.PHASECHK.TRANS64.TRYWAIT P0, [R19+URZ+0x38860], R0 ;  /* 0x03886000130075a7 */ /* 0x0022a4000800017f */
[----:B--2---:R-:W-:Y:S05]  /*10f70*/  @!P0 NANOSLEEP.SYNCS 0x989680 ;  /* 0x009896800000895d */ /* 0x004fea0003900000 */
[----:B------:R-:W2:Y:S02]  /*10f80*/  @!P0 SYNCS.PHASECHK.TRANS64 P0, [R19+URZ+0x38860], R0 ;  /* 0x03886000130085a7 */ /* 0x000ea4000800007f */
[----:B--2---:R-:W-:Y:S05]  /*10f90*/  @!P0 BRA `(.L_x_76) ;  /* 0xfffffffc00f08947 */ /* 0x004fea000383ffff */
[----:B------:R-:W-:Y:S05]  /*10fa0*/  BRA `(.L_x_126) ;  /* 0xffffffd800507947 */ /* 0x000fea000383ffff */
.L_x_82:
[----:B0-----:R-:W2:Y:S02]  /*10fb0*/  LDL R2, [R1+0x4] ;  /* 0x0000040001027983 */ /* 0x001ea40000100800 */
[----:B--2---:R0:W1:Y:S02]  /*10fc0*/  SYNCS.PHASECHK.TRANS64.TRYWAIT P0, [R2+URZ+0x38870], R0 ;  /* 0x03887000020075a7 */ /* 0x004064000800017f */
[----:B-1----:R-:W-:Y:S05]  /*10fd0*/  @!P0 NANOSLEEP.SYNCS 0x989680 ;  /* 0x009896800000895d */ /* 0x002fea0003900000 */
[----:B------:R-:W1:Y:S02]  /*10fe0*/  @!P0 SYNCS.PHASECHK.TRANS64 P0, [R2+URZ+0x38870], R0 ;  /* 0x03887000020085a7 */ /* 0x000e64000800007f */
[----:B-1----:R-:W-:Y:S05]  /*10ff0*/  @!P0 BRA `(.L_x_82) ;  /* 0xfffffffc00ec8947 */ /* 0x002fea000383ffff */
[----:B------:R-:W-:Y:S05]  /*11000*/  BRA `(.L_x_127) ;  /* 0xffffffe000a47947 */ /* 0x000fea000383ffff */
.L_x_84:
[----:B0-----:R-:W2:Y:S02]  /*11010*/  LDL R2, [R1+0x4] ;  /* 0x0000040001027983 */ /* 0x001ea40000100800 */
[----:B--2---:R0:W1:Y:S02]  /*11020*/  SYNCS.PHASECHK.TRANS64.TRYWAIT P0, [R2+URZ+0x38860], R0 ;  /* 0x03886000020075a7 */ /* 0x004064000800017f */
[----:B-1----:R-:W-:Y:S05]  /*11030*/  @!P0 NANOSLEEP.SYNCS 0x989680 ;  /* 0x009896800000895d */ /* 0x002fea0003900000 */
[----:B------:R-:W1:Y:S02]  /*11040*/  @!P0 SYNCS.PHASECHK.TRANS64 P0, [R2+URZ+0x38860], R0 ;  /* 0x03886000020085a7 */ /* 0x000e64000800007f */
[----:B-1----:R-:W-:Y:S05]  /*11050*/  @!P0 BRA `(.L_x_84) ;  /* 0xfffffffc00ec8947 */ /* 0x002fea000383ffff */
[----:B------:R-:W-:Y:S05]  /*11060*/  BRA `(.L_x_128) ;  /* 0xffffffe000a87947 */ /* 0x000fea000383ffff */
.L_x_86:
[----:B0-----:R0:W1:Y:S02]  /*11070*/  SYNCS.PHASECHK.TRANS64.TRYWAIT P0, [R7+URZ+0x38820], R2 ;  /* 0x03882002070075a7 */ /* 0x001064000800017f */
[----:B-1----:R-:W-:Y:S05]  /*11080*/  @!P0 NANOSLEEP.SYNCS 0x989680 ;  /* 0x009896800000895d */ /* 0x002fea0003900000 */
[----:B------:R-:W1:Y:S02]  /*11090*/  @!P0 SYNCS.PHASECHK.TRANS64 P0, [R7+URZ+0x38820], R2 ;  /* 0x03882002070085a7 */ /* 0x000e64000800007f */
[----:B-1----:R-:W-:Y:S05]  /*110a0*/  @!P0 BRA `(.L_x_86) ;  /* 0xfffffffc00f08947 */ /* 0x002fea000383ffff */
[----:B------:R-:W-:Y:S05]  /*110b0*/  BRA `(.L_x_129) ;  /* 0xffffffe800d47947 */ /* 0x000fea000383ffff */
.L_x_88:
[----:B0-----:R0:W1:Y:S02]  /*110c0*/  SYNCS.PHASECHK.TRANS64.TRYWAIT P1, [R6+URZ], R3 ;  /* 0x00000003060075a7 */ /* 0x001064000802017f */
[----:B-1----:R-:W-:Y:S05]  /*110d0*/  @!P1 NANOSLEEP.SYNCS 0x989680 ;  /* 0x009896800000995d */ /* 0x002fea0003900000 */
[----:B------:R-:W1:Y:S02]  /*110e0*/  @!P1 SYNCS.PHASECHK.TRANS64 P1, [R6+URZ], R3 ;  /* 0x00000003060095a7 */ /* 0x000e64000802007f */
[----:B-1----:R-:W-:Y:S05]  /*110f0*/  @!P1 BRA `(.L_x_88) ;  /* 0xfffffffc00f09947 */ /* 0x002fea000383ffff */
[----:B------:R-:W-:Y:S05]  /*11100*/  BRA `(.L_x_130) ;  /* 0xffffffec00247947 */ /* 0x000fea000383ffff */
.L_x_89:
[----:B-1----:R1:W2:Y:S02]  /*11110*/  SYNCS.PHASECHK.TRANS64.TRYWAIT P1, [R5+URZ], R2 ;  /* 0x00000002050075a7 */ /* 0x0022a4000802017f */
[----:B--2---:R-:W-:Y:S05]  /*11120*/  @!P1 NANOSLEEP.SYNCS 0x989680 ;  /* 0x009896800000995d */ /* 0x004fea0003900000 */
[----:B------:R-:W2:Y:S02]  /*11130*/  @!P1 SYNCS.PHASECHK.TRANS64 P1, [R5+URZ], R2 ;  /* 0x00000002050095a7 */ /* 0x000ea4000802007f */
[----:B--2---:R-:W-:Y:S05]  /*11140*/  @!P1 BRA `(.L_x_89) ;  /* 0xfffffffc00f09947 */ /* 0x004fea000383ffff */
[----:B------:R-:W-:Y:S05]  /*11150*/  BRA `(.L_x_131) ;  /* 0xffffffec00187947 */ /* 0x000fea000383ffff */
.L_x_91:
[----:B--2---:R2:W3:Y:S02]  /*11160*/  SYNCS.PHASECHK.TRANS64.TRYWAIT P1, [R0+URZ+0x38860], R3 ;  /* 0x03886003000075a7 */ /* 0x0044e4000802017f */
[----:B---3--:R-:W-:Y:S05]  /*11170*/  @!P1 NANOSLEEP.SYNCS 0x989680 ;  /* 0x009896800000995d */ /* 0x008fea0003900000 */
[----:B------:R-:W3:Y:S02]  /*11180*/  @!P1 SYNCS.PHASECHK.TRANS64 P1, [R0+URZ+0x38860], R3 ;  /* 0x03886003000095a7 */ /* 0x000ee4000802007f */
[----:B---3--:R-:W-:Y:S05]  /*11190*/  @!P1 BRA `(.L_x_91) ;  /* 0xfffffffc00f09947 */ /* 0x008fea000383ffff */
[----:B------:R-:W-:Y:S05]  /*111a0*/  BRA `(.L_x_132) ;  /* 0xffffffec00187947 */ /* 0x000fea000383ffff */
.L_x_93:
[----:B-1----:R1:W3:Y:S02]  /*111b0*/  SYNCS.PHASECHK.TRANS64.TRYWAIT P1, [R5+URZ+0x38860], R2 ;  /* 0x03886002050075a7 */ /* 0x0022e4000802017f */
[----:B---3--:R-:W-:Y:S05]  /*111c0*/  @!P1 NANOSLEEP.SYNCS 0x989680 ;  /* 0x009896800000995d */ /* 0x008fea0003900000 */
[----:B------:R-:W3:Y:S02]  /*111d0*/  @!P1 SYNCS.PHASECHK.TRANS64 P1, [R5+URZ+0x38860], R2 ;  /* 0x03886002050095a7 */ /* 0x000ee4000802007f */
[----:B---3--:R-:W-:Y:S05]  /*111e0*/  @!P1 BRA `(.L_x_93) ;  /* 0xfffffffc00f09947 */ /* 0x008fea000383ffff */
[----:B------:R-:W-:Y:S05]  /*111f0*/  BRA `(.L_x_133) ;  /* 0xffffffec00187947 */ /* 0x000fea000383ffff */
.L_x_95:
[----:B---3--:R3:W4:Y:S02]  /*11200*/  SYNCS.PHASECHK.TRANS64.TRYWAIT P0, [R0+URZ+0x38880], R3 ;  /* 0x03888003000075a7 */ /* 0x008724000800017f */
[----:B----4-:R-:W-:Y:S05]  /*11210*/  @!P0 NANOSLEEP.SYNCS 0x989680 ;  /* 0x009896800000895d */ /* 0x010fea0003900000 */
[----:B------:R-:W4:Y:S02]  /*11220*/  @!P0 SYNCS.PHASECHK.TRANS64 P0, [R0+URZ+0x38880], R3 ;  /* 0x03888003000085a7 */ /* 0x000f24000800007f */
[----:B----4-:R-:W-:Y:S05]  /*11230*/  @!P0 BRA `(.L_x_95) ;  /* 0xfffffffc00f08947 */ /* 0x010fea000383ffff */
[----:B------:R-:W-:Y:S05]  /*11240*/  BRA `(.L_x_96) ;  /* 0xffffffec00147947 */ /* 0x000fea000383ffff */
.L_x_134:
[----:B------:R-:W-:-:S00]  /*11250*/  BRA `(.L_x_134) ;  /* 0xfffffffc00fc7947 */ /* 0x000fc0000383ffff */
[----:B------:R-:W-:-:S00]  /*11260*/  NOP ;  /* 0x0000000000007918 */ /* 0x000fc00000000000 */
        /* <DEDUP_REMOVED lines=9> */
.L_x_3134:


//--------------------- .text._ZN7cutlass13device_kernelIN5flash11enable_sm90INS1_16FlashAttnFwdSm90INS1_25CollectiveMainloopFwdSm90ILi2EN4cute5tupleIJNS5_1CILi1EEES8_S8_EEENS6_IJNS7_ILi128EEESA_NS7_ILi256EEEEEELi256ENS_12float_e4m3_tEfNS_4arch4Sm90ELb0ELb0ELb1ELb1ELb0ELb0ELb0ELb1ELb1ELb1ELb1ELb0EEENS1_21CollectiveEpilogueFwdINS6_IJSA_SB_SA_EEES9_NS_10bfloat16_tESF_Li256ELb1ELb1ELb1ELb1EEENS1_36VarlenDynamicPersistentTileSchedulerILi128ELi128ELi256ELi128ELb1ELb1ELb1ELb0ELb1ELb1EEEEEEEEEvNT_6ParamsE --------------------------
	.section	.text._ZN7cutlass13device_kernelIN5flash11enable_sm90INS1_16FlashAttnFwdSm90INS1_25CollectiveMainloopFwdSm90ILi2EN4cute5tupleIJNS5_1CILi1EEES8_S8_EEENS6_IJNS7_ILi128EEESA_NS7_ILi256EEEEEELi256ENS_12float_e4m3_tEfNS_4arch4Sm90ELb0ELb0ELb1ELb1ELb0ELb0ELb0ELb1ELb1ELb1ELb1ELb0EEENS1_21CollectiveEpilogueFwdINS6_IJSA_SB_SA_EEES9_NS_10bfloat16_tESF_Li256ELb1ELb1ELb1ELb1EEENS1_36VarlenDynamicPersistentTileSchedulerILi128ELi128ELi256ELi128ELb1ELb1ELb1ELb0ELb1ELb1EEEEEEEEEvNT_6ParamsE,"ax",@progbits
	.align	128
.text._ZN7cutlass13device_kernelIN5flash11enable_sm90INS1_16FlashAttnFwdSm90INS1_25CollectiveMainloopFwdSm90ILi2EN4cute5tupleIJNS5_1CILi1EEES8_S8_EEENS6_IJNS7_ILi128EEESA_NS7_ILi256EEEEEELi256ENS_12float_e4m3_tEfNS_4arch4Sm90ELb0ELb0ELb1ELb1ELb0ELb0ELb0ELb1ELb1ELb1ELb1ELb0EEENS1_21CollectiveEpilogueFwdINS6_IJSA_SB_SA_EEES9_NS_10bfloat16_tESF_Li256ELb1ELb1ELb1ELb1EEENS1_36VarlenDynamicPersistentTileSchedulerILi128ELi128ELi256ELi128ELb1ELb1ELb1ELb0ELb1ELb1EEEEEEEEEvNT_6ParamsE:
        .type           _ZN7cutlass13device_kernelIN5flash11enable_sm90INS1_16FlashAttnFwdSm90INS1_25CollectiveMainloopFwdSm90ILi2EN4cute5tupleIJNS5_1CILi1EEES8_S8_EEENS6_IJNS7_ILi128EEESA_NS7_ILi256EEEEEELi256ENS_12float_e4m3_tEfNS_4arch4Sm90ELb0ELb0ELb1ELb1ELb0ELb0ELb0ELb1ELb1ELb1ELb1ELb0EEENS1_21CollectiveEpilogueFwdINS6_IJSA_SB_SA_EEES9_NS_10bfloat16_tESF_Li256ELb1ELb1ELb1ELb1EEENS1_36VarlenDynamicPersistentTileSchedulerILi128ELi128ELi256ELi128ELb1ELb1ELb1ELb0ELb1ELb1EEEEEEEEEvNT_6ParamsE,@function
        .size           _ZN7cutlass13device_kernelIN5flash11enable_sm90INS1_16FlashAttnFwdSm90INS1_25CollectiveMainloopFwdSm90ILi2EN4cute5tupleIJNS5_1CILi1EEES8_S8_EEENS6_IJNS7_ILi128EEESA_NS7_ILi256EEEEEELi256ENS_12float_e4m3_tEfNS_4arch4Sm90ELb0ELb0ELb1ELb1ELb0ELb0ELb0ELb1ELb1ELb1ELb1ELb0EEENS1_21CollectiveEpilogueFwdINS6_IJSA_SB_SA_EEES9_NS_10bfloat16_tESF_Li256ELb1ELb1ELb1ELb1EEENS1_36VarlenDynamicPersistentTileSchedulerILi128ELi128ELi256ELi128ELb1ELb1ELb1ELb0ELb1ELb1EEEEEEEEEvNT_6ParamsE,(.L_x_3135 - _ZN7cutlass13device_kernelIN5flash11enable_sm90INS1_16FlashAttnFwdSm90INS1_25CollectiveMainloopFwdSm90ILi2EN4cute5tupleIJNS5_1CILi1EEES8_S8_EEENS6_IJNS7_ILi128EEESA_NS7_ILi256EEEEEELi256ENS_12float_e4m3_tEfNS_4arch4Sm90ELb0ELb0ELb1ELb1ELb0ELb0ELb0ELb1ELb1ELb1ELb1ELb0EEENS1_21CollectiveEpilogueFwdINS6_IJSA_SB_SA_EEES9_NS_10bfloat16_tESF_Li256ELb1ELb1ELb1ELb1EEENS1_36VarlenDynamicPersistentTileSchedulerILi128ELi128ELi256ELi128ELb1ELb1ELb1ELb0ELb1ELb1EEEEEEEEEvNT_6ParamsE)
        .other          _ZN7cutlass13device_kernelIN5flash11enable_sm90INS1_16FlashAttnFwdSm90INS1_25CollectiveMainloopFwdSm90ILi2EN4cute5tupleIJNS5_1CILi1EEES8_S8_EEENS6_IJNS7_ILi128EEESA_NS7_ILi256EEEEEELi256ENS_12float_e4m3_tEfNS_4arch4Sm90ELb0ELb0ELb1ELb1ELb0ELb0ELb0ELb1ELb1ELb1ELb1ELb0EEENS1_21CollectiveEpilogueFwdINS6_IJSA_SB_SA_EEES9_NS_10bfloat16_tESF_Li256ELb1ELb1ELb1ELb1EEENS1_36VarlenDynamicPersistentTileSchedulerILi128ELi128ELi256ELi128ELb1ELb1ELb1ELb0ELb1ELb1EEEEEEEEEvNT_6ParamsE,@"STO_CUDA_ENTRY STV_DEFAULT"
_ZN7cutlass13device_kernelIN5flash11enable_sm90INS1_16FlashAttnFwdSm90INS1_25CollectiveMainloopFwdSm90ILi2EN4cute5tupleIJNS5_1CILi1EEES8_S8_EEENS6_IJNS7_ILi128EEESA_NS7_ILi256EEEEEELi256ENS_12float_e4m3_tEfNS_4arch4Sm90ELb0ELb0ELb1ELb1ELb0ELb0ELb0ELb1ELb1ELb1ELb1ELb0EEENS1_21CollectiveEpilogueFwdINS6_IJSA_SB_SA_EEES9_NS_10bfloat16_tESF_Li256ELb1ELb1ELb1ELb1EEENS1_36VarlenDynamicPersistentTileSchedulerILi128ELi128ELi256ELi128ELb1ELb1ELb1ELb0ELb1ELb1EEEEEEEEEvNT_6ParamsE:
[----:B------:R-:W0:Y:S02]  /*0000*/  LDC R1, c[0x0][0x28] ;  /* 0x00000a00ff017b82 */ /* 0x000e240000000800 */
[----:B0-----:R-:W-:Y:S01]  /*0010*/  VIADD R1, R1, 0xffffffb8 ;  /* 0xffffffb801017836 */ /* 0x001fe20000000000 */
[----:B------:R-:W0:Y:S01]  /*0020*/  S2R R3, SR_TID.X ;  /* 0x0000000000037919 */ /* 0x000e220000002100 */
[----:B------:R-:W-:Y:S01]  /*0030*/  ELECT P0, URZ, PT ;  /* 0x00000000003f782f */ /* 0x000fe20003800000 */
[----:B------:R-:W-:Y:S01]  /*0040*/  BSSY B0, `(.L_x_135) ;  /* 0x000000e000007945 */ /* 0x000fe20003800000 */
[--C-:B0-----:R-:W-:Y:S02]  /*0050*/  SHF.R.U32.HI R0, RZ, 0x5, R3.reuse ;  /* 0x00000005ff007819 */ /* 0x101fe40000011603 */
[----:B------:R-:W-:-:S03]  /*0060*/  SHF.R.U32.HI R3, RZ, 0x7, R3 ;  /* 0x00000007ff037819 */ /* 0x000fc60000011603 */
        /* <DEDUP_REMOVED lines=11> */
.L_x_136:
[----:B------:R-:W-:Y:S05]  /*0120*/  BSYNC B0 ;  /* 0x0000000000007941 */ /* 0x000fea0003800000 */
.L_x_135:
[----:B------:R-:W-:Y:S01]  /*0130*/  VOTEU.ANY UP0, P0 ;  /* 0x00000000003f7886 */ /* 0x000fe20000000100 */
[----:B------:R-:W0:Y:S01]  /*0140*/  SHFL.IDX PT, R3, R3, RZ, 0x1f ;  /* 0x00001fff03037589 */ /* 0x000e2200000e0000 */
[----:B------:R-:W-:Y:S01]  /*0150*/  UMOV UR4, 0x80 ;  /* 0x0000008000047882 */ /* 0x000fe20000000000 */
[----:B------:R-:W-:Y:S01]  /*0160*/  UMOV UR7, 0x100 ;  /* 0x0000010000077882 */ /* 0x000fe20000000000 */
[----:B------:R-:W-:Y:S01]  /*0170*/  VOTEU.ANY UP1, P0 ;  /* 0x00000000003f7886 */ /* 0x000fe20000020100 */
[----:B------:R-:W1:Y:S01]  /*0180*/  @UP0 S2UR UR8, SR_CgaCtaId ;  /* 0x00000000000809c3 */ /* 0x000e620000008800 */
[----:B------:R-:W2:Y:S01]  /*0190*/  SHFL.IDX PT, R2, R0, RZ, 0x1f ;  /* 0x00001fff00027589 */ /* 0x000ea200000e0000 */
[----:B------:R-:W-:Y:S01]  /*01a0*/  @UP0 UMOV UR6, 0x400 ;  /* 0x0000040000060882 */ /* 0x000fe20000000000 */
[----:B------:R-:W-:-:S04]  /*01b0*/  @UP0 UIADD3 UR4, -UR4, 0x100000, URZ ;  /* 0x0010000004040890 */ /* 0x000fc8000fffe13f */
[----:B------:R-:W-:Y:S02]  /*01c0*/  @UP0 USHF.L.U32 UR5, UR4, 0xb, URZ ;  /* 0x0000000b04050899 */ /* 0x000fe4000800063f */
[----:B------:R-:W-:Y:S01]  /*01d0*/  @UP0 USHF.L.U32 UR4, UR4, 0x1, URZ ;  /* 0x0000000104040899 */ /* 0x000fe2000800063f */
[----:B------:R-:W-:Y:S01]  /*01e0*/  VOTEU.ANY UP2, P0 ;  /* 0x00000000003f7886 */ /* 0x000fe20000040100 */
[----:B0-----:R-:W-:Y:S01]  /*01f0*/  R2UR UR9, R3 ;  /* 0x00000000030972ca */ /* 0x001fe200000e0000 */
[----:B-1----:R-:W-:Y:S01]  /*0200*/  @UP0 ULEA UR8, UR8, UR6, 0x18 ;  /* 0x0000000608080291 */ /* 0x002fe2000f8ec03f */
[----:B--2---:R-:W-:Y:S01]  /*0210*/  ISETP.NE.AND P1, PT, R2, RZ, PT ;  /* 0x000000ff0200720c */ /* 0x004fe20003f25270 */
[----:B------:R-:W-:-:S04]  /*0220*/  @UP0 UIADD3 UR6, -UR7, 0x100000, URZ ;  /* 0x0010000007060890 */ /* 0x000fc8000fffe13f */
[----:B------:R-:W-:Y:S02]  /*0230*/  @UP0 USHF.L.U32 UR7, UR6, 0xb, URZ ;  /* 0x0000000b06070899 */ /* 0x000fe4000800063f */
[----:B------:R-:W-:-:S04]  /*0240*/  @UP0 USHF.L.U32 UR6, UR6, 0x1, URZ ;  /* 0x0000000106060899 */ /* 0x000fc8000800063f */
[----:B------:R-:W-:Y:S01]  /*0250*/  UISETP.NE.AND UP0, UPT, UR9, URZ, UPT ;  /* 0x0000003f0900728c */ /* 0x000fe2000bf05270 */
[----:B------:R-:W0:Y:S02]  /*0260*/  FENCE.VIEW.ASYNC.S ;  /* 0x00000000000073c6 */ /* 0x000e240000000000 */
[----:B0-----:R0:W1:Y:S05]  /*0270*/  @UP1 SYNCS.EXCH.64 URZ, [UR8+0x38800], UR4 ;  /* 0x03880004083f15b2 */ /* 0x00106a0008000100 */
[----:B------:R0:W2:Y:S01]  /*0280*/  @UP2 SYNCS.EXCH.64 URZ, [UR8+0x38820], UR6 ;  /* 0x03882006083f25b2 */ /* 0x0000a20008000100 */
        /* <DEDUP_REMOVED lines=17> */
[----:B------:R3:W0:Y:S02]  /*03a0*/  SYNCS.EXCH.64 URZ, [UR8+0x38848], UR6 ;  /* 0x03884806083f75b2 */ /* 0x0006240008000100 */
[----:B---3--:R-:W-:Y:S01]  /*03b0*/  NOP ;  /* 0x0000000000007918 */ /* 0x008fe20000000000 */
.L_x_137:
[----:B------:R-:W3:Y:S01]  /*03c0*/  SHFL.IDX PT, R2, R0, RZ, 0x1f ;  /* 0x00001fff00027589 */ /* 0x000ee200000e0000 */
[----:B------:R-:W-:Y:S01]  /*03d0*/  NOP ;  /* 0x0000000000007918 */ /* 0x000fe20000000000 */
[----:B---3--:R-:W-:-:S13]  /*03e0*/  ISETP.NE.AND P0, PT, R2, RZ, PT ;  /* 0x000000ff0200720c */ /* 0x008fda0003f05270 */
        /* <DEDUP_REMOVED lines=17> */
[----:B------:R3:W0:Y:S02]  /*0500*/  SYNCS.EXCH.64 URZ, [UR8+0x38868], UR6 ;  /* 0x03886806083f75b2 */ /* 0x0006240008000100 */
[----:B---3--:R-:W-:Y:S01]  /*0510*/  NOP ;  /* 0x0000000000007918 */ /* 0x008fe20000000000 */
.L_x_138:
[----:B------:R-:W3:Y:S01]  /*0520*/  SHFL.IDX PT, R2, R0, RZ, 0x1f ;  /* 0x00001fff00027589 */ /* 0x000ee200000e0000 */
[----:B------:R-:W-:Y:S01]  /*0530*/  NOP ;  /* 0x0000000000007918 */ /* 0x000fe20000000000 */
[----:B---3--:R-:W-:-:S13]  /*0540*/  ISETP.NE.AND P0, PT, R2, RZ, PT ;  /* 0x000000ff0200720c */ /* 0x008fda0003f05270 */
        /* <DEDUP_REMOVED lines=13> */
[----:B------:R3:W0:Y:S02]  /*0620*/  SYNCS.EXCH.64 URZ, [UR6+0x38888], UR4 ;  /* 0x03888804063f75b2 */ /* 0x0006240008000100 */
[----:B---3--:R-:W-:Y:S01]  /*0630*/  NOP ;  /* 0x0000000000007918 */ /* 0x008fe20000000000 */
.L_x_139:
        /* <DEDUP_REMOVED lines=22> */
.L_x_140:
        /* <DEDUP_REMOVED lines=22> */
.L_x_141:
[----:B------:R-:W-:Y:S01]  /*0900*/  PLOP3.LUT P0, PT, PT, PT, UP0, 0x80, 0x0 ;  /* 0x000000000000781c */ /* 0x000fe20003f0f008 */
[----:B------:R-:W-:Y:S01]  /*0910*/  UMOV UR38, 0x1 ;  /* 0x0000000100267882 */ /* 0x000fe20000000000 */
[----:B------:R-:W-:Y:S01]  /*0920*/  NOP ;  /* 0x0000000000007918 */ /* 0x000fe20000000000 */
[----:B------:R-:W-:Y:S01]  /*0930*/  USEL UR38, UR38, 0x2, !UP0 ;  /* 0x0000000226267887 */ /* 0x000fe2000c000000 */
[----:B------:R-:W-:Y:S01]  /*0940*/  ULDC.64 UR48, c[0x0][0x208] ;  /* 0x0000820000307ab9 */ /* 0x000fe20000000a00 */
[----:B012-4-:R-:W-:Y:S08]  /*0950*/  BAR.SYNC.DEFER_BLOCKING 0x0 ;  /* 0x0000000000007b1d */ /* 0x017ff00000010000 */
[----:B------:R-:W-:Y:S05]  /*0960*/  @!P0 BRA `(.L_x_142) ;  /* 0x000000e8006c8947 */ /* 0x000fea0003800000 */
.L_x_143:
[----:B------:R-:W-:-:S08]  /*0970*/  NOP ;  /* 0x0000000000007918 */ /* 0x000fd00000000000 */
[----:B------:R-:W0:Y:S02]  /*0980*/  USETMAXREG.TRY_ALLOC.CTAPOOL UP0, 0xf0 ;  /* 0x000000f0000079c8 */ /* 0x000e240008000600 */
[----:B0-----:R-:W-:-:S13]  /*0990*/  PLOP3.LUT P0, PT, PT, PT, UP0, 0x80, 0x0 ;  /* 0x000000000000781c */ /* 0x001fda0003f0f008 */
[----:B------:R-:W-:Y:S05]  /*09a0*/  @!P0 BRA `(.L_x_143) ;  /* 0xfffffffc00f08947 */ /* 0x000fea000383ffff */
[----:B------:R-:W0:Y:S01]  /*09b0*/  S2R R2, SR_TID.X ;  /* 0x0000000000027919 */ /* 0x000e220000002100 */
[----:B------:R-:W1:Y:S01]  /*09c0*/  S2UR UR5, SR_CgaCtaId ;  /* 0x00000000000579c3 */ /* 0x000e620000008800 */
[----:B------:R-:W-:-:S07]  /*09d0*/  UMOV UR4, 0x400 ;  /* 0x0000040000047882 */ /* 0x000fce0000000000 */
[----:B------:R-:W-:Y:S06]  /*09e0*/  BAR.ARV 0x8, 0x180 ;  /* 0x0206000000007b1d */ /* 0x000fec0000002000 */
[----:B-1----:R-:W-:Y:S01]  /*09f0*/  ULEA UR4, UR5, UR4, 0x18 ;  /* 0x0000000405047291 */ /* 0x002fe2000f8ec03f */
[----:B0-----:R-:W-:-:S04]  /*0a00*/  LOP3.LUT R0, R2, 0xffffff80, RZ, 0xc0, !PT ;  /* 0xffffff8002007812 */ /* 0x001fc800078ec0ff */
[----:B------:R-:W-:-:S13]  /*0a10*/  ISETP.NE.AND P0, PT, R0, 0x80, PT ;  /* 0x000000800000780c */ /* 0x000fda0003f05270 */
[----:B------:R-:W-:Y:S08]  /*0a20*/  @!P0 BAR.ARV 0x9, 0x100 ;  /* 0x0244000000008b1d */ /* 0x000ff00000002000 */
[----:B------:R-:W-:Y:S06]  /*0a30*/  BAR.SYNC.DEFER_BLOCKING 0x5, 0x180 ;  /* 0x0146000000007b1d */ /* 0x000fec0000010000 */
[----:B------:R-:W0:Y:S01]  /*0a40*/  LDS.128 R8, [UR4+0x388d0] ;  /* 0x0388d004ff087984 */ /* 0x000e220008000c00 */
[----:B------:R-:W-:Y:S01]  /*0a50*/  ULDC UR4, c[0x0][0xc3c] ;  /* 0x00030f0000047ab9 */ /* 0x000fe20000000800 */
[----:B------:R-:W-:Y:S06]  /*0a60*/  BAR.ARV 0x4, 0x180 ;  /* 0x0106000000007b1d */ /* 0x000fec0000002000 */
[----:B0-----:R-:W-:-:S13]  /*0a70*/  ISETP.GE.AND P0, PT, R11, UR4, PT ;  /* 0x000000040b007c0c */ /* 0x001fda000bf06270 */
[----:B------:R-:W-:Y:S05]  /*0a80*/  @P0 EXIT ;  /* 0x000000000000094d */ /* 0x000fea0003800000 */
[----:B------:R-:W-:Y:S01]  /*0a90*/  VIADD R0, R2, 0xffffff80 ;  /* 0xffffff8002007836 */ /* 0x000fe20000000000 */
[----:B------:R-:W-:Y:S01]  /*0aa0*/  R2UR UR7, R11 ;  /* 0x000000000b0772ca */ /* 0x000fe200000e0000 */
[----:B------:R-:W-:Y:S01]  /*0ab0*/  ULOP3.LUT UR47, UR38, 0x1, URZ, 0xfc, !UPT ;  /* 0x00000001262f7892 */ /* 0x000fe2000f8efc3f */
[----:B------:R-:W-:Y:S01]  /*0ac0*/  R2UR UR5, R9 ;  /* 0x00000000090572ca */ /* 0x000fe200000e0000 */
[----:B------:R-:W-:Y:S01]  /*0ad0*/  UMOV UR46, URZ ;  /* 0x0000003f002e7c82 */ /* 0x000fe20008000000 */
[----:B------:R-:W-:Y:S01]  /*0ae0*/  SHF.R.S32.HI R3, RZ, 0x1f, R0 ;  /* 0x0000001fff037819 */ /* 0x000fe20000011400 */
[----:B------:R-:W-:Y:S01]  /*0af0*/  UMOV UR45, URZ ;  /* 0x0000003f002d7c82 */ /* 0x000fe20008000000 */
[----:B------:R-:W-:Y:S01]  /*0b00*/  R2UR UR6, R10 ;  /* 0x000000000a0672ca */ /* 0x000fe200000e0000 */
[----:B------:R-:W-:Y:S01]  /*0b10*/  UMOV UR53, URZ ;  /* 0x0000003f00357c82 */ /* 0x000fe20008000000 */
[CC--:B------:R-:W-:Y:S02]  /*0b20*/  LEA.HI R2, R3.reuse, R0.reuse, RZ, 0x7 ;  /* 0x0000000003027211 */ /* 0x0c0fe400078f38ff */
[----:B------:R-:W-:-:S02]  /*0b30*/  LEA.HI R4, R3, R0, RZ, 0x5 ;  /* 0x0000000003047211 */ /* 0x000fc400078f28ff */
[----:B------:R-:W-:-:S03]  /*0b40*/  LOP3.LUT R5, R2, 0xffffff80, RZ, 0xc0, !PT ;  /* 0xffffff8002057812 */ /* 0x000fc600078ec0ff */
[----:B------:R-:W-:Y:S02]  /*0b50*/  IMAD.SHL.U32 R6, R4, 0x20, RZ ;  /* 0x0000002004067824 */ /* 0x000fe400078e00ff */
[----:B------:R-:W-:Y:S01]  /*0b60*/  IMAD.IADD R13, R0, 0x1, -R5 ;  /* 0x00000001000d7824 */ /* 0x000fe200078e0a05 */
[CC--:B------:R-:W-:Y:S02]  /*0b70*/  LEA.HI R5, R3.reuse, R0.reuse, RZ, 0x2 ;  /* 0x0000000003057211 */ /* 0x0c0fe400078f10ff */
[----:B------:R-:W-:Y:S02]  /*0b80*/  LEA.HI R3, R3, R0, RZ, 0x4 ;  /* 0x0000000003037211 */ /* 0x000fe400078f20ff */
[----:B------:R-:W-:Y:S01]  /*0b90*/  SHF.R.S32.HI R8, RZ, 0x1f, R13 ;  /* 0x0000001fff087819 */ /* 0x000fe2000001140d */
[----:B------:R-:W-:Y:S01]  /*0ba0*/  STL [R1+0x38], R13 ;  /* 0x0000380d01007387 */ /* 0x000fe20000100800 */
[----:B------:R-:W-:Y:S02]  /*0bb0*/  LOP3.LUT R11, R5, 0xfffffffc, RZ, 0xc0, !PT ;  /* 0xfffffffc050b7812 */ /* 0x000fe400078ec0ff */
[----:B------:R-:W-:-:S02]  /*0bc0*/  LOP3.LUT R5, R3, 0x3fffff0, RZ, 0xc0, !PT ;  /* 0x03fffff003057812 */ /* 0x000fc400078ec0ff */
[----:B------:R-:W-:Y:S01]  /*0bd0*/  SHF.R.S32.HI R4, RZ, 0x4, R3 ;  /* 0x00000004ff047819 */ /* 0x000fe20000011403 */
[----:B------:R-:W-:Y:S01]  /*0be0*/  IMAD.IADD R12, R0, 0x1, -R11 ;  /* 0x00000001000c7824 */ /* 0x000fe200078e0a0b */
[----:B------:R-:W-:Y:S01]  /*0bf0*/  LEA.HI R9, R8, R13, RZ, 0x2 ;  /* 0x0000000d08097211 */ /* 0x000fe200078f10ff */
[----:B------:R-:W-:Y:S01]  /*0c00*/  IMAD.IADD R5, R0, 0x1, -R5 ;  /* 0x0000000100057824 */ /* 0x000fe200078e0a05 */
[----:B------:R-:W-:Y:S02]  /*0c10*/  LEA.HI R0, R3, R4, RZ, 0x1 ;  /* 0x0000000403007211 */ /* 0x000fe400078f08ff */
[--C-:B------:R-:W-:Y:S02]  /*0c20*/  SHF.R.S32.HI R10, RZ, 0x2, R9.reuse ;  /* 0x00000002ff0a7819 */ /* 0x100fe40000011409 */
[----:B------:R-:W-:Y:S02]  /*0c30*/  SHF.R.S32.HI R7, RZ, 0x1f, R9 ;  /* 0x0000001fff077819 */ /* 0x000fe40000011409 */
[----:B------:R-:W-:-:S02]  /*0c40*/  SHF.R.S32.HI R3, RZ, 0x7, R2 ;  /* 0x00000007ff037819 */ /* 0x000fc40000011402 */
[----:B------:R-:W-:Y:S02]  /*0c50*/  LEA.HI R11, R7, R10, RZ, 0x3 ;  /* 0x0000000a070b7211 */ /* 0x000fe400078f18ff */
[----:B------:R-:W-:Y:S02]  /*0c60*/  LEA.HI R2, R2, R3, RZ, 0x1 ;  /* 0x0000000302027211 */ /* 0x000fe400078f08ff */
[----:B------:R-:W-:Y:S02]  /*0c70*/  LOP3.LUT R6, R6, 0xfffffc00, RZ, 0xc0, !PT ;  /* 0xfffffc0006067812 */ /* 0x000fe400078ec0ff */
[----:B------:R-:W-:Y:S02]  /*0c80*/  LOP3.LUT R7, R0, 0x1ffffffe, RZ, 0xc0, !PT ;  /* 0x1ffffffe00077812 */ /* 0x000fe400078ec0ff */
[----:B------:R-:W-:Y:S01]  /*0c90*/  LOP3.LUT R11, R11, 0xfffffff8, RZ, 0xc0, !PT ;  /* 0xfffffff80b0b7812 */ /* 0x000fe200078ec0ff */
[----:B------:R-:W-:Y:S01]  /*0ca0*/  IMAD R6, R5, 0x40, R6 ;  /* 0x0000004005067824 */ /* 0x000fe200078e0206 */
[----:B------:R-:W-:Y:S01]  /*0cb0*/  LEA.HI R8, R8, R13, RZ, 0x5 ;  /* 0x0000000d08087211 */ /* 0x000fe200078f28ff */
[----:B------:R-:W-:Y:S01]  /*0cc0*/  IMAD.IADD R7, R4, 0x1, -R7 ;  /* 0x0000000104077824 */ /* 0x000fe200078e0a07 */
[----:B------:R-:W-:Y:S01]  /*0cd0*/  LOP3.LUT R2, R2, 0x3fffffe, RZ, 0xc0, !PT ;  /* 0x03fffffe02027812 */ /* 0x000fe200078ec0ff */
[----:B------:R-:W-:Y:S01]  /*0ce0*/  IMAD.IADD R11, R10, 0x1, -R11 ;  /* 0x000000010a0b7824 */ /* 0x000fe200078e0a0b */
[----:B------:R-:W-:-:S02]  /*0cf0*/  LEA.HI R0, R12, R12, RZ, 0x1 ;  /* 0x0000000c0c007211 */ /* 0x000fc400078f08ff */
[----:B------:R-:W-:Y:S01]  /*0d00*/  SHF.R.S32.HI R8, RZ, 0x5, R8 ;  /* 0x00000005ff087819 */ /* 0x000fe20000011408 */
[----:B------:R-:W-:Y:S01]  /*0d10*/  IMAD.IADD R2, R3, 0x1, -R2 ;  /* 0x0000000103027824 */ /* 0x000fe200078e0a02 */
[----:B------:R-:W-:Y:S01]  /*0d20*/  LOP3.LUT R3, R0, 0x1ffffffe, RZ, 0xc0, !PT ;  /* 0x1ffffffe00037812 */ /* 0x000fe200078ec0ff */
[----:B------:R-:W-:Y:S01]  /*0d30*/  IMAD R0, R7, 0x8, R6 ;  /* 0x0000000807007824 */ /* 0x000fe200078e0206 */
[----:B------:R-:W-:Y:S01]  /*0d40*/  LOP3.LUT R9, R9, 0x7ffffffc, RZ, 0xc0, !PT ;  /* 0x7ffffffc09097812 */ /* 0x000fe200078ec0ff */
[----:B------:R-:W-:Y:S02]  /*0d50*/  IMAD R11, R8, 0x10, R11 ;  /* 0x00000010080b7824 */ /* 0x000fe400078e020b */
[----:B------:R-:W-:Y:S01]  /*0d60*/  IMAD.IADD R3, R12, 0x1, -R3 ;  /* 0x000000010c037824 */ /* 0x000fe200078e0a03 */
[----:B------:R0:W-:Y:S01]  /*0d70*/  STL [R1+0x44], R0 ;  /* 0x0000440001007387 */ /* 0x0001e20000100800 */
[----:B------:R-:W-:-:S04]  /*0d80*/  IMAD.IADD R9, R13, 0x1, -R9 ;  /* 0x000000010d097824 */ /* 0x000fc800078e0a09 */
[----:B------:R-:W-:-:S04]  /*0d90*/  IMAD.SHL.U32 R16, R9, 0x2, RZ ;  /* 0x0000000209107824 */ /* 0x000fc800078e00ff */
[----:B------:R-:W-:Y:S02]  /*0da0*/  VIADD R32, R16, 0x8 ;  /* 0x0000000810207836 */ /* 0x000fe40000000000 */
[----:B0-----:R-:W-:Y:S02]  /*0db0*/  IMAD R0, R2, 0x40, R11 ;  /* 0x0000004002007824 */ /* 0x001fe400078e020b */
[C---:B------:R-:W-:Y:S01]  /*0dc0*/  VIADD R29, R16.reuse, 0x20 ;  /* 0x00000020101d7836 */ /* 0x040fe20000000000 */
[----:B------:R-:W-:Y:S01]  /*0dd0*/  SHF.R.S32.HI R2, RZ, 0x1f, R32 ;  /* 0x0000001fff027819 */ /* 0x000fe20000011420 */
[C---:B------:R-:W-:Y:S01]  /*0de0*/  VIADD R26, R16.reuse, 0x38 ;  /* 0x00000038101a7836 */ /* 0x040fe20000000000 */
[----:B------:R0:W-:Y:S01]  /*0df0*/  STL [R1+0x3c], R0 ;  /* 0x00003c0001007387 */ /* 0x0001e20000100800 */
[C---:B------:R-:W-:Y:S01]  /*0e00*/  VIADD R21, R16.reuse, 0x50 ;  /* 0x0000005010157836 */ /* 0x040fe20000000000 */
[----:B------:R-:W-:Y:S01]  /*0e10*/  SHF.R.S32.HI R2, RZ, 0x1f, R29 ;  /* 0x0000001fff027819 */ /* 0x000fe2000001141d */
        /* <DEDUP_REMOVED lines=8> */
[----:B0-----:R-:W-:Y:S01]  /*0ea0*/  IMAD R0, R3, 0x8, R0 ;  /* 0x0000000803007824 */ /* 0x001fe200078e0200 */
[----:B------:R-:W-:Y:S01]  /*0eb0*/  SHF.R.S32.HI R6, RZ, 0x1f, R30 ;  /* 0x0000001fff067819 */ /* 0x000fe2000001141e */
        /* <DEDUP_REMOVED lines=40> */
[----:B------:R-:W-:Y:S01]  /*1140*/  VIADD R17, R16, 0xe8 ;  /* 0x000000e810117836 */ /* 0x000fe20000000000 */
[----:B------:R-:W-:-:S02]  /*1150*/  SHF.R.S32.HI R4, RZ, 0x1f, R19 ;  /* 0x0000001fff047819 */ /* 0x000fc40000011413 */
[----:B0-----:R-:W-:-:S07]  /*1160*/  SHF.R.S32.HI R2, RZ, 0x1f, R18 ;  /* 0x0000001fff027819 */ /* 0x001fce0000011412 */
.L_x_191:
[----:B------:R-:W-:Y:S01]  /*1170*/  ULDC.64 UR8, c[0x0][0xc88] ;  /* 0x0003220000087ab9 */ /* 0x000fe20000000a00 */
[----:B------:R-:W-:Y:S01]  /*1180*/  ULDC.64 UR10, c[0x0][0xa20] ;  /* 0x00028800000a7ab9 */ /* 0x000fe20000000a00 */
[----:B------:R-:W-:Y:S01]  /*1190*/  UIMAD.WIDE UR8, UR7, 0x4, UR8 ;  /* 0x00000004070878a5 */ /* 0x000fe2000f8e0208 */
[----:B------:R-:W-:-:S05]  /*11a0*/  ULDC UR4, c[0x0][0x424] ;  /* 0x0001090000047ab9 */ /* 0x000fca0000000800 */
[----:B0-23--:R-:W-:Y:S02]  /*11b0*/  IMAD.U32 R2, RZ, RZ, UR8 ;  /* 0x00000008ff027e24 */ /* 0x00dfe4000f8e00ff */
[----:B-1----:R-:W-:Y:S01]  /*11c0*/  IMAD.U32 R3, RZ, RZ, UR9 ;  /* 0x00000009ff037e24 */ /* 0x002fe2000f8e00ff */
[----:B------:R-:W-:-:S04]  /*11d0*/  ULDC.64 UR8, c[0x0][0xa28] ;  /* 0x00028a0000087ab9 */ /* 0x000fc80000000a00 */
[----:B------:R-:W2:Y:S01]  /*11e0*/  LDG.E R2, desc[UR48][R2.64] ;  /* 0x0000003002027981 */ /* 0x000ea2000c1e1900 */
[----:B------:R-:W-:Y:S02]  /*11f0*/  UISETP.NE.U32.AND UP0, UPT, UR8, URZ, UPT ;  /* 0x0000003f0800728c */ /* 0x000fe4000bf05070 */
[----:B------:R-:W-:Y:S02]  /*1200*/  UISETP.NE.U32.AND UP1, UPT, UR10, URZ, UPT ;  /* 0x0000003f0a00728c */ /* 0x000fe4000bf25070 */
[----:B------:R-:W-:Y:S02]  /*1210*/  UISETP.NE.AND.EX UP0, UPT, UR9, URZ, UPT, UP0 ;  /* 0x0000003f0900728c */ /* 0x000fe4000bf05300 */
[----:B------:R-:W-:-:S04]  /*1220*/  UISETP.NE.AND.EX UP1, UPT, UR11, URZ, UPT, UP1 ;  /* 0x0000003f0b00728c */ /* 0x000fc8000bf25310 */
[----:B------:R-:W-:Y:S02]  /*1230*/  PLOP3.LUT P0, PT, PT, PT, UP0, 0x80, 0x0 ;  /* 0x000000000000781c */ /* 0x000fe40003f0f008 */
[----:B------:R-:W-:Y:S02]  /*1240*/  PLOP3.LUT P1, PT, PT, PT, UP1, 0x80, 0x0 ;  /* 0x000000000000781c */ /* 0x000fe40003f2f018 */
[----:B--2---:R-:W-:-:S13]  /*1250*/  R2UR UR36, R2 ;  /* 0x00000000022472ca */ /* 0x004fda00000e0000 */
[----:B------:R-:W-:Y:S02]  /*1260*/  USHF.R.S32.HI UR37, URZ, 0x1f, UR36 ;  /* 0x0000001f3f257899 */ /* 0x000fe40008011424 */
[----:B------:R-:W-:-:S04]  /*1270*/  @UP0 ULEA UR8, UP2, UR36, UR8, 0x2 ;  /* 0x0000000824080291 */ /* 0x000fc8000f84103f */
[----:B------:R-:W-:Y:S02]  /*1280*/  @UP0 ULEA.HI.X UR9, UR36, UR9, UR37, 0x2, UP2 ;  /* 0x0000000924090291 */ /* 0x000fe400090f1425 */
[----:B------:R-:W-:Y:S01]  /*1290*/  @UP1 ULEA UR10, UP0, UR36, UR10, 0x2 ;  /* 0x0000000a240a1291 */ /* 0x000fe2000f80103f */
[----:B------:R-:W-:-:S03]  /*12a0*/  IMAD.U32 R2, RZ, RZ, UR8 ;  /* 0x00000008ff027e24 */ /* 0x000fc6000f8e00ff */
[----:B------:R-:W-:Y:S01]  /*12b0*/  @UP1 ULEA.HI.X UR11, UR36, UR11, UR37, 0x2, UP0 ;  /* 0x0000000b240b1291 */ /* 0x000fe200080f1425 */
[----:B------:R-:W-:Y:S01]  /*12c0*/  IMAD.U32 R3, RZ, RZ, UR9 ;  /* 0x00000009ff037e24 */ /* 0x000fe2000f8e00ff */
[----:B------:R-:W-:Y:S01]  /*12d0*/  ULDC.64 UR8, c[0x0][0x418] ;  /* 0x0001060000087ab9 */ /* 0x000fe20000000a00 */
[----:B------:R-:W-:-:S03]  /*12e0*/  IMAD.U32 R4, RZ, RZ, UR10 ;  /* 0x0000000aff047e24 */ /* 0x000fc6000f8e00ff */
[----:B------:R-:W-:Y:S01]  /*12f0*/  IMAD.U32 R5, RZ, RZ, UR11 ;  /* 0x0000000bff057e24 */ /* 0x000fe2000f8e00ff */
[----:B------:R-:W2:Y:S04]  /*1300*/  @P0 LDG.E R2, desc[UR48][R2.64] ;  /* 0x0000003002020981 */ /* 0x000ea8000c1e1900 */
[----:B------:R-:W3:Y:S01]  /*1310*/  @P1 LDG.E R4, desc[UR48][R4.64] ;  /* 0x0000003004041981 */ /* 0x000ee2000c1e1900 */
[----:B------:R-:W-:Y:S01]  /*1320*/  UISETP.NE.U32.AND UP0, UPT, UR8, URZ, UPT ;  /* 0x0000003f0800728c */ /* 0x000fe2000bf05070 */
[----:B------:R-:W-:Y:S01]  /*1330*/  UMOV UR42, UR5 ;  /* 0x00000005002a7c82 */ /* 0x000fe20008000000 */
[----:B------:R-:W-:Y:S02]  /*1340*/  ULDC UR5, c[0x0][0x2f0] ;  /* 0x0000bc0000057ab9 */ /* 0x000fe40000000800 */
[----:B------:R-:W-:Y:S01]  /*1350*/  UISETP.NE.AND.EX UP0, UPT, UR9, URZ, UPT, UP0 ;  /* 0x0000003f0900728c */ /* 0x000fe2000bf05300 */
[----:B------:R-:W-:Y:S01]  /*1360*/  UMOV UR52, URZ ;  /* 0x0000003f00347c82 */ /* 0x000fe20008000000 */
[----:B------:R-:W-:-:S02]  /*1370*/  ULOP3.LUT UR39, UR6, 0xffff, URZ, 0xc0, !UPT ;  /* 0x0000ffff06277892 */ /* 0x000fc4000f8ec03f */
[----:B------:R-:W-:Y:S02]  /*1380*/  USEL UR4, UR4, 0x1, UP0 ;  /* 0x0000000104047887 */ /* 0x000fe40008000000 */
[----:B------:R-:W-:Y:S02]  /*1390*/  ULOP3.LUT UR7, UR6, 0xff0000, URZ, 0xc0, !UPT ;  /* 0x00ff000006077892 */ /* 0x000fe4000f8ec03f */
[----:B------:R-:W-:Y:S02]  /*13a0*/  UIMAD UR4, UR4, UR5, URZ ;  /* 0x00000005040472a4 */ /* 0x000fe4000f8e023f */
[----:B------:R-:W-:Y:S01]  /*13b0*/  ULOP3.LUT UR6, UR6, 0xff000000, URZ, 0xc0, !UPT ;  /* 0xff00000006067892 */ /* 0x000fe2000f8ec03f */
[----:B--2---:R-:W-:-:S04]  /*13c0*/  @P0 R2UR UR52, R2 ;  /* 0x00000000023402ca */ /* 0x004fc800000e0000 */
[----:B---3--:R-:W-:Y:S01]  /*13d0*/  @P1 R2UR UR4, R4 ;  /* 0x00000000040412ca */ /* 0x008fe200000e0000 */
[----:B----45:R-:W-:-:S14]  /*13e0*/  @P1 BRA `(.L_x_144) ;  /* 0x0000000000341947 */ /* 0x030fdc0003800000 */
[----:B------:R-:W-:Y:S02]  /*13f0*/  ULDC.64 UR8, c[0x0][0xa08] ;  /* 0x0002820000087ab9 */ /* 0x000fe40000000a00 */
[----:B------:R-:W-:-:S04]  /*1400*/  ISETP.NE.U32.AND P0, PT, RZ, UR8, PT ;  /* 0x00000008ff007c0c */ /* 0x000fc8000bf05070 */
[----:B------:R-:W-:-:S13]  /*1410*/  ISETP.NE.AND.EX P0, PT, RZ, UR9, PT, P0 ;  /* 0x00000009ff007c0c */ /* 0x000fda000bf05300 */
[----:B------:R-:W-:Y:S05]  /*1420*/  @!P0 BRA `(.L_x_144) ;  /* 0x0000000000248947 */ /* 0x000fea0003800000 */
[----:B------:R-:W-:Y:S02]  /*1430*/  ULDC.64 UR4, c[0x0][0xa08] ;  /* 0x0002820000047ab9 */ /* 0x000fe40000000a00 */
[----:B------:R-:W-:-:S06]  /*1440*/  UIMAD.WIDE UR4, UR36, 0x4, UR4 ;  /* 0x00000004240478a5 */ /* 0x000fcc000f8e0204 */
[----:B------:R-:W-:Y:S02]  /*1450*/  IMAD.U32 R2, RZ, RZ, UR4 ;  /* 0x00000004ff027e24 */ /* 0x000fe4000f8e00ff */
[----:B------:R-:W-:-:S05]  /*1460*/  IMAD.U32 R3, RZ, RZ, UR5 ;  /* 0x00000005ff037e24 */ /* 0x000fca000f8e00ff */
[----:B------:R-:W2:Y:S04]  /*1470*/  LDG.E R4, desc[UR48][R2.64] ;  /* 0x0000003002047981 */ /* 0x000ea8000c1e1900 */
[----:B------:R-:W3:Y:S01]  /*1480*/  LDG.E R0, desc[UR48][R2.64+0x4] ;  /* 0x0000043002007981 */ /* 0x000ee2000c1e1900 */
[----:B--2---:R-:W-:Y:S02]  /*1490*/  R2UR UR4, R4 ;  /* 0x00000000040472ca */ /* 0x004fe400000e0000 */
[----:B---3--:R-:W-:-:S13]  /*14a0*/  R2UR UR5, R0 ;  /* 0x00000000000572ca */ /* 0x008fda00000e0000 */
[----:B------:R-:W-:-:S12]  /*14b0*/  UIADD3 UR4, -UR4, UR5, URZ ;  /* 0x0000000504047290 */ /* 0x000fd8000fffe13f */
.L_x_144:
[----:B------:R-:W-:Y:S02]  /*14c0*/  UIADD3 UR52, -UR52, UR4, URZ ;  /* 0x0000000434347290 */ /* 0x000fe4000fffe13f */
[----:B------:R-:W-:Y:S02]  /*14d0*/  USHF.R.U32.HI UR6, URZ, 0x8, UR6 ;  /* 0x000000083f067899 */ /* 0x000fe40008011606 */
[----:B------:R-:W-:Y:S02]  /*14e0*/  UISETP.GE.AND UP0, UPT, UR52, 0x1, UPT ;  /* 0x000000013400788c */ /* 0x000fe4000bf06270 */
[----:B------:R-:W-:Y:S02]  /*14f0*/  UIADD3 UR4, UR52, 0x7f, URZ ;  /* 0x0000007f34047890 */ /* 0x000fe4000fffe03f */
[----:B------:R-:W-:Y:S02]  /*1500*/  ULEA.HI UR6, UR7, UR6, URZ, 0x10 ;  /* 0x0000000607067291 */ /* 0x000fe4000f8f803f */
[----:B------:R-:W-:Y:S01]  /*1510*/  PLOP3.LUT P0, PT, PT, PT, UP0, 0x80, 0x0 ;  /* 0x000000000000781c */ /* 0x000fe20003f0f008 */
[----:B------:R-:W-:-:S02]  /*1520*/  USHF.R.S32.HI UR5, URZ, 0x1f, UR4 ;  /* 0x0000001f3f057899 */ /* 0x000fc40008011404 */
[----:B------:R-:W-:Y:S02]  /*1530*/  ULOP3.LUT UR40, UR6, 0xff, URZ, 0xc0, !UPT ;  /* 0x000000ff06287892 */ /* 0x000fe4000f8ec03f */
[----:B------:R-:W-:Y:S02]  /*1540*/  ULEA.HI UR5, UR5, UR4, URZ, 0x7 ;  /* 0x0000000405057291 */ /* 0x000fe4000f8f383f */
[----:B------:R-:W-:Y:S01]  /*1550*/  USHF.R.U32.HI UR44, URZ, 0x10, UR6 ;  /* 0x000000103f2c7899 */ /* 0x000fe20008011606 */
[----:B------:R-:W-:Y:S01]  /*1560*/  UMOV UR4, URZ ;  /* 0x0000003f00047c82 */ /* 0x000fe20008000000 */
[----:B------:R-:W-:-:S04]  /*1570*/  USHF.R.S32.HI UR9, URZ, 0x7, UR5 ;  /* 0x000000073f097899 */ /* 0x000fc80008011405 */
[----:B------:R-:W-:Y:S08]  /*1580*/  @!P0 BRA `(.L_x_145) ;  /* 0x0000000000908947 */ /* 0x000ff00003800000 */
[----:B------:R-:W-:Y:S01]  /*1590*/  UISETP.NE.AND UP0, UPT, UR44, URZ, UPT ;  /* 0x0000003f2c00728c */ /* 0x000fe2000bf05270 */
[----:B------:R-:W-:-:S03]  /*15a0*/  ULDC UR4, c[0x0][0x9f0] ;  /* 0x00027c0000047ab9 */ /* 0x000fc60000000800 */
[----:B------:R-:W-:-:S03]  /*15b0*/  USEL UR10, UR44, UR4, UP0 ;  /* 0x000000042c0a7287 */ /* 0x000fc60008000000 */
[----:B------:R-:W-:Y:S01]  /*15c0*/  UMOV UR4, URZ ;  /* 0x0000003f00047c82 */ /* 0x000fe20008000000 */
[----:B------:R-:W-:Y:S02]  /*15d0*/  UIADD3 UR6, UR9, -0x1, UR10 ;  /* 0xffffffff09067890 */ /* 0x000fe4000fffe00a */
[----:B------:R-:W-:-:S04]  /*15e0*/  IMAD.U32 R3, RZ, RZ, UR10 ;  /* 0x0000000aff037e24 */ /* 0x000fc8000f8e00ff */
[----:B------:R-:W-:Y:S01]  /*15f0*/  IMAD.U32 R4, RZ, RZ, UR6 ;  /* 0x00000006ff047e24 */ /* 0x000fe2000f8e00ff */
[-C--:B------:R-:W-:Y:S01]  /*1600*/  IABS R0, R3.reuse ;  /* 0x0000000300007213 */ /* 0x080fe20000000000 */
[----:B------:R-:W-:Y:S01]  /*1610*/  ULOP3.LUT UR6, UR6, UR10, URZ, 0x3c, !UPT ;  /* 0x0000000a06067292 */ /* 0x000fe2000f8e3c3f */
[----:B------:R-:W-:Y:S02]  /*1620*/  IABS R5, R3 ;  /* 0x0000000300057213 */ /* 0x000fe40000000000 */
[----:B------:R-:W-:Y:S02]  /*1630*/  R2UR UR11, R0 ;  /* 0x00000000000b72ca */ /* 0x000fe400000e0000 */
[----:B------:R-:W-:-:S05]  /*1640*/  IABS R4, R4 ;  /* 0x0000000400047213 */ /* 0x000fca0000000000 */
[----:B------:R-:W-:-:S05]  /*1650*/  IMAD.MOV.U32 R3, RZ, RZ, R4 ;  /* 0x000000ffff037224 */ /* 0x000fca00078e0004 */
[----:B------:R-:W-:Y:S01]  /*1660*/  R2UR UR8, R3 ;  /* 0x00000000030872ca */ /* 0x000fe200000e0000 */
[----:B------:R-:W0:Y:S08]  /*1670*/  I2F.RP R0, UR11 ;  /* 0x0000000b00007d06 */ /* 0x000e300008209400 */
[----:B0-----:R-:W0:Y:S02]  /*1680*/  MUFU.RCP R0, R0 ;  /* 0x0000000000007308 */ /* 0x001e240000001000 */
[----:B0-----:R-:W-:-:S02]  /*1690*/  VIADD R2, R0, 0xffffffe ;  /* 0x0ffffffe00027836 */ /* 0x001fc40000000000 */
[----:B------:R-:W-:-:S04]  /*16a0*/  IMAD.MOV R0, RZ, RZ, -R5 ;  /* 0x000000ffff007224 */ /* 0x000fc800078e0a05 */
[----:B------:R-:W0:Y:S02]  /*16b0*/  F2I.FTZ.U32.TRUNC.NTZ R2, R2 ;  /* 0x0000000200027305 */ /* 0x000e24000021f000 */
[----:B0-----:R-:W-:-:S13]  /*16c0*/  R2UR UR5, R2 ;  /* 0x00000000020572ca */ /* 0x001fda00000e0000 */
[----:B------:R-:W-:-:S04]  /*16d0*/  UIADD3 UR7, URZ, -UR5, URZ ;  /* 0x800000053f077290 */ /* 0x000fc8000fffe03f */
[----:B------:R-:W-:-:S04]  /*16e0*/  UIMAD UR7, UR7, UR11, URZ ;  /* 0x0000000b070772a4 */ /* 0x000fc8000f8e023f */
[----:B------:R-:W-:-:S03]  /*16f0*/  UIMAD.WIDE.U32 UR4, UR5, UR7, UR4 ;  /* 0x00000007050472a5 */ /* 0x000fc6000f8e0004 */
[----:B------:R-:W-:Y:S01]  /*1700*/  R2UR UR7, R0 ;  /* 0x00000000000772ca */ /* 0x000fe200000e0000 */
[----:B------:R-:W-:-:S12]  /*1710*/  UIMAD.WIDE.U32 UR4, UR5, UR8, URZ ;  /* 0x00000008050472a5 */ /* 0x000fd8000f8e003f */
[----:B------:R-:W-:-:S04]  /*1720*/  UIMAD UR4, UR5, UR7, UR8 ;  /* 0x00000007050472a4 */ /* 0x000fc8000f8e0208 */
[----:B------:R-:W-:-:S11]  /*1730*/  UISETP.GT.U32.AND UP1, UPT, UR11, UR4, UPT ;  /* 0x000000040b00728c */ /* 0x000fd6000bf24070 */
[----:B------:R-:W-:Y:S02]  /*1740*/  @!UP1 UIADD3 UR4, UR4, -UR11, URZ ;  /* 0x8000000b04049290 */ /* 0x000fe4000fffe03f */
[----:B------:R-:W-:Y:S02]  /*1750*/  @!UP1 UIADD3 UR5, UR5, 0x1, URZ ;  /* 0x0000000105059890 */ /* 0x000fe4000fffe03f */
[----:B------:R-:W-:Y:S02]  /*1760*/  UISETP.GE.U32.AND UP0, UPT, UR4, UR11, UPT ;  /* 0x0000000b0400728c */ /* 0x000fe4000bf06070 */
[----:B------:R-:W-:-:S09]  /*1770*/  UISETP.GE.AND UP1, UPT, UR6, URZ, UPT ;  /* 0x0000003f0600728c */ /* 0x000fd2000bf26270 */
[----:B------:R-:W-:Y:S02]  /*1780*/  @UP0 UIADD3 UR5, UR5, 0x1, URZ ;  /* 0x0000000105050890 */ /* 0x000fe4000fffe03f */
[----:B------:R-:W-:-:S05]  /*1790*/  UISETP.NE.AND UP0, UPT, UR10, URZ, UPT ;  /* 0x0000003f0a00728c */ /* 0x000fca000bf05270 */
[----:B------:R-:W-:Y:S02]  /*17a0*/  UMOV UR4, UR5 ;  /* 0x0000000500047c82 */ /* 0x000fe40008000000 */
[----:B------:R-:W-:-:S04]  /*17b0*/  @!UP1 UIADD3 UR4, -UR4, URZ, URZ ;  /* 0x0000003f04049290 */ /* 0x000fc8000fffe13f */
[----:B------:R-:W-:-:S12]  /*17c0*/  @!UP0 ULOP3.LUT UR4, URZ, UR10, URZ, 0x33, !UPT ;  /* 0x0000000a3f048292 */ /* 0x000fd8000f8e333f */
.L_x_145:
[----:B------:R-:W-:Y:S01]  /*17d0*/  UIMAD UR41, UR40, UR4, URZ ;  /* 0x00000004282972a4 */ /* 0x000fe2000f8e023f */
[----:B------:R-:W-:Y:S01]  /*17e0*/  IMAD.U32 R0, RZ, RZ, UR9 ;  /* 0x00000009ff007e24 */ /* 0x000fe2000f8e00ff */
[----:B------:R-:W-:Y:S01]  /*17f0*/  PLOP3.LUT P0, PT, PT, PT, PT, 0x80, 0x0 ;  /* 0x000000000000781c */ /* 0x000fe20003f0f070 */
[----:B------:R-:W-:Y:S01]  /*1800*/  IMAD.U32 R3, RZ, RZ, UR4 ;  /* 0x00000004ff037e24 */ /* 0x000fe2000f8e00ff */
[----:B------:R-:W-:Y:S01]  /*1810*/  CS2R R28, SRZ ;  /* 0x00000000001c7805 */ /* 0x000fe2000001ff00 */
[----:B------:R-:W-:Y:S01]  /*1820*/  IMAD.MOV.U32 R160, RZ, RZ, RZ ;  /* 0x000000ffffa07224 */ /* 0x000fe200078e00ff */
[----:B------:R-:W-:Y:S02]  /*1830*/  CS2R R4, SRZ ;  /* 0x0000000000047805 */ /* 0x000fe4000001ff00 */
[----:B------:R-:W-:Y:S02]  /*1840*/  CS2R R30, SRZ ;  /* 0x00000000001e7805 */ /* 0x000fe4000001ff00 */
[----:B------:R-:W-:-:S02]  /*1850*/  VIADDMNMX R0, R3, UR41, R0, PT ;  /* 0x0000002903007c46 */ /* 0x000fc4000b800100 */
[----:B------:R-:W-:Y:S02]  /*1860*/  CS2R R26, SRZ ;  /* 0x00000000001a7805 */ /* 0x000fe4000001ff00 */
[----:B------:R-:W-:Y:S02]  /*1870*/  CS2R R24, SRZ ;  /* 0x0000000000187805 */ /* 0x000fe4000001ff00 */
[----:B------:R-:W-:Y:S02]  /*1880*/  CS2R R36, SRZ ;  /* 0x0000000000247805 */ /* 0x000fe4000001ff00 */
[----:B------:R-:W-:Y:S01]  /*1890*/  R2UR UR51, R0 ;  /* 0x00000000003372ca */ /* 0x000fe200000e0000 */
        /* <DEDUP_REMOVED lines=11> */
[----:B------:R-:W-:Y:S01]  /*1950*/  CS2R R52, SRZ ;  /* 0x0000000000347805 */ /* 0x000fe2000001ff00 */
[----:B------:R-:W-:Y:S01]  /*1960*/  UISETP.GT.AND UP0, UPT, UR51, UR41, UPT ;  /* 0x000000293300728c */ /* 0x000fe2000bf04270 */
[----:B------:R-:W-:Y:S02]  /*1970*/  CS2R R54, SRZ ;  /* 0x0000000000367805 */ /* 0x000fe4000001ff00 */
[----:B------:R-:W-:Y:S02]  /*1980*/  CS2R R50, SRZ ;  /* 0x0000000000327805 */ /* 0x000fe4000001ff00 */
[----:B------:R-:W-:Y:S02]  /*1990*/  CS2R R10, SRZ ;  /* 0x00000000000a7805 */ /* 0x000fe4000001ff00 */
[----:B------:R-:W-:-:S02]  /*19a0*/  CS2R R48, SRZ ;  /* 0x0000000000307805 */ /* 0x000fc4000001ff00 */
[----:B------:R-:W-:Y:S02]  /*19b0*/  CS2R R60, SRZ ;  /* 0x00000000003c7805 */ /* 0x000fe4000001ff00 */
[----:B------:R-:W-:Y:S02]  /*19c0*/  PLOP3.LUT P1, PT, PT, PT, UP0, 0x80, 0x0 ;  /* 0x000000000000781c */ /* 0x000fe40003f2f008 */
        /* <DEDUP_REMOVED lines=24> */
[----:B------:R-:W-:Y:S01]  /*1b50*/  CS2R R98, SRZ ;  /* 0x0000000000627805 */ /* 0x000fe2000001ff00 */
[----:B------:R-:W-:Y:S01]  /*1b60*/  IMAD.MOV.U32 R108, RZ, RZ, RZ ;  /* 0x000000ffff6c7224 */ /* 0x000fe200078e00ff */
        /* <DEDUP_REMOVED lines=23> */
[----:B------:R-:W0:Y:S01]  /*1ce0*/  S2R R2, SR_TID.X ;  /* 0x0000000000027919 */ /* 0x000e220000002100 */
[----:B------:R-:W1:Y:S01]  /*1cf0*/  S2UR UR6, SR_CgaCtaId ;  /* 0x00000000000679c3 */ /* 0x000e620000008800 */
[----:B------:R-:W-:Y:S02]  /*1d00*/  UMOV UR5, 0x400 ;  /* 0x0000040000057882 */ /* 0x000fe40000000000 */
[----:B-1----:R-:W-:-:S04]  /*1d10*/  ULEA UR5, UR6, UR5, 0x18 ;  /* 0x0000000506057291 */ /* 0x002fc8000f8ec03f */
[----:B------:R-:W-:Y:S01]  /*1d20*/  UIADD3 UR5, UR5, 0x20400, URZ ;  /* 0x0002040005057890 */ /* 0x000fe2000fffe03f */
[----:B0-----:R-:W-:-:S03]  /*1d30*/  VIADD R0, R2, 0xffffff80 ;  /* 0xffffff8002007836 */ /* 0x001fc60000000000 */
[----:B------:R-:W-:Y:S02]  /*1d40*/  ULOP3.LUT UP0, URZ, UR5, 0x3ff, URZ, 0xc0, !UPT ;  /* 0x000003ff053f7892 */ /* 0x000fe4000f80c03f */
[----:B------:R-:W-:-:S04]  /*1d50*/  SHF.R.S32.HI R3, RZ, 0x1f, R0 ;  /* 0x0000001fff037819 */ /* 0x000fc80000011400 */
[----:B------:R-:W-:Y:S02]  /*1d60*/  PLOP3.LUT P0, PT, PT, PT, UP0, 0x80, 0x0 ;  /* 0x000000000000781c */ /* 0x000fe40003f0f008 */
[----:B------:R-:W-:-:S04]  /*1d70*/  LEA.HI R3, R3, R0, RZ, 0x7 ;  /* 0x0000000003037211 */ /* 0x000fc800078f38ff */
[----:B------:R-:W-:-:S06]  /*1d80*/  SHF.R.S32.HI R3, RZ, 0x7, R3 ;  /* 0x00000007ff037819 */ /* 0x000fcc0000011403 */
[----:B------:R-:W0:Y:S02]  /*1d90*/  SHFL.IDX PT, R3, R3, RZ, 0x1f ;  /* 0x00001fff03037589 */ /* 0x000e2400000e0000 */
[----:B0-----:R-:W-:-:S13]  /*1da0*/  R2UR UR43, R3 ;  /* 0x00000000032b72ca */ /* 0x001fda00000e0000 */
        /* <DEDUP_REMOVED lines=23> */
.L_x_147:
[----:B------:R-:W-:Y:S01]  /*1f20*/  ULDC.64 UR6, c[0x0][0x998] ;  /* 0x0002660000067ab9 */ /* 0x000fe20000000a00 */
[----:B------:R-:W-:Y:S01]  /*1f30*/  ULDC.64 UR4, c[0x0][0x990] ;  /* 0x0002640000047ab9 */ /* 0x000fe20000000a00 */
[----:B------:R-:W-:Y:S02]  /*1f40*/  ISETP.NE.U32.AND P1, PT, RZ, UR6, PT ;  /* 0x00000006ff007c0c */ /* 0x000fe4000bf25070 */
[----:B------:R-:W-:Y:S02]  /*1f50*/  ISETP.NE.U32.AND P0, PT, RZ, UR4, PT ;  /* 0x00000004ff007c0c */ /* 0x000fe4000bf05070 */
[----:B------:R-:W-:Y:S02]  /*1f60*/  ISETP.NE.AND.EX P1, PT, RZ, UR7, PT, P1 ;  /* 0x00000007ff007c0c */ /* 0x000fe4000bf25310 */
[----:B------:R-:W-:-:S11]  /*1f70*/  ISETP.NE.AND.EX P0, PT, RZ, UR5, PT, P0 ;  /* 0x00000005ff007c0c */ /* 0x000fd6000bf05300 */
[----:B------:R-:W0:Y:S08]  /*1f80*/  @P1 LDC.64 R8, c[0x0][0x9b8] ;  /* 0x00026e00ff081b82 */ /* 0x000e300000000a00 */
[----:B------:R-:W1:Y:S08]  /*1f90*/  @P0 LDC.64 R6, c[0x0][0x9a8] ;  /* 0x00026a00ff060b82 */ /* 0x000e700000000a00 */
[----:B------:R-:W2:Y:S08]  /*1fa0*/  @P0 LDC.64 R10, c[0x0][0x9b0] ;  /* 0x00026c00ff0a0b82 */ /* 0x000eb00000000a00 */
[----:B------:R-:W3:Y:S01]  /*1fb0*/  @P1 LDC.64 R12, c[0x0][0x9c0] ;  /* 0x00027000ff0c1b82 */ /* 0x000ee20000000a00 */
[----:B0-----:R-:W-:-:S02]  /*1fc0*/  @P1 IMAD R2, R8, UR37, RZ ;  /* 0x0000002508021c24 */ /* 0x001fc4000f8e02ff */
[----:B------:R-:W-:-:S04]  /*1fd0*/  @P1 IMAD.WIDE.U32 R4, R8, UR36, RZ ;  /* 0x0000002408041c25 */ /* 0x000fc8000f8e00ff */
[----:B------:R-:W-:Y:S02]  /*1fe0*/  @P1 IMAD R9, R9, UR36, R2 ;  /* 0x0000002409091c24 */ /* 0x000fe4000f8e0202 */
[C---:B-1----:R-:W-:Y:S02]  /*1ff0*/  @P0 IMAD R0, R6.reuse, UR37, RZ ;  /* 0x0000002506000c24 */ /* 0x042fe4000f8e02ff */
[----:B------:R-:W-:-:S04]  /*2000*/  @P0 IMAD.WIDE.U32 R2, R6, UR36, RZ ;  /* 0x0000002406020c25 */ /* 0x000fc8000f8e00ff */
[----:B------:R-:W-:Y:S02]  /*2010*/  @P0 IMAD R7, R7, UR36, R0 ;  /* 0x0000002407070c24 */ /* 0x000fe4000f8e0200 */
[----:B------:R-:W-:Y:S02]  /*2020*/  @P1 IMAD.IADD R5, R5, 0x1, R9 ;  /* 0x0000000105051824 */ /* 0x000fe400078e0209 */
[----:B------:R-:W-:Y:S02]  /*2030*/  @P0 IMAD.IADD R3, R3, 0x1, R7 ;  /* 0x0000000103030824 */ /* 0x000fe400078e0207 */
[----:B------:R-:W-:Y:S02]  /*2040*/  IMAD.MOV.U32 R0, RZ, RZ, 0x3f800000 ;  /* 0x3f800000ff007424 */ /* 0x000fe400078e00ff */
[----:B--2---:R-:W-:-:S04]  /*2050*/  @P0 IMAD.WIDE.U32 R2, R10, UR39, R2 ;  /* 0x000000270a020c25 */ /* 0x004fc8000f8e0002 */
[----:B---3--:R-:W-:Y:S01]  /*2060*/  @P1 IMAD.WIDE.U32 R6, R12, UR39, R4 ;  /* 0x000000270c061c25 */ /* 0x008fe2000f8e0004 */
[----:B------:R-:W-:-:S03]  /*2070*/  @P0 LEA R4, P2, R2, UR4, 0x2 ;  /* 0x0000000402040c11 */ /* 0x000fc6000f8410ff */
[----:B------:R-:W-:Y:S01]  /*2080*/  @P0 IMAD R5, R11, UR39, R3 ;  /* 0x000000270b050c24 */ /* 0x000fe2000f8e0203 */
[----:B------:R-:W-:Y:S01]  /*2090*/  @P1 LEA R8, P3, R6, UR6, 0x2 ;  /* 0x0000000606081c11 */ /* 0x000fe2000f8610ff */
[----:B------:R-:W-:Y:S02]  /*20a0*/  @P1 IMAD R3, R13, UR39, R7 ;  /* 0x000000270d031c24 */ /* 0x000fe4000f8e0207 */
[----:B------:R-:W-:Y:S01]  /*20b0*/  IMAD.MOV.U32 R7, RZ, RZ, 0x3f800000 ;  /* 0x3f800000ff077424 */ /* 0x000fe200078e00ff */
[----:B------:R-:W-:Y:S02]  /*20c0*/  @P0 LEA.HI.X R5, R2, UR5, R5, 0x2, P2 ;  /* 0x0000000502050c11 */ /* 0x000fe400090f1405 */
[----:B------:R-:W-:-:S03]  /*20d0*/  @P1 LEA.HI.X R9, R6, UR7, R3, 0x2, P3 ;  /* 0x0000000706091c11 */ /* 0x000fc600098f1403 */
[----:B------:R0:W2:Y:S04]  /*20e0*/  @P0 LDG.E R7, desc[UR48][R4.64] ;  /* 0x0000003004070981 */ /* 0x0000a8000c1e1900 */
[----:B------:R-:W2:Y:S01]  /*20f0*/  @P1 LDG.E R0, desc[UR48][R8.64] ;  /* 0x0000003008001981 */ /* 0x000ea2000c1e1900 */
[----:B------:R-:W1:Y:S01]  /*2100*/  S2UR UR5, SR_CgaCtaId ;  /* 0x00000000000579c3 */ /* 0x000e620000008800 */
[----:B------:R-:W-:Y:S01]  /*2110*/  ULEA.HI UR4, UR46, UR46, URZ, 0x1 ;  /* 0x0000002e2e047291 */ /* 0x000fe2000f8f083f */
[----:B------:R-:W-:-:S03]  /*2120*/  MOV R2, 0x400 ;  /* 0x0000040000027802 */ /* 0x000fc60000000f00 */
[----:B------:R-:W-:Y:S01]  /*2130*/  ULOP3.LUT UR4, UR4, 0xfffffffe, URZ, 0xc0, !UPT ;  /* 0xfffffffe04047892 */ /* 0x000fe2000f8ec03f */
[----:B0-----:R-:W-:-:S03]  /*2140*/  IMAD.U32 R4, RZ, RZ, UR47 ;  /* 0x0000002fff047e24 */ /* 0x001fc6000f8e00ff */
[----:B------:R-:W-:Y:S02]  /*2150*/  UIADD3 UR4, UR46, -UR4, URZ ;  /* 0x800000042e047290 */ /* 0x000fe4000fffe03f */
[----:B------:R-:W-:-:S04]  /*2160*/  ISETP.NE.AND P0, PT, R4, 0x3, PT ;  /* 0x000000030400780c */ /* 0x000fc80003f05270 */
[----:B------:R-:W-:Y:S01]  /*2170*/  IMAD.U32 R11, RZ, RZ, UR4 ;  /* 0x00000004ff0b7e24 */ /* 0x000fe2000f8e00ff */
[----:B------:R-:W-:-:S04]  /*2180*/  ULDC UR4, c[0x0][0x9d8] ;  /* 0x0002760000047ab9 */ /* 0x000fc80000000800 */
[----:B------:R-:W-:Y:S01]  /*2190*/  SHF.L.U32 R11, R11, 0x1f, RZ ;  /* 0x0000001f0b0b7819 */ /* 0x000fe200000006ff */
[----:B-1----:R-:W-:-:S05]  /*21a0*/  IMAD.U32 R3, RZ, RZ, UR5 ;  /* 0x00000005ff037e24 */ /* 0x002fca000f8e00ff */
[----:B------:R-:W-:-:S04]  /*21b0*/  LEA R2, R3, R2, 0x18 ;  /* 0x0000000203027211 */ /* 0x000fc800078ec0ff */
[----:B------:R-:W0:Y:S01]  /*21c0*/  SYNCS.PHASECHK.TRANS64.TRYWAIT P1, [R2+URZ+0x38800], R11 ;  /* 0x0388000b020075a7 */ /* 0x000e22000802017f */
[----:B--2---:R-:W-:-:S04]  /*21d0*/  FMUL.FTZ R0, R7, R0 ;  /* 0x0000000007007220 */ /* 0x004fc80000410000 */
[----:B------:R-:W-:Y:S01]  /*21e0*/  FMUL.FTZ R0, R0, UR4 ;  /* 0x0000000400007c20 */ /* 0x000fe20008410000 */
[----:B0-----:R-:W-:Y:S06]  /*21f0*/  @!P1 BRA `(.L_x_148) ;  /* 0x0000013000b09947 */ /* 0x001fec0003800000 */
.L_x_286:
[----:B------:R-:W-:Y:S05]  /*2200*/  @!P0 BRA `(.L_x_149) ;  /* 0x0000000000048947 */ /* 0x000fea0003800000 */
[----:B------:R-:W-:Y:S01]  /*2210*/  BPT.TRAP 0x1 ;  /* 0x000000040000795c */ /* 0x000fe20000300000 */
.L_x_149:
[----:B------:R-:W-:Y:S02]  /*2220*/  IMAD.U32 R5, RZ, RZ, UR53 ;  /* 0x00000035ff057e24 */ /* 0x000fe4000f8e00ff */
[----:B------:R-:W-:Y:S02]  /*2230*/  IMAD.U32 R6, RZ, RZ, UR45 ;  /* 0x0000002dff067e24 */ /* 0x000fe4000f8e00ff */
[----:B------:R-:W-:-:S03]  /*2240*/  IMAD R4, R5, 0x8, R2 ;  /* 0x0000000805047824 */ /* 0x000fc600078e0202 */
[----:B------:R-:W-:-:S04]  /*2250*/  SHF.L.U32 R5, R6, 0x1f, RZ ;  /* 0x0000001f06057819 */ /* 0x000fc800000006ff */
[----:B------:R1:W2:Y:S01]  /*2260*/  SYNCS.PHASECHK.TRANS64.TRYWAIT P1, [R4+URZ+0x38830], R5 ;  /* 0x03883005040075a7 */ /* 0x0002a2000802017f */
[----:B------:R-:W-:Y:S05]  /*2270*/  @!P0 BRA `(.L_x_150) ;  /* 0x0000000000048947 */ /* 0x000fea0003800000 */
[----:B------:R-:W-:Y:S01]  /*2280*/  BPT.TRAP 0x1 ;  /* 0x000000040000795c */ /* 0x000fe20000300000 */
.L_x_150:
[----:B------:R-:W3:Y:S01]  /*2290*/  S2R R6, SR_TID.X ;  /* 0x0000000000067919 */ /* 0x000ee20000002100 */
[----:B------:R-:W-:Y:S01]  /*22a0*/  IMAD.MOV.U32 R25, RZ, RZ, RZ ;  /* 0x000000ffff197224 */ /* 0x000fe200078e00ff */
[----:B---3--:R-:W-:Y:S01]  /*22b0*/  LOP3.LUT P2, RZ, R6, 0x7f, RZ, 0xc0, !PT ;  /* 0x0000007f06ff7812 */ /* 0x008fe2000784c0ff */
[----:B--2---:R-:W-:-:S12]  /*22c0*/  @P1 BRA `(.L_x_151) ;  /* 0x0000000000081947 */ /* 0x004fd80003800000 */
[----:B------:R-:W2:Y:S02]  /*22d0*/  SYNCS.PHASECHK.TRANS64.TRYWAIT P1, [R4+URZ+0x38830], R5 ;  /* 0x03883005040075a7 */ /* 0x000ea4000802017f */
[----:B--2---:R-:W-:Y:S05]  /*22e0*/  @!P1 BRA `(.L_x_152) ;  /* 0x0000013000889947 */ /* 0x004fea0003800000 */
.L_x_151:
[----:B------:R-:W-:Y:S05]  /*22f0*/  WARPSYNC.ALL ;  /* 0x0000000000007948 */ /* 0x000fea0003800000 */
[----:B------:R-:W-:Y:S01]  /*2300*/  R2UR UR4, R2 ;  /* 0x00000000020472ca */ /* 0x000fe200000e0000 */
[----:B------:R-:W-:Y:S01]  /*2310*/  ULOP3.LUT UR32, UR54, 0x10000, URZ, 0xfc, !UPT ;  /* 0x0001000036207892 */ /* 0x000fe2000f8efc3f */
[----:B------:R-:W-:Y:S01]  /*2320*/  WARPGROUP.ARRIVE ;  /* 0x00000000000079c5 */ /* 0x000fe20000000000 */
[----:B------:R-:W-:Y:S01]  /*2330*/  UMOV UR33, 0x40000040 ;  /* 0x4000004000217882 */ /* 0x000fe20000000000 */
[----:B------:R-:W-:Y:S01]  /*2340*/  UMOV UR35, 0x40000040 ;  /* 0x4000004000237882 */ /* 0x000fe20000000000 */
[----:B------:R-:W-:Y:S01]  /*2350*/  UMOV UR5, 0x40000040 ;  /* 0x4000004000057882 */ /* 0x000fe20000000000 */
[----:B------:R-:W-:Y:S01]  /*2360*/  UMOV UR7, 0x40000040 ;  /* 0x4000004000077882 */ /* 0x000fe20000000000 */
[----:B------:R-:W-:Y:S01]  /*2370*/  UIADD3 UR8, UR32, 0x4, URZ ;  /* 0x0000000420087890 */ /* 0x000fe2000fffe03f */
[----:B------:R-:W3:Y:S01]  /*2380*/  S2R R92, SR_TID.X ;  /* 0x00000000005c7919 */ /* 0x000ee20000002100 */
        /* <DEDUP_REMOVED lines=8> */
[----:B------:R-:W-:Y:S01]  /*2410*/  USHF.R.U32.HI UR4, URZ, 0x4, UR4 ;  /* 0x000000043f047899 */ /* 0x000fe20008011604 */
[--C-:B------:R-:W-:Y:S01]  /*2420*/  IMAD.MOV.U32 R94, RZ, RZ, R25.reuse ;  /* 0x000000ffff5e7224 */ /* 0x100fe200078e0019 */
[----:B------:R-:W-:Y:S01]  /*2430*/  UIADD3 UR16, UR32, 0x400, URZ ;  /* 0x0000040020107890 */ /* 0x000fe2000fffe03f */
[--C-:B------:R-:W-:Y:S01]  /*2440*/  IMAD.MOV.U32 R97, RZ, RZ, R25.reuse ;  /* 0x000000ffff617224 */ /* 0x100fe200078e0019 */
[----:B------:R-:W-:Y:S01]  /*2450*/  ULOP3.LUT UR4, UR4, 0x3fff, URZ, 0xc0, !UPT ;  /* 0x00003fff04047892 */ /* 0x000fe2000f8ec03f */
[--C-:B------:R-:W-:Y:S01]  /*2460*/  IMAD.MOV.U32 R96, RZ, RZ, R25.reuse ;  /* 0x000000ffff607224 */ /* 0x100fe200078e0019 */
[----:B------:R-:W-:Y:S01]  /*2470*/  UMOV UR17, 0x40000040 ;  /* 0x4000004000117882 */ /* 0x000fe20000000000 */
[----:B------:R-:W-:Y:S01]  /*2480*/  UMOV UR19, 0x40000040 ;  /* 0x4000004000137882 */ /* 0x000fe20000000000 */
[----:B------:R-:W-:Y:S01]  /*2490*/  ULOP3.LUT UR50, UR4, 0x10000, URZ, 0xfc, !UPT ;  /* 0x0001000004327892 */ /* 0x000fe2000f8efc3f */
[--C-:B------:R-:W-:Y:S01]  /*24a0*/  IMAD.MOV.U32 R99, RZ, RZ, R25.reuse ;  /* 0x000000ffff637224 */ /* 0x100fe200078e0019 */
[----:B------:R-:W-:Y:S01]  /*24b0*/  UIADD3 UR4, UR32, 0x2, URZ ;  /* 0x0000000220047890 */ /* 0x000fe2000fffe03f */
[--C-:B------:R-:W-:Y:S01]  /*24c0*/  IMAD.MOV.U32 R98, RZ, RZ, R25.reuse ;  /* 0x000000ffff627224 */ /* 0x100fe200078e0019 */
[----:B------:R-:W-:Y:S01]  /*24d0*/  ULEA UR34, UR53, UR50, 0xb ;  /* 0x0000003235227291 */ /* 0x000fe2000f8e583f */
[--C-:B------:R-:W-:Y:S01]  /*24e0*/  IMAD.MOV.U32 R101, RZ, RZ, R25.reuse ;  /* 0x000000ffff657224 */ /* 0x100fe200078e0019 */
[----:B------:R-:W-:Y:S01]  /*24f0*/  UIADD3 UR20, UR32, 0x402, URZ ;  /* 0x0000040220147890 */ /* 0x000fe2000fffe03f */
[--C-:B------:R-:W-:Y:S01]  /*2500*/  IMAD.MOV.U32 R100, RZ, RZ, R25.reuse ;  /* 0x000000ffff647224 */ /* 0x100fe200078e0019 */
[----:B------:R-:W-:Y:S01]  /*2510*/  UIADD3 UR6, UR34, 0x2, URZ ;  /* 0x0000000222067890 */ /* 0x000fe2000fffe03f */
[--C-:B------:R-:W-:Y:S01]  /*2520*/  IMAD.MOV.U32 R103, RZ, RZ, R25.reuse ;  /* 0x000000ffff677224 */ /* 0x100fe200078e0019 */
[----:B------:R-:W-:Y:S01]  /*2530*/  UIADD3 UR10, UR34, 0x4, URZ ;  /* 0x00000004220a7890 */ /* 0x000fe2000fffe03f */
[----:B------:R-:W-:Y:S01]  /*2540*/  IMAD.MOV.U32 R102, RZ, RZ, R25 ;  /* 0x000000ffff667224 */ /* 0x000fe200078e0019 */
[----:B------:R-:W-:-:S02]  /*2550*/  UIADD3 UR14, UR34, 0x6, URZ ;  /* 0x00000006220e7890 */ /* 0x000fc4000fffe03f */
[----:B------:R-:W-:Y:S01]  /*2560*/  QGMMA.64x128x32.F32.E4M3.E4M3 R28, gdesc[UR32], RZ, !UPT, gsb0 ;  /* 0x01e00000201c79f3 */ /* 0x000fe2000c0008ff */
        /* <DEDUP_REMOVED lines=94> */
[----:B------:R-:W5:Y:S01]  /*2b50*/  MUFU.TANH R28, R28 ;  /* 0x0000001c001c7308 */ /* 0x000f620000002400 */
[----:B----4-:R-:W-:-:S02]  /*2b60*/  IMAD.U32 R31, RZ, RZ, UR52 ;  /* 0x00000034ff1f7e24 */ /* 0x010fc4000f8e00ff */
[C---:B------:R-:W-:Y:S01]  /*2b70*/  FMUL.FTZ R34, R0.reuse, R34 ;  /* 0x0000002200227220 */ /* 0x040fe20000410000 */
[C---:B------:R-:W-:Y:S01]  /*2b80*/  FMUL.FTZ R44, R0.reuse, R44 ;  /* 0x0000002c002c7220 */ /* 0x040fe20000410000 */
[C---:B------:R-:W-:Y:S01]  /*2b90*/  FMUL.FTZ R39, R0.reuse, R39 ;  /* 0x0000002700277220 */ /* 0x040fe20000410000 */
[C---:B------:R-:W-:Y:S01]  /*2ba0*/  FMUL.FTZ R43, R0.reuse, R43 ;  /* 0x0000002b002b7220 */ /* 0x040fe20000410000 */
[C---:B------:R-:W-:Y:S01]  /*2bb0*/  FMUL.FTZ R48, R0.reuse, R48 ;  /* 0x0000003000307220 */ /* 0x040fe20000410000 */
[C---:B------:R-:W-:Y:S01]  /*2bc0*/  FMUL.FTZ R41, R0.reuse, R41 ;  /* 0x0000002900297220 */ /* 0x040fe20000410000 */
[----:B------:R-:W4:Y:S01]  /*2bd0*/  MUFU.TANH R29, R29 ;  /* 0x0000001d001d7308 */ /* 0x000f220000002400 */
        /* <DEDUP_REMOVED lines=16> */
[----:B0-----:R-:W-:Y:S01]  /*2ce0*/  IADD3 R42, R31, 0x80, -R16 ;  /* 0x000000801f2a7810 */ /* 0x001fe20007ffe810 */
[C---:B------:R-:W-:Y:S01]  /*2cf0*/  FMUL.FTZ R55, R0.reuse, R55 ;  /* 0x0000003700377220 */ /* 0x040fe20000410000 */
[C---:B------:R-:W-:Y:S01]  /*2d00*/  FMUL.FTZ R58, R0.reuse, R58 ;  /* 0x0000003a003a7220 */ /* 0x040fe20000410000 */
[C---:B------:R-:W-:Y:S01]  /*2d10*/  FMUL.FTZ R64, R0.reuse, R64 ;  /* 0x0000004000407220 */ /* 0x040fe20000410000 */
[C---:B------:R-:W-:Y:S01]  /*2d20*/  FMUL.FTZ R65, R0.reuse, R65 ;  /* 0x0000004100417220 */ /* 0x040fe20000410000 */
[C---:B------:R-:W-:Y:S01]  /*2d30*/  FMUL.FTZ R59, R0.reuse, R59 ;  /* 0x0000003b003b7220 */ /* 0x040fe20000410000 */
[----:B------:R-:W-:Y:S01]  /*2d40*/  FMUL.FTZ R62, R0, R62 ;  /* 0x0000003e003e7220 */ /* 0x000fe20000410000 */
[----:B------:R-:W0:Y:S01]  /*2d50*/  MUFU.TANH R32, R32 ;  /* 0x0000002000207308 */ /* 0x000e220000002400 */
[----:B-1----:R-:W-:-:S02]  /*2d60*/  IMAD.U32 R35, RZ, RZ, UR51 ;  /* 0x00000033ff237e24 */ /* 0x002fc4000f8e00ff */
[C---:B------:R-:W-:Y:S01]  /*2d70*/  FMUL.FTZ R68, R0.reuse, R68 ;  /* 0x0000004400447220 */ /* 0x040fe20000410000 */
[C---:B------:R-:W-:Y:S01]  /*2d80*/  FMUL.FTZ R69, R0.reuse, R69 ;  /* 0x0000004500457220 */ /* 0x040fe20000410000 */
[C---:B------:R-:W-:Y:S01]  /*2d90*/  FMUL.FTZ R63, R0.reuse, R63 ;  /* 0x0000003f003f7220 */ /* 0x040fe20000410000 */
[----:B------:R-:W-:Y:S02]  /*2da0*/  IMAD R42, R35, -0x80, R42 ;  /* 0xffffff80232a7824 */ /* 0x000fe400078e022a */
[C---:B------:R-:W-:Y:S01]  /*2db0*/  FMUL.FTZ R70, R0.reuse, R70 ;  /* 0x0000004600467220 */ /* 0x040fe20000410000 */
[C---:B------:R-:W-:Y:S01]  /*2dc0*/  FMUL.FTZ R72, R0.reuse, R72 ;  /* 0x0000004800487220 */ /* 0x040fe20000410000 */
[----:B------:R-:W-:Y:S01]  /*2dd0*/  MUFU.TANH R33, R33 ;  /* 0x0000002100217308 */ /* 0x000fe20000002400 */
[----:B------:R-:W-:Y:S01]  /*2de0*/  FMUL.FTZ R66, R0, R66 ;  /* 0x0000004200427220 */ /* 0x000fe20000410000 */
[----:B------:R-:W-:Y:S01]  /*2df0*/  ISETP.GT.AND P4, PT, R42, RZ, PT ;  /* 0x000000ff2a00720c */ /* 0x000fe20003f84270 */
[----:B------:R-:W-:Y:S01]  /*2e00*/  FMUL.FTZ R67, R0, R67 ;  /* 0x0000004300437220 */ /* 0x000fe20000410000 */
[----:B------:R-:W-:Y:S01]  /*2e10*/  ISETP.GT.AND P5, PT, R42, 0x1, PT ;  /* 0x000000012a00780c */ /* 0x000fe20003fa4270 */
[----:B------:R-:W-:Y:S01]  /*2e20*/  FMUL.FTZ R73, R0, R73 ;  /* 0x0000004900497220 */ /* 0x000fe20000410000 */
[----:B------:R-:W-:Y:S01]  /*2e30*/  ISETP.GT.AND P1, PT, R42, 0x8, PT ;  /* 0x000000082a00780c */ /* 0x000fe20003f24270 */
[----:B------:R-:W-:Y:S01]  /*2e40*/  FMUL.FTZ R76, R0, R76 ;  /* 0x0000004c004c7220 */ /* 0x000fe20000410000 */
[----:B--2---:R-:W1:Y:S01]  /*2e50*/  MUFU.TANH R5, R30 ;  /* 0x0000001e00057308 */ /* 0x004e620000002400 */
[----:B-----5:R-:W-:Y:S01]  /*2e60*/  FSEL R28, R28, -INF , P4 ;  /* 0xff8000001c1c7808 */ /* 0x020fe20002000000 */
[C---:B------:R-:W-:Y:S01]  /*2e70*/  FMUL.FTZ R77, R0.reuse, R77 ;  /* 0x0000004d004d7220 */ /* 0x040fe20000410000 */
[----:B----4-:R-:W-:Y:S01]  /*2e80*/  FSEL R31, R29, -INF , P5 ;  /* 0xff8000001d1f7808 */ /* 0x010fe20002800000 */
[----:B------:R-:W-:Y:S01]  /*2e90*/  FMUL.FTZ R71, R0, R71 ;  /* 0x0000004700477220 */ /* 0x000fe20000410000 */
[----:B------:R-:W-:Y:S01]  /*2ea0*/  ISETP.GT.AND P2, PT, R42, 0x9, PT ;  /* 0x000000092a00780c */ /* 0x000fe20003f44270 */
[----:B------:R-:W-:Y:S01]  /*2eb0*/  FMUL.FTZ R74, R0, R74 ;  /* 0x0000004a004a7220 */ /* 0x000fe20000410000 */
[----:B0-----:R-:W-:Y:S01]  /*2ec0*/  FSEL R32, R32, -INF , P1 ;  /* 0xff80000020207808 */ /* 0x001fe20000800000 */
[----:B------:R-:W0:Y:S01]  /*2ed0*/  MUFU.TANH R40, R40 ;  /* 0x0000002800287308 */ /* 0x000e220000002400 */
[----:B------:R-:W-:Y:S01]  /*2ee0*/  FMNMX.FTZ R29, R28, R31, !PT ;  /* 0x0000001f1c1d7209 */ /* 0x000fe20007810000 */
[----:B------:R-:W-:Y:S01]  /*2ef0*/  FMUL.FTZ R80, R0, R80 ;  /* 0x0000005000507220 */ /* 0x000fe20000410000 */
[----:B------:R-:W-:Y:S01]  /*2f00*/  FSEL R6, R6, -INF , P5 ;  /* 0xff80000006067808 */ /* 0x000fe20002800000 */
[----:B------:R-:W-:Y:S01]  /*2f10*/  FMUL.FTZ R81, R0, R81 ;  /* 0x0000005100517220 */ /* 0x000fe20000410000 */
[----:B------:R-:W-:Y:S01]  /*2f20*/  ISETP.GT.AND P5, PT, R42, 0x18, PT ;  /* 0x000000182a00780c */ /* 0x000fe20003fa4270 */
[----:B------:R-:W-:Y:S01]  /*2f30*/  FMUL.FTZ R75, R0, R75 ;  /* 0x0000004b004b7220 */ /* 0x000fe20000410000 */
[----:B------:R-:W-:Y:S01]  /*2f40*/  ISETP.GT.AND P3, PT, R42, 0x10, PT ;  /* 0x000000102a00780c */ /* 0x000fe20003f64270 */
[----:B------:R-:W2:Y:S01]  /*2f50*/  MUFU.TANH R36, R36 ;  /* 0x0000002400247308 */ /* 0x000ea20000002400 */
[----:B------:R-:W-:Y:S01]  /*2f60*/  FMNMX.FTZ R29, R32, R29, !PT ;  /* 0x0000001d201d7209 */ /* 0x000fe20007810000 */
[C---:B------:R-:W-:Y:S01]  /*2f70*/  FMUL.FTZ R78, R0.reuse, R78 ;  /* 0x0000004e004e7220 */ /* 0x040fe20000410000 */
[----:B-1----:R-:W-:Y:S01]  /*2f80*/  FSEL R5, R5, -INF , P4 ;  /* 0xff80000005057808 */ /* 0x002fe20002000000 */
[----:B------:R-:W-:Y:S01]  /*2f90*/  FMUL.FTZ R84, R0, R84 ;  /* 0x0000005400547220 */ /* 0x000fe20000410000 */
[----:B------:R-:W-:Y:S01]  /*2fa0*/  ISETP.GT.AND P4, PT, R42, 0x11, PT ;  /* 0x000000112a00780c */ /* 0x000fe20003f84270 */
[----:B------:R-:W-:Y:S01]  /*2fb0*/  FMUL.FTZ R79, R0, R79 ;  /* 0x0000004f004f7220 */ /* 0x000fe20000410000 */
[----:B------:R-:W-:Y:S01]  /*2fc0*/  FSEL R8, R8, -INF , P2 ;  /* 0xff80000008087808 */ /* 0x000fe20001000000 */
[----:B------:R2:W1:Y:S01]  /*2fd0*/  MUFU.TANH R11, R37 ;  /* 0x00000025000b7308 */ /* 0x0004620000002400 */
[----:B0-----:R-:W-:Y:S01]  /*2fe0*/  FSEL R35, R40, -INF , P5 ;  /* 0xff80000028237808 */ /* 0x001fe20002800000 */
[C---:B------:R-:W-:Y:S01]  /*2ff0*/  FMUL.FTZ R85, R0.reuse, R85 ;  /* 0x0000005500557220 */ /* 0x040fe20000410000 */
[C---:B------:R-:W-:Y:S01]  /*3000*/  FMUL.FTZ R82, R0.reuse, R82 ;  /* 0x0000005200527220 */ /* 0x040fe20000410000 */
[C---:B------:R-:W-:Y:S01]  /*3010*/  FMUL.FTZ R88, R0.reuse, R88 ;  /* 0x0000005800587220 */ /* 0x040fe20000410000 */
[C---:B------:R-:W-:Y:S01]  /*3020*/  FMUL.FTZ R89, R0.reuse, R89 ;  /* 0x0000005900597220 */ /* 0x040fe20000410000 */
[----:B------:R-:W-:Y:S01]  /*3030*/  ULDC UR52, c[0x0][0x988] ;  /* 0x0002620000347ab9 */ /* 0x000fe20000000800 */
[----:B------:R-:W-:Y:S01]  /*3040*/  FMUL.FTZ R83, R0, R83 ;  /* 0x0000005300537220 */ /* 0x000fe20000410000 */
[----:B------:R0:W4:Y:S01]  /*3050*/  MUFU.TANH R7, R34 ;  /* 0x0000002200077308 */ /* 0x0001220000002400 */
[----:B--2---:R-:W-:Y:S01]  /*3060*/  FSEL R37, R36, -INF , P3 ;  /* 0xff80000024257808 */ /* 0x004fe20001800000 */
[C---:B------:R-:W-:Y:S01]  /*3070*/  FMUL.FTZ R86, R0.reuse, R86 ;  /* 0x0000005600567220 */ /* 0x040fe20000410000 */
[C---:B------:R-:W-:Y:S01]  /*3080*/  FMUL.FTZ R87, R0.reuse, R87 ;  /* 0x0000005700577220 */ /* 0x040fe20000410000 */
[C---:B------:R-:W-:Y:S01]  /*3090*/  FMUL.FTZ R90, R0.reuse, R90 ;  /* 0x0000005a005a7220 */ /* 0x040fe20000410000 */
[----:B------:R-:W-:Y:S01]  /*30a0*/  FMUL.FTZ R91, R0, R91 ;  /* 0x0000005b005b7220 */ /* 0x000fe20000410000 */
[----:B------:R-:W-:-:S02]  /*30b0*/  UIADD3 UR51, UR51, -0x2, URZ ;  /* 0xfffffffe33337890 */ /* 0x000fc4000fffe03f */
[----:B------:R-:W2:Y:S01]  /*30c0*/  MUFU.TANH R10, R39 ;  /* 0x00000027000a7308 */ /* 0x000ea20000002400 */
[----:B0-----:R-:W-:Y:S01]  /*30d0*/  FSEL R34, R33, -INF , P2 ;  /* 0xff80000021227808 */ /* 0x001fe20001000000 */
[----:B------:R-:W-:Y:S01]  /*30e0*/  UISETP.GE.AND UP0, UPT, UR51, UR41, UPT ;  /* 0x000000293300728c */ /* 0x000fe2000bf06270 */
[----:B------:R-:W-:Y:S02]  /*30f0*/  ISETP.GT.AND P2, PT, R42, 0x20, PT ;  /* 0x000000202a00780c */ /* 0x000fe40003f44270 */
[----:B------:R-:W-:Y:S02]  /*3100*/  FMNMX.FTZ R40, R34, R29, !PT ;  /* 0x0000001d22287209 */ /* 0x000fe40007810000 */
[----:B-1----:R-:W-:Y:S01]  /*3110*/  FSEL R36, R11, -INF , P4 ;  /* 0xff8000000b247808 */ /* 0x002fe20002000000 */
[----:B------:R-:W0:Y:S01]  /*3120*/  MUFU.TANH R44, R44 ;  /* 0x0000002c002c7308 */ /* 0x000e220000002400 */
[----:B------:R-:W-:Y:S02]  /*3130*/  FMNMX.FTZ R29, R37, R40, !PT ;  /* 0x00000028251d7209 */ /* 0x000fe40007810000 */
[----:B----4-:R-:W-:-:S02]  /*3140*/  FSEL R7, R7, -INF , P1 ;  /* 0xff80000007077808 */ /* 0x010fc40000800000 */
[----:B------:R-:W-:Y:S02]  /*3150*/  ISETP.GT.AND P1, PT, R42, 0x19, PT ;  /* 0x000000192a00780c */ /* 0x000fe40003f24270 */
[----:B------:R-:W-:Y:S01]  /*3160*/  FSEL R11, R12, -INF , P5 ;  /* 0xff8000000c0b7808 */ /* 0x000fe20002800000 */
[----:B------:R-:W1:Y:S01]  /*3170*/  MUFU.TANH R43, R43 ;  /* 0x0000002b002b7308 */ /* 0x000e620000002400 */
[----:B--2---:R-:W-:Y:S02]  /*3180*/  FSEL R10, R10, -INF , P4 ;  /* 0xff8000000a0a7808 */ /* 0x004fe40002000000 */
[C---:B------:R-:W-:Y:S02]  /*3190*/  ISETP.GT.AND P4, PT, R42.reuse, 0x28, PT ;  /* 0x000000282a00780c */ /* 0x040fe40003f84270 */
[----:B------:R-:W-:-:S03]  /*31a0*/  ISETP.GT.AND P5, PT, R42, 0x29, PT ;  /* 0x000000292a00780c */ /* 0x000fc60003fa4270 */
[----:B------:R-:W2:Y:S01]  /*31b0*/  MUFU.TANH R48, R48 ;  /* 0x0000003000307308 */ /* 0x000ea20000002400 */
[----:B0-----:R-:W-:Y:S02]  /*31c0*/  FSEL R39, R44, -INF , P2 ;  /* 0xff8000002c277808 */ /* 0x001fe40001000000 */
[----:B------:R-:W-:-:S05]  /*31d0*/  FMNMX.FTZ R44, R36, R29, !PT ;  /* 0x0000001d242c7209 */ /* 0x000fca0007810000 */
[----:B------:R-:W0:Y:S01]  /*31e0*/  MUFU.TANH R41, R41 ;  /* 0x0000002900297308 */ /* 0x000e220000002400 */
[----:B-1----:R-:W-:-:S07]  /*31f0*/  FSEL R12, R43, -INF , P1 ;  /* 0xff8000002b0c7808 */ /* 0x002fce0000800000 */
[----:B------:R-:W1:Y:S01]  /*3200*/  MUFU.TANH R9, R38 ;  /* 0x0000002600097308 */ /* 0x000e620000002400 */
[----:B--2---:R-:W-:Y:S02]  /*3210*/  FSEL R43, R48, -INF , P4 ;  /* 0xff800000302b7808 */ /* 0x004fe40002000000 */
[----:B------:R-:W-:-:S05]  /*3220*/  FMNMX.FTZ R48, R35, R44, !PT ;  /* 0x0000002c23307209 */ /* 0x000fca0007810000 */
[----:B------:R-:W2:Y:S01]  /*3230*/  MUFU.TANH R45, R45 ;  /* 0x0000002d002d7308 */ /* 0x000ea20000002400 */
[----:B0-----:R-:W-:Y:S02]  /*3240*/  FSEL R33, R41, -INF , P1 ;  /* 0xff80000029217808 */ /* 0x001fe40000800000 */
[----:B------:R-:W-:Y:S02]  /*3250*/  ISETP.GT.AND P1, PT, R42, 0x30, PT ;  /* 0x000000302a00780c */ /* 0x000fe40003f24270 */
[----:B------:R-:W-:-:S03]  /*3260*/  FMNMX.FTZ R48, R33, R48, !PT ;  /* 0x0000003021307209 */ /* 0x000fc60007810000 */
[----:B------:R-:W-:Y:S01]  /*3270*/  MUFU.TANH R52, R52 ;  /* 0x0000003400347308 */ /* 0x000fe20000002400 */
[----:B-1----:R-:W-:Y:S02]  /*3280*/  FSEL R9, R9, -INF , P3 ;  /* 0xff80000009097808 */ /* 0x002fe40001800000 */
[----:B------:R-:W-:Y:S02]  /*3290*/  ISETP.GT.AND P3, PT, R42, 0x21, PT ;  /* 0x000000212a00780c */ /* 0x000fe40003f64270 */
[----:B------:R-:W-:-:S03]  /*32a0*/  FMNMX.FTZ R29, R39, R48, !PT ;  /* 0x00000030271d7209 */ /* 0x000fc60007810000 */
[----:B------:R-:W0:Y:S01]  /*32b0*/  MUFU.TANH R49, R49 ;  /* 0x0000003100317308 */ /* 0x000e220000002400 */
[----:B--2---:R-:W-:-:S07]  /*32c0*/  FSEL R40, R45, -INF , P3 ;  /* 0xff8000002d287808 */ /* 0x004fce0001800000 */
[----:B------:R-:W1:Y:S08]  /*32d0*/  MUFU.TANH R13, R46 ;  /* 0x0000002e000d7308 */ /* 0x000e700000002400 */
[----:B------:R2:W4:Y:S01]  /*32e0*/  MUFU.TANH R14, R47 ;  /* 0x0000002f000e7308 */ /* 0x0005220000002400 */
[----:B0-----:R-:W-:-:S07]  /*32f0*/  FSEL R44, R49, -INF , P5 ;  /* 0xff800000312c7808 */ /* 0x001fce0002800000 */
[----:B------:R-:W0:Y:S01]  /*3300*/  MUFU.TANH R53, R53 ;  /* 0x0000003500357308 */ /* 0x000e220000002400 */
[----:B--2---:R-:W-:Y:S02]  /*3310*/  FSEL R47, R52, -INF , P1 ;  /* 0xff800000342f7808 */ /* 0x004fe40000800000 */
[----:B------:R-:W-:Y:S02]  /*3320*/  FMNMX.FTZ R52, R40, R29, !PT ;  /* 0x0000001d28347209 */ /* 0x000fe40007810000 */
[----:B-1----:R-:W-:Y:S02]  /*3330*/  FSEL R13, R13, -INF , P2 ;  /* 0xff8000000d0d7808 */ /* 0x002fe40001000000 */
[----:B------:R-:W-:Y:S01]  /*3340*/  FMNMX.FTZ R29, R43, R52, !PT ;  /* 0x000000342b1d7209 */ /* 0x000fe20007810000 */
[----:B------:R-:W1:Y:S01]  /*3350*/  MUFU.TANH R15, R50 ;  /* 0x00000032000f7308 */ /* 0x000e620000002400 */
[----:B------:R-:W-:Y:S02]  /*3360*/  ISETP.GT.AND P2, PT, R42, 0x31, PT ;  /* 0x000000312a00780c */ /* 0x000fe40003f44270 */
[----:B------:R-:W-:-:S02]  /*3370*/  FMNMX.FTZ R52, R44, R29, !PT ;  /* 0x0000001d2c347209 */ /* 0x000fc40007810000 */
[----:B----4-:R-:W-:Y:S02]  /*3380*/  FSEL R14, R14, -INF , P3 ;  /* 0xff8000000e0e7808 */ /* 0x010fe40001800000 */
[----:B------:R-:W-:Y:S01]  /*3390*/  ISETP.GT.AND P3, PT, R42, 0x38, PT ;  /* 0x000000382a00780c */ /* 0x000fe20003f64270 */
[----:B------:R-:W2:Y:S01]  /*33a0*/  MUFU.TANH R56, R56 ;  /* 0x0000003800387308 */ /* 0x000ea20000002400 */
[----:B0-----:R-:W-:Y:S02]  /*33b0*/  FSEL R48, R53, -INF , P2 ;  /* 0xff80000035307808 */ /* 0x001fe40001000000 */
[----:B------:R-:W-:-:S05]  /*33c0*/  FMNMX.FTZ R29, R47, R52, !PT ;  /* 0x000000342f1d7209 */ /* 0x000fca0007810000 */
[----:B------:R-:W0:Y:S01]  /*33d0*/  MUFU.TANH R20, R51 ;  /* 0x0000003300147308 */ /* 0x000e220000002400 */
[----:B-1----:R-:W-:Y:S02]  /*33e0*/  FSEL R15, R15, -INF , P4 ;  /* 0xff8000000f0f7808 */ /* 0x002fe40002000000 */
[----:B------:R-:W-:-:S05]  /*33f0*/  ISETP.GT.AND P4, PT, R42, 0x39, PT ;  /* 0x000000392a00780c */ /* 0x000fca0003f84270 */
[----:B------:R-:W1:Y:S01]  /*3400*/  MUFU.TANH R51, R57 ;  /* 0x0000003900337308 */ /* 0x000e620000002400 */
[----:B--2---:R-:W-:Y:S02]  /*3410*/  FSEL R49, R56, -INF , P3 ;  /* 0xff80000038317808 */ /* 0x004fe40001800000 */
[----:B------:R-:W-:-:S04]  /*3420*/  FMNMX.FTZ R56, R48, R29, !PT ;  /* 0x0000001d30387209 */ /* 0x000fc80007810000 */
[----:B------:R-:W-:Y:S01]  /*3430*/  FMNMX.FTZ R56, R49, R56, !PT ;  /* 0x0000003831387209 */ /* 0x000fe20007810000 */
[----:B------:R-:W2:Y:S01]  /*3440*/  MUFU.TANH R21, R54 ;  /* 0x0000003600157308 */ /* 0x000ea20000002400 */
[----:B0-----:R-:W-:Y:S02]  /*3450*/  FSEL R20, R20, -INF , P5 ;  /* 0xff80000014147808 */ /* 0x001fe40002800000 */
[----:B------:R-:W-:-:S05]  /*3460*/  ISETP.GT.AND P5, PT, R42, 0x40, PT ;  /* 0x000000402a00780c */ /* 0x000fca0003fa4270 */
[----:B------:R-:W0:Y:S01]  /*3470*/  MUFU.TANH R60, R60 ;  /* 0x0000003c003c7308 */ /* 0x000e220000002400 */
[----:B-1----:R-:W-:-:S04]  /*3480*/  FSEL R51, R51, -INF , P4 ;  /* 0xff80000033337808 */ /* 0x002fc80002000000 */
[----:B------:R-:W-:-:S03]  /*3490*/  FMNMX.FTZ R41, R51, R56, !PT ;  /* 0x0000003833297209 */ /* 0x000fc60007810000 */
[----:B------:R-:W1:Y:S01]  /*34a0*/  MUFU.TANH R24, R55 ;  /* 0x0000003700187308 */ /* 0x000e620000002400 */
[----:B--2---:R-:W-:Y:S02]  /*34b0*/  FSEL R21, R21, -INF , P1 ;  /* 0xff80000015157808 */ /* 0x004fe40000800000 */
[----:B------:R-:W-:-:S05]  /*34c0*/  ISETP.GT.AND P1, PT, R42, 0x41, PT ;  /* 0x000000412a00780c */ /* 0x000fca0003f24270 */
[----:B------:R-:W2:Y:S01]  /*34d0*/  MUFU.TANH R61, R61 ;  /* 0x0000003d003d7308 */ /* 0x000ea20000002400 */
[----:B0-----:R-:W-:-:S04]  /*34e0*/  FSEL R52, R60, -INF , P5 ;  /* 0xff8000003c347808 */ /* 0x001fc80002800000 */
[----:B------:R-:W-:-:S03]  /*34f0*/  FMNMX.FTZ R56, R52, R41, !PT ;  /* 0x0000002934387209 */ /* 0x000fc60007810000 */
[----:B------:R-:W0:Y:S01]  /*3500*/  MUFU.TANH R26, R58 ;  /* 0x0000003a001a7308 */ /* 0x000e220000002400 */
[----:B-1----:R-:W-:Y:S02]  /*3510*/  FSEL R24, R24, -INF , P2 ;  /* 0xff80000018187808 */ /* 0x002fe40001000000 */
[----:B------:R-:W-:-:S05]  /*3520*/  ISETP.GT.AND P2, PT, R42, 0x48, PT ;  /* 0x000000482a00780c */ /* 0x000fca0003f44270 */
[----:B------:R-:W1:Y:S01]  /*3530*/  MUFU.TANH R55, R64 ;  /* 0x0000004000377308 */ /* 0x000e620000002400 */
[----:B--2---:R-:W-:-:S04]  /*3540*/  FSEL R53, R61, -INF , P1 ;  /* 0xff8000003d357808 */ /* 0x004fc80000800000 */
[----:B------:R-:W-:-:S03]  /*3550*/  FMNMX.FTZ R60, R53, R56, !PT ;  /* 0x00000038353c7209 */ /* 0x000fc60007810000 */
        /* <DEDUP_REMOVED lines=22> */
[----:B-1----:R-:W-:-:S07]  /*36c0*/  FSEL R60, R69, -INF , P5 ;  /* 0xff800000453c7808 */ /* 0x002fce0002800000 */
[----:B------:R-:W1:Y:S01]  /*36d0*/  MUFU.TANH R72, R72 ;  /* 0x0000004800487308 */ /* 0x000e620000002400 */
[----:B--2---:R-:W-:Y:S02]  /*36e0*/  FSEL R38, R38, -INF , P2 ;  /* 0xff80000026267808 */ /* 0x004fe40001000000 */
[----:B------:R-:W-:-:S05]  /*36f0*/  ISETP.GT.AND P2, PT, R42, 0x59, PT ;  /* 0x000000592a00780c */ /* 0x000fca0003f44270 */
[----:B------:R-:W2:Y:S01]  /*3700*/  MUFU.TANH R67, R67 ;  /* 0x0000004300437308 */ /* 0x000ea20000002400 */
[----:B0-----:R-:W-:Y:S02]  /*3710*/  FSEL R45, R70, -INF , P4 ;  /* 0xff800000462d7808 */ /* 0x001fe40002000000 */
[----:B------:R-:W-:Y:S02]  /*3720*/  FMNMX.FTZ R70, R60, R65, !PT ;  /* 0x000000413c467209 */ /* 0x000fe40007810000 */
[----:B------:R-:W-:-:S03]  /*3730*/  ISETP.GT.AND P4, PT, R42, 0x61, PT ;  /* 0x000000612a00780c */ /* 0x000fc60003f84270 */
[----:B------:R-:W0:Y:S01]  /*3740*/  MUFU.TANH R63, R73 ;  /* 0x00000049003f7308 */ /* 0x000e220000002400 */
[----:B-1----:R-:W-:-:S04]  /*3750*/  FSEL R61, R72, -INF , P1 ;  /* 0xff800000483d7808 */ /* 0x002fc80000800000 */
[----:B------:R-:W-:-:S03]  /*3760*/  FMNMX.FTZ R70, R61, R70, !PT ;  /* 0x000000463d467209 */ /* 0x000fc60007810000 */
[----:B------:R1:W4:Y:S01]  /*3770*/  MUFU.TANH R64, R76 ;  /* 0x0000004c00407308 */ /* 0x0003220000002400 */
[----:B--2---:R-:W-:Y:S02]  /*3780*/  FSEL R41, R67, -INF , P3 ;  /* 0xff80000043297808 */ /* 0x004fe40001800000 */
[----:B------:R-:W-:-:S05]  /*3790*/  ISETP.GT.AND P3, PT, R42, 0x60, PT ;  /* 0x000000602a00780c */ /* 0x000fca0003f64270 */
[----:B------:R-:W2:Y:S01]  /*37a0*/  MUFU.TANH R46, R71 ;  /* 0x00000047002e7308 */ /* 0x000ea20000002400 */
[----:B0-----:R-:W-:Y:S01]  /*37b0*/  FSEL R63, R63, -INF , P2 ;  /* 0xff8000003f3f7808 */ /* 0x001fe20001000000 */
[----:B-1----:R-:W-:-:S03]  /*37c0*/  IMAD.MOV.U32 R76, RZ, RZ, R25 ;  /* 0x000000ffff4c7224 */ /* 0x002fc600078e0019 */
[----:B------:R-:W-:-:S03]  /*37d0*/  FMNMX.FTZ R67, R63, R70, !PT ;  /* 0x000000463f437209 */ /* 0x000fc60007810000 */
[----:B------:R-:W0:Y:S01]  /*37e0*/  MUFU.TANH R77, R77 ;  /* 0x0000004d004d7308 */ /* 0x000e220000002400 */
[----:B----4-:R-:W-:-:S04]  /*37f0*/  FSEL R64, R64, -INF , P3 ;  /* 0xff80000040407808 */ /* 0x010fc80001800000 */
[----:B------:R-:W-:-:S03]  /*3800*/  FMNMX.FTZ R70, R64, R67, !PT ;  /* 0x0000004340467209 */ /* 0x000fc60007810000 */
[----:B------:R-:W1:Y:S01]  /*3810*/  MUFU.TANH R50, R74 ;  /* 0x0000004a00327308 */ /* 0x000e620000002400 */
[----:B--2---:R-:W-:Y:S02]  /*3820*/  FSEL R46, R46, -INF , P5 ;  /* 0xff8000002e2e7808 */ /* 0x004fe40002800000 */
[----:B------:R-:W-:-:S05]  /*3830*/  ISETP.GT.AND P5, PT, R42, 0x68, PT ;  /* 0x000000682a00780c */ /* 0x000fca0003fa4270 */
[----:B------:R2:W4:Y:S01]  /*3840*/  MUFU.TANH R66, R80 ;  /* 0x0000005000427308 */ /* 0x0005220000002400 */
[----:B0-----:R-:W-:Y:S01]  /*3850*/  FSEL R65, R77, -INF , P4 ;  /* 0xff8000004d417808 */ /* 0x001fe20002000000 */
[----:B------:R-:W-:-:S03]  /*3860*/  IMAD.MOV.U32 R77, RZ, RZ, R25 ;  /* 0x000000ffff4d7224 */ /* 0x000fc600078e0019 */
[----:B------:R-:W-:-:S03]  /*3870*/  FMNMX.FTZ R71, R65, R70, !PT ;  /* 0x0000004641477209 */ /* 0x000fc60007810000 */
[----:B------:R-:W0:Y:S01]  /*3880*/  MUFU.TANH R54, R75 ;  /* 0x0000004b00367308 */ /* 0x000e220000002400 */
[----:B-1----:R-:W-:Y:S01]  /*3890*/  FSEL R50, R50, -INF , P1 ;  /* 0xff80000032327808 */ /* 0x002fe20000800000 */
[----:B--2---:R-:W-:Y:S01]  /*38a0*/  IMAD.MOV.U32 R80, RZ, RZ, R25 ;  /* 0x000000ffff507224 */ /* 0x004fe200078e0019 */
[----:B------:R-:W-:-:S05]  /*38b0*/  ISETP.GT.AND P1, PT, R42, 0x69, PT ;  /* 0x000000692a00780c */ /* 0x000fca0003f24270 */
[----:B------:R-:W1:Y:S01]  /*38c0*/  MUFU.TANH R81, R81 ;  /* 0x0000005100517308 */ /* 0x000e620000002400 */
[----:B----4-:R-:W-:-:S04]  /*38d0*/  FSEL R66, R66, -INF , P5 ;  /* 0xff80000042427808 */ /* 0x010fc80002800000 */
[----:B------:R-:W-:-:S03]  /*38e0*/  FMNMX.FTZ R72, R66, R71, !PT ;  /* 0x0000004742487209 */ /* 0x000fc60007810000 */
[----:B------:R2:W4:Y:S01]  /*38f0*/  MUFU.TANH R57, R78 ;  /* 0x0000004e00397308 */ /* 0x0005220000002400 */
[----:B0-----:R-:W-:Y:S02]  /*3900*/  FSEL R54, R54, -INF , P2 ;  /* 0xff80000036367808 */ /* 0x001fe40001000000 */
[----:B------:R-:W-:-:S05]  /*3910*/  ISETP.GT.AND P2, PT, R42, 0x70, PT ;  /* 0x000000702a00780c */ /* 0x000fca0003f44270 */
[----:B------:R0:W5:Y:S01]  /*3920*/  MUFU.TANH R68, R84 ;  /* 0x0000005400447308 */ /* 0x0001620000002400 */
[----:B-1----:R-:W-:Y:S01]  /*3930*/  FSEL R67, R81, -INF , P1 ;  /* 0xff80000051437808 */ /* 0x002fe20000800000 */
[--C-:B--2---:R-:W-:Y:S02]  /*3940*/  IMAD.MOV.U32 R78, RZ, RZ, R25.reuse ;  /* 0x000000ffff4e7224 */ /* 0x104fe400078e0019 */
[----:B------:R-:W-:Y:S01]  /*3950*/  IMAD.MOV.U32 R81, RZ, RZ, R25 ;  /* 0x000000ffff517224 */ /* 0x000fe200078e0019 */
[----:B------:R-:W-:-:S03]  /*3960*/  FMNMX.FTZ R71, R67, R72, !PT ;  /* 0x0000004843477209 */ /* 0x000fc60007810000 */
[----:B------:R1:W2:Y:S01]  /*3970*/  MUFU.TANH R59, R79 ;  /* 0x0000004f003b7308 */ /* 0x0002a20000002400 */
[----:B----4-:R-:W-:Y:S01]  /*3980*/  FSEL R57, R57, -INF , P3 ;  /* 0xff80000039397808 */ /* 0x010fe20001800000 */
[----:B0-----:R-:W-:Y:S01]  /*3990*/  IMAD.MOV.U32 R84, RZ, RZ, R25 ;  /* 0x000000ffff547224 */ /* 0x001fe200078e0019 */
[----:B------:R-:W-:-:S05]  /*39a0*/  ISETP.GT.AND P3, PT, R42, 0x71, PT ;  /* 0x000000712a00780c */ /* 0x000fca0003f64270 */
[----:B------:R0:W4:Y:S01]  /*39b0*/  MUFU.TANH R69, R85 ;  /* 0x0000005500457308 */ /* 0x0001220000002400 */
[----:B-----5:R-:W-:Y:S01]  /*39c0*/  FSEL R68, R68, -INF , P2 ;  /* 0xff80000044447808 */ /* 0x020fe20001000000 */
[----:B-1----:R-:W-:-:S03]  /*39d0*/  IMAD.MOV.U32 R79, RZ, RZ, R25 ;  /* 0x000000ffff4f7224 */ /* 0x002fc600078e0019 */
[----:B------:R-:W-:-:S03]  /*39e0*/  FMNMX.FTZ R72, R68, R71, !PT ;  /* 0x0000004744487209 */ /* 0x000fc60007810000 */
[----:B------:R1:W5:Y:S01]  /*39f0*/  MUFU.TANH R62, R82 ;  /* 0x00000052003e7308 */ /* 0x0003620000002400 */
[----:B--2---:R-:W-:Y:S01]  /*3a00*/  FSEL R59, R59, -INF , P4 ;  /* 0xff8000003b3b7808 */ /* 0x004fe20002000000 */
[----:B0-----:R-:W-:Y:S01]  /*3a10*/  IMAD.MOV.U32 R85, RZ, RZ, R25 ;  /* 0x000000ffff557224 */ /* 0x001fe200078e0019 */
[----:B------:R-:W-:-:S05]  /*3a20*/  ISETP.GT.AND P4, PT, R42, 0x78, PT ;  /* 0x000000782a00780c */ /* 0x000fca0003f84270 */
[----:B------:R-:W0:Y:S01]  /*3a30*/  MUFU.TANH R88, R88 ;  /* 0x0000005800587308 */ /* 0x000e220000002400 */
[----:B----4-:R-:W-:Y:S01]  /*3a40*/  FSEL R69, R69, -INF , P3 ;  /* 0xff80000045457808 */ /* 0x010fe20001800000 */
[----:B-1----:R-:W-:-:S03]  /*3a50*/  IMAD.MOV.U32 R82, RZ, RZ, R25 ;  /* 0x000000ffff527224 */ /* 0x002fc600078e0019 */
[----:B------:R-:W-:-:S03]  /*3a60*/  FMNMX.FTZ R71, R69, R72, !PT ;  /* 0x0000004845477209 */ /* 0x000fc60007810000 */
[----:B------:R1:W2:Y:S01]  /*3a70*/  MUFU.TANH R70, R89 ;  /* 0x0000005900467308 */ /* 0x0002a20000002400 */
[----:B-----5:R-:W-:Y:S02]  /*3a80*/  FSEL R62, R62, -INF , P5 ;  /* 0xff8000003e3e7808 */ /* 0x020fe40002800000 */
[----:B------:R-:W-:-:S05]  /*3a90*/  ISETP.GT.AND P5, PT, R42, 0x79, PT ;  /* 0x000000792a00780c */ /* 0x000fca0003fa4270 */
[----:B------:R-:W-:Y:S01]  /*3aa0*/  MUFU.TANH R83, R83 ;  /* 0x0000005300537308 */ /* 0x000fe20000002400 */
[----:B0-----:R-:W-:Y:S01]  /*3ab0*/  FSEL R42, R88, -INF , P4 ;  /* 0xff800000582a7808 */ /* 0x001fe20002000000 */
[--C-:B-1----:R-:W-:Y:S02]  /*3ac0*/  IMAD.MOV.U32 R89, RZ, RZ, R25.reuse ;  /* 0x000000ffff597224 */ /* 0x102fe400078e0019 */
[----:B------:R-:W-:Y:S01]  /*3ad0*/  IMAD.MOV.U32 R88, RZ, RZ, R25 ;  /* 0x000000ffff587224 */ /* 0x000fe200078e0019 */
[----:B------:R-:W-:-:S03]  /*3ae0*/  FMNMX.FTZ R71, R42, R71, !PT ;  /* 0x000000472a477209 */ /* 0x000fc60007810000 */
[----:B------:R-:W-:Y:S01]  /*3af0*/  MUFU.TANH R86, R86 ;  /* 0x0000005600567308 */ /* 0x000fe20000002400 */
[----:B--2---:R-:W-:-:S04]  /*3b00*/  FSEL R70, R70, -INF , P5 ;  /* 0xff80000046467808 */ /* 0x004fc80002800000 */
[----:B------:R-:W-:-:S03]  /*3b10*/  FMNMX.FTZ R72, R70, R71, !PT ;  /* 0x0000004746487209 */ /* 0x000fc60007810000 */
[----:B------:R-:W-:Y:S02]  /*3b20*/  MUFU.TANH R87, R87 ;  /* 0x0000005700577308 */ /* 0x000fe40000002400 */
[----:B------:R-:W0:Y:S06]  /*3b30*/  SHFL.BFLY PT, R71, R72, 0x2, 0x1f ;  /* 0x0c401f0048477f89 */ /* 0x000e2c00000e0000 */
[----:B------:R-:W1:Y:S08]  /*3b40*/  MUFU.TANH R90, R90 ;  /* 0x0000005a005a7308 */ /* 0x000e700000002400 */
[----:B------:R-:W2:Y:S01]  /*3b50*/  MUFU.TANH R91, R91 ;  /* 0x0000005b005b7308 */ /* 0x000ea20000002400 */
[----:B0-----:R-:W-:Y:S01]  /*3b60*/  FMNMX.FTZ R73, R72, R71, !PT ;  /* 0x0000004748497209 */ /* 0x001fe20007810000 */
[----:B------:R-:W-:-:S04]  /*3b70*/  IMAD.U32 R71, RZ, RZ, UR52 ;  /* 0x00000034ff477e24 */ /* 0x000fc8000f8e00ff */
[----:B------:R-:W0:Y:S02]  /*3b80*/  SHFL.BFLY PT, R186, R73, 0x1, 0x1f ;  /* 0x0c201f0049ba7f89 */ /* 0x000e2400000e0000 */
[----:B0-----:R-:W-:-:S04]  /*3b90*/  FMNMX.FTZ R186, R73, R186, !PT ;  /* 0x000000ba49ba7209 */ /* 0x001fc80007810000 */
[C---:B------:R-:W-:Y:S01]  /*3ba0*/  FSETP.NEU.FTZ.AND P6, PT, R186.reuse, -INF , PT ;  /* 0xff800000ba00780b */ /* 0x040fe20003fdd000 */
[----:B------:R-:W-:-:S05]  /*3bb0*/  FFMA.FTZ R71, R186, R71, -8 ;  /* 0xc1000000ba477423 */ /* 0x000fca0000010047 */
[----:B------:R-:W-:Y:S02]  /*3bc0*/  FSEL R71, R71, RZ, P6 ;  /* 0x000000ff47477208 */ /* 0x000fe40003000000 */
[----:B---3--:R-:W-:Y:S01]  /*3bd0*/  LOP3.LUT P6, RZ, R92, 0x7f, RZ, 0xc0, !PT ;  /* 0x0000007f5cff7812 */ /* 0x008fe200078cc0ff */
[----:B------:R-:W-:Y:S02]  /*3be0*/  IMAD.MOV.U32 R92, RZ, RZ, R25 ;  /* 0x000000ffff5c7224 */ /* 0x000fe400078e0019 */
[----:B------:R-:W-:-:S01]  /*3bf0*/  FFMA.FTZ R228, R28, UR52, -R71 ;  /* 0x000000341ce47c23 */ /* 0x000fc20008010847 */
[--C-:B------:R-:W-:Y:S01]  /*3c00*/  FFMA.FTZ R28, R32, UR52, -R71.reuse ;  /* 0x00000034201c7c23 */ /* 0x100fe20008010847 */
[----:B------:R-:W-:Y:S01]  /*3c10*/  FMNMX.FTZ R32, R5, R6, !PT ;  /* 0x0000000605207209 */ /* 0x000fe20007810000 */
[--C-:B------:R-:W-:Y:S01]  /*3c20*/  FFMA.FTZ R230, R37, UR52, -R71.reuse ;  /* 0x0000003425e67c23 */ /* 0x100fe20008010847 */
        /* <DEDUP_REMOVED lines=12> */
[----:B-1----:R-:W-:Y:S01]  /*3cf0*/  FSEL R51, R90, -INF , P4 ;  /* 0xff8000005a337808 */ /* 0x002fe20002000000 */
[--C-:B------:R-:W-:Y:S01]  /*3d00*/  FFMA.FTZ R224, R64, UR52, -R71.reuse ;  /* 0x0000003440e07c23 */ /* 0x100fe20008010847 */
[----:B------:R-:W-:Y:S01]  /*3d10*/  FMNMX.FTZ R32, R10, R37, !PT ;  /* 0x000000250a207209 */ /* 0x000fe20007810000 */
[--C-:B------:R-:W-:Y:S01]  /*3d20*/  FFMA.FTZ R37, R36, UR52, -R71.reuse ;  /* 0x0000003424257c23 */ /* 0x100fe20008010847 */
[----:B------:R-:W-:-:S01]  /*3d30*/  FFMA.FTZ R36, R35, UR52, -R71 ;  /* 0x0000003423247c23 */ /* 0x000fc20008010847 */
[----:B--2---:R-:W-:Y:S01]  /*3d40*/  FSEL R52, R91, -INF , P5 ;  /* 0xff8000005b347808 */ /* 0x004fe20002800000 */
[----:B------:R-:W-:-:S01]  /*3d50*/  FFMA.FTZ R222, R58, UR52, -R71 ;  /* 0x000000343ade7c23 */ /* 0x000fc20008010847 */
[----:B------:R-:W-:Y:S01]  /*3d60*/  FMNMX.FTZ R75, R11, R32, !PT ;  /* 0x000000200b4b7209 */ /* 0x000fe20007810000 */
[----:B------:R-:W-:-:S01]  /*3d70*/  FFMA.FTZ R31, R31, UR52, -R71 ;  /* 0x000000341f1f7c23 */ /* 0x000fc20008010847 */
[--C-:B------:R-:W-:Y:S01]  /*3d80*/  FFMA.FTZ R33, R33, UR52, -R71.reuse ;  /* 0x0000003421217c23 */ /* 0x100fe20008010847 */
[----:B------:R-:W-:-:S01]  /*3d90*/  FFMA.FTZ R55, R55, UR52, -R71 ;  /* 0x0000003437377c23 */ /* 0x000fc20008010847 */
[----:B------:R-:W-:Y:S01]  /*3da0*/  FMNMX.FTZ R32, R12, R75, !PT ;  /* 0x0000004b0c207209 */ /* 0x000fe20007810000 */
[----:B------:R-:W-:-:S01]  /*3db0*/  FFMA.FTZ R65, R65, UR52, -R71 ;  /* 0x0000003441417c23 */ /* 0x000fc20008010847 */
[--C-:B------:R-:W-:Y:S01]  /*3dc0*/  FFMA.FTZ R58, R68, UR52, -R71.reuse ;  /* 0x00000034443a7c23 */ /* 0x100fe20008010847 */
[----:B------:R-:W-:-:S01]  /*3dd0*/  FFMA.FTZ R42, R42, UR52, -R71 ;  /* 0x000000342a2a7c23 */ /* 0x000fc20008010847 */
[----:B------:R-:W-:Y:S01]  /*3de0*/  FMNMX.FTZ R35, R13, R32, !PT ;  /* 0x000000200d237209 */ /* 0x000fe20007810000 */
[----:B------:R-:W-:Y:S01]  /*3df0*/  MUFU.EX2 R228, R228 ;  /* 0x000000e400e47308 */ /* 0x000fe20000000800 */
[----:B------:R-:W-:-:S02]  /*3e00*/  @!P6 VIADD R4, R4, 0x38840 ;  /* 0x000388400404e836 */ /* 0x000fc40000000000 */
[----:B------:R-:W-:Y:S01]  /*3e10*/  FMNMX.FTZ R34, R14, R35, !PT ;  /* 0x000000230e227209 */ /* 0x000fe20007810000 */
[--C-:B------:R-:W-:Y:S02]  /*3e20*/  IMAD.MOV.U32 R68, RZ, RZ, R25.reuse ;  /* 0x000000ffff447224 */ /* 0x100fe400078e0019 */
[----:B------:R-:W-:Y:S01]  /*3e30*/  @!P6 PRMT R4, RZ, 0x654, R4 ;  /* 0x00000654ff04e816 */ /* 0x000fe20000000004 */
[--C-:B------:R-:W-:Y:S01]  /*3e40*/  IMAD.MOV.U32 R91, RZ, RZ, R25.reuse ;  /* 0x000000ffff5b7224 */ /* 0x100fe200078e0019 */
[----:B------:R-:W-:Y:S01]  /*3e50*/  FMNMX.FTZ R35, R15, R34, !PT ;  /* 0x000000220f237209 */ /* 0x000fe20007810000 */
[----:B------:R0:W-:Y:S01]  /*3e60*/  MUFU.EX2 R32, R36 ;  /* 0x0000002400207308 */ /* 0x0001e20000000800 */
[----:B------:R1:W-:Y:S01]  /*3e70*/  @!P6 SYNCS.ARRIVE.TRANS64.RED.A1T0 RZ, [R4+URZ], RZ ;  /* 0x000000ff04ffe9a7 */ /* 0x0003e2000810043f */
[----:B------:R-:W-:Y:S01]  /*3e80*/  IMAD.MOV.U32 R90, RZ, RZ, R25 ;  /* 0x000000ffff5a7224 */ /* 0x000fe200078e0019 */
[----:B------:R-:W-:-:S04]  /*3e90*/  FMNMX.FTZ R34, R20, R35, !PT ;  /* 0x0000002314227209 */ /* 0x000fc80007810000 */
[----:B------:R-:W-:Y:S01]  /*3ea0*/  FMNMX.FTZ R35, R21, R34, !PT ;  /* 0x0000002215237209 */ /* 0x000fe20007810000 */
[----:B------:R-:W2:Y:S03]  /*3eb0*/  MUFU.EX2 R31, R31 ;  /* 0x0000001f001f7308 */ /* 0x000ea60000000800 */
[----:B------:R-:W-:-:S04]  /*3ec0*/  FMNMX.FTZ R35, R24, R35, !PT ;  /* 0x0000002318237209 */ /* 0x000fc80007810000 */
[----:B------:R-:W-:Y:S01]  /*3ed0*/  FMNMX.FTZ R34, R26, R35, !PT ;  /* 0x000000231a227209 */ /* 0x000fe20007810000 */
[----:B------:R-:W3:Y:S03]  /*3ee0*/  MUFU.EX2 R28, R28 ;  /* 0x0000001c001c7308 */ /* 0x000ee60000000800 */
[----:B------:R-:W-:-:S04]  /*3ef0*/  FMNMX.FTZ R34, R27, R34, !PT ;  /* 0x000000221b227209 */ /* 0x000fc80007810000 */
[----:B------:R-:W-:Y:S01]  /*3f00*/  FMNMX.FTZ R39, R29, R34, !PT ;  /* 0x000000221d277209 */ /* 0x000fe20007810000 */
[----:B------:R-:W-:Y:S03]  /*3f10*/  MUFU.EX2 R35, R40 ;  /* 0x0000002800237308 */ /* 0x000fe60000000800 */
[----:B------:R-:W-:-:S04]  /*3f20*/  FMNMX.FTZ R39, R30, R39, !PT ;  /* 0x000000271e277209 */ /* 0x000fc80007810000 */
[----:B0-----:R-:W-:Y:S01]  /*3f30*/  FMNMX.FTZ R36, R38, R39, !PT ;  /* 0x0000002726247209 */ /* 0x001fe20007810000 */
[----:B------:R0:W-:Y:S03]  /*3f40*/  MUFU.EX2 R34, R72 ;  /* 0x0000004800227308 */ /* 0x0001e60000000800 */
[----:B------:R-:W-:-:S04]  /*3f50*/  FMNMX.FTZ R36, R41, R36, !PT ;  /* 0x0000002429247209 */ /* 0x000fc80007810000 */
[----:B------:R-:W-:Y:S01]  /*3f60*/  FMNMX.FTZ R43, R45, R36, !PT ;  /* 0x000000242d2b7209 */ /* 0x000fe20007810000 */
[----:B------:R4:W-:Y:S01]  /*3f70*/  MUFU.EX2 R39, R44 ;  /* 0x0000002c00277308 */ /* 0x0009e20000000800 */
[----:B0-----:R-:W-:-:S02]  /*3f80*/  FFMA.FTZ R72, R49, UR52, -R71 ;  /* 0x0000003431487c23 */ /* 0x001fc40008010847 */
[----:B------:R-:W-:-:S04]  /*3f90*/  FMNMX.FTZ R43, R46, R43, !PT ;  /* 0x0000002b2e2b7209 */ /* 0x000fc80007810000 */
[----:B------:R-:W-:Y:S01]  /*3fa0*/  FMNMX.FTZ R47, R50, R43, !PT ;  /* 0x0000002b322f7209 */ /* 0x000fe20007810000 */
[----:B------:R-:W0:Y:S01]  /*3fb0*/  MUFU.EX2 R73, R73 ;  /* 0x0000004900497308 */ /* 0x000e220000000800 */
[----:B----4-:R-:W-:Y:S01]  /*3fc0*/  FSEL R44, R86, -INF , P2 ;  /* 0xff800000562c7808 */ /* 0x010fe20001000000 */
[----:B------:R-:W-:Y:S01]  /*3fd0*/  IMAD.MOV.U32 R86, RZ, RZ, R25 ;  /* 0x000000ffff567224 */ /* 0x000fe200078e0019 */
[----:B------:R-:W-:-:S04]  /*3fe0*/  FMNMX.FTZ R36, R54, R47, !PT ;  /* 0x0000002f36247209 */ /* 0x000fc80007810000 */
[----:B------:R-:W-:Y:S01]  /*3ff0*/  FMNMX.FTZ R40, R57, R36, !PT ;  /* 0x0000002439287209 */ /* 0x000fe20007810000 */
[----:B------:R4:W-:Y:S03]  /*4000*/  MUFU.EX2 R43, R48 ;  /* 0x00000030002b7308 */ /* 0x0009e60000000800 */
[----:B------:R-:W-:Y:S02]  /*4010*/  FMNMX.FTZ R47, R59, R40, !PT ;  /* 0x000000283b2f7209 */ /* 0x000fe40007810000 */
[----:B------:R-:W-:Y:S01]  /*4020*/  FSEL R40, R83, -INF , P1 ;  /* 0xff80000053287808 */ /* 0x000fe20000800000 */
[--C-:B------:R-:W-:Y:S01]  /*4030*/  IMAD.MOV.U32 R83, RZ, RZ, R25.reuse ;  /* 0x000000ffff537224 */ /* 0x100fe200078e0019 */
[----:B------:R-:W-:Y:S01]  /*4040*/  FMNMX.FTZ R49, R62, R47, !PT ;  /* 0x0000002f3e317209 */ /* 0x000fe20007810000 */
[----:B------:R5:W-:Y:S01]  /*4050*/  MUFU.EX2 R36, R72 ;  /* 0x0000004800247308 */ /* 0x000be20000000800 */
[----:B----4-:R-:W-:Y:S01]  /*4060*/  FSEL R48, R87, -INF , P3 ;  /* 0xff80000057307808 */ /* 0x010fe20001800000 */
[----:B------:R-:W-:Y:S01]  /*4070*/  IMAD.MOV.U32 R87, RZ, RZ, R25 ;  /* 0x000000ffff577224 */ /* 0x000fe200078e0019 */
[----:B------:R-:W-:-:S04]  /*4080*/  FMNMX.FTZ R49, R40, R49, !PT ;  /* 0x0000003128317209 */ /* 0x000fc80007810000 */
[----:B------:R-:W-:Y:S01]  /*4090*/  FMNMX.FTZ R49, R44, R49, !PT ;  /* 0x000000312c317209 */ /* 0x000fe20007810000 */
[----:B------:R4:W-:Y:S03]  /*40a0*/  MUFU.EX2 R47, R74 ;  /* 0x0000004a002f7308 */ /* 0x0009e60000000800 */
[----:B-----5:R-:W-:Y:S01]  /*40b0*/  FMNMX.FTZ R72, R48, R49, !PT ;  /* 0x0000003130487209 */ /* 0x020fe20007810000 */
[----:B------:R-:W-:-:S03]  /*40c0*/  FFMA.FTZ R49, R53, UR52, -R71 ;  /* 0x0000003435317c23 */ /* 0x000fc60008010847 */
[----:B------:R-:W-:Y:S01]  /*40d0*/  FMNMX.FTZ R53, R51, R72, !PT ;  /* 0x0000004833357209 */ /* 0x000fe20007810000 */
[----:B------:R-:W-:-:S01]  /*40e0*/  FFMA.FTZ R72, R56, UR52, -R71 ;  /* 0x0000003438487c23 */ /* 0x000fc20008010847 */
[--C-:B------:R-:W-:Y:S01]  /*40f0*/  FFMA.FTZ R56, R61, UR52, -R71.reuse ;  /* 0x000000343d387c23 */ /* 0x100fe20008010847 */
[----:B------:R-:W-:-:S01]  /*4100*/  FFMA.FTZ R61, R63, UR52, -R71 ;  /* 0x000000343f3d7c23 */ /* 0x000fc20008010847 */
[----:B----4-:R-:W-:Y:S01]  /*4110*/  FMNMX.FTZ R74, R52, R53, !PT ;  /* 0x00000035344a7209 */ /* 0x010fe20007810000 */
[----:B------:R-:W-:-:S01]  /*4120*/  FFMA.FTZ R53, R60, UR52, -R71 ;  /* 0x000000343c357c23 */ /* 0x000fc20008010847 */
[--C-:B------:R-:W-:Y:S01]  /*4130*/  FFMA.FTZ R60, R67, UR52, -R71.reuse ;  /* 0x00000034433c7c23 */ /* 0x100fe20008010847 */
[----:B------:R-:W-:-:S01]  /*4140*/  FFMA.FTZ R67, R69, UR52, -R71 ;  /* 0x0000003445437c23 */ /* 0x000fc20008010847 */
[----:B------:R-:W-:Y:S01]  /*4150*/  IMAD.U32 R69, RZ, RZ, UR52 ;  /* 0x00000034ff457e24 */ /* 0x000fe2000f8e00ff */
[----:B------:R-:W4:Y:S01]  /*4160*/  SHFL.BFLY PT, R75, R74, 0x2, 0x1f ;  /* 0x0c401f004a4b7f89 */ /* 0x000f2200000e0000 */
[----:B------:R-:W-:-:S01]  /*4170*/  FFMA.FTZ R63, R66, UR52, -R71 ;  /* 0x00000034423f7c23 */ /* 0x000fc20008010847 */
[----:B------:R-:W5:Y:S08]  /*4180*/  MUFU.EX2 R230, R230 ;  /* 0x000000e600e67308 */ /* 0x000f700000000800 */
[----:B------:R-:W-:Y:S08]  /*4190*/  MUFU.EX2 R37, R37 ;  /* 0x0000002500257308 */ /* 0x000ff00000000800 */
[----:B------:R-:W-:Y:S01]  /*41a0*/  MUFU.EX2 R33, R33 ;  /* 0x0000002100217308 */ /* 0x000fe20000000800 */
[----:B----4-:R-:W-:Y:S01]  /*41b0*/  FMNMX.FTZ R75, R74, R75, !PT ;  /* 0x0000004b4a4b7209 */ /* 0x010fe20007810000 */
[----:B------:R-:W-:-:S06]  /*41c0*/  IMAD.MOV.U32 R74, RZ, RZ, R25 ;  /* 0x000000ffff4a7224 */ /* 0x000fcc00078e0019 */
[----:B------:R-:W-:Y:S01]  /*41d0*/  MUFU.EX2 R216, R216 ;  /* 0x000000d800d87308 */ /* 0x000fe20000000800 */
[----:B------:R-:W4:Y:S07]  /*41e0*/  SHFL.BFLY PT, R192, R75, 0x1, 0x1f ;  /* 0x0c201f004bc07f89 */ /* 0x000f2e00000e0000 */
[----:B------:R-:W-:Y:S08]  /*41f0*/  MUFU.EX2 R218, R218 ;  /* 0x000000da00da7308 */ /* 0x000ff00000000800 */
[----:B------:R-:W-:Y:S08]  /*4200*/  MUFU.EX2 R220, R220 ;  /* 0x000000dc00dc7308 */ /* 0x000ff00000000800 */
[----:B------:R-:W-:Y:S01]  /*4210*/  MUFU.EX2 R49, R49 ;  /* 0x0000003100317308 */ /* 0x000fe20000000800 */
[----:B----4-:R-:W-:Y:S01]  /*4220*/  FMNMX.FTZ R192, R75, R192, !PT ;  /* 0x000000c04bc07209 */ /* 0x010fe20007810000 */
[----:B------:R-:W-:-:S03]  /*4230*/  IMAD.MOV.U32 R75, RZ, RZ, R25 ;  /* 0x000000ffff4b7224 */ /* 0x000fc600078e0019 */
[C---:B------:R-:W-:Y:S01]  /*4240*/  FSETP.NEU.FTZ.AND P1, PT, R192.reuse, -INF , PT ;  /* 0xff800000c000780b */ /* 0x040fe20003f3d000 */
[----:B------:R-:W-:-:S01]  /*4250*/  FFMA.FTZ R64, R192, R69, -8 ;  /* 0xc1000000c0407423 */ /* 0x000fc20000010045 */
[----:B------:R-:W-:Y:S01]  /*4260*/  FFMA.FTZ R69, R70, UR52, -R71 ;  /* 0x0000003446457c23 */ /* 0x000fe20008010847 */
[----:B------:R-:W-:Y:S01]  /*4270*/  MUFU.EX2 R55, R55 ;  /* 0x0000003700377308 */ /* 0x000fe20000000800 */
[----:B------:R-:W-:Y:S02]  /*4280*/  IMAD.MOV.U32 R70, RZ, RZ, R25 ;  /* 0x000000ffff467224 */ /* 0x000fe400078e0019 */
[----:B------:R-:W-:Y:S02]  /*4290*/  FSEL R71, R64, RZ, P1 ;  /* 0x000000ff40477208 */ /* 0x000fe40000800000 */
[----:B------:R-:W-:-:S03]  /*42a0*/  PLOP3.LUT P1, PT, PT, PT, UP0, 0x80, 0x0 ;  /* 0x000000000000781c */ /* 0x000fc60003f2f008 */
[--C-:B------:R-:W-:Y:S01]  /*42b0*/  FFMA.FTZ R229, R5, UR52, -R71.reuse ;  /* 0x0000003405e57c23 */ /* 0x100fe20008010847 */
[----:B------:R-:W-:-:S01]  /*42c0*/  FFMA.FTZ R6, R6, UR52, -R71 ;  /* 0x0000003406067c23 */ /* 0x000fc20008010847 */
[--C-:B------:R-:W-:Y:S01]  /*42d0*/  FFMA.FTZ R7, R7, UR52, -R71.reuse ;  /* 0x0000003407077c23 */ /* 0x100fe20008010847 */
[----:B------:R-:W-:-:S01]  /*42e0*/  FFMA.FTZ R5, R8, UR52, -R71 ;  /* 0x0000003408057c23 */ /* 0x000fc20008010847 */
[--C-:B------:R-:W-:Y:S01]  /*42f0*/  FFMA.FTZ R231, R9, UR52, -R71.reuse ;  /* 0x0000003409e77c23 */ /* 0x100fe20008010847 */
[----:B------:R-:W-:-:S01]  /*4300*/  FFMA.FTZ R8, R10, UR52, -R71 ;  /* 0x000000340a087c23 */ /* 0x000fc20008010847 */
[----:B------:R-:W-:Y:S01]  /*4310*/  MUFU.EX2 R229, R229 ;  /* 0x000000e500e57308 */ /* 0x000fe20000000800 */
[----:B------:R-:W-:-:S01]  /*4320*/  FFMA.FTZ R12, R12, UR52, -R71 ;  /* 0x000000340c0c7c23 */ /* 0x000fc20008010847 */
[--C-:B------:R-:W-:Y:S01]  /*4330*/  FFMA.FTZ R11, R11, UR52, -R71.reuse ;  /* 0x000000340b0b7c23 */ /* 0x100fe20008010847 */
[----:B------:R-:W-:-:S01]  /*4340*/  FFMA.FTZ R10, R14, UR52, -R71 ;  /* 0x000000340e0a7c23 */ /* 0x000fc20008010847 */
[--C-:B------:R-:W-:Y:S01]  /*4350*/  FFMA.FTZ R14, R30, UR52, -R71.reuse ;  /* 0x000000341e0e7c23 */ /* 0x100fe20008010847 */
[----:B------:R-:W-:-:S01]  /*4360*/  FFMA.FTZ R217, R13, UR52, -R71 ;  /* 0x000000340dd97c23 */ /* 0x000fc20008010847 */
[--C-:B------:R-:W-:Y:S01]  /*4370*/  FFMA.FTZ R15, R15, UR52, -R71.reuse ;  /* 0x000000340f0f7c23 */ /* 0x100fe20008010847 */
[----:B------:R-:W-:-:S01]  /*4380*/  FFMA.FTZ R20, R20, UR52, -R71 ;  /* 0x0000003414147c23 */ /* 0x000fc20008010847 */
[----:B------:R-:W4:Y:S01]  /*4390*/  MUFU.EX2 R6, R6 ;  /* 0x0000000600067308 */ /* 0x000f220000000800 */
[----:B------:R-:W-:-:S01]  /*43a0*/  FFMA.FTZ R219, R21, UR52, -R71 ;  /* 0x0000003415db7c23 */ /* 0x000fc20008010847 */
[--C-:B------:R-:W-:Y:S01]  /*43b0*/  FFMA.FTZ R26, R26, UR52, -R71.reuse ;  /* 0x000000341a1a7c23 */ /* 0x100fe20008010847 */
[----:B------:R-:W-:-:S01]  /*43c0*/  FFMA.FTZ R27, R27, UR52, -R71 ;  /* 0x000000341b1b7c23 */ /* 0x000fc20008010847 */
[--C-:B------:R-:W-:Y:S01]  /*43d0*/  FFMA.FTZ R221, R29, UR52, -R71.reuse ;  /* 0x000000341ddd7c23 */ /* 0x100fe20008010847 */
[----:B------:R-:W-:-:S01]  /*43e0*/  FFMA.FTZ R38, R38, UR52, -R71 ;  /* 0x0000003426267c23 */ /* 0x000fc20008010847 */
[--C-:B------:R-:W-:Y:S01]  /*43f0*/  FFMA.FTZ R41, R41, UR52, -R71.reuse ;  /* 0x0000003429297c23 */ /* 0x100fe20008010847 */
[----:B------:R-:W-:-:S01]  /*4400*/  FFMA.FTZ R223, R45, UR52, -R71 ;  /* 0x000000342ddf7c23 */ /* 0x000fc20008010847 */
[----:B------:R-:W1:Y:S01]  /*4410*/  MUFU.EX2 R7, R7 ;  /* 0x0000000700077308 */ /* 0x000e620000000800 */
[----:B------:R-:W-:-:S01]  /*4420*/  FFMA.FTZ R46, R46, UR52, -R71 ;  /* 0x000000342e2e7c23 */ /* 0x000fc20008010847 */
[--C-:B------:R-:W-:Y:S01]  /*4430*/  FFMA.FTZ R50, R50, UR52, -R71.reuse ;  /* 0x0000003432327c23 */ /* 0x100fe20008010847 */
[----:B------:R-:W-:-:S01]  /*4440*/  FFMA.FTZ R54, R54, UR52, -R71 ;  /* 0x0000003436367c23 */ /* 0x000fc20008010847 */
[--C-:B------:R-:W-:Y:S01]  /*4450*/  FFMA.FTZ R57, R57, UR52, -R71.reuse ;  /* 0x0000003439397c23 */ /* 0x100fe20008010847 */
[----:B------:R-:W-:-:S01]  /*4460*/  FFMA.FTZ R59, R59, UR52, -R71 ;  /* 0x000000343b3b7c23 */ /* 0x000fc20008010847 */
[--C-:B------:R-:W-:Y:S01]  /*4470*/  FFMA.FTZ R62, R62, UR52, -R71.reuse ;  /* 0x000000343e3e7c23 */ /* 0x100fe20008010847 */
[----:B------:R-:W-:-:S01]  /*4480*/  FFMA.FTZ R40, R40, UR52, -R71 ;  /* 0x0000003428287c23 */ /* 0x000fc20008010847 */
[----:B------:R2:W1:Y:S01]  /*4490*/  MUFU.EX2 R64, R5 ;  /* 0x0000000500407308 */ /* 0x0004620000000800 */
[----:B------:R-:W-:-:S01]  /*44a0*/  FFMA.FTZ R44, R44, UR52, -R71 ;  /* 0x000000342c2c7c23 */ /* 0x000fc20008010847 */
[--C-:B------:R-:W-:Y:S01]  /*44b0*/  FFMA.FTZ R48, R48, UR52, -R71.reuse ;  /* 0x0000003430307c23 */ /* 0x100fe20008010847 */
[----:B------:R-:W-:-:S01]  /*44c0*/  FFMA.FTZ R51, R51, UR52, -R71 ;  /* 0x0000003433337c23 */ /* 0x000fc20008010847 */
[----:B------:R-:W-:Y:S01]  /*44d0*/  FFMA.FTZ R52, R52, UR52, -R71 ;  /* 0x0000003434347c23 */ /* 0x000fe20008010847 */
[----:B------:R-:W-:-:S02]  /*44e0*/  IMAD.MOV.U32 R29, RZ, RZ, R25 ;  /* 0x000000ffff1d7224 */ /* 0x000fc400078e0019 */
[----:B------:R-:W-:Y:S01]  /*44f0*/  IMAD.MOV.U32 R45, RZ, RZ, R25 ;  /* 0x000000ffff2d7224 */ /* 0x000fe200078e0019 */
[----:B------:R-:W1:Y:S01]  /*4500*/  MUFU.EX2 R231, R231 ;  /* 0x000000e700e77308 */ /* 0x000e620000000800 */
[----:B--2---:R-:W-:-:S04]  /*4510*/  FADD.FTZ R5, R228, R31 ;  /* 0x0000001fe4057221 */ /* 0x004fc80000010000 */
[----:B---3--:R-:W-:-:S03]  /*4520*/  FADD.FTZ R30, R28, R5 ;  /* 0x000000051c1e7221 */ /* 0x008fc60000010000 */
[----:B------:R2:W-:Y:S01]  /*4530*/  MUFU.EX2 R66, R12 ;  /* 0x0000000c00427308 */ /* 0x0005e20000000800 */
[----:B0-----:R-:W-:-:S01]  /*4540*/  FADD.FTZ R9, R73, R30 ;  /* 0x0000001e49097221 */ /* 0x001fc20000010000 */
[----:B------:R-:W-:-:S03]  /*4550*/  F2FP.SATFINITE.E4M3.F32.PACK_AB_MERGE_C R73, R73, R28, RZ ;  /* 0x0000001c4949723e */ /* 0x000fc600048070ff */
[----:B-----5:R-:W-:Y:S01]  /*4560*/  FADD.FTZ R30, R230, R9 ;  /* 0x00000009e61e7221 */ /* 0x020fe20000010000 */
[----:B------:R-:W-:Y:S01]  /*4570*/  F2FP.SATFINITE.E4M3.F32.PACK_AB_MERGE_C R228, R31, R228, R73 ;  /* 0x000000e41fe4723e */ /* 0x000fe20004807049 */
[----:B------:R-:W-:Y:S01]  /*4580*/  IMAD.MOV.U32 R31, RZ, RZ, R25 ;  /* 0x000000ffff1f7224 */ /* 0x000fe200078e0019 */
[----:B------:R-:W0:Y:S01]  /*4590*/  MUFU.EX2 R8, R8 ;  /* 0x0000000800087308 */ /* 0x000e220000000800 */
[----:B--2---:R-:W-:-:S01]  /*45a0*/  FFMA.FTZ R12, R24, UR52, -R71 ;  /* 0x00000034180c7c23 */ /* 0x004fc20008010847 */
[----:B----4-:R-:W-:Y:S01]  /*45b0*/  FADD.FTZ R24, R229, R6 ;  /* 0x00000006e5187221 */ /* 0x010fe20000010000 */
[----:B------:R-:W-:-:S01]  /*45c0*/  FADD.FTZ R9, R37, R30 ;  /* 0x0000001e25097221 */ /* 0x000fc20000010000 */
[----:B------:R-:W-:Y:S02]  /*45d0*/  IMAD.MOV.U32 R30, RZ, RZ, R25 ;  /* 0x000000ffff1e7224 */ /* 0x000fe400078e0019 */
[----:B-1----:R-:W-:-:S01]  /*45e0*/  FADD.FTZ R5, R7, R24 ;  /* 0x0000001807057221 */ /* 0x002fc20000010000 */
[--C-:B------:R-:W-:Y:S01]  /*45f0*/  IMAD.MOV.U32 R71, RZ, RZ, R25.reuse ;  /* 0x000000ffff477224 */ /* 0x100fe200078e0019 */
[----:B------:R-:W1:Y:S01]  /*4600*/  MUFU.EX2 R11, R11 ;  /* 0x0000000b000b7308 */ /* 0x000e620000000800 */
[----:B------:R-:W-:-:S02]  /*4610*/  IMAD.MOV.U32 R73, RZ, RZ, R25 ;  /* 0x000000ffff497224 */ /* 0x000fc400078e0019 */
[C---:B------:R-:W-:Y:S01]  /*4620*/  FADD.FTZ R24, R64.reuse, R5 ;  /* 0x0000000540187221 */ /* 0x040fe20000010000 */
[----:B------:R-:W-:-:S03]  /*4630*/  F2FP.SATFINITE.E4M3.F32.PACK_AB_MERGE_C R64, R64, R7, RZ ;  /* 0x000000074040723e */ /* 0x000fc600048070ff */
[----:B------:R-:W-:Y:S01]  /*4640*/  FADD.FTZ R5, R231, R24 ;  /* 0x00000018e7057221 */ /* 0x000fe20000010000 */
[----:B------:R-:W-:-:S01]  /*4650*/  FADD.FTZ R24, R32, R9 ;  /* 0x0000000920187221 */ /* 0x000fc20000010000 */
[----:B------:R-:W2:Y:S01]  /*4660*/  MUFU.EX2 R217, R217 ;  /* 0x000000d900d97308 */ /* 0x000ea20000000800 */
[----:B------:R-:W-:Y:S01]  /*4670*/  F2FP.SATFINITE.E4M3.F32.PACK_AB_MERGE_C R229, R6, R229, R64 ;  /* 0x000000e506e5723e */ /* 0x000fe20004807040 */
[----:B0-----:R-:W-:Y:S01]  /*4680*/  FADD.FTZ R4, R8, R5 ;  /* 0x0000000508047221 */ /* 0x001fe20000010000 */
[----:B------:R-:W-:-:S01]  /*4690*/  FADD.FTZ R9, R33, R24 ;  /* 0x0000001821097221 */ /* 0x000fc20000010000 */
[----:B------:R-:W-:Y:S01]  /*46a0*/  F2FP.SATFINITE.E4M3.F32.PACK_AB_MERGE_C R32, R33, R32, RZ ;  /* 0x000000202120723e */ /* 0x000fe200048070ff */
[----:B------:R-:W-:Y:S02]  /*46b0*/  IMAD.MOV.U32 R33, RZ, RZ, R25 ;  /* 0x000000ffff217224 */ /* 0x000fe400078e0019 */
[----:B------:R-:W-:Y:S01]  /*46c0*/  FADD.FTZ R24, R216, R9 ;  /* 0x00000009d8187221 */ /* 0x000fe20000010000 */
[----:B------:R-:W0:Y:S01]  /*46d0*/  MUFU.EX2 R10, R10 ;  /* 0x0000000a000a7308 */ /* 0x000e220000000800 */
[----:B-1----:R-:W-:-:S01]  /*46e0*/  FADD.FTZ R5, R11, R4 ;  /* 0x000000040b057221 */ /* 0x002fc20000010000 */
[----:B------:R-:W-:Y:S01]  /*46f0*/  F2FP.SATFINITE.E4M3.F32.PACK_AB_MERGE_C R230, R37, R230, R32 ;  /* 0x000000e625e6723e */ /* 0x000fe20004807020 */
[----:B------:R-:W-:-:S01]  /*4700*/  FADD.FTZ R9, R35, R24 ;  /* 0x0000001823097221 */ /* 0x000fc20000010000 */
[----:B------:R-:W-:-:S02]  /*4710*/  IMAD.MOV.U32 R32, RZ, RZ, R25 ;  /* 0x000000ffff207224 */ /* 0x000fc400078e0019 */
[----:B------:R-:W-:-:S01]  /*4720*/  FADD.FTZ R4, R66, R5 ;  /* 0x0000000542047221 */ /* 0x000fc20000010000 */
[----:B------:R-:W-:Y:S01]  /*4730*/  F2FP.SATFINITE.E4M3.F32.PACK_AB_MERGE_C R66, R66, R11, RZ ;  /* 0x0000000b4242723e */ /* 0x000fe200048070ff */
[----:B------:R-:W-:-:S01]  /*4740*/  FADD.FTZ R24, R34, R9 ;  /* 0x0000000922187221 */ /* 0x000fc20000010000 */
[----:B------:R-:W1:Y:S01]  /*4750*/  MUFU.EX2 R15, R15 ;  /* 0x0000000f000f7308 */ /* 0x000e620000000800 */
[----:B--2---:R-:W-:-:S01]  /*4760*/  FADD.FTZ R5, R217, R4 ;  /* 0x00000004d9057221 */ /* 0x004fc20000010000 */
[----:B------:R-:W-:Y:S01]  /*4770*/  F2FP.SATFINITE.E4M3.F32.PACK_AB_MERGE_C R231, R8, R231, R66 ;  /* 0x000000e708e7723e */ /* 0x000fe20004807042 */
[----:B------:R-:W-:-:S01]  /*4780*/  FADD.FTZ R13, R39, R24 ;  /* 0x00000018270d7221 */ /* 0x000fc20000010000 */
[----:B------:R-:W-:Y:S01]  /*4790*/  F2FP.SATFINITE.E4M3.F32.PACK_AB_MERGE_C R34, R39, R34, RZ ;  /* 0x000000222722723e */ /* 0x000fe200048070ff */
[----:B------:R-:W-:Y:S02]  /*47a0*/  IMAD.MOV.U32 R37, RZ, RZ, R25 ;  /* 0x000000ffff257224 */ /* 0x000fe400078e0019 */
[----:B------:R-:W-:Y:S01]  /*47b0*/  FADD.FTZ R24, R218, R13 ;  /* 0x0000000dda187221 */ /* 0x000fe20000010000 */
[----:B------:R-:W2:Y:S01]  /*47c0*/  MUFU.EX2 R20, R20 ;  /* 0x0000001400147308 */ /* 0x000ea20000000800 */
[----:B0-----:R-:W-:-:S01]  /*47d0*/  FADD.FTZ R4, R10, R5 ;  /* 0x000000050a047221 */ /* 0x001fc20000010000 */
[----:B------:R-:W-:Y:S01]  /*47e0*/  F2FP.SATFINITE.E4M3.F32.PACK_AB_MERGE_C R216, R35, R216, R34 ;  /* 0x000000d823d8723e */ /* 0x000fe20004807022 */
[----:B------:R-:W-:-:S01]  /*47f0*/  FADD.FTZ R13, R43, R24 ;  /* 0x000000182b0d7221 */ /* 0x000fc20000010000 */
[----:B------:R-:W-:-:S02]  /*4800*/  IMAD.MOV.U32 R35, RZ, RZ, R25 ;  /* 0x000000ffff237224 */ /* 0x000fc400078e0019 */
[----:B------:R-:W-:Y:S02]  /*4810*/  IMAD.MOV.U32 R34, RZ, RZ, R25 ;  /* 0x000000ffff227224 */ /* 0x000fe400078e0019 */
[----:B------:R-:W-:Y:S01]  /*4820*/  FADD.FTZ R24, R36, R13 ;  /* 0x0000000d24187221 */ /* 0x000fe20000010000 */
[----:B------:R-:W0:Y:S01]  /*4830*/  MUFU.EX2 R219, R219 ;  /* 0x000000db00db7308 */ /* 0x000e220000000800 */
[----:B-1----:R-:W-:-:S01]  /*4840*/  FADD.FTZ R9, R15, R4 ;  /* 0x000000040f097221 */ /* 0x002fc20000010000 */
[C---:B------:R-:W-:Y:S01]  /*4850*/  F2FP.SATFINITE.E4M3.F32.PACK_AB_MERGE_C R36, R47.reuse, R36, RZ ;  /* 0x000000242f24723e */ /* 0x040fe200048070ff */
[----:B------:R-:W-:-:S01]  /*4860*/  FADD.FTZ R47, R47, R24 ;  /* 0x000000182f2f7221 */ /* 0x000fc20000010000 */
[----:B------:R-:W-:Y:S02]  /*4870*/  IMAD.MOV.U32 R39, RZ, RZ, R25 ;  /* 0x000000ffff277224 */ /* 0x000fe400078e0019 */
[----:B------:R-:W-:Y:S01]  /*4880*/  F2FP.SATFINITE.E4M3.F32.PACK_AB_MERGE_C R218, R43, R218, R36 ;  /* 0x000000da2bda723e */ /* 0x000fe20004807024 */
[----:B------:R-:W-:Y:S01]  /*4890*/  FADD.FTZ R24, R220, R47 ;  /* 0x0000002fdc187221 */ /* 0x000fe20000010000 */
[----:B------:R-:W1:Y:S01]  /*48a0*/  MUFU.EX2 R12, R12 ;  /* 0x0000000c000c7308 */ /* 0x000e620000000800 */
[----:B--2---:R-:W-:-:S01]  /*48b0*/  FADD.FTZ R4, R20, R9 ;  /* 0x0000000914047221 */ /* 0x004fc20000010000 */
[----:B------:R-:W-:Y:S01]  /*48c0*/  F2FP.SATFINITE.E4M3.F32.PACK_AB_MERGE_C R15, R20, R15, RZ ;  /* 0x0000000f140f723e */ /* 0x000fe200048070ff */
[----:B------:R-:W-:-:S01]  /*48d0*/  FADD.FTZ R24, R49, R24 ;  /* 0x0000001831187221 */ /* 0x000fc20000010000 */
[----:B------:R-:W-:-:S02]  /*48e0*/  IMAD.MOV.U32 R36, RZ, RZ, R25 ;  /* 0x000000ffff247224 */ /* 0x000fc400078e0019 */
[----:B------:R-:W-:Y:S01]  /*48f0*/  F2FP.SATFINITE.E4M3.F32.PACK_AB_MERGE_C R217, R10, R217, R15 ;  /* 0x000000d90ad9723e */ /* 0x000fe2000480700f */
[----:B------:R-:W-:Y:S01]  /*4900*/  FADD.FTZ R11, R55, R24 ;  /* 0x00000018370b7221 */ /* 0x000fe20000010000 */
[----:B------:R-:W2:Y:S01]  /*4910*/  MUFU.EX2 R26, R26 ;  /* 0x0000001a001a7308 */ /* 0x000ea20000000800 */
[----:B0-----:R-:W-:-:S01]  /*4920*/  FADD.FTZ R9, R219, R4 ;  /* 0x00000004db097221 */ /* 0x001fc20000010000 */
[--C-:B------:R-:W-:Y:S02]  /*4930*/  IMAD.MOV.U32 R43, RZ, RZ, R25.reuse ;  /* 0x000000ffff2b7224 */ /* 0x100fe400078e0019 */
[--C-:B------:R-:W-:Y:S02]  /*4940*/  IMAD.MOV.U32 R47, RZ, RZ, R25.reuse ;  /* 0x000000ffff2f7224 */ /* 0x100fe400078e0019 */
[----:B------:R-:W-:Y:S02]  /*4950*/  IMAD.MOV.U32 R64, RZ, RZ, R25 ;  /* 0x000000ffff407224 */ /* 0x000fe400078e0019 */
[----:B------:R-:W0:Y:S01]  /*4960*/  MUFU.EX2 R27, R27 ;  /* 0x0000001b001b7308 */ /* 0x000e220000000800 */
[----:B-1----:R-:W-:-:S01]  /*4970*/  FADD.FTZ R9, R12, R9 ;  /* 0x000000090c097221 */ /* 0x002fc20000010000 */
[----:B------:R-:W-:-:S06]  /*4980*/  IMAD.MOV.U32 R66, RZ, RZ, R25 ;  /* 0x000000ffff427224 */ /* 0x000fcc00078e0019 */
[----:B------:R-:W1:Y:S01]  /*4990*/  MUFU.EX2 R221, R221 ;  /* 0x000000dd00dd7308 */ /* 0x000e620000000800 */
[----:B--2---:R-:W-:-:S07]  /*49a0*/  FADD.FTZ R28, R26, R9 ;  /* 0x000000091a1c7221 */ /* 0x004fce0000010000 */
[----:B------:R-:W2:Y:S01]  /*49b0*/  MUFU.EX2 R14, R14 ;  /* 0x0000000e000e7308 */ /* 0x000ea20000000800 */
[----:B0-----:R-:W-:-:S01]  /*49c0*/  FADD.FTZ R28, R27, R28 ;  /* 0x0000001c1b1c7221 */ /* 0x001fc20000010000 */
[----:B------:R-:W-:Y:S01]  /*49d0*/  F2FP.SATFINITE.E4M3.F32.PACK_AB_MERGE_C R26, R27, R26, RZ ;  /* 0x0000001a1b1a723e */ /* 0x000fe200048070ff */
[----:B------:R-:W-:-:S03]  /*49e0*/  IMAD.MOV.U32 R27, RZ, RZ, R25 ;  /* 0x000000ffff1b7224 */ /* 0x000fc600078e0019 */
[----:B------:R-:W-:Y:S01]  /*49f0*/  F2FP.SATFINITE.E4M3.F32.PACK_AB_MERGE_C R219, R12, R219, R26 ;  /* 0x000000db0cdb723e */ /* 0x000fe2000480701a */
[----:B------:R-:W-:Y:S01]  /*4a00*/  IMAD.MOV.U32 R26, RZ, RZ, R25 ;  /* 0x000000ffff1a7224 */ /* 0x000fe200078e0019 */
[----:B------:R-:W0:Y:S01]  /*4a10*/  MUFU.EX2 R38, R38 ;  /* 0x0000002600267308 */ /* 0x000e220000000800 */
[----:B-1----:R-:W-:-:S01]  /*4a20*/  FADD.FTZ R7, R221, R28 ;  /* 0x0000001cdd077221 */ /* 0x002fc20000010000 */
[----:B------:R-:W-:-:S06]  /*4a30*/  IMAD.MOV.U32 R28, RZ, RZ, R25 ;  /* 0x000000ffff1c7224 */ /* 0x000fcc00078e0019 */
[----:B------:R-:W1:Y:S01]  /*4a40*/  MUFU.EX2 R72, R72 ;  /* 0x0000004800487308 */ /* 0x000e620000000800 */
[----:B--2---:R-:W-:-:S07]  /*4a50*/  FADD.FTZ R9, R14, R7 ;  /* 0x000000070e097221 */ /* 0x004fce0000010000 */
[----:B------:R-:W2:Y:S01]  /*4a60*/  MUFU.EX2 R41, R41 ;  /* 0x0000002900297308 */ /* 0x000ea20000000800 */
[----:B0-----:R-:W-:-:S07]  /*4a70*/  FADD.FTZ R20, R38, R9 ;  /* 0x0000000926147221 */ /* 0x001fce0000010000 */
[----:B------:R-:W0:Y:S01]  /*4a80*/  MUFU.EX2 R222, R222 ;  /* 0x000000de00de7308 */ /* 0x000e220000000800 */
[----:B-1----:R-:W-:-:S01]  /*4a90*/  FADD.FTZ R11, R72, R11 ;  /* 0x0000000b480b7221 */ /* 0x002fc20000010000 */
[----:B------:R-:W-:Y:S01]  /*4aa0*/  F2FP.SATFINITE.E4M3.F32.PACK_AB_MERGE_C R55, R72, R55, RZ ;  /* 0x000000374837723e */ /* 0x000fe200048070ff */
[----:B------:R-:W-:-:S03]  /*4ab0*/  IMAD.MOV.U32 R72, RZ, RZ, R25 ;  /* 0x000000ffff487224 */ /* 0x000fc600078e0019 */
[----:B------:R-:W-:Y:S01]  /*4ac0*/  F2FP.SATFINITE.E4M3.F32.PACK_AB_MERGE_C R220, R49, R220, R55 ;  /* 0x000000dc31dc723e */ /* 0x000fe20004807037 */
[----:B------:R-:W-:Y:S01]  /*4ad0*/  IMAD.MOV.U32 R49, RZ, RZ, R25 ;  /* 0x000000ffff317224 */ /* 0x000fe200078e0019 */
[----:B------:R-:W1:Y:S01]  /*4ae0*/  MUFU.EX2 R223, R223 ;  /* 0x000000df00df7308 */ /* 0x000e620000000800 */
[----:B--2---:R-:W-:-:S01]  /*4af0*/  FADD.FTZ R20, R41, R20 ;  /* 0x0000001429147221 */ /* 0x004fc20000010000 */
[----:B------:R-:W-:Y:S01]  /*4b00*/  F2FP.SATFINITE.E4M3.F32.PACK_AB_MERGE_C R38, R41, R38, RZ ;  /* 0x000000262926723e */ /* 0x000fe200048070ff */
[--C-:B------:R-:W-:Y:S02]  /*4b10*/  IMAD.MOV.U32 R41, RZ, RZ, R25.reuse ;  /* 0x000000ffff297224 */ /* 0x100fe400078e0019 */
[--C-:B------:R-:W-:Y:S01]  /*4b20*/  IMAD.MOV.U32 R55, RZ, RZ, R25.reuse ;  /* 0x000000ffff377224 */ /* 0x100fe200078e0019 */
[----:B------:R-:W-:Y:S01]  /*4b30*/  F2FP.SATFINITE.E4M3.F32.PACK_AB_MERGE_C R221, R14, R221, R38 ;  /* 0x000000dd0edd723e */ /* 0x000fe20004807026 */
[----:B------:R-:W-:Y:S01]  /*4b40*/  IMAD.MOV.U32 R38, RZ, RZ, R25 ;  /* 0x000000ffff267224 */ /* 0x000fe200078e0019 */
[----:B------:R-:W2:Y:S01]  /*4b50*/  MUFU.EX2 R53, R53 ;  /* 0x0000003500357308 */ /* 0x000ea20000000800 */
[----:B0-----:R-:W-:-:S07]  /*4b60*/  FADD.FTZ R24, R222, R11 ;  /* 0x0000000bde187221 */ /* 0x001fce0000010000 */
[----:B------:R-:W0:Y:S01]  /*4b70*/  MUFU.EX2 R46, R46 ;  /* 0x0000002e002e7308 */ /* 0x000e220000000800 */
[----:B-1----:R-:W-:-:S07]  /*4b80*/  FADD.FTZ R9, R223, R20 ;  /* 0x00000014df097221 */ /* 0x002fce0000010000 */
[----:B------:R-:W1:Y:S01]  /*4b90*/  MUFU.EX2 R56, R56 ;  /* 0x0000003800387308 */ /* 0x000e620000000800 */
[----:B--2---:R-:W-:-:S07]  /*4ba0*/  FADD.FTZ R11, R53, R24 ;  /* 0x00000018350b7221 */ /* 0x004fce0000010000 */
[----:B------:R-:W2:Y:S01]  /*4bb0*/  MUFU.EX2 R50, R50 ;  /* 0x0000003200327308 */ /* 0x000ea20000000800 */
[----:B0-----:R-:W-:-:S07]  /*4bc0*/  FADD.FTZ R13, R46, R9 ;  /* 0x000000092e0d7221 */ /* 0x001fce0000010000 */
[----:B------:R-:W0:Y:S01]  /*4bd0*/  MUFU.EX2 R61, R61 ;  /* 0x0000003d003d7308 */ /* 0x000e220000000800 */
[----:B-1----:R-:W-:-:S07]  /*4be0*/  FADD.FTZ R20, R56, R11 ;  /* 0x0000000b38147221 */ /* 0x002fce0000010000 */
[----:B------:R1:W3:Y:S01]  /*4bf0*/  MUFU.EX2 R5, R54 ;  /* 0x0000003600057308 */ /* 0x0002e20000000800 */
[----:B--2---:R-:W-:-:S07]  /*4c00*/  FADD.FTZ R24, R50, R13 ;  /* 0x0000000d32187221 */ /* 0x004fce0000010000 */
[----:B------:R-:W2:Y:S01]  /*4c10*/  MUFU.EX2 R224, R224 ;  /* 0x000000e000e07308 */ /* 0x000ea20000000800 */
[C---:B0-----:R-:W-:Y:S01]  /*4c20*/  F2FP.SATFINITE.E4M3.F32.PACK_AB_MERGE_C R56, R61.reuse, R56, RZ ;  /* 0x000000383d38723e */ /* 0x041fe200048070ff */
[----:B------:R-:W-:Y:S01]  /*4c30*/  FADD.FTZ R61, R61, R20 ;  /* 0x000000143d3d7221 */ /* 0x000fe20000010000 */
[--C-:B-1----:R-:W-:Y:S02]  /*4c40*/  IMAD.MOV.U32 R54, RZ, RZ, R25.reuse ;  /* 0x000000ffff367224 */ /* 0x102fe400078e0019 */
[----:B------:R-:W-:Y:S01]  /*4c50*/  F2FP.SATFINITE.E4M3.F32.PACK_AB_MERGE_C R222, R53, R222, R56 ;  /* 0x000000de35de723e */ /* 0x000fe20004807038 */
[----:B------:R-:W-:Y:S02]  /*4c60*/  IMAD.MOV.U32 R53, RZ, RZ, R25 ;  /* 0x000000ffff357224 */ /* 0x000fe400078e0019 */
[----:B------:R-:W0:Y:S01]  /*4c70*/  MUFU.EX2 R57, R57 ;  /* 0x0000003900397308 */ /* 0x000e220000000800 */
[----:B---3--:R-:W-:-:S01]  /*4c80*/  FADD.FTZ R24, R5, R24 ;  /* 0x0000001805187221 */ /* 0x008fc20000010000 */
[----:B------:R-:W-:Y:S01]  /*4c90*/  F2FP.SATFINITE.E4M3.F32.PACK_AB_MERGE_C R50, R5, R50, RZ ;  /* 0x000000320532723e */ /* 0x000fe200048070ff */
[----:B------:R-:W-:-:S03]  /*4ca0*/  IMAD.MOV.U32 R56, RZ, RZ, R25 ;  /* 0x000000ffff387224 */ /* 0x000fc600078e0019 */
[----:B------:R-:W-:Y:S01]  /*4cb0*/  F2FP.SATFINITE.E4M3.F32.PACK_AB_MERGE_C R223, R46, R223, R50 ;  /* 0x000000df2edf723e */ /* 0x000fe20004807032 */
[----:B------:R-:W-:Y:S01]  /*4cc0*/  IMAD.MOV.U32 R46, RZ, RZ, R25 ;  /* 0x000000ffff2e7224 */ /* 0x000fe200078e0019 */
[----:B------:R-:W1:Y:S01]  /*4cd0*/  MUFU.EX2 R65, R65 ;  /* 0x0000004100417308 */ /* 0x000e620000000800 */
[----:B--2---:R-:W-:-:S01]  /*4ce0*/  FADD.FTZ R20, R224, R61 ;  /* 0x0000003de0147221 */ /* 0x004fc20000010000 */
[--C-:B------:R-:W-:Y:S02]  /*4cf0*/  IMAD.MOV.U32 R50, RZ, RZ, R25.reuse ;  /* 0x000000ffff327224 */ /* 0x100fe400078e0019 */
[----:B------:R-:W-:-:S04]  /*4d00*/  IMAD.MOV.U32 R61, RZ, RZ, R25 ;  /* 0x000000ffff3d7224 */ /* 0x000fc800078e0019 */
[----:B------:R2:W3:Y:S01]  /*4d10*/  MUFU.EX2 R4, R59 ;  /* 0x0000003b00047308 */ /* 0x0004e20000000800 */
[----:B0-----:R-:W-:-:S01]  /*4d20*/  FADD.FTZ R5, R57, R24 ;  /* 0x0000001839057221 */ /* 0x001fc20000010000 */
[----:B------:R-:W-:-:S06]  /*4d30*/  IMAD.MOV.U32 R24, RZ, RZ, R25 ;  /* 0x000000ffff187224 */ /* 0x000fcc00078e0019 */
[----:B------:R-:W-:Y:S01]  /*4d40*/  MUFU.EX2 R63, R63 ;  /* 0x0000003f003f7308 */ /* 0x000fe20000000800 */
[----:B-1----:R-:W-:-:S01]  /*4d50*/  FADD.FTZ R20, R65, R20 ;  /* 0x0000001441147221 */ /* 0x002fc20000010000 */
[----:B--2---:R-:W-:-:S06]  /*4d60*/  IMAD.MOV.U32 R59, RZ, RZ, R25 ;  /* 0x000000ffff3b7224 */ /* 0x004fcc00078e0019 */
[----:B------:R-:W0:Y:S01]  /*4d70*/  MUFU.EX2 R60, R60 ;  /* 0x0000003c003c7308 */ /* 0x000e220000000800 */
[----:B---3--:R-:W-:-:S07]  /*4d80*/  FADD.FTZ R5, R4, R5 ;  /* 0x0000000504057221 */ /* 0x008fce0000010000 */
[----:B------:R-:W1:Y:S08]  /*4d90*/  MUFU.EX2 R62, R62 ;  /* 0x0000003e003e7308 */ /* 0x000e700000000800 */
[----:B------:R2:W3:Y:S01]  /*4da0*/  MUFU.EX2 R7, R40 ;  /* 0x0000002800077308 */ /* 0x0004e20000000800 */
[----:B0-----:R-:W-:Y:S01]  /*4db0*/  F2FP.SATFINITE.E4M3.F32.PACK_AB_MERGE_C R11, R60, R63, RZ ;  /* 0x0000003f3c0b723e */ /* 0x001fe200048070ff */
[----:B------:R-:W-:-:S03]  /*4dc0*/  FADD.FTZ R63, R63, R20 ;  /* 0x000000143f3f7221 */ /* 0x000fc60000010000 */
[----:B------:R-:W-:Y:S01]  /*4dd0*/  F2FP.SATFINITE.E4M3.F32.PACK_AB_MERGE_C R224, R65, R224, R11 ;  /* 0x000000e041e0723e */ /* 0x000fe2000480700b */
[----:B------:R-:W-:-:S01]  /*4de0*/  FADD.FTZ R63, R60, R63 ;  /* 0x0000003f3c3f7221 */ /* 0x000fc20000010000 */
[----:B------:R-:W-:Y:S01]  /*4df0*/  IMAD.MOV.U32 R60, RZ, RZ, R25 ;  /* 0x000000ffff3c7224 */ /* 0x000fe200078e0019 */
[----:B------:R-:W-:Y:S01]  /*4e00*/  MUFU.EX2 R42, R42 ;  /* 0x0000002a002a7308 */ /* 0x000fe20000000800 */
[----:B-1----:R-:W-:-:S01]  /*4e10*/  FADD.FTZ R6, R62, R5 ;  /* 0x000000053e067221 */ /* 0x002fc20000010000 */
[--C-:B--2---:R-:W-:Y:S02]  /*4e20*/  IMAD.MOV.U32 R40, RZ, RZ, R25.reuse ;  /* 0x000000ffff287224 */ /* 0x104fe400078e0019 */
[----:B------:R-:W-:-:S04]  /*4e30*/  IMAD.MOV.U32 R65, RZ, RZ, R25 ;  /* 0x000000ffff417224 */ /* 0x000fc800078e0019 */
[----:B------:R-:W0:Y:S01]  /*4e40*/  MUFU.EX2 R69, R69 ;  /* 0x0000004500457308 */ /* 0x000e220000000800 */
[C---:B---3--:R-:W-:Y:S01]  /*4e50*/  F2FP.SATFINITE.E4M3.F32.PACK_AB_MERGE_C R62, R7.reuse, R62, RZ ;  /* 0x0000003e073e723e */ /* 0x048fe200048070ff */
[----:B------:R-:W-:-:S03]  /*4e60*/  FADD.FTZ R7, R7, R6 ;  /* 0x0000000607077221 */ /* 0x000fc60000010000 */
[----:B------:R-:W-:Y:S01]  /*4e70*/  F2FP.SATFINITE.E4M3.F32.PACK_AB_MERGE_C R225, R4, R57, R62 ;  /* 0x0000003904e1723e */ /* 0x000fe2000480703e */
[--C-:B------:R-:W-:Y:S02]  /*4e80*/  IMAD.MOV.U32 R57, RZ, RZ, R25.reuse ;  /* 0x000000ffff397224 */ /* 0x100fe400078e0019 */
[----:B------:R-:W1:Y:S01]  /*4e90*/  MUFU.EX2 R58, R58 ;  /* 0x0000003a003a7308 */ /* 0x000e620000000800 */
[----:B------:R-:W-:-:S07]  /*4ea0*/  IMAD.MOV.U32 R62, RZ, RZ, R25 ;  /* 0x000000ffff3e7224 */ /* 0x000fce00078e0019 */
[----:B------:R-:W2:Y:S01]  /*4eb0*/  MUFU.EX2 R44, R44 ;  /* 0x0000002c002c7308 */ /* 0x000ea20000000800 */
[----:B0-----:R-:W-:-:S07]  /*4ec0*/  F2FP.SATFINITE.E4M3.F32.PACK_AB_MERGE_C R226, R69, R42, RZ ;  /* 0x0000002a45e2723e */ /* 0x001fce00048070ff */
[----:B------:R-:W0:Y:S01]  /*4ed0*/  MUFU.EX2 R67, R67 ;  /* 0x0000004300437308 */ /* 0x000e220000000800 */
[----:B-1----:R-:W-:-:S01]  /*4ee0*/  FADD.FTZ R6, R58, R63 ;  /* 0x0000003f3a067221 */ /* 0x002fc20000010000 */
[----:B------:R-:W-:-:S06]  /*4ef0*/  IMAD.MOV.U32 R63, RZ, RZ, R25 ;  /* 0x000000ffff3f7224 */ /* 0x000fcc00078e0019 */
[----:B------:R1:W3:Y:S01]  /*4f00*/  MUFU.EX2 R9, R48 ;  /* 0x0000003000097308 */ /* 0x0002e20000000800 */
[----:B--2---:R-:W-:-:S07]  /*4f10*/  FADD.FTZ R8, R44, R7 ;  /* 0x000000072c087221 */ /* 0x004fce0000010000 */
[----:B------:R-:W2:Y:S01]  /*4f20*/  MUFU.EX2 R51, R51 ;  /* 0x0000003300337308 */ /* 0x000ea20000000800 */
[C---:B0-----:R-:W-:Y:S01]  /*4f30*/  F2FP.SATFINITE.E4M3.F32.PACK_AB_MERGE_C R226, R67.reuse, R58, R226 ;  /* 0x0000003a43e2723e */ /* 0x041fe200048070e2 */
[----:B------:R-:W-:Y:S01]  /*4f40*/  FADD.FTZ R67, R67, R6 ;  /* 0x0000000643437221 */ /* 0x000fe20000010000 */
[--C-:B-1----:R-:W-:Y:S02]  /*4f50*/  IMAD.MOV.U32 R48, RZ, RZ, R25.reuse ;  /* 0x000000ffff307224 */ /* 0x102fe400078e0019 */
[----:B------:R-:W-:Y:S02]  /*4f60*/  IMAD.MOV.U32 R58, RZ, RZ, R25 ;  /* 0x000000ffff3a7224 */ /* 0x000fe400078e0019 */
[----:B------:R-:W-:-:S01]  /*4f70*/  FADD.FTZ R42, R42, R67 ;  /* 0x000000432a2a7221 */ /* 0x000fc20000010000 */
[----:B------:R-:W-:Y:S01]  /*4f80*/  IMAD.MOV.U32 R67, RZ, RZ, R25 ;  /* 0x000000ffff437224 */ /* 0x000fe200078e0019 */
[----:B------:R-:W0:Y:S01]  /*4f90*/  MUFU.EX2 R52, R52 ;  /* 0x0000003400347308 */ /* 0x000e220000000800 */
[----:B---3--:R-:W-:-:S01]  /*4fa0*/  FADD.FTZ R8, R9, R8 ;  /* 0x0000000809087221 */ /* 0x008fc20000010000 */
[----:B------:R-:W-:Y:S01]  /*4fb0*/  FADD.FTZ R4, R69, R42 ;  /* 0x0000002a45047221 */ /* 0x000fe20000010000 */
[----:B------:R-:W-:-:S02]  /*4fc0*/  IMAD.MOV.U32 R42, RZ, RZ, R25 ;  /* 0x000000ffff2a7224 */ /* 0x000fc400078e0019 */
[----:B------:R-:W-:Y:S02]  /*4fd0*/  IMAD.MOV.U32 R69, RZ, RZ, R25 ;  /* 0x000000ffff457224 */ /* 0x000fe400078e0019 */
[----:B--2---:R-:W-:-:S01]  /*4fe0*/  FADD.FTZ R5, R51, R8 ;  /* 0x0000000833057221 */ /* 0x004fc20000010000 */
[----:B0-----:R-:W-:-:S03]  /*4ff0*/  F2FP.SATFINITE.E4M3.F32.PACK_AB_MERGE_C R6, R52, R51, RZ ;  /* 0x000000333406723e */ /* 0x001fc600048070ff */
[----:B------:R-:W-:Y:S01]  /*5000*/  FADD.FTZ R5, R52, R5 ;  /* 0x0000000534057221 */ /* 0x000fe20000010000 */
[--C-:B------:R-:W-:Y:S01]  /*5010*/  IMAD.MOV.U32 R51, RZ, RZ, R25.reuse ;  /* 0x000000ffff337224 */ /* 0x100fe200078e0019 */
[----:B------:R-:W-:Y:S01]  /*5020*/  F2FP.SATFINITE.E4M3.F32.PACK_AB_MERGE_C R227, R9, R44, R6 ;  /* 0x0000002c09e3723e */ /* 0x000fe20004807006 */
[--C-:B------:R-:W-:Y:S02]  /*5030*/  IMAD.MOV.U32 R44, RZ, RZ, R25.reuse ;  /* 0x000000ffff2c7224 */ /* 0x100fe400078e0019 */
[----:B------:R-:W-:Y:S01]  /*5040*/  IMAD.MOV.U32 R52, RZ, RZ, R25 ;  /* 0x000000ffff347224 */ /* 0x000fe200078e0019 */
[----:B------:R-:W-:Y:S06]  /*5050*/  @!P1 BRA `(.L_x_153) ;  /* 0x0000003000389947 */ /* 0x000fec0003800000 */
[----:B------:R-:W-:Y:S01]  /*5060*/  IMAD.MOV.U32 R6, RZ, RZ, R192 ;  /* 0x000000ffff067224 */ /* 0x000fe200078e00c0 */
[----:B------:R-:W-:Y:S01]  /*5070*/  CS2R R150, SRZ ;  /* 0x0000000000967805 */ /* 0x000fe2000001ff00 */
[----:B------:R-:W-:Y:S01]  /*5080*/  IMAD.MOV.U32 R7, RZ, RZ, R186 ;  /* 0x000000ffff077224 */ /* 0x000fe200078e00ba */
        /* <DEDUP_REMOVED lines=63> */
[----:B------:R-:W-:Y:S01]  /*5480*/  UMOV UR55, UR45 ;  /* 0x0000002d00377c82 */ /* 0x000fe20008000000 */
[----:B------:R-:W-:Y:S01]  /*5490*/  UMOV UR54, UR53 ;  /* 0x0000003500367c82 */ /* 0x000fe20008000000 */
[----:B------:R-:W-:-:S05]  /*54a0*/  ULDC UR52, c[0x0][0x988] ;  /* 0x0002620000347ab9 */ /* 0x000fca0000000800 */
.L_x_163:
[----:B------:R-:W-:Y:S01]  /*54b0*/  ISETP.NE.AND P2, PT, RZ, UR43, PT ;  /* 0x0000002bff007c0c */ /* 0x000fe2000bf45270 */
[----:B------:R-:W-:-:S04]  /*54c0*/  UISETP.NE.AND UP0, UPT, UR54, 0x1, UPT ;  /* 0x000000013600788c */ /* 0x000fc8000bf05270 */
[----:B------:R-:W-:-:S04]  /*54d0*/  USEL UR45, URZ, 0x1, UP0 ;  /* 0x000000013f2d7887 */ /* 0x000fc80008000000 */
[----:B------:R-:W-:-:S04]  /*54e0*/  ULOP3.LUT UR45, UR55, UR45, URZ, 0x3c, !UPT ;  /* 0x0000002d372d7292 */ /* 0x000fc8000f8e3c3f */
[----:B0-----:R-:W-:Y:S08]  /*54f0*/  @P2 BRA `(.L_x_154) ;  /* 0x0000000000442947 */ /* 0x001ff00003800000 */
[----:B------:R-:W-:Y:S05]  /*5500*/  @!P0 BRA `(.L_x_155) ;  /* 0x0000000000048947 */ /* 0x000fea0003800000 */
[----:B------:R-:W-:Y:S01]  /*5510*/  BPT.TRAP 0x1 ;  /* 0x000000040000795c */ /* 0x000fe20000300000 */
.L_x_155:
[----:B------:R-:W0:Y:S01]  /*5520*/  S2UR UR10, SR_CgaCtaId ;  /* 0x00000000000a79c3 */ /* 0x000e220000008800 */
[----:B------:R-:W-:Y:S01]  /*5530*/  UIADD3 UR6, UR54, 0x1, URZ ;  /* 0x0000000136067890 */ /* 0x000fe2000fffe03f */
[----:B------:R-:W-:Y:S01]  /*5540*/  IMAD.U32 R2, RZ, RZ, UR45 ;  /* 0x0000002dff027e24 */ /* 0x000fe2000f8e00ff */
[----:B------:R-:W-:Y:S02]  /*5550*/  UMOV UR7, 0x400 ;  /* 0x0000040000077882 */ /* 0x000fe40000000000 */
[----:B------:R-:W-:Y:S02]  /*5560*/  UISETP.NE.AND UP0, UPT, UR6, 0x2, UPT ;  /* 0x000000020600788c */ /* 0x000fe4000bf05270 */
[----:B------:R-:W-:Y:S02]  /*5570*/  SHF.L.U32 R2, R2, 0x1f, RZ ;  /* 0x0000001f02027819 */ /* 0x000fe400000006ff */
[----:B------:R-:W-:Y:S02]  /*5580*/  USEL UR6, UR6, URZ, UP0 ;  /* 0x0000003f06067287 */ /* 0x000fe40008000000 */
[----:B0-----:R-:W-:-:S04]  /*5590*/  ULEA UR7, UR10, UR7, 0x18 ;  /* 0x000000070a077291 */ /* 0x001fc8000f8ec03f */
[----:B------:R-:W-:-:S09]  /*55a0*/  ULEA UR6, UR6, UR7, 0x3 ;  /* 0x0000000706067291 */ /* 0x000fd2000f8e183f */
[----:B------:R0:W1:Y:S01]  /*55b0*/  SYNCS.PHASECHK.TRANS64.TRYWAIT P1, [UR6+0x38830], R2 ;  /* 0x03883002ff0075a7 */ /* 0x0000620008020146 */
[----:B------:R-:W-:Y:S05]  /*55c0*/  @!P0 BRA `(.L_x_156) ;  /* 0x0000000000048947 */ /* 0x000fea0003800000 */
[----:B------:R-:W-:Y:S01]  /*55d0*/  BPT.TRAP 0x1 ;  /* 0x000000040000795c */ /* 0x000fe20000300000 */
.L_x_156:
[----:B-1----:R-:W-:Y:S05]  /*55e0*/  @P1 BRA `(.L_x_154) ;  /* 0x0000000000081947 */ /* 0x002fea0003800000 */
[----:B------:R-:W1:Y:S02]  /*55f0*/  SYNCS.PHASECHK.TRANS64.TRYWAIT P1, [UR6+0x38830], R2 ;  /* 0x03883002ff0075a7 */ /* 0x000e640008020146 */
[----:B-1----:R-:W-:Y:S05]  /*5600*/  @!P1 BRA `(.L_x_157) ;  /* 0x000000fc00d49947 */ /* 0x002fea0003800000 */
.L_x_154:
[----:B-1----:R-:W1:Y:S01]  /*5610*/  S2R R3, SR_TID.X ;  /* 0x0000000000037919 */ /* 0x002e620000002100 */
[----:B------:R-:W-:Y:S01]  /*5620*/  UIADD3 UR53, UR54, 0x1, URZ ;  /* 0x0000000136357890 */ /* 0x000fe2000fffe03f */
[----:B------:R-:W-:Y:S01]  /*5630*/  UMOV UR35, 0x40000040 ;  /* 0x4000004000237882 */ /* 0x000fe20000000000 */
[----:B------:R-:W-:Y:S02]  /*5640*/  UMOV UR7, 0x40000040 ;  /* 0x4000004000077882 */ /* 0x000fe40000000000 */
[----:B------:R-:W-:Y:S01]  /*5650*/  UISETP.NE.AND UP0, UPT, UR53, 0x2, UPT ;  /* 0x000000023500788c */ /* 0x000fe2000bf05270 */
[----:B------:R-:W-:Y:S01]  /*5660*/  UMOV UR11, 0x40000040 ;  /* 0x40000040000b7882 */ /* 0x000fe20000000000 */
[----:B------:R-:W-:Y:S02]  /*5670*/  UMOV UR15, 0x40000040 ;  /* 0x40000040000f7882 */ /* 0x000fe40000000000 */
[----:B------:R-:W-:Y:S01]  /*5680*/  USEL UR53, UR53, URZ, UP0 ;  /* 0x0000003f35357287 */ /* 0x000fe20008000000 */
[----:B------:R-:W-:Y:S01]  /*5690*/  UMOV UR19, 0x40000040 ;  /* 0x4000004000137882 */ /* 0x000fe20000000000 */
[----:B------:R-:W-:-:S02]  /*56a0*/  UMOV UR23, 0x40000040 ;  /* 0x4000004000177882 */ /* 0x000fc40000000000 */
[----:B------:R-:W-:Y:S01]  /*56b0*/  ULEA UR34, UR53, UR50, 0xb ;  /* 0x0000003235227291 */ /* 0x000fe2000f8e583f */
[----:B------:R-:W-:Y:S01]  /*56c0*/  UMOV UR27, 0x40000040 ;  /* 0x40000040001b7882 */ /* 0x000fe20000000000 */
[----:B------:R-:W-:Y:S02]  /*56d0*/  UMOV UR31, 0x40000040 ;  /* 0x40000040001f7882 */ /* 0x000fe40000000000 */
[----:B------:R-:W-:Y:S02]  /*56e0*/  UIADD3 UR6, UR34, 0x2, URZ ;  /* 0x0000000222067890 */ /* 0x000fe4000fffe03f */
[----:B------:R-:W-:Y:S02]  /*56f0*/  UIADD3 UR10, UR34, 0x4, URZ ;  /* 0x00000004220a7890 */ /* 0x000fe4000fffe03f */
[----:B------:R-:W-:Y:S02]  /*5700*/  UIADD3 UR14, UR34, 0x6, URZ ;  /* 0x00000006220e7890 */ /* 0x000fe4000fffe03f */
[----:B------:R-:W-:-:S02]  /*5710*/  UIADD3 UR18, UR34, 0x400, URZ ;  /* 0x0000040022127890 */ /* 0x000fc4000fffe03f */
[----:B------:R-:W-:Y:S02]  /*5720*/  UIADD3 UR22, UR34, 0x402, URZ ;  /* 0x0000040222167890 */ /* 0x000fe4000fffe03f */
[----:B------:R-:W-:Y:S02]  /*5730*/  UIADD3 UR26, UR34, 0x404, URZ ;  /* 0x00000404221a7890 */ /* 0x000fe4000fffe03f */
[----:B------:R-:W-:Y:S01]  /*5740*/  UIADD3 UR30, UR34, 0x406, URZ ;  /* 0x00000406221e7890 */ /* 0x000fe2000fffe03f */
[----:B-1----:R-:W-:-:S05]  /*5750*/  SHF.R.U32.HI R3, RZ, 0x7, R3 ;  /* 0x00000007ff037819 */ /* 0x002fca0000011603 */
[----:B0-----:R-:W-:-:S05]  /*5760*/  VIADD R2, R3, 0x8 ;  /* 0x0000000803027836 */ /* 0x001fca0000000000 */
[----:B------:R0:W-:Y:S06]  /*5770*/  BAR.SYNC.DEFER_BLOCKING R2, 0x100 ;  /* 0x000400020000751d */ /* 0x0001ec0000010000 */
[----:B------:R-:W-:-:S06]  /*5780*/  WARPGROUP.ARRIVE ;  /* 0x00000000000079c5 */ /* 0x000fcc0000000000 */
[----:B------:R-:W-:Y:S03]  /*5790*/  QGMMA.64x128x32.F32.E4M3.E4M3 R152, gdesc[UR32], RZ, !UPT, gsb0 ;  /* 0x01e00000209879f3 */ /* 0x000fe6000c0008ff */
        /* <DEDUP_REMOVED lines=25> */
.L_x_159:
[----:B------:R-:W0:Y:S01]  /*5930*/  S2UR UR7, SR_CgaCtaId ;  /* 0x00000000000779c3 */ /* 0x000e220000008800 */
[----:B------:R-:W-:Y:S01]  /*5940*/  UMOV UR6, 0x400 ;  /* 0x0000040000067882 */ /* 0x000fe20000000000 */
[----:B------:R-:W-:-:S05]  /*5950*/  IMAD.U32 R2, RZ, RZ, UR55 ;  /* 0x00000037ff027e24 */ /* 0x000fca000f8e00ff */
[----:B------:R-:W-:Y:S01]  /*5960*/  SHF.L.U32 R2, R2, 0x1f, RZ ;  /* 0x0000001f02027819 */ /* 0x000fe200000006ff */
[----:B0-----:R-:W-:-:S04]  /*5970*/  ULEA UR6, UR7, UR6, 0x18 ;  /* 0x0000000607067291 */ /* 0x001fc8000f8ec03f */
[----:B------:R-:W-:-:S09]  /*5980*/  ULEA UR6, UR54, UR6, 0x3 ;  /* 0x0000000636067291 */ /* 0x000fd2000f8e183f */
[----:B------:R0:W1:Y:S01]  /*5990*/  SYNCS.PHASECHK.TRANS64.TRYWAIT P1, [UR6+0x38850], R2 ;  /* 0x03885002ff0075a7 */ /* 0x0000620008020146 */
[----:B------:R-:W-:Y:S05]  /*59a0*/  @!P0 BRA `(.L_x_160) ;  /* 0x0000000000048947 */ /* 0x000fea0003800000 */
[----:B------:R-:W-:Y:S01]  /*59b0*/  BPT.TRAP 0x1 ;  /* 0x000000040000795c */ /* 0x000fe20000300000 */
.L_x_160:
[----:B-1----:R-:W-:Y:S05]  /*59c0*/  @P1 BRA `(.L_x_158) ;  /* 0x0000000000081947 */ /* 0x002fea0003800000 */
[----:B------:R-:W1:Y:S02]  /*59d0*/  SYNCS.PHASECHK.TRANS64.TRYWAIT P1, [UR6+0x38850], R2 ;  /* 0x03885002ff0075a7 */ /* 0x000e640008020146 */
[----:B-1----:R-:W-:Y:S05]  /*59e0*/  @!P1 BRA `(.L_x_161) ;  /* 0x000000f800f49947 */ /* 0x002fea0003800000 */
.L_x_158:
[----:B------:R-:W2:Y:S01]  /*59f0*/  S2UR UR6, SR_CgaCtaId ;  /* 0x00000000000679c3 */ /* 0x000ea20000008800 */
[----:B01----:R-:W-:Y:S01]  /*5a00*/  MOV R2, 0x400 ;  /* 0x0000040000027802 */ /* 0x003fe20000000f00 */
[----:B------:R-:W-:Y:S01]  /*5a10*/  WARPGROUP.ARRIVE ;  /* 0x00000000000079c5 */ /* 0x000fe20000000000 */
[----:B------:R-:W-:Y:S01]  /*5a20*/  UMOV UR7, 0x40000040 ;  /* 0x4000004000077882 */ /* 0x000fe20000000000 */
[C---:B------:R-:W-:Y:S01]  /*5a30*/  FMUL.FTZ R8, R0.reuse, R152 ;  /* 0x0000009800087220 */ /* 0x040fe20000410000 */
[C---:B------:R-:W-:Y:S01]  /*5a40*/  FMUL.FTZ R10, R0.reuse, R154 ;  /* 0x0000009a000a7220 */ /* 0x040fe20000410000 */
[C---:B------:R-:W-:Y:S01]  /*5a50*/  FMUL.FTZ R9, R0.reuse, R153 ;  /* 0x0000009900097220 */ /* 0x040fe20000410000 */
[C---:B------:R-:W-:Y:S01]  /*5a60*/  FMUL.FTZ R11, R0.reuse, R155 ;  /* 0x0000009b000b7220 */ /* 0x040fe20000410000 */
[C---:B------:R-:W-:Y:S01]  /*5a70*/  FMUL.FTZ R12, R0.reuse, R156 ;  /* 0x0000009c000c7220 */ /* 0x040fe20000410000 */
[C---:B------:R-:W-:Y:S01]  /*5a80*/  FMUL.FTZ R14, R0.reuse, R158 ;  /* 0x0000009e000e7220 */ /* 0x040fe20000410000 */
[----:B------:R-:W0:Y:S01]  /*5a90*/  MUFU.TANH R8, R8 ;  /* 0x0000000800087308 */ /* 0x000e220000002400 */
[C---:B------:R-:W-:Y:S01]  /*5aa0*/  FMUL.FTZ R13, R0.reuse, R157 ;  /* 0x0000009d000d7220 */ /* 0x040fe20000410000 */
[C---:B------:R-:W-:Y:S01]  /*5ab0*/  FMUL.FTZ R15, R0.reuse, R159 ;  /* 0x0000009f000f7220 */ /* 0x040fe20000410000 */
[C---:B------:R-:W-:Y:S01]  /*5ac0*/  FMUL.FTZ R20, R0.reuse, R160 ;  /* 0x000000a000147220 */ /* 0x040fe20000410000 */
[C---:B------:R-:W-:Y:S01]  /*5ad0*/  FMUL.FTZ R152, R0.reuse, R162 ;  /* 0x000000a200987220 */ /* 0x040fe20000410000 */
[C---:B------:R-:W-:Y:S01]  /*5ae0*/  FMUL.FTZ R21, R0.reuse, R161 ;  /* 0x000000a100157220 */ /* 0x040fe20000410000 */
[C---:B------:R-:W-:Y:S01]  /*5af0*/  FMUL.FTZ R162, R0.reuse, R172 ;  /* 0x000000ac00a27220 */ /* 0x040fe20000410000 */
[C---:B------:R-:W-:Y:S01]  /*5b00*/  FMUL.FTZ R153, R0.reuse, R163 ;  /* 0x000000a300997220 */ /* 0x040fe20000410000 */
[----:B------:R-:W1:Y:S01]  /*5b10*/  MUFU.TANH R10, R10 ;  /* 0x0000000a000a7308 */ /* 0x000e620000002400 */
[C---:B------:R-:W-:Y:S01]  /*5b20*/  FMUL.FTZ R156, R0.reuse, R166 ;  /* 0x000000a6009c7220 */ /* 0x040fe20000410000 */
[C---:B------:R-:W-:Y:S01]  /*5b30*/  FMUL.FTZ R172, R0.reuse, R182 ;  /* 0x000000b600ac7220 */ /* 0x040fe20000410000 */
[C---:B------:R-:W-:Y:S01]  /*5b40*/  FMUL.FTZ R166, R0.reuse, R176 ;  /* 0x000000b000a67220 */ /* 0x040fe20000410000 */
[C---:B------:R-:W-:Y:S01]  /*5b50*/  FMUL.FTZ R182, R0.reuse, R192 ;  /* 0x000000c000b67220 */ /* 0x040fe20000410000 */
[----:B------:R-:W-:Y:S01]  /*5b60*/  FMUL.FTZ R176, R0, R186 ;  /* 0x000000ba00b07220 */ /* 0x000fe20000410000 */
[----:B--2---:R-:W-:-:S02]  /*5b70*/  IMAD.U32 R3, RZ, RZ, UR6 ;  /* 0x00000006ff037e24 */ /* 0x004fc4000f8e00ff */
[----:B------:R-:W-:Y:S01]  /*5b80*/  FMUL.FTZ R154, R0, R164 ;  /* 0x000000a4009a7220 */ /* 0x000fe20000410000 */
[----:B------:R-:W2:Y:S01]  /*5b90*/  MUFU.TANH R9, R9 ;  /* 0x0000000900097308 */ /* 0x000ea20000002400 */
[----:B0-----:R-:W-:Y:S01]  /*5ba0*/  FMNMX.FTZ R192, R8, R7, !PT ;  /* 0x0000000708c07209 */ /* 0x001fe20007810000 */
[C---:B------:R-:W-:Y:S01]  /*5bb0*/  FMUL.FTZ R155, R0.reuse, R165 ;  /* 0x000000a5009b7220 */ /* 0x040fe20000410000 */
[----:B------:R-:W-:Y:S01]  /*5bc0*/  LEA R2, R3, R2, 0x18 ;  /* 0x0000000203027211 */ /* 0x000fe200078ec0ff */
[C---:B------:R-:W-:Y:S01]  /*5bd0*/  FMUL.FTZ R157, R0.reuse, R167 ;  /* 0x000000a7009d7220 */ /* 0x040fe20000410000 */
[C---:B------:R-:W-:Y:S01]  /*5be0*/  FMUL.FTZ R158, R0.reuse, R168 ;  /* 0x000000a8009e7220 */ /* 0x040fe20000410000 */
[----:B------:R-:W-:Y:S01]  /*5bf0*/  FMUL.FTZ R160, R0, R170 ;  /* 0x000000aa00a07220 */ /* 0x000fe20000410000 */
[----:B------:R-:W-:Y:S01]  /*5c00*/  R2UR UR6, R2 ;  /* 0x00000000020672ca */ /* 0x000fe200000e0000 */
        /* <DEDUP_REMOVED lines=12> */
[----:B------:R-:W-:Y:S01]  /*5cd0*/  UIADD3 UR6, UR6, 0x400, URZ ;  /* 0x0000040006067890 */ /* 0x000fe2000fffe03f */
[C---:B------:R-:W-:Y:S01]  /*5ce0*/  FMUL.FTZ R170, R0.reuse, R180 ;  /* 0x000000b400aa7220 */ /* 0x040fe20000410000 */
[C---:B------:R-:W-:Y:S01]  /*5cf0*/  FMUL.FTZ R171, R0.reuse, R181 ;  /* 0x000000b500ab7220 */ /* 0x040fe20000410000 */
[C---:B------:R-:W-:Y:S01]  /*5d00*/  FMUL.FTZ R173, R0.reuse, R183 ;  /* 0x000000b700ad7220 */ /* 0x040fe20000410000 */
[----:B------:R-:W-:Y:S01]  /*5d10*/  USHF.R.U32.HI UR6, URZ, 0x4, UR6 ;  /* 0x000000043f067899 */ /* 0x000fe20008011606 */
[----:B------:R-:W2:Y:S01]  /*5d20*/  MUFU.TANH R14, R14 ;  /* 0x0000000e000e7308 */ /* 0x000ea20000002400 */
[----:B0-----:R-:W-:Y:S01]  /*5d30*/  FMNMX.FTZ R186, R11, R186, !PT ;  /* 0x000000ba0bba7209 */ /* 0x001fe20007810000 */
[C---:B------:R-:W-:Y:S01]  /*5d40*/  FMUL.FTZ R174, R0.reuse, R184 ;  /* 0x000000b800ae7220 */ /* 0x040fe20000410000 */
[----:B------:R-:W-:Y:S01]  /*5d50*/  ULOP3.LUT UR6, UR6, 0x3fff, URZ, 0xc0, !UPT ;  /* 0x00003fff06067892 */ /* 0x000fe2000f8ec03f */
[C---:B------:R-:W-:Y:S01]  /*5d60*/  FMUL.FTZ R175, R0.reuse, R185 ;  /* 0x000000b900af7220 */ /* 0x040fe20000410000 */
[C---:B------:R-:W-:Y:S01]  /*5d70*/  FMUL.FTZ R177, R0.reuse, R187 ;  /* 0x000000bb00b17220 */ /* 0x040fe20000410000 */
[----:B------:R-:W-:Y:S01]  /*5d80*/  FMUL.FTZ R178, R0, R188 ;  /* 0x000000bc00b27220 */ /* 0x000fe20000410000 */
[----:B------:R-:W-:Y:S01]  /*5d90*/  ULOP3.LUT UR6, UR6, 0x10000, URZ, 0xfc, !UPT ;  /* 0x0001000006067892 */ /* 0x000fe2000f8efc3f */
[----:B------:R-:W0:Y:S01]  /*5da0*/  MUFU.TANH R13, R13 ;  /* 0x0000000d000d7308 */ /* 0x000e220000002400 */
[----:B-1----:R-:W-:Y:S01]  /*5db0*/  FMNMX.FTZ R192, R12, R192, !PT ;  /* 0x000000c00cc07209 */ /* 0x002fe20007810000 */
[C---:B------:R-:W-:Y:S01]  /*5dc0*/  FMUL.FTZ R180, R0.reuse, R190 ;  /* 0x000000be00b47220 */ /* 0x040fe20000410000 */
[----:B------:R-:W-:Y:S01]  /*5dd0*/  ULEA UR10, UR54, UR6, 0xb ;  /* 0x00000006360a7291 */ /* 0x000fe2000f8e583f */
[C---:B------:R-:W-:Y:S01]  /*5de0*/  FMUL.FTZ R179, R0.reuse, R189 ;  /* 0x000000bd00b37220 */ /* 0x040fe20000410000 */
[C---:B------:R-:W-:Y:S01]  /*5df0*/  FMUL.FTZ R181, R0.reuse, R191 ;  /* 0x000000bf00b57220 */ /* 0x040fe20000410000 */
[C---:B------:R-:W-:Y:S01]  /*5e00*/  FMUL.FTZ R184, R0.reuse, R194 ;  /* 0x000000c200b87220 */ /* 0x040fe20000410000 */
[----:B------:R-:W-:Y:S01]  /*5e10*/  FMUL.FTZ R183, R0, R193 ;  /* 0x000000c100b77220 */ /* 0x000fe20000410000 */
[----:B------:R-:W1:Y:S01]  /*5e20*/  MUFU.TANH R15, R15 ;  /* 0x0000000f000f7308 */ /* 0x000e620000002400 */
[----:B--2---:R-:W-:Y:S01]  /*5e30*/  FMNMX.FTZ R186, R14, R186, !PT ;  /* 0x000000ba0eba7209 */ /* 0x004fe20007810000 */
[----:B------:R-:W-:Y:S01]  /*5e40*/  UMOV UR6, UR10 ;  /* 0x0000000a00067c82 */ /* 0x000fe20008000000 */
[C---:B------:R-:W-:Y:S01]  /*5e50*/  FMUL.FTZ R185, R0.reuse, R195 ;  /* 0x000000c300b97220 */ /* 0x040fe20000410000 */
[----:B------:R-:W-:Y:S01]  /*5e60*/  QGMMA.64x256x32.F32.E4M3.E4M3 R24, R228, gdesc[UR4], R24, gsb0 ;  /* 0x03e00004e4187df3 */ /* 0x000fe20008000818 */
[----:B------:R-:W-:Y:S01]  /*5e70*/  UIADD3 UR6, UR10, 0x2, URZ ;  /* 0x000000020a067890 */ /* 0x000fe2000fffe03f */
[C---:B------:R-:W-:Y:S01]  /*5e80*/  FMUL.FTZ R187, R0.reuse, R196 ;  /* 0x000000c400bb7220 */ /* 0x040fe20000410000 */
[----:B------:R-:W-:Y:S01]  /*5e90*/  UMOV UR7, 0x40000040 ;  /* 0x4000004000077882 */ /* 0x000fe20000000000 */
[----:B------:R-:W2:Y:S01]  /*5ea0*/  MUFU.TANH R20, R20 ;  /* 0x0000001400147308 */ /* 0x000ea20000002400 */
[----:B0-----:R-:W-:Y:S01]  /*5eb0*/  FMNMX.FTZ R192, R13, R192, !PT ;  /* 0x000000c00dc07209 */ /* 0x001fe20007810000 */
[C---:B------:R-:W-:Y:S01]  /*5ec0*/  FMUL.FTZ R189, R0.reuse, R198 ;  /* 0x000000c600bd7220 */ /* 0x040fe20000410000 */
[C---:B------:R-:W-:Y:S01]  /*5ed0*/  FMUL.FTZ R188, R0.reuse, R197 ;  /* 0x000000c500bc7220 */ /* 0x040fe20000410000 */
[C---:B------:R-:W-:Y:S01]  /*5ee0*/  FMUL.FTZ R190, R0.reuse, R199 ;  /* 0x000000c700be7220 */ /* 0x040fe20000410000 */
[C---:B------:R-:W-:Y:S01]  /*5ef0*/  FMUL.FTZ R191, R0.reuse, R200 ;  /* 0x000000c800bf7220 */ /* 0x040fe20000410000 */
[C---:B------:R-:W-:Y:S01]  /*5f00*/  FMUL.FTZ R194, R0.reuse, R202 ;  /* 0x000000ca00c27220 */ /* 0x040fe20000410000 */
[C---:B------:R-:W-:Y:S01]  /*5f10*/  FMUL.FTZ R193, R0.reuse, R201 ;  /* 0x000000c900c17220 */ /* 0x040fe20000410000 */
        /* <DEDUP_REMOVED lines=15> */
[----:B------:R-:W-:Y:S01]  /*6010*/  FMUL.FTZ R205, R0, R213 ;  /* 0x000000d500cd7220 */ /* 0x000fe20000410000 */
        /* <DEDUP_REMOVED lines=64> */
[----:B------:R-:W-:-:S06]  /*6420*/  WARPGROUP.ARRIVE ;  /* 0x00000000000079c5 */ /* 0x000fcc0000000000 */
[----:B------:R-:W0:Y:S01]  /*6430*/  S2R R231, SR_TID.X ;  /* 0x0000000000e77919 */ /* 0x000e220000002100 */
[----:B------:R-:W3:Y:S01]  /*6440*/  MUFU.TANH R183, R183 ;  /* 0x000000b700b77308 */ /* 0x000ee20000002400 */
[----:B-1----:R-:W-:Y:S01]  /*6450*/  FMNMX.FTZ R192, R182, R192, !PT ;  /* 0x000000c0b6c07209 */ /* 0x002fe20007810000 */
[----:B------:R-:W-:Y:S01]  /*6460*/  QGMMA.64x256x32.F32.E4M3.E4M3 R24, R216, gdesc[UR4], R24, gsb0 ;  /* 0x03e00004d8187df3 */ /* 0x000fe20008000818 */
[----:B------:R-:W-:Y:S01]  /*6470*/  UIADD3 UR6, UR10, 0x4, URZ ;  /* 0x000000040a067890 */ /* 0x000fe2000fffe03f */
[----:B------:R-:W-:-:S04]  /*6480*/  UMOV UR7, 0x40000040 ;  /* 0x4000004000077882 */ /* 0x000fc80000000000 */
[----:B------:R-:W1:Y:S01]  /*6490*/  MUFU.TANH R185, R185 ;  /* 0x000000b900b97308 */ /* 0x000e620000002400 */
[----:B--2---:R-:W-:-:S07]  /*64a0*/  FMNMX.FTZ R186, R184, R186, !PT ;  /* 0x000000bab8ba7209 */ /* 0x004fce0007810000 */
[----:B------:R-:W2:Y:S01]  /*64b0*/  MUFU.TANH R187, R187 ;  /* 0x000000bb00bb7308 */ /* 0x000ea20000002400 */
[----:B---3--:R-:W-:-:S07]  /*64c0*/  FMNMX.FTZ R192, R183, R192, !PT ;  /* 0x000000c0b7c07209 */ /* 0x008fce0007810000 */
[----:B------:R-:W3:Y:S01]  /*64d0*/  MUFU.TANH R189, R189 ;  /* 0x000000bd00bd7308 */ /* 0x000ee20000002400 */
[----:B-1----:R-:W-:Y:S02]  /*64e0*/  FMNMX.FTZ R186, R185, R186, !PT ;  /* 0x000000bab9ba7209 */ /* 0x002fe40007810000 */
[----:B0-----:R-:W-:Y:S02]  /*64f0*/  LOP3.LUT P1, RZ, R231, 0x7f, RZ, 0xc0, !PT ;  /* 0x0000007fe7ff7812 */ /* 0x001fe4000782c0ff */
[----:B------:R-:W-:-:S03]  /*6500*/  SHF.R.U32.HI R231, RZ, 0x7, R231 ;  /* 0x00000007ffe77819 */ /* 0x000fc600000116e7 */
[----:B------:R-:W0:Y:S01]  /*6510*/  MUFU.TANH R188, R188 ;  /* 0x000000bc00bc7308 */ /* 0x000e220000002400 */
[----:B--2---:R-:W-:Y:S02]  /*6520*/  FMNMX.FTZ R192, R187, R192, !PT ;  /* 0x000000c0bbc07209 */ /* 0x004fe40007810000 */
[----:B------:R-:W-:-:S05]  /*6530*/  IADD3 R210, -R231, 0xb, RZ ;  /* 0x0000000be7d27810 */ /* 0x000fca0007ffe1ff */
[----:B------:R-:W1:Y:S01]  /*6540*/  MUFU.TANH R190, R190 ;  /* 0x000000be00be7308 */ /* 0x000e620000002400 */
[----:B---3--:R-:W-:-:S07]  /*6550*/  FMNMX.FTZ R186, R189, R186, !PT ;  /* 0x000000babdba7209 */ /* 0x008fce0007810000 */
        /* <DEDUP_REMOVED lines=31> */
[----:B0-----:R-:W-:Y:S02]  /*6750*/  FMNMX.FTZ R208, R206, R186, !PT ;  /* 0x000000baced07209 */ /* 0x001fe40007810000 */
[----:B-1----:R-:W-:-:S05]  /*6760*/  FMNMX.FTZ R186, R205, R192, !PT ;  /* 0x000000c0cdba7209 */ /* 0x002fca0007810000 */
[----:B------:R-:W0:Y:S01]  /*6770*/  SHFL.BFLY PT, R209, R186, 0x2, 0x1f ;  /* 0x0c401f00bad17f89 */ /* 0x000e2200000e0000 */
[----:B--2---:R-:W-:-:S05]  /*6780*/  FMNMX.FTZ R192, R207, R208, !PT ;  /* 0x000000d0cfc07209 */ /* 0x004fca0007810000 */
[----:B------:R-:W1:Y:S01]  /*6790*/  SHFL.BFLY PT, R208, R192, 0x2, 0x1f ;  /* 0x0c401f00c0d07f89 */ /* 0x000e6200000e0000 */
[----:B0-----:R-:W-:-:S05]  /*67a0*/  FMNMX.FTZ R186, R186, R209, !PT ;  /* 0x000000d1baba7209 */ /* 0x001fca0007810000 */
[----:B------:R-:W0:Y:S01]  /*67b0*/  SHFL.BFLY PT, R209, R186, 0x1, 0x1f ;  /* 0x0c201f00bad17f89 */ /* 0x000e2200000e0000 */
[----:B-1----:R-:W-:-:S05]  /*67c0*/  FMNMX.FTZ R192, R192, R208, !PT ;  /* 0x000000d0c0c07209 */ /* 0x002fca0007810000 */
[----:B------:R-:W1:Y:S01]  /*67d0*/  SHFL.BFLY PT, R208, R192, 0x1, 0x1f ;  /* 0x0c201f00c0d07f89 */ /* 0x000e6200000e0000 */
[----:B0-----:R-:W-:-:S05]  /*67e0*/  FMNMX.FTZ R186, R186, R209, !PT ;  /* 0x000000d1baba7209 */ /* 0x001fca0007810000 */
[----:B------:R-:W-:Y:S01]  /*67f0*/  FADD.FTZ R7, -R186, R7 ;  /* 0x00000007ba077221 */ /* 0x000fe20000010100 */
[----:B-1----:R-:W-:Y:S01]  /*6800*/  FMNMX.FTZ R192, R192, R208, !PT ;  /* 0x000000d0c0c07209 */ /* 0x002fe20007810000 */
[----:B------:R-:W-:Y:S02]  /*6810*/  IMAD.U32 R208, RZ, RZ, UR52 ;  /* 0x00000034ffd07e24 */ /* 0x000fe4000f8e00ff */
[----:B------:R-:W-:Y:S02]  /*6820*/  FMUL.FTZ R7, R7, UR52 ;  /* 0x0000003407077c20 */ /* 0x000fe40008410000 */
[----:B------:R-:W-:Y:S01]  /*6830*/  FFMA.FTZ R208, R186, R208, -8 ;  /* 0xc1000000bad07423 */ /* 0x000fe200000100d0 */
[----:B------:R-:W-:-:S03]  /*6840*/  FADD.FTZ R6, -R192, R6 ;  /* 0x00000006c0067221 */ /* 0x000fc60000010100 */
        /* <DEDUP_REMOVED lines=20> */
[----:B------:R-:W-:Y:S01]  /*6990*/  FFMA.FTZ R179, R179, UR52, -R208 ;  /* 0x00000034b3b37c23 */ /* 0x000fe200080108d0 */
[----:B------:R-:W-:-:S02]  /*69a0*/  WARPGROUP.DEPBAR.LE gsb0, 0x0 ;  /* 0x00008000000079c5 */ /* 0x000fc40000010000 */
[----:B------:R-:W-:Y:S01]  /*69b0*/  WARPGROUP.ARRIVE ;  /* 0x00000000000079c5 */ /* 0x000fe20000000000 */
[----:B------:R-:W-:-:S01]  /*69c0*/  FFMA.FTZ R182, R182, UR52, -R208 ;  /* 0x00000034b6b67c23 */ /* 0x000fc200080108d0 */
[--C-:B------:R-:W-:Y:S01]  /*69d0*/  FFMA.FTZ R183, R183, UR52, -R208.reuse ;  /* 0x00000034b7b77c23 */ /* 0x100fe200080108d0 */
[----:B------:R-:W-:-:S01]  /*69e0*/  FFMA.FTZ R187, R187, UR52, -R208 ;  /* 0x00000034bbbb7c23 */ /* 0x000fc200080108d0 */
[--C-:B------:R-:W-:Y:S01]  /*69f0*/  FFMA.FTZ R188, R188, UR52, -R208.reuse ;  /* 0x00000034bcbc7c23 */ /* 0x100fe200080108d0 */
[----:B------:R-:W-:-:S01]  /*6a00*/  FFMA.FTZ R191, R191, UR52, -R208 ;  /* 0x00000034bfbf7c23 */ /* 0x000fc200080108d0 */
[----:B------:R-:W-:Y:S01]  /*6a10*/  QGMMA.64x256x32.F32.E4M3.E4M3 R24, R220, gdesc[UR4], R24, gsb0 ;  /* 0x03e00004dc187df3 */ /* 0x000fe20008000818 */
[----:B------:R-:W-:Y:S01]  /*6a20*/  UIADD3 UR6, UR10, 0x6, URZ ;  /* 0x000000060a067890 */ /* 0x000fe2000fffe03f */
[--C-:B------:R-:W-:Y:S01]  /*6a30*/  FFMA.FTZ R193, R193, UR52, -R208.reuse ;  /* 0x00000034c1c17c23 */ /* 0x100fe200080108d0 */
[----:B------:R-:W-:Y:S01]  /*6a40*/  UMOV UR7, 0x40000040 ;  /* 0x4000004000077882 */ /* 0x000fe20000000000 */
[--C-:B------:R-:W-:Y:S01]  /*6a50*/  FFMA.FTZ R196, R196, UR52, -R208.reuse ;  /* 0x00000034c4c47c23 */ /* 0x100fe200080108d0 */
[----:B------:R-:W-:-:S01]  /*6a60*/  FFMA.FTZ R197, R197, UR52, -R208 ;  /* 0x00000034c5c57c23 */ /* 0x000fc200080108d0 */
[--C-:B------:R-:W-:Y:S01]  /*6a70*/  FFMA.FTZ R200, R200, UR52, -R208.reuse ;  /* 0x00000034c8c87c23 */ /* 0x100fe200080108d0 */
[----:B------:R-:W-:-:S01]  /*6a80*/  FFMA.FTZ R201, R201, UR52, -R208 ;  /* 0x00000034c9c97c23 */ /* 0x000fc200080108d0 */
[--C-:B------:R-:W-:Y:S01]  /*6a90*/  FFMA.FTZ R204, R204, UR52, -R208.reuse ;  /* 0x00000034cccc7c23 */ /* 0x100fe200080108d0 */
[----:B------:R-:W-:-:S01]  /*6aa0*/  FFMA.FTZ R209, R205, UR52, -R208 ;  /* 0x00000034cdd17c23 */ /* 0x000fc200080108d0 */
[----:B------:R-:W-:-:S02]  /*6ab0*/  IMAD.U32 R208, RZ, RZ, UR52 ;  /* 0x00000034ffd07e24 */ /* 0x000fc4000f8e00ff */
[----:B------:R-:W-:Y:S01]  /*6ac0*/  FMUL.FTZ R6, R6, UR52 ;  /* 0x0000003406067c20 */ /* 0x000fe20008410000 */
[----:B------:R-:W0:Y:S01]  /*6ad0*/  MUFU.EX2 R8, R8 ;  /* 0x0000000800087308 */ /* 0x000e220000000800 */
[----:B------:R-:W-:-:S04]  /*6ae0*/  FFMA.FTZ R208, R192, R208, -8 ;  /* 0xc1000000c0d07423 */ /* 0x000fc800000100d0 */
[--C-:B------:R-:W-:Y:S01]  /*6af0*/  FFMA.FTZ R10, R10, UR52, -R208.reuse ;  /* 0x000000340a0a7c23 */ /* 0x100fe200080108d0 */
[----:B------:R-:W-:-:S02]  /*6b00*/  FFMA.FTZ R11, R11, UR52, -R208 ;  /* 0x000000340b0b7c23 */ /* 0x000fc400080108d0 */
        /* <DEDUP_REMOVED lines=9> */
[----:B0-----:R-:W-:-:S01]  /*6ba0*/  FFMA.FTZ R4, R7, R4, R8 ;  /* 0x0000000407047223 */ /* 0x001fc20000010008 */
[--C-:B------:R-:W-:Y:S01]  /*6bb0*/  FFMA.FTZ R161, R161, UR52, -R208.reuse ;  /* 0x00000034a1a17c23 */ /* 0x100fe200080108d0 */
[----:B------:R-:W-:-:S01]  /*6bc0*/  FFMA.FTZ R164, R164, UR52, -R208 ;  /* 0x00000034a4a47c23 */ /* 0x000fc200080108d0 */
[--C-:B------:R-:W-:Y:S01]  /*6bd0*/  FFMA.FTZ R165, R165, UR52, -R208.reuse ;  /* 0x00000034a5a57c23 */ /* 0x100fe200080108d0 */
[----:B------:R-:W-:-:S01]  /*6be0*/  FFMA.FTZ R168, R168, UR52, -R208 ;  /* 0x00000034a8a87c23 */ /* 0x000fc200080108d0 */
[--C-:B------:R-:W-:Y:S01]  /*6bf0*/  FFMA.FTZ R169, R169, UR52, -R208.reuse ;  /* 0x00000034a9a97c23 */ /* 0x100fe200080108d0 */
[----:B------:R-:W-:-:S01]  /*6c00*/  FFMA.FTZ R172, R172, UR52, -R208 ;  /* 0x00000034acac7c23 */ /* 0x000fc200080108d0 */
[----:B------:R-:W0:Y:S01]  /*6c10*/  MUFU.EX2 R9, R9 ;  /* 0x0000000900097308 */ /* 0x000e220000000800 */
[----:B------:R-:W-:-:S01]  /*6c20*/  FFMA.FTZ R173, R173, UR52, -R208 ;  /* 0x00000034adad7c23 */ /* 0x000fc200080108d0 */
[--C-:B------:R-:W-:Y:S01]  /*6c30*/  FFMA.FTZ R176, R176, UR52, -R208.reuse ;  /* 0x00000034b0b07c23 */ /* 0x100fe200080108d0 */
[----:B------:R-:W-:-:S01]  /*6c40*/  FFMA.FTZ R177, R177, UR52, -R208 ;  /* 0x00000034b1b17c23 */ /* 0x000fc200080108d0 */
[--C-:B------:R-:W-:Y:S01]  /*6c50*/  FFMA.FTZ R180, R180, UR52, -R208.reuse ;  /* 0x00000034b4b47c23 */ /* 0x100fe200080108d0 */
[----:B------:R-:W-:-:S01]  /*6c60*/  FFMA.FTZ R181, R181, UR52, -R208 ;  /* 0x00000034b5b57c23 */ /* 0x000fc200080108d0 */
[--C-:B------:R-:W-:Y:S01]  /*6c70*/  FFMA.FTZ R184, R184, UR52, -R208.reuse ;  /* 0x00000034b8b87c23 */ /* 0x100fe200080108d0 */
[----:B------:R-:W-:-:S01]  /*6c80*/  FFMA.FTZ R185, R185, UR52, -R208 ;  /* 0x00000034b9b97c23 */ /* 0x000fc200080108d0 */
[----:B------:R-:W2:Y:S01]  /*6c90*/  MUFU.EX2 R11, R11 ;  /* 0x0000000b000b7308 */ /* 0x000ea20000000800 */
[----:B-1----:R-:W-:-:S01]  /*6ca0*/  FFMA.FTZ R5, R6, R5, R10 ;  /* 0x0000000506057223 */ /* 0x002fc2000001000a */
[--C-:B------:R-:W-:Y:S01]  /*6cb0*/  FFMA.FTZ R189, R189, UR52, -R208.reuse ;  /* 0x00000034bdbd7c23 */ /* 0x100fe200080108d0 */
[----:B------:R-:W-:-:S01]  /*6cc0*/  FFMA.FTZ R190, R190, UR52, -R208 ;  /* 0x00000034bebe7c23 */ /* 0x000fc200080108d0 */
[--C-:B------:R-:W-:Y:S01]  /*6cd0*/  FFMA.FTZ R194, R194, UR52, -R208.reuse ;  /* 0x00000034c2c27c23 */ /* 0x100fe200080108d0 */
[----:B------:R-:W-:-:S01]  /*6ce0*/  FFMA.FTZ R195, R195, UR52, -R208 ;  /* 0x00000034c3c37c23 */ /* 0x000fc200080108d0 */
[--C-:B------:R-:W-:Y:S01]  /*6cf0*/  FFMA.FTZ R198, R198, UR52, -R208.reuse ;  /* 0x00000034c6c67c23 */ /* 0x100fe200080108d0 */
[----:B------:R-:W-:-:S01]  /*6d00*/  FFMA.FTZ R199, R199, UR52, -R208 ;  /* 0x00000034c7c77c23 */ /* 0x000fc200080108d0 */
[----:B------:R-:W1:Y:S01]  /*6d10*/  MUFU.EX2 R12, R12 ;  /* 0x0000000c000c7308 */ /* 0x000e620000000800 */
[----:B0-----:R-:W-:-:S01]  /*6d20*/  FADD.FTZ R4, R9, R4 ;  /* 0x0000000409047221 */ /* 0x001fc20000010000 */
[--C-:B------:R-:W-:Y:S01]  /*6d30*/  FFMA.FTZ R202, R202, UR52, -R208.reuse ;  /* 0x00000034caca7c23 */ /* 0x100fe200080108d0 */
[----:B------:R-:W-:-:S01]  /*6d40*/  FFMA.FTZ R203, R203, UR52, -R208 ;  /* 0x00000034cbcb7c23 */ /* 0x000fc200080108d0 */
[--C-:B------:R-:W-:Y:S01]  /*6d50*/  FFMA.FTZ R206, R206, UR52, -R208.reuse ;  /* 0x00000034cece7c23 */ /* 0x100fe200080108d0 */
[----:B------:R-:W-:-:S03]  /*6d60*/  FFMA.FTZ R207, R207, UR52, -R208 ;  /* 0x00000034cfcf7c23 */ /* 0x000fc600080108d0 */
        /* <DEDUP_REMOVED lines=55> */
[----:B------:R-:W-:-:S04]  /*70e0*/  WARPGROUP.ARRIVE ;  /* 0x00000000000079c5 */ /* 0x000fc80000000000 */
[----:B------:R-:W0:Y:S01]  /*70f0*/  MUFU.EX2 R174, R174 ;  /* 0x000000ae00ae7308 */ /* 0x000e220000000800 */
[----:B--2---:R-:W-:-:S01]  /*7100*/  FADD.FTZ R4, R171, R4 ;  /* 0x00000004ab047221 */ /* 0x004fc20000010000 */
[----:B------:R-:W-:Y:S06]  /*7110*/  QGMMA.64x256x32.F32.E4M3.E4M3 R24, R224, gdesc[UR4], R24, gsb0 ;  /* 0x03e00004e0187df3 */ /* 0x000fec0008000818 */
        /* <DEDUP_REMOVED lines=56> */
[----:B------:R1:W3:Y:S01]  /*74a0*/  MUFU.EX2 R204, R209 ;  /* 0x000000d100cc7308 */ /* 0x0002e20000000800 */
[----:B0-----:R-:W-:-:S07]  /*74b0*/  FADD.FTZ R5, R203, R5 ;  /* 0x00000005cb057221 */ /* 0x001fce0000010000 */
[----:B------:R-:W0:Y:S01]  /*74c0*/  MUFU.EX2 R206, R206 ;  /* 0x000000ce00ce7308 */ /* 0x000e220000000800 */
[----:B-1----:R-:W-:Y:S02]  /*74d0*/  IMAD.U32 R209, RZ, RZ, UR53 ;  /* 0x00000035ffd17e24 */ /* 0x002fe4000f8e00ff */
[----:B--2---:R-:W-:Y:S02]  /*74e0*/  FADD.FTZ R4, R205, R4 ;  /* 0x00000004cd047221 */ /* 0x004fe40000010000 */
[----:B------:R-:W-:-:S03]  /*74f0*/  @!P1 IMAD R209, R209, 0x8, R2 ;  /* 0x00000008d1d19824 */ /* 0x000fc600078e0202 */
[----:B------:R-:W1:Y:S01]  /*7500*/  MUFU.EX2 R207, R207 ;  /* 0x000000cf00cf7308 */ /* 0x000e620000000800 */
[----:B------:R-:W-:Y:S02]  /*7510*/  @!P1 VIADD R209, R209, 0x38840 ;  /* 0x00038840d1d19836 */ /* 0x000fe40000000000 */
[----:B---3--:R-:W-:-:S03]  /*7520*/  FADD.FTZ R4, R204, R4 ;  /* 0x00000004cc047221 */ /* 0x008fc60000010000 */
[----:B------:R-:W-:Y:S01]  /*7530*/  @!P1 PRMT R209, RZ, 0x654, R209 ;  /* 0x00000654ffd19816 */ /* 0x000fe200000000d1 */
[----:B0-----:R-:W-:-:S04]  /*7540*/  FADD.FTZ R5, R206, R5 ;  /* 0x00000005ce057221 */ /* 0x001fc80000010000 */
[----:B-1----:R-:W-:Y:S01]  /*7550*/  FADD.FTZ R5, R207, R5 ;  /* 0x00000005cf057221 */ /* 0x002fe20000010000 */
[----:B------:R-:W-:Y:S02]  /*7560*/  WARPGROUP.DEPBAR.LE gsb0, 0x0 ;  /* 0x00008000000079c5 */ /* 0x000fe40000010000 */
[----:B------:R0:W-:Y:S06]  /*7570*/  BAR.ARV R210, 0x100 ;  /* 0x000400d20000751d */ /* 0x0001ec0000002000 */
[----:B------:R0:W-:Y:S01]  /*7580*/  @!P1 SYNCS.ARRIVE.TRANS64.RED.A1T0 RZ, [R209+URZ], RZ ;  /* 0x000000ffd1ff99a7 */ /* 0x0001e2000810043f */
[----:B------:R-:W-:Y:S05]  /*7590*/  @!P0 BRA `(.L_x_162) ;  /* 0x0000000000048947 */ /* 0x000fea0003800000 */
[----:B------:R-:W-:Y:S01]  /*75a0*/  BPT.TRAP 0x1 ;  /* 0x000000040000795c */ /* 0x000fe20000300000 */
.L_x_162:
[----:B------:R-:W-:Y:S01]  /*75b0*/  F2FP.SATFINITE.E4M3.F32.PACK_AB_MERGE_C R12, R13, R12, RZ ;  /* 0x0000000c0d0c723e */ /* 0x000fe200048070ff */
[----:B------:R-:W-:Y:S01]  /*75c0*/  UISETP.GT.AND UP0, UPT, UR51, UR41, UPT ;  /* 0x000000293300728c */ /* 0x000fe2000bf04270 */
[----:B------:R-:W-:Y:S01]  /*75d0*/  F2FP.SATFINITE.E4M3.F32.PACK_AB_MERGE_C R14, R15, R14, RZ ;  /* 0x0000000e0f0e723e */ /* 0x000fe200048070ff */
[----:B------:R-:W-:Y:S01]  /*75e0*/  UIADD3 UR51, UR51, -0x1, URZ ;  /* 0xffffffff33337890 */ /* 0x000fe2000fffe03f */
[----:B------:R-:W-:Y:S01]  /*75f0*/  F2FP.SATFINITE.E4M3.F32.PACK_AB_MERGE_C R12, R9, R8, R12 ;  /* 0x00000008090c723e */ /* 0x000fe2000480700c */
[----:B------:R-:W-:Y:S01]  /*7600*/  IMAD.U32 R8, RZ, RZ, UR54 ;  /* 0x00000036ff087e24 */ /* 0x000fe2000f8e00ff */
[----:B------:R-:W-:Y:S01]  /*7610*/  F2FP.SATFINITE.E4M3.F32.PACK_AB_MERGE_C R154, R155, R154, RZ ;  /* 0x0000009a9b9a723e */ /* 0x000fe200048070ff */
[----:B------:R-:W-:Y:S01]  /*7620*/  UMOV UR55, UR45 ;  /* 0x0000002d00377c82 */ /* 0x000fe20008000000 */
[----:B------:R-:W-:Y:S01]  /*7630*/  PLOP3.LUT P1, PT, PT, PT, UP0, 0x80, 0x0 ;  /* 0x000000000000781c */ /* 0x000fe20003f2f008 */
[----:B------:R-:W-:Y:S01]  /*7640*/  IMAD R8, R8, 0x8, R2 ;  /* 0x0000000808087824 */ /* 0x000fe200078e0202 */
[----:B------:R-:W-:Y:S01]  /*7650*/  F2FP.SATFINITE.E4M3.F32.PACK_AB_MERGE_C R156, R157, R156, RZ ;  /* 0x0000009c9d9c723e */ /* 0x000fe200048070ff */
[----:B------:R-:W-:Y:S01]  /*7660*/  UMOV UR54, UR53 ;  /* 0x0000003500367c82 */ /* 0x000fe20008000000 */
[----:B------:R-:W-:Y:S01]  /*7670*/  F2FP.SATFINITE.E4M3.F32.PACK_AB_MERGE_C R162, R163, R162, RZ ;  /* 0x000000a2a3a2723e */ /* 0x000fe200048070ff */
[----:B------:R-:W-:Y:S01]  /*7680*/  VIADD R8, R8, 0x38860 ;  /* 0x0003886008087836 */ /* 0x000fe20000000000 */
[----:B------:R-:W-:Y:S01]  /*7690*/  F2FP.SATFINITE.E4M3.F32.PACK_AB_MERGE_C R164, R165, R164, RZ ;  /* 0x000000a4a5a4723e */ /* 0x000fe200048070ff */
[-C--:B------:R-:W-:Y:S01]  /*76a0*/  FMUL.FTZ R24, R24, R7.reuse ;  /* 0x0000000718187220 */ /* 0x080fe20000410000 */
[----:B------:R-:W-:Y:S01]  /*76b0*/  F2FP.SATFINITE.E4M3.F32.PACK_AB_MERGE_C R170, R171, R170, RZ ;  /* 0x000000aaabaa723e */ /* 0x000fe200048070ff */
[-C--:B------:R-:W-:Y:S01]  /*76c0*/  FMUL.FTZ R25, R25, R7.reuse ;  /* 0x0000000719197220 */ /* 0x080fe20000410000 */
[----:B------:R-:W-:Y:S01]  /*76d0*/  F2FP.SATFINITE.E4M3.F32.PACK_AB_MERGE_C R172, R173, R172, RZ ;  /* 0x000000acadac723e */ /* 0x000fe200048070ff */
[-C--:B------:R-:W-:Y:S01]  /*76e0*/  FMUL.FTZ R28, R28, R7.reuse ;  /* 0x000000071c1c7220 */ /* 0x080fe20000410000 */
[----:B------:R-:W-:Y:S01]  /*76f0*/  F2FP.SATFINITE.E4M3.F32.PACK_AB_MERGE_C R178, R179, R178, RZ ;  /* 0x000000b2b3b2723e */ /* 0x000fe200048070ff */
[-C--:B------:R-:W-:Y:S01]  /*7700*/  FMUL.FTZ R29, R29, R7.reuse ;  /* 0x000000071d1d7220 */ /* 0x080fe20000410000 */
[----:B------:R-:W-:Y:S01]  /*7710*/  F2FP.SATFINITE.E4M3.F32.PACK_AB_MERGE_C R180, R181, R180, RZ ;  /* 0x000000b4b5b4723e */ /* 0x000fe200048070ff */
[----:B------:R-:W-:Y:S01]  /*7720*/  FMUL.FTZ R32, R32, R7 ;  /* 0x0000000720207220 */ /* 0x000fe20000410000 */
[----:B------:R-:W-:Y:S01]  /*7730*/  F2FP.SATFINITE.E4M3.F32.PACK_AB_MERGE_C R187, R188, R187, RZ ;  /* 0x000000bbbcbb723e */ /* 0x000fe200048070ff */
[----:B------:R-:W-:Y:S01]  /*7740*/  FMUL.FTZ R33, R33, R7 ;  /* 0x0000000721217220 */ /* 0x000fe20000410000 */
[----:B------:R-:W-:Y:S01]  /*7750*/  F2FP.SATFINITE.E4M3.F32.PACK_AB_MERGE_C R189, R190, R189, RZ ;  /* 0x000000bdbebd723e */ /* 0x000fe200048070ff */
[-C--:B------:R-:W-:Y:S01]  /*7760*/  FMUL.FTZ R36, R36, R7.reuse ;  /* 0x0000000724247220 */ /* 0x080fe20000410000 */
[----:B------:R-:W-:Y:S01]  /*7770*/  PRMT R8, R3, 0x654, R8 ;  /* 0x0000065403087816 */ /* 0x000fe20000000008 */
[-C--:B------:R-:W-:Y:S01]  /*7780*/  FMUL.FTZ R37, R37, R7.reuse ;  /* 0x0000000725257220 */ /* 0x080fe20000410000 */
[----:B------:R-:W-:Y:S01]  /*7790*/  F2FP.SATFINITE.E4M3.F32.PACK_AB_MERGE_C R14, R11, R10, R14 ;  /* 0x0000000a0b0e723e */ /* 0x000fe2000480700e */
[-C--:B------:R-:W-:Y:S01]  /*77a0*/  FMUL.FTZ R40, R40, R7.reuse ;  /* 0x0000000728287220 */ /* 0x080fe20000410000 */
[----:B------:R-:W-:Y:S01]  /*77b0*/  F2FP.SATFINITE.E4M3.F32.PACK_AB_MERGE_C R154, R21, R20, R154 ;  /* 0x00000014159a723e */ /* 0x000fe2000480709a */
[----:B------:R1:W-:Y:S01]  /*77c0*/  SYNCS.ARRIVE.TRANS64.RED.A1T0 RZ, [R8+URZ], RZ ;  /* 0x000000ff08ff79a7 */ /* 0x0003e2000810043f */
[----:B------:R-:W-:Y:S01]  /*77d0*/  F2FP.SATFINITE.E4M3.F32.PACK_AB_MERGE_C R156, R153, R152, R156 ;  /* 0x00000098999c723e */ /* 0x000fe2000480709c */
[-C--:B------:R-:W-:Y:S01]  /*77e0*/  FMUL.FTZ R41, R41, R7.reuse ;  /* 0x0000000729297220 */ /* 0x080fe20000410000 */
        /* <DEDUP_REMOVED lines=16> */
[----:B------:R-:W-:Y:S01]  /*78f0*/  F2FP.SATFINITE.E4M3.F32.PACK_AB_MERGE_C R196, R197, R196, RZ ;  /* 0x000000c4c5c4723e */ /* 0x000fe200048070ff */
[-C--:B------:R-:W-:Y:S01]  /*7900*/  FMUL.FTZ R60, R60, R7.reuse ;  /* 0x000000073c3c7220 */ /* 0x080fe20000410000 */
[----:B------:R-:W-:Y:S01]  /*7910*/  F2FP.SATFINITE.E4M3.F32.PACK_AB_MERGE_C R198, R199, R198, RZ ;  /* 0x000000c6c7c6723e */ /* 0x000fe200048070ff */
[----:B------:R-:W-:Y:S01]  /*7920*/  FMUL.FTZ R61, R61, R7 ;  /* 0x000000073d3d7220 */ /* 0x000fe20000410000 */
[----:B------:R-:W-:Y:S01]  /*7930*/  F2FP.SATFINITE.E4M3.F32.PACK_AB_MERGE_C R204, R204, R205, RZ ;  /* 0x000000cdcccc723e */ /* 0x000fe200048070ff */
[-C--:B------:R-:W-:Y:S01]  /*7940*/  FMUL.FTZ R64, R64, R7.reuse ;  /* 0x0000000740407220 */ /* 0x080fe20000410000 */
[----:B------:R-:W-:Y:S01]  /*7950*/  F2FP.SATFINITE.E4M3.F32.PACK_AB_MERGE_C R206, R207, R206, RZ ;  /* 0x000000cecfce723e */ /* 0x000fe200048070ff */
        /* <DEDUP_REMOVED lines=108> */
[----:B------:R-:W-:Y:S01]  /*8020*/  IMAD.MOV.U32 R6, RZ, RZ, R192 ;  /* 0x000000ffff067224 */ /* 0x000fe200078e00c0 */
[----:B------:R-:W-:Y:S01]  /*8030*/  F2FP.SATFINITE.E4M3.F32.PACK_AB_MERGE_C R225, R195, R194, R198 ;  /* 0x000000c2c3e1723e */ /* 0x000fe200048070c6 */
[----:B------:R-:W-:Y:S01]  /*8040*/  IMAD.MOV.U32 R7, RZ, RZ, R186 ;  /* 0x000000ffff077224 */ /* 0x000fe200078e00ba */
[----:B------:R-:W-:Y:S01]  /*8050*/  F2FP.SATFINITE.E4M3.F32.PACK_AB_MERGE_C R226, R201, R200, R204 ;  /* 0x000000c8c9e2723e */ /* 0x000fe200048070cc */
[----:B------:R-:W-:Y:S01]  /*8060*/  IMAD.MOV.U32 R228, RZ, RZ, R12 ;  /* 0x000000ffffe47224 */ /* 0x000fe200078e000c */
[----:B------:R-:W-:Y:S01]  /*8070*/  F2FP.SATFINITE.E4M3.F32.PACK_AB_MERGE_C R227, R203, R202, R206 ;  /* 0x000000cacbe3723e */ /* 0x000fe200048070ce */
[----:B------:R-:W-:-:S02]  /*8080*/  IMAD.MOV.U32 R229, RZ, RZ, R14 ;  /* 0x000000ffffe57224 */ /* 0x000fc400078e000e */
[----:B------:R-:W-:Y:S02]  /*8090*/  IMAD.MOV.U32 R230, RZ, RZ, R154 ;  /* 0x000000ffffe67224 */ /* 0x000fe400078e009a */
[----:B------:R-:W-:Y:S02]  /*80a0*/  IMAD.MOV.U32 R231, RZ, RZ, R156 ;  /* 0x000000ffffe77224 */ /* 0x000fe400078e009c */
[----:B------:R-:W-:Y:S02]  /*80b0*/  IMAD.MOV.U32 R216, RZ, RZ, R162 ;  /* 0x000000ffffd87224 */ /* 0x000fe400078e00a2 */
[----:B------:R-:W-:Y:S02]  /*80c0*/  IMAD.MOV.U32 R217, RZ, RZ, R164 ;  /* 0x000000ffffd97224 */ /* 0x000fe400078e00a4 */
[----:B------:R-:W-:Y:S02]  /*80d0*/  IMAD.MOV.U32 R218, RZ, RZ, R170 ;  /* 0x000000ffffda7224 */ /* 0x000fe400078e00aa */
[----:B------:R-:W-:-:S02]  /*80e0*/  IMAD.MOV.U32 R219, RZ, RZ, R172 ;  /* 0x000000ffffdb7224 */ /* 0x000fc400078e00ac */
[----:B------:R-:W-:Y:S02]  /*80f0*/  IMAD.MOV.U32 R220, RZ, RZ, R178 ;  /* 0x000000ffffdc7224 */ /* 0x000fe400078e00b2 */
[----:B------:R-:W-:Y:S02]  /*8100*/  IMAD.MOV.U32 R221, RZ, RZ, R180 ;  /* 0x000000ffffdd7224 */ /* 0x000fe400078e00b4 */
[----:B------:R-:W-:Y:S02]  /*8110*/  IMAD.MOV.U32 R222, RZ, RZ, R187 ;  /* 0x000000ffffde7224 */ /* 0x000fe400078e00bb */
[----:B------:R-:W-:Y:S01]  /*8120*/  IMAD.MOV.U32 R223, RZ, RZ, R189 ;  /* 0x000000ffffdf7224 */ /* 0x000fe200078e00bd */
[----:B-1----:R-:W-:Y:S06]  /*8130*/  @P1 BRA `(.L_x_163) ;  /* 0xffffffd000dc1947 */ /* 0x002fec000383ffff */
.L_x_153:
[----:B------:R-:W-:Y:S06]  /*8140*/  BAR.ARV 0x8, 0x180 ;  /* 0x0206000000007b1d */ /* 0x000fec0000002000 */
[----:B------:R-:W-:Y:S05]  /*8150*/  @!P0 BRA `(.L_x_164) ;  /* 0x0000000000048947 */ /* 0x000fea0003800000 */
[----:B------:R-:W-:Y:S01]  /*8160*/  BPT.TRAP 0x1 ;  /* 0x000000040000795c */ /* 0x000fe20000300000 */
.L_x_164:
[----:B------:R-:W-:Y:S02]  /*8170*/  IMAD.U32 R7, RZ, RZ, UR53 ;  /* 0x00000035ff077e24 */ /* 0x000fe4000f8e00ff */
[----:B------:R-:W-:Y:S02]  /*8180*/  IMAD.U32 R0, RZ, RZ, UR45 ;  /* 0x0000002dff007e24 */ /* 0x000fe4000f8e00ff */
[----:B------:R-:W-:-:S03]  /*8190*/  IMAD R14, R7, 0x8, R2 ;  /* 0x00000008070e7824 */ /* 0x000fc600078e0202 */
[----:B------:R-:W-:-:S04]  /*81a0*/  SHF.L.U32 R7, R0, 0x1f, RZ ;  /* 0x0000001f00077819 */ /* 0x000fc800000006ff */
[----:B------:R1:W2:Y:S01]  /*81b0*/  SYNCS.PHASECHK.TRANS64.TRYWAIT P1, [R14+URZ+0x38850], R7 ;  /* 0x038850070e0075a7 */ /* 0x0002a2000802017f */
[----:B------:R-:W-:Y:S05]  /*81c0*/  @!P0 BRA `(.L_x_165) ;  /* 0x0000000000048947 */ /* 0x000fea0003800000 */
[----:B------:R-:W-:Y:S01]  /*81d0*/  BPT.TRAP 0x1 ;  /* 0x000000040000795c */ /* 0x000fe20000300000 */
.L_x_165:
[----:B------:R-:W-:Y:S02]  /*81e0*/  VIADD R2, R2, 0x400 ;  /* 0x0000040002027836 */ /* 0x000fe40000000000 */
[----:B------:R-:W-:-:S03]  /*81f0*/  IMAD.U32 R9, RZ, RZ, UR53 ;  /* 0x00000035ff097e24 */ /* 0x000fc6000f8e00ff */
[----:B------:R-:W-:-:S04]  /*8200*/  SHF.R.U32.HI R2, RZ, 0x4, R2 ;  /* 0x00000004ff027819 */ /* 0x000fc80000011602 */
[----:B------:R-:W-:-:S04]  /*8210*/  LOP3.LUT R2, R2, 0x3fff, RZ, 0xc0, !PT ;  /* 0x00003fff02027812 */ /* 0x000fc800078ec0ff */
[----:B------:R-:W-:Y:S01]  /*8220*/  LOP3.LUT R2, R2, 0x10000, RZ, 0xfc, !PT ;  /* 0x0001000002027812 */ /* 0x000fe200078efcff */
[----:B--2---:R-:W-:Y:S06]  /*8230*/  @P1 BRA `(.L_x_166) ;  /* 0x0000000000081947 */ /* 0x004fec0003800000 */
[----:B------:R-:W2:Y:S02]  /*8240*/  SYNCS.PHASECHK.TRANS64.TRYWAIT P1, [R14+URZ+0x38850], R7 ;  /* 0x038850070e0075a7 */ /* 0x000ea4000802017f */
[----:B--2---:R-:W-:Y:S05]  /*8250*/  @!P1 BRA `(.L_x_167) ;  /* 0x000000d000f09947 */ /* 0x004fea0003800000 */
.L_x_166:
[----:B------:R-:W-:Y:S01]  /*8260*/  IMAD R6, R9, 0x800, R2 ;  /* 0x0000080009067824 */ /* 0x000fe200078e0202 */
[----:B------:R-:W-:Y:S05]  /*8270*/  WARPSYNC.ALL ;  /* 0x0000000000007948 */ /* 0x000fea0003800000 */
[----:B-12---:R-:W-:Y:S01]  /*8280*/  IMAD.MOV.U32 R7, RZ, RZ, 0x40000040 ;  /* 0x40000040ff077424 */ /* 0x006fe200078e00ff */
[C---:B------:R-:W-:Y:S01]  /*8290*/  R2UR UR6, R6.reuse ;  /* 0x00000000060672ca */ /* 0x040fe200000e0000 */
[----:B------:R-:W-:Y:S01]  /*82a0*/  WARPGROUP.ARRIVE ;  /* 0x00000000000079c5 */ /* 0x000fe20000000000 */
[C---:B------:R-:W-:Y:S01]  /*82b0*/  VIADD R8, R6.reuse, 0x2 ;  /* 0x0000000206087836 */ /* 0x040fe20000000000 */
[----:B------:R-:W-:Y:S01]  /*82c0*/  ULDC.64 UR4, c[0x0][0x9a0] ;  /* 0x0002680000047ab9 */ /* 0x000fe20000000a00 */
[----:B------:R-:W-:Y:S01]  /*82d0*/  R2UR UR7, R7 ;  /* 0x00000000070772ca */ /* 0x000fe200000e0000 */
[----:B------:R-:W-:Y:S01]  /*82e0*/  IMAD.MOV.U32 R9, RZ, RZ, 0x40000040 ;  /* 0x40000040ff097424 */ /* 0x000fe200078e00ff */
[----:B------:R-:W-:Y:S01]  /*82f0*/  ISETP.NE.U32.AND P1, PT, RZ, UR4, PT ;  /* 0x00000004ff007c0c */ /* 0x000fe2000bf25070 */
[----:B------:R-:W-:-:S02]  /*8300*/  VIADD R12, R6, 0x4 ;  /* 0x00000004060c7836 */ /* 0x000fc40000000000 */
[----:B------:R-:W-:Y:S01]  /*8310*/  IMAD.MOV.U32 R13, RZ, RZ, 0x40000040 ;  /* 0x40000040ff0d7424 */ /* 0x000fe200078e00ff */
[----:B------:R-:W-:Y:S01]  /*8320*/  ISETP.NE.AND.EX P1, PT, RZ, UR5, PT, P1 ;  /* 0x00000005ff007c0c */ /* 0x000fe2000bf25310 */
[----:B------:R-:W-:-:S06]  /*8330*/  IMAD.MOV.U32 R2, RZ, RZ, 0x3f800000 ;  /* 0x3f800000ff027424 */ /* 0x000fcc00078e00ff */
[----:B------:R-:W-:Y:S01]  /*8340*/  QGMMA.64x256x32.F32.E4M3.E4M3 R24, R228, gdesc[UR4], R24, gsb0 ;  /* 0x03e00004e4187df3 */ /* 0x000fe20008000818 */
[----:B------:R-:W-:Y:S02]  /*8350*/  R2UR UR6, R8 ;  /* 0x00000000080672ca */ /* 0x000fe400000e0000 */
[----:B------:R-:W-:-:S03]  /*8360*/  R2UR UR7, R9 ;  /* 0x00000000090772ca */ /* 0x000fc600000e0000 */
[----:B------:R-:W1:Y:S08]  /*8370*/  @P1 LDC.64 R8, c[0x0][0x9c8] ;  /* 0x00027200ff081b82 */ /* 0x000e700000000a00 */
[----:B------:R-:W2:Y:S01]  /*8380*/  @P1 LDC.64 R10, c[0x0][0x9d0] ;  /* 0x00027400ff0a1b82 */ /* 0x000ea20000000a00 */
[----:B-1----:R-:W-:-:S04]  /*8390*/  @P1 IMAD R0, R8, UR37, RZ ;  /* 0x0000002508001c24 */ /* 0x002fc8000f8e02ff */
[----:B------:R-:W-:Y:S02]  /*83a0*/  @P1 IMAD R7, R9, UR36, R0 ;  /* 0x0000002409071c24 */ /* 0x000fe4000f8e0200 */
[----:B------:R-:W-:-:S04]  /*83b0*/  @P1 IMAD.WIDE.U32 R8, R8, UR36, RZ ;  /* 0x0000002408081c25 */ /* 0x000fc8000f8e00ff */
[----:B------:R-:W-:Y:S02]  /*83c0*/  @P1 IMAD.IADD R9, R9, 0x1, R7 ;  /* 0x0000000109091824 */ /* 0x000fe400078e0207 */
[----:B--2---:R-:W-:-:S04]  /*83d0*/  @P1 IMAD.WIDE.U32 R8, R10, UR39, R8 ;  /* 0x000000270a081c25 */ /* 0x004fc8000f8e0008 */
[----:B------:R-:W-:Y:S01]  /*83e0*/  @P1 IMAD R11, R11, UR39, R9 ;  /* 0x000000270b0b1c24 */ /* 0x000fe2000f8e0209 */
[----:B------:R-:W-:-:S04]  /*83f0*/  @P1 LEA R10, P2, R8, UR4, 0x2 ;  /* 0x00000004080a1c11 */ /* 0x000fc8000f8410ff */
[----:B------:R-:W-:-:S05]  /*8400*/  @P1 LEA.HI.X R11, R8, UR5, R11, 0x2, P2 ;  /* 0x00000005080b1c11 */ /* 0x000fca00090f140b */
[----:B------:R1:W2:Y:S01]  /*8410*/  @P1 LDG.E R2, desc[UR48][R10.64] ;  /* 0x000000300a021981 */ /* 0x0002a2000c1e1900 */
[----:B------:R-:W-:Y:S02]  /*8420*/  WARPGROUP.DEPBAR.LE gsb0, 0x0 ;  /* 0x00008000000079c5 */ /* 0x000fe40000010000 */
[----:B------:R-:W-:-:S06]  /*8430*/  WARPGROUP.ARRIVE ;  /* 0x00000000000079c5 */ /* 0x000fcc0000000000 */
[----:B------:R-:W-:Y:S01]  /*8440*/  QGMMA.64x256x32.F32.E4M3.E4M3 R24, R216, gdesc[UR4], R24, gsb0 ;  /* 0x03e00004d8187df3 */ /* 0x000fe20008000818 */
[----:B------:R-:W-:Y:S02]  /*8450*/  R2UR UR6, R12 ;  /* 0x000000000c0672ca */ /* 0x000fe400000e0000 */
[----:B------:R-:W-:Y:S01]  /*8460*/  R2UR UR7, R13 ;  /* 0x000000000d0772ca */ /* 0x000fe200000e0000 */
[----:B------:R-:W-:Y:S02]  /*8470*/  VIADD R6, R6, 0x6 ;  /* 0x0000000606067836 */ /* 0x000fe40000000000 */
[----:B------:R-:W-:Y:S01]  /*8480*/  IMAD.MOV.U32 R7, RZ, RZ, 0x40000040 ;  /* 0x40000040ff077424 */ /* 0x000fe200078e00ff */
[----:B------:R-:W-:Y:S02]  /*8490*/  WARPGROUP.DEPBAR.LE gsb0, 0x0 ;  /* 0x00008000000079c5 */ /* 0x000fe40000010000 */
[----:B------:R-:W-:-:S15]  /*84a0*/  WARPGROUP.ARRIVE ;  /* 0x00000000000079c5 */ /* 0x000fde0000000000 */
[----:B------:R-:W-:-:S04]  /*84b0*/  NOP ;  /* 0x0000000000007918 */ /* 0x000fc80000000000 */
[----:B------:R-:W-:Y:S01]  /*84c0*/  QGMMA.64x256x32.F32.E4M3.E4M3 R24, R220, gdesc[UR4], R24, gsb0 ;  /* 0x03e00004dc187df3 */ /* 0x000fe20008000818 */
[----:B------:R-:W-:Y:S02]  /*84d0*/  R2UR UR6, R6 ;  /* 0x00000000060672ca */ /* 0x000fe400000e0000 */
[----:B------:R-:W-:Y:S02]  /*84e0*/  R2UR UR7, R7 ;  /* 0x00000000070772ca */ /* 0x000fe400000e0000 */
[----:B------:R-:W3:Y:S04]  /*84f0*/  SHFL.BFLY PT, R7, R4, 0x2, 0x1f ;  /* 0x0c401f0004077f89 */ /* 0x000ee800000e0000 */
[----:B------:R-:W4:Y:S01]  /*8500*/  SHFL.BFLY PT, R6, R5, 0x2, 0x1f ;  /* 0x0c401f0005067f89 */ /* 0x000f2200000e0000 */
[----:B---3--:R-:W-:-:S01]  /*8510*/  FADD.FTZ R7, R7, R4 ;  /* 0x0000000407077221 */ /* 0x008fc20000010000 */
[----:B----4-:R-:W-:-:S04]  /*8520*/  FADD.FTZ R6, R6, R5 ;  /* 0x0000000506067221 */ /* 0x010fc80000010000 */
[----:B------:R-:W3:Y:S04]  /*8530*/  SHFL.BFLY PT, R0, R7, 0x1, 0x1f ;  /* 0x0c201f0007007f89 */ /* 0x000ee800000e0000 */
[----:B------:R-:W1:Y:S01]  /*8540*/  SHFL.BFLY PT, R9, R6, 0x1, 0x1f ;  /* 0x0c201f0006097f89 */ /* 0x000e6200000e0000 */
[----:B---3--:R-:W-:-:S01]  /*8550*/  FADD.FTZ R8, R7, R0 ;  /* 0x0000000007087221 */ /* 0x008fc20000010000 */
[----:B-1----:R-:W-:-:S04]  /*8560*/  FADD.FTZ R10, R6, R9 ;  /* 0x00000009060a7221 */ /* 0x002fc80000010000 */
[C---:B------:R-:W-:Y:S01]  /*8570*/  FSETP.NE.FTZ.AND P1, PT, R8.reuse, RZ, PT ;  /* 0x000000ff0800720b */ /* 0x040fe20003f35000 */
[----:B------:R-:W-:Y:S01]  /*8580*/  FMUL.FTZ R11, R8, 0.00390625 ;  /* 0x3b800000080b7820 */ /* 0x000fe20000410000 */
[----:B------:R-:W-:Y:S01]  /*8590*/  FMUL.FTZ R12, R10, 0.00390625 ;  /* 0x3b8000000a0c7820 */ /* 0x000fe20000410000 */
[----:B------:R-:W-:-:S03]  /*85a0*/  IMAD.MOV.U32 R9, RZ, RZ, RZ ;  /* 0x000000ffff097224 */ /* 0x000fc600078e00ff */
[----:B------:R-:W-:Y:S02]  /*85b0*/  FSETP.NE.FTZ.AND P2, PT, R11, RZ, PT ;  /* 0x000000ff0b00720b */ /* 0x000fe40003f55000 */
[----:B------:R-:W-:-:S05]  /*85c0*/  FSETP.NE.FTZ.AND P3, PT, R12, RZ, PT ;  /* 0x000000ff0c00720b */ /* 0x000fca0003f75000 */
[----:B------:R1:W-:Y:S01]  /*85d0*/  @P1 MUFU.RCP R9, R8 ;  /* 0x0000000800091308 */ /* 0x0003e20000001000 */
[----:B------:R-:W-:Y:S01]  /*85e0*/  FSETP.NE.FTZ.AND P1, PT, R10, RZ, PT ;  /* 0x000000ff0a00720b */ /* 0x000fe20003f35000 */
[----:B------:R-:W-:-:S06]  /*85f0*/  IMAD.MOV.U32 R7, RZ, RZ, RZ ;  /* 0x000000ffff077224 */ /* 0x000fcc00078e00ff */
[----:B------:R-:W3:Y:S08]  /*8600*/  @P2 MUFU.LG2 R4, R11 ;  /* 0x0000000b00042308 */ /* 0x000ef00000000c00 */
[----:B------:R-:W4:Y:S08]  /*8610*/  @P3 MUFU.LG2 R6, R12 ;  /* 0x0000000c00063308 */ /* 0x000f300000000c00 */
[----:B------:R-:W5:Y:S01]  /*8620*/  @P1 MUFU.RCP R7, R10 ;  /* 0x0000000a00071308 */ /* 0x000f620000001000 */
[----:B------:R-:W-:-:S02]  /*8630*/  IMAD.U32 R5, RZ, RZ, UR52 ;  /* 0x00000034ff057e24 */ /* 0x000fc4000f8e00ff */
[----:B------:R-:W-:Y:S01]  /*8640*/  IMAD.U32 R13, RZ, RZ, UR52 ;  /* 0x00000034ff0d7e24 */ /* 0x000fe2000f8e00ff */
[----:B------:R-:W-:Y:S02]  /*8650*/  WARPGROUP.DEPBAR.LE gsb0, 0x0 ;  /* 0x00008000000079c5 */ /* 0x000fe40000010000 */
[----:B------:R-:W-:-:S06]  /*8660*/  WARPGROUP.ARRIVE ;  /* 0x00000000000079c5 */ /* 0x000fcc0000000000 */
[----:B------:R-:W-:Y:S01]  /*8670*/  QGMMA.64x256x32.F32.E4M3.E4M3 R24, R224, gdesc[UR4], R24, gsb0 ;  /* 0x03e00004e0187df3 */ /* 0x000fe20008000818 */
[----:B------:R-:W-:Y:S01]  /*8680*/  @P2 FMUL.FTZ R5, R5, 0.69314718246459960938 ;  /* 0x3f31721805052820 */ /* 0x000fe20000410000 */
[----:B-1----:R-:W-:Y:S01]  /*8690*/  @P3 FMUL.FTZ R8, R13, 0.69314718246459960938 ;  /* 0x3f3172180d083820 */ /* 0x002fe20000410000 */
[----:B---3--:R-:W-:Y:S01]  /*86a0*/  @P2 FMUL.FTZ R4, R4, 0.69314718246459960938 ;  /* 0x3f31721804042820 */ /* 0x008fe20000410000 */
[----:B----4-:R-:W-:Y:S01]  /*86b0*/  @P3 FMUL.FTZ R11, R6, 0.69314718246459960938 ;  /* 0x3f317218060b3820 */ /* 0x010fe20000410000 */
[----:B------:R-:W-:Y:S02]  /*86c0*/  IMAD.MOV.U32 R0, RZ, RZ, -0x800000 ;  /* 0xff800000ff007424 */ /* 0x000fe400078e00ff */
[----:B--2---:R-:W-:Y:S01]  /*86d0*/  FMUL.FTZ R152, R9, R2 ;  /* 0x0000000209987220 */ /* 0x004fe20000410000 */
[----:B------:R-:W-:Y:S02]  /*86e0*/  IMAD.MOV.U32 R160, RZ, RZ, -0x800000 ;  /* 0xff800000ffa07424 */ /* 0x000fe400078e00ff */
[----:B------:R-:W-:Y:S01]  /*86f0*/  @P2 FFMA.FTZ R0, R5, R186, R4 ;  /* 0x000000ba05002223 */ /* 0x000fe20000010004 */
[----:B------:R-:W-:-:S01]  /*8700*/  @P3 FFMA.FTZ R160, R8, R192, R11 ;  /* 0x000000c008a03223 */ /* 0x000fc2000001000b */
[----:B-----5:R-:W-:Y:S01]  /*8710*/  FMUL.FTZ R2, R7, R2 ;  /* 0x0000000207027220 */ /* 0x020fe20000410000 */
[----:B------:R-:W-:-:S02]  /*8720*/  WARPGROUP.DEPBAR.LE gsb0, 0x0 ;  /* 0x00008000000079c5 */ /* 0x000fc40000010000 */
[----:B------:R-:W-:Y:S05]  /*8730*/  @!P0 BRA `(.L_x_168) ;  /* 0x0000000000048947 */ /* 0x000fea0003800000 */
[----:B------:R-:W-:Y:S01]  /*8740*/  BPT.TRAP 0x1 ;  /* 0x000000040000795c */ /* 0x000fe20000300000 */
.L_x_168:
[----:B------:R-:W-:Y:S01]  /*8750*/  VIADD R14, R14, 0x38860 ;  /* 0x000388600e0e7836 */ /* 0x000fe20000000000 */
[----:B------:R-:W-:Y:S01]  /*8760*/  UIADD3 UR53, UR53, 0x1, URZ ;  /* 0x0000000135357890 */ /* 0x000fe2000fffe03f */
[-C--:B------:R-:W-:Y:S01]  /*8770*/  FMUL.FTZ R4, R24, R152.reuse ;  /* 0x0000009818047220 */ /* 0x080fe20000410000 */
[-C--:B------:R-:W-:Y:S01]  /*8780*/  FMUL.FTZ R5, R29, R152.reuse ;  /* 0x000000981d057220 */ /* 0x080fe20000410000 */
[-C--:B------:R-:W-:Y:S01]  /*8790*/  FMUL.FTZ R6, R37, R152.reuse ;  /* 0x0000009825067220 */ /* 0x080fe20000410000 */
[----:B------:R-:W-:Y:S01]  /*87a0*/  PRMT R153, R3, 0x654, R14 ;  /* 0x0000065403997816 */ /* 0x000fe2000000000e */
[----:B------:R-:W-:Y:S01]  /*87b0*/  UISETP.NE.AND UP0, UPT, UR53, 0x2, UPT ;  /* 0x000000023500788c */ /* 0x000fe2000bf05270 */
[-C--:B------:R-:W-:Y:S01]  /*87c0*/  FMUL.FTZ R3, R32, R152.reuse ;  /* 0x0000009820037220 */ /* 0x080fe20000410000 */
[-C--:B------:R-:W-:Y:S01]  /*87d0*/  FMUL.FTZ R7, R40, R152.reuse ;  /* 0x0000009828077220 */ /* 0x080fe20000410000 */
[----:B------:R1:W-:Y:S01]  /*87e0*/  SYNCS.ARRIVE.TRANS64.RED.A1T0 RZ, [R153+URZ], RZ ;  /* 0x000000ff99ff79a7 */ /* 0x0003e2000810043f */
        /* <DEDUP_REMOVED lines=15> */
[----:B------:R-:W-:Y:S01]  /*88e0*/  USEL UR4, URZ, 0x1, UP0 ;  /* 0x000000013f047887 */ /* 0x000fe20008000000 */
        /* <DEDUP_REMOVED lines=108> */
[----:B------:R-:W-:Y:S01]  /*8fb0*/  FMUL.FTZ R147, R147, R2 ;  /* 0x0000000293937220 */ /* 0x000fe20000410000 */
[----:B------:R-:W-:-:S02]  /*8fc0*/  UIADD3 UR46, UR46, 0x1, URZ ;  /* 0x000000012e2e7890 */ /* 0x000fc4000fffe03f */
[----:B------:R-:W-:Y:S02]  /*8fd0*/  USEL UR53, UR53, URZ, UP0 ;  /* 0x0000003f35357287 */ /* 0x000fe40008000000 */
[----:B-1----:R-:W-:-:S12]  /*8fe0*/  ULOP3.LUT UR45, UR45, UR4, URZ, 0x3c, !UPT ;  /* 0x000000042d2d7292 */ /* 0x002fd8000f8e3c3f */
.L_x_146:
[----:B------:R-:W1:Y:S08]  /*8ff0*/  S2UR UR4, SR_CgaCtaId ;  /* 0x00000000000479c3 */ /* 0x000e700000008800 */
[----:B------:R-:W-:Y:S01]  /*9000*/  BAR.SYNC.DEFER_BLOCKING 0x5, 0x180 ;  /* 0x0146000000007b1d */ /* 0x000fe20000010000 */
[----:B------:R-:W-:-:S05]  /*9010*/  UISETP.NE.AND UP0, UPT, UR44, URZ, UPT ;  /* 0x0000003f2c00728c */ /* 0x000fca000bf05270 */
[----:B------:R-:W-:Y:S01]  /*9020*/  UMOV UR8, 0x400 ;  /* 0x0000040000087882 */ /* 0x000fe20000000000 */
[----:B------:R-:W-:Y:S05]  /*9030*/  BSSY B0, `(.L_x_169) ;  /* 0x0000629000007945 */ /* 0x000fea0003800000 */
[----:B------:R-:W-:Y:S01]  /*9040*/  @!UP0 ULDC UR44, c[0x0][0xad4] ;  /* 0x0002b500002c8ab9 */ /* 0x000fe20000000800 */
[----:B-1----:R-:W-:-:S09]  /*9050*/  ULEA UR8, UR4, UR8, 0x18 ;  /* 0x0000000804087291 */ /* 0x002fd2000f8ec03f */
[----:B------:R-:W1:Y:S02]  /*9060*/  LDS.128 R64, [UR8+0x388d0] ;  /* 0x0388d008ff407984 */ /* 0x000e640008000c00 */
[----:B-1----:R-:W-:Y:S02]  /*9070*/  R2UR UR5, R65 ;  /* 0x00000000410572ca */ /* 0x002fe400000e0000 */
[----:B------:R-:W-:Y:S02]  /*9080*/  R2UR UR6, R66 ;  /* 0x00000000420672ca */ /* 0x000fe400000e0000 */
[----:B------:R-:W-:Y:S01]  /*9090*/  R2UR UR7, R67 ;  /* 0x00000000430772ca */ /* 0x000fe200000e0000 */
[----:B------:R-:W-:Y:S06]  /*90a0*/  BAR.ARV 0x4, 0x180 ;  /* 0x0106000000007b1d */ /* 0x000fec0000002000 */
[----:B------:R-:W-:Y:S08]  /*90b0*/  @P0 BRA `(.L_x_170) ;  /* 0x0000005000b00947 */ /* 0x000ff00003800000 */
[----:B------:R-:W1:Y:S01]  /*90c0*/  S2R R191, SR_TID.X ;  /* 0x0000000000bf7919 */ /* 0x000e620000002100 */
[----:B------:R-:W-:Y:S01]  /*90d0*/  ULDC.64 UR10, c[0x4][0x38] ;  /* 0x01000e00000a7ab9 */ /* 0x000fe20000000a00 */
[----:B------:R-:W2:Y:S01]  /*90e0*/  LDL R176, [R1+0x44] ;  /* 0x0000440001b07983 */ /* 0x000ea20000100800 */
[----:B------:R-:W3:Y:S01]  /*90f0*/  S2UR UR4, SR_SWINHI ;  /* 0x00000000000479c3 */ /* 0x000ee20000002f00 */
[----:B------:R-:W-:Y:S01]  /*9100*/  ULDC.64 UR14, c[0x0][0xc00] ;  /* 0x00030000000e7ab9 */ /* 0x000fe20000000a00 */
[----:B------:R-:W-:Y:S01]  /*9110*/  USHF.L.U64.HI UR16, UR36, 0x2, UR37 ;  /* 0x0000000224107899 */ /* 0x000fe20008010225 */
[----:B------:R-:W4:Y:S01]  /*9120*/  LDL R192, [R1+0x40] ;  /* 0x0000400001c07983 */ /* 0x000f220000100800 */
[----:B------:R-:W-:Y:S01]  /*9130*/  ULDC UR20, c[0x0][0xbe8] ;  /* 0x0002fa0000147ab9 */ /* 0x000fe20000000800 */
[----:B-1----:R-:W-:-:S05]  /*9140*/  IMAD.SHL.U32 R2, R191, 0x4, RZ ;  /* 0x00000004bf027824 */ /* 0x002fca00078e00ff */
[----:B------:R-:W-:Y:S01]  /*9150*/  LOP3.LUT R2, R2, 0xc, RZ, 0xc0, !PT ;  /* 0x0000000c02027812 */ /* 0x000fe200078ec0ff */
[----:B------:R-:W-:Y:S03]  /*9160*/  BAR.SYNC.DEFER_BLOCKING 0x1, 0x100 ;  /* 0x0044000000007b1d */ /* 0x000fe60000010000 */
[----:B------:R-:W-:-:S05]  /*9170*/  IADD3 R64, P0, R2, UR10, RZ ;  /* 0x0000000a02407c10 */ /* 0x000fca000ff1e0ff */
[----:B------:R-:W-:-:S05]  /*9180*/  IMAD.X R65, RZ, RZ, UR11, P0 ;  /* 0x0000000bff417e24 */ /* 0x000fca00080e06ff */
[----:B------:R1:W5:Y:S01]  /*9190*/  LDG.E.CONSTANT R64, desc[UR48][R64.64] ;  /* 0x0000003040407981 */ /* 0x000362000c1e9900 */
[----:B------:R-:W-:Y:S01]  /*91a0*/  LOP3.LUT P0, R2, R191, 0x3, RZ, 0xc0, !PT ;  /* 0x00000003bf027812 */ /* 0x000fe2000780c0ff */
[----:B------:R-:W-:Y:S01]  /*91b0*/  UMOV UR10, UR8 ;  /* 0x00000008000a7c82 */ /* 0x000fe20008000000 */
[----:B---3--:R-:W-:Y:S02]  /*91c0*/  UMOV UR11, UR4 ;  /* 0x00000004000b7c82 */ /* 0x008fe40008000000 */
[----:B------:R-:W-:-:S04]  /*91d0*/  ISETP.EQ.OR P0, PT, R2, 0x3, !P0 ;  /* 0x000000030200780c */ /* 0x000fc80004702670 */
        /* <DEDUP_REMOVED lines=19> */
[----:B------:R-:W-:Y:S01]  /*9310*/  SEL R129, R31, R30, P0 ;  /* 0x0000001e1f817207 */ /* 0x000fe20000000000 */
[----:B------:R-:W-:Y:S01]  /*9320*/  IMAD.MOV.U32 R30, RZ, RZ, 0x2 ;  /* 0x00000002ff1e7424 */ /* 0x000fe200078e00ff */
        /* <DEDUP_REMOVED lines=48> */
[----:B-1----:R-:W-:Y:S02]  /*9630*/  SEL R65, R147, R146, P0 ;  /* 0x0000009293417207 */ /* 0x002fe40000000000 */
        /* <DEDUP_REMOVED lines=45> */
[----:B--2---:R-:W-:Y:S01]  /*9910*/  IMAD.WIDE R30, R176, R30, UR10 ;  /* 0x0000000ab01e7e25 */ /* 0x004fe2000f8e021e */
[----:B------:R-:W-:-:S02]  /*9920*/  SEL R123, R126, R127, P0 ;  /* 0x0000007f7e7b7207 */ /* 0x000fc40000000000 */
[----:B------:R-:W-:Y:S02]  /*9930*/  SEL R177, R134, R135, P0 ;  /* 0x0000008786b17207 */ /* 0x000fe40000000000 */
[C---:B------:R-:W-:Y:S02]  /*9940*/  IADD3 R79, P4, R30.reuse, 0xc060, RZ ;  /* 0x0000c0601e4f7810 */ /* 0x040fe40007f9e0ff */
[C---:B------:R-:W-:Y:S02]  /*9950*/  IADD3 R83, P3, R30.reuse, 0xc040, RZ ;  /* 0x0000c0401e537810 */ /* 0x040fe40007f7e0ff */
[----:B------:R-:W-:Y:S02]  /*9960*/  IADD3 R87, P2, R30, 0xc020, RZ ;  /* 0x0000c0201e577810 */ /* 0x000fe40007f5e0ff */
[----:B------:R-:W-:Y:S02]  /*9970*/  LOP3.LUT R78, R79, 0x380, RZ, 0xc0, !PT ;  /* 0x000003804f4e7812 */ /* 0x000fe400078ec0ff */
[----:B------:R-:W-:-:S02]  /*9980*/  LOP3.LUT R82, R83, 0x380, RZ, 0xc0, !PT ;  /* 0x0000038053527812 */ /* 0x000fc400078ec0ff */
[----:B------:R-:W-:Y:S02]  /*9990*/  LOP3.LUT R86, R87, 0x380, RZ, 0xc0, !PT ;  /* 0x0000038057567812 */ /* 0x000fe400078ec0ff */
[----:B------:R-:W-:Y:S02]  /*99a0*/  SHF.R.U64 R78, R78, 0x3, RZ ;  /* 0x000000034e4e7819 */ /* 0x000fe400000012ff */
[----:B------:R-:W-:Y:S02]  /*99b0*/  SHF.R.U64 R82, R82, 0x3, RZ ;  /* 0x0000000352527819 */ /* 0x000fe400000012ff */
[----:B------:R-:W-:Y:S02]  /*99c0*/  SHF.R.U64 R86, R86, 0x3, RZ ;  /* 0x0000000356567819 */ /* 0x000fe400000012ff */
[----:B------:R-:W-:Y:S01]  /*99d0*/  LOP3.LUT R78, R78, R79, RZ, 0x3c, !PT ;  /* 0x0000004f4e4e7212 */ /* 0x000fe200078e3cff */
[----:B------:R-:W-:Y:S01]  /*99e0*/  IMAD.X R79, RZ, RZ, R31, P4 ;  /* 0x000000ffff4f7224 */ /* 0x000fe200020e061f */
[----:B------:R-:W-:-:S02]  /*99f0*/  IADD3 R51, P1, R30, 0xc000, RZ ;  /* 0x0000c0001e337810 */ /* 0x000fc40007f3e0ff */
[----:B------:R-:W-:Y:S02]  /*9a00*/  IADD3 R55, P6, R30, 0x8060, RZ ;  /* 0x000080601e377810 */ /* 0x000fe40007fde0ff */
[----:B------:R-:W-:Y:S01]  /*9a10*/  LOP3.LUT R82, R82, R83, RZ, 0x3c, !PT ;  /* 0x0000005352527212 */ /* 0x000fe200078e3cff */
[--C-:B------:R-:W-:Y:S01]  /*9a20*/  IMAD.X R83, RZ, RZ, R31.reuse, P3 ;  /* 0x000000ffff537224 */ /* 0x100fe200018e061f */
[----:B------:R-:W-:Y:S01]  /*9a30*/  LOP3.LUT R86, R86, R87, RZ, 0x3c, !PT ;  /* 0x0000005756567212 */ /* 0x000fe200078e3cff */
[----:B------:R-:W-:Y:S01]  /*9a40*/  IMAD.X R87, RZ, RZ, R31, P2 ;  /* 0x000000ffff577224 */ /* 0x000fe200010e061f */
[C---:B------:R-:W-:Y:S02]  /*9a50*/  IADD3 R63, P4, R30.reuse, 0x8020, RZ ;  /* 0x000080201e3f7810 */ /* 0x040fe40007f9e0ff */
[----:B------:R-:W-:Y:S02]  /*9a60*/  IADD3 R71, P3, R30, 0x8000, RZ ;  /* 0x000080001e477810 */ /* 0x000fe40007f7e0ff */
[----:B------:R-:W-:-:S02]  /*9a70*/  LOP3.LUT R50, R51, 0x380, RZ, 0xc0, !PT ;  /* 0x0000038033327812 */ /* 0x000fc400078ec0ff */
[C---:B------:R-:W-:Y:S02]  /*9a80*/  IADD3 R59, P5, R30.reuse, 0x8040, RZ ;  /* 0x000080401e3b7810 */ /* 0x040fe40007fbe0ff */
[----:B------:R-:W-:Y:S02]  /*9a90*/  IADD3 R75, P2, R30, 0x4060, RZ ;  /* 0x000040601e4b7810 */ /* 0x000fe40007f5e0ff */
[----:B------:R-:W-:Y:S02]  /*9aa0*/  LOP3.LUT R54, R55, 0x380, RZ, 0xc0, !PT ;  /* 0x0000038037367812 */ /* 0x000fe400078ec0ff */
[----:B------:R-:W-:Y:S02]  /*9ab0*/  LOP3.LUT R62, R63, 0x380, RZ, 0xc0, !PT ;  /* 0x000003803f3e7812 */ /* 0x000fe400078ec0ff */
[----:B------:R-:W-:Y:S02]  /*9ac0*/  LOP3.LUT R70, R71, 0x380, RZ, 0xc0, !PT ;  /* 0x0000038047467812 */ /* 0x000fe400078ec0ff */
[----:B------:R-:W-:-:S02]  /*9ad0*/  SHF.R.U64 R50, R50, 0x3, RZ ;  /* 0x0000000332327819 */ /* 0x000fc400000012ff */
[----:B------:R-:W-:Y:S02]  /*9ae0*/  LOP3.LUT R58, R59, 0x380, RZ, 0xc0, !PT ;  /* 0x000003803b3a7812 */ /* 0x000fe400078ec0ff */
[----:B------:R-:W-:Y:S02]  /*9af0*/  LOP3.LUT R74, R75, 0x380, RZ, 0xc0, !PT ;  /* 0x000003804b4a7812 */ /* 0x000fe400078ec0ff */
[----:B------:R-:W-:Y:S02]  /*9b00*/  SHF.R.U64 R54, R54, 0x3, RZ ;  /* 0x0000000336367819 */ /* 0x000fe400000012ff */
[----:B------:R-:W-:Y:S02]  /*9b10*/  SHF.R.U64 R62, R62, 0x3, RZ ;  /* 0x000000033e3e7819 */ /* 0x000fe400000012ff */
[----:B------:R-:W-:Y:S02]  /*9b20*/  SHF.R.U64 R70, R70, 0x3, RZ ;  /* 0x0000000346467819 */ /* 0x000fe400000012ff */
[----:B------:R-:W-:Y:S01]  /*9b30*/  LOP3.LUT R50, R50, R51, RZ, 0x3c, !PT ;  /* 0x0000003332327212 */ /* 0x000fe200078e3cff */
[----:B------:R-:W-:Y:S01]  /*9b40*/  IMAD.X R51, RZ, RZ, R31, P1 ;  /* 0x000000ffff337224 */ /* 0x000fe200008e061f */
[----:B------:R-:W-:-:S02]  /*9b50*/  SHF.R.U64 R58, R58, 0x3, RZ ;  /* 0x000000033a3a7819 */ /* 0x000fc400000012ff */
[----:B------:R-:W-:Y:S02]  /*9b60*/  SHF.R.U64 R74, R74, 0x3, RZ ;  /* 0x000000034a4a7819 */ /* 0x000fe400000012ff */
[----:B------:R-:W-:Y:S01]  /*9b70*/  LOP3.LUT R54, R54, R55, RZ, 0x3c, !PT ;  /* 0x0000003736367212 */ /* 0x000fe200078e3cff */
[--C-:B------:R-:W-:Y:S01]  /*9b80*/  IMAD.X R55, RZ, RZ, R31.reuse, P6 ;  /* 0x000000ffff377224 */ /* 0x100fe200030e061f */
[----:B------:R-:W-:Y:S02]  /*9b90*/  IADD3 R93, P1, R30, 0x4040, RZ ;  /* 0x000040401e5d7810 */ /* 0x000fe40007f3e0ff */
[----:B------:R-:W-:Y:S01]  /*9ba0*/  LOP3.LUT R62, R62, R63, RZ, 0x3c, !PT ;  /* 0x0000003f3e3e7212 */ /* 0x000fe200078e3cff */
[--C-:B------:R-:W-:Y:S01]  /*9bb0*/  IMAD.X R63, RZ, RZ, R31.reuse, P4 ;  /* 0x000000ffff3f7224 */ /* 0x100fe200020e061f */
[----:B------:R-:W-:Y:S01]  /*9bc0*/  LOP3.LUT R70, R70, R71, RZ, 0x3c, !PT ;  /* 0x0000004746467212 */ /* 0x000fe200078e3cff */
[----:B------:R-:W-:Y:S01]  /*9bd0*/  IMAD.X R71, RZ, RZ, R31, P3 ;  /* 0x000000ffff477224 */ /* 0x000fe200018e061f */
[----:B------:R-:W-:-:S02]  /*9be0*/  IADD3 R47, P6, R30, 0x4020, RZ ;  /* 0x000040201e2f7810 */ /* 0x000fc40007fde0ff */
[----:B------:R-:W-:Y:S01]  /*9bf0*/  LOP3.LUT R58, R58, R59, RZ, 0x3c, !PT ;  /* 0x0000003b3a3a7212 */ /* 0x000fe200078e3cff */
[--C-:B------:R-:W-:Y:S01]  /*9c00*/  IMAD.X R59, RZ, RZ, R31.reuse, P5 ;  /* 0x000000ffff3b7224 */ /* 0x100fe200028e061f */
[----:B------:R-:W-:Y:S01]  /*9c10*/  LOP3.LUT R74, R74, R75, RZ, 0x3c, !PT ;  /* 0x0000004b4a4a7212 */ /* 0x000fe200078e3cff */
[----:B------:R-:W-:Y:S01]  /*9c20*/  IMAD.X R75, RZ, RZ, R31, P2 ;  /* 0x000000ffff4b7224 */ /* 0x000fe200010e061f */
[C---:B------:R-:W-:Y:S02]  /*9c30*/  IADD3 R39, P4, R30.reuse, 0x40, RZ ;  /* 0x000000401e277810 */ /* 0x040fe40007f9e0ff */
[----:B------:R-:W-:Y:S02]  /*9c40*/  LOP3.LUT R92, R93, 0x380, RZ, 0xc0, !PT ;  /* 0x000003805d5c7812 */ /* 0x000fe400078ec0ff */
[C---:B------:R-:W-:Y:S02]  /*9c50*/  IADD3 R43, P5, R30.reuse, 0x20, RZ ;  /* 0x000000201e2b7810 */ /* 0x040fe40007fbe0ff */
[----:B------:R-:W-:-:S02]  /*9c60*/  IADD3 R95, P3, R30, 0x4000, RZ ;  /* 0x000040001e5f7810 */ /* 0x000fc40007f7e0ff */
[----:B------:R-:W-:Y:S02]  /*9c70*/  IADD3 R35, P2, R30, 0x60, RZ ;  /* 0x000000601e237810 */ /* 0x000fe40007f5e0ff */
[----:B-----5:R-:W-:Y:S02]  /*9c80*/  LOP3.LUT R190, R64, 0x2, RZ, 0x3c, !PT ;  /* 0x0000000240be7812 */ /* 0x020fe400078e3cff */
[----:B------:R-:W-:Y:S02]  /*9c90*/  LOP3.LUT R46, R47, 0x380, RZ, 0xc0, !PT ;  /* 0x000003802f2e7812 */ /* 0x000fe400078ec0ff */
[----:B------:R-:W-:Y:S01]  /*9ca0*/  LOP3.LUT R38, R39, 0x380, RZ, 0xc0, !PT ;  /* 0x0000038027267812 */ /* 0x000fe200078ec0ff */
[----:B------:R-:W-:Y:S01]  /*9cb0*/  SHFL.IDX PT, R118, R100, R64, 0x1c1f ;  /* 0x001c1f4064767589 */ /* 0x000fe200000e0000 */
[----:B------:R-:W-:Y:S02]  /*9cc0*/  MOV R189, R78 ;  /* 0x0000004e00bd7202 */ /* 0x000fe40000000f00 */
[----:B------:R-:W-:Y:S01]  /*9cd0*/  MOV R182, R70 ;  /* 0x0000004600b67202 */ /* 0x000fe20000000f00 */
[----:B------:R-:W-:Y:S01]  /*9ce0*/  SHFL.IDX PT, R109, R109, R64, 0x1c1f ;  /* 0x001c1f406d6d7589 */ /* 0x000fe200000e0000 */
[----:B------:R-:W-:-:S02]  /*9cf0*/  SHF.R.U64 R92, R92, 0x3, RZ ;  /* 0x000000035c5c7819 */ /* 0x000fc400000012ff */
[----:B------:R-:W-:Y:S01]  /*9d00*/  LOP3.LUT R42, R43, 0x380, RZ, 0xc0, !PT ;  /* 0x000003802b2a7812 */ /* 0x000fe200078ec0ff */
[----:B------:R-:W-:Y:S01]  /*9d10*/  SHFL.IDX PT, R70, R124, R64, 0x1c1f ;  /* 0x001c1f407c467589 */ /* 0x000fe200000e0000 */
[----:B------:R-:W-:Y:S02]  /*9d20*/  LOP3.LUT R94, R95, 0x380, RZ, 0xc0, !PT ;  /* 0x000003805f5e7812 */ /* 0x000fe400078ec0ff */
[----:B------:R-:W-:Y:S01]  /*9d30*/  LOP3.LUT R34, R35, 0x380, RZ, 0xc0, !PT ;  /* 0x0000038023227812 */ /* 0x000fe200078ec0ff */
[----:B------:R-:W-:Y:S01]  /*9d40*/  SHFL.IDX PT, R124, R107, R64, 0x1c1f ;  /* 0x001c1f406b7c7589 */ /* 0x000fe200000e0000 */
[----:B------:R-:W-:Y:S02]  /*9d50*/  LOP3.LUT R79, R30, 0x380, RZ, 0xc0, !PT ;  /* 0x000003801e4f7812 */ /* 0x000fe400078ec0ff */
[----:B------:R-:W-:Y:S01]  /*9d60*/  MOV R184, R58 ;  /* 0x0000003a00b87202 */ /* 0x000fe20000000f00 */
[----:B------:R-:W1:Y:S01]  /*9d70*/  SHFL.IDX PT, R100, R5, R190, 0x1c1f ;  /* 0x001c1fbe05647589 */ /* 0x000e6200000e0000 */
[----:B------:R-:W-:-:S02]  /*9d80*/  SHF.R.U64 R46, R46, 0x3, RZ ;  /* 0x000000032e2e7819 */ /* 0x000fc400000012ff */
[----:B------:R-:W-:Y:S01]  /*9d90*/  MOV R181, R74 ;  /* 0x0000004a00b57202 */ /* 0x000fe20000000f00 */
[----:B------:R-:W-:Y:S01]  /*9da0*/  SHFL.IDX PT, R58, R161, R64, 0x1c1f ;  /* 0x001c1f40a13a7589 */ /* 0x000fe200000e0000 */
[----:B------:R-:W-:Y:S02]  /*9db0*/  SEL R127, R127, R126, P0 ;  /* 0x0000007e7f7f7207 */ /* 0x000fe40000000000 */
[----:B------:R-:W-:Y:S01]  /*9dc0*/  SHF.R.U64 R38, R38, 0x3, RZ ;  /* 0x0000000326267819 */ /* 0x000fe200000012ff */
[----:B------:R-:W2:Y:S01]  /*9dd0*/  SHFL.IDX PT, R101, R101, R190, 0x1c1f ;  /* 0x001c1fbe65657589 */ /* 0x000ea200000e0000 */
[----:B------:R-:W-:Y:S02]  /*9de0*/  MOV R183, R62 ;  /* 0x0000003e00b77202 */ /* 0x000fe40000000f00 */
[----:B------:R-:W-:Y:S01]  /*9df0*/  SEL R176, R130, R131, P0 ;  /* 0x0000008382b07207 */ /* 0x000fe20000000000 */
[----:B------:R-:W-:Y:S01]  /*9e00*/  SHFL.IDX PT, R103, R84, R64, 0x1c1f ;  /* 0x001c1f4054677589 */ /* 0x000fe200000e0000 */
[----:B------:R-:W-:-:S02]  /*9e10*/  SEL R25, R25, R4, P0 ;  /* 0x0000000419197207 */ /* 0x000fc40000000000 */
[----:B------:R-:W-:Y:S01]  /*9e20*/  SEL R179, R142, R143, P0 ;  /* 0x0000008f8eb37207 */ /* 0x000fe20000000000 */
[----:B------:R-:W-:Y:S01]  /*9e30*/  SHFL.IDX PT, R75, R105, R64, 0x1c1f ;  /* 0x001c1f40694b7589 */ /* 0x000fe200000e0000 */
[----:B------:R-:W-:Y:S02]  /*9e40*/  SEL R130, R131, R130, P0 ;  /* 0x0000008283827207 */ /* 0x000fe40000000000 */
[----:B------:R-:W-:Y:S01]  /*9e50*/  SEL R178, R138, R139, P0 ;  /* 0x0000008b8ab27207 */ /* 0x000fe20000000000 */
[----:B------:R-:W3:Y:S01]  /*9e60*/  SHFL.IDX PT, R107, R29, R190, 0x1c1f ;  /* 0x001c1fbe1d6b7589 */ /* 0x000ee200000e0000 */
[----:B------:R-:W-:Y:S02]  /*9e70*/  SEL R135, R135, R134, P0 ;  /* 0x0000008687877207 */ /* 0x000fe40000000000 */
[----:B------:R-:W-:Y:S01]  /*9e80*/  LOP3.LUT R92, R92, R93, RZ, 0x3c, !PT ;  /* 0x0000005d5c5c7212 */ /* 0x000fe200078e3cff */
[----:B------:R-:W-:Y:S01]  /*9e90*/  SHFL.IDX PT, R63, R73, R64, 0x1c1f ;  /* 0x001c1f40493f7589 */ /* 0x000fe200000e0000 */
[----:B------:R-:W-:Y:S01]  /*9ea0*/  SHF.R.U64 R42, R42, 0x3, RZ ;  /* 0x000000032a2a7819 */ /* 0x000fe200000012ff */
[----:B------:R-:W-:Y:S01]  /*9eb0*/  IMAD.X R93, RZ, RZ, R31, P1 ;  /* 0x000000ffff5d7224 */ /* 0x000fe200008e061f */
[----:B------:R-:W-:Y:S01]  /*9ec0*/  SHF.R.U64 R94, R94, 0x3, RZ ;  /* 0x000000035e5e7819 */ /* 0x000fe200000012ff */
[----:B------:R-:W-:Y:S01]  /*9ed0*/  SHFL.IDX PT, R89, R89, R64, 0x1c1f ;  /* 0x001c1f4059597589 */ /* 0x000fe200000e0000 */
[----:B------:R-:W-:-:S02]  /*9ee0*/  SHF.R.U64 R34, R34, 0x3, RZ ;  /* 0x0000000322227819 */ /* 0x000fc400000012ff */
[----:B------:R-:W-:Y:S01]  /*9ef0*/  SHF.R.U64 R79, R79, 0x3, RZ ;  /* 0x000000034f4f7819 */ /* 0x000fe200000012ff */
[----:B------:R-:W-:Y:S01]  /*9f00*/  SHFL.IDX PT, R126, R108, R64, 0x1c1f ;  /* 0x001c1f406c7e7589 */ /* 0x000fe200000e0000 */
[----:B------:R-:W-:Y:S02]  /*9f10*/  LOP3.LUT R46, R46, R47, RZ, 0x3c, !PT ;  /* 0x0000002f2e2e7212 */ /* 0x000fe400078e3cff */
[----:B------:R-:W-:Y:S01]  /*9f20*/  SEL R180, R150, R151, P0 ;  /* 0x0000009796b47207 */ /* 0x000fe20000000000 */
[----:B------:R-:W5:Y:S01]  /*9f30*/  SHFL.IDX PT, R105, R32, R190, 0x1c1f ;  /* 0x001c1fbe20697589 */ /* 0x000f6200000e0000 */
[----:B------:R-:W-:Y:S01]  /*9f40*/  SEL R143, R143, R142, P0 ;  /* 0x0000008e8f8f7207 */ /* 0x000fe20000000000 */
[----:B------:R-:W-:Y:S01]  /*9f50*/  IMAD.X R47, RZ, RZ, R31, P6 ;  /* 0x000000ffff2f7224 */ /* 0x000fe200030e061f */
[----:B------:R-:W-:Y:S01]  /*9f60*/  SEL R20, R20, R76, P0 ;  /* 0x0000004c14147207 */ /* 0x000fe20000000000 */
[----:B------:R-:W-:Y:S01]  /*9f70*/  SHFL.IDX PT, R73, R113, R64, 0x1c1f ;  /* 0x001c1f4071497589 */ /* 0x000fe200000e0000 */
[----:B------:R-:W-:-:S03]  /*9f80*/  LOP3.LUT R38, R38, R39, RZ, 0x3c, !PT ;  /* 0x0000002726267212 */ /* 0x000fc600078e3cff */
[----:B------:R-:W-:Y:S01]  /*9f90*/  SHFL.IDX PT, R172, R172, R64, 0x1c1f ;  /* 0x001c1f40acac7589 */ /* 0x000fe200000e0000 */
[----:B------:R-:W-:-:S03]  /*9fa0*/  SEL R139, R139, R138, P0 ;  /* 0x0000008a8b8b7207 */ /* 0x000fc60000000000 */
[----:B------:R-:W0:Y:S01]  /*9fb0*/  SHFL.IDX PT, R108, R91, R190, 0x1c1f ;  /* 0x001c1fbe5b6c7589 */ /* 0x000e2200000e0000 */
[----:B------:R-:W-:-:S03]  /*9fc0*/  IMAD.X R39, RZ, RZ, R31, P4 ;  /* 0x000000ffff277224 */ /* 0x000fc600020e061f */
[----:B------:R-:W-:Y:S01]  /*9fd0*/  SHFL.IDX PT, R117, R117, R64, 0x1c1f ;  /* 0x001c1f4075757589 */ /* 0x000fe200000e0000 */
[----:B------:R-:W-:-:S03]  /*9fe0*/  LOP3.LUT R42, R42, R43, RZ, 0x3c, !PT ;  /* 0x0000002b2a2a7212 */ /* 0x000fc600078e3cff */
[----:B------:R-:W-:Y:S01]  /*9ff0*/  SHFL.IDX PT, R134, R116, R64, 0x1c1f ;  /* 0x001c1f4074867589 */ /* 0x000fe200000e0000 */
[----:B------:R-:W-:-:S03]  /*a000*/  LOP3.LUT R94, R94, R95, RZ, 0x3c, !PT ;  /* 0x0000005f5e5e7212 */ /* 0x000fc600078e3cff */
[----:B------:R-:W-:Y:S01]  /*a010*/  SHFL.IDX PT, R131, R115, R64, 0x1c1f ;  /* 0x001c1f4073837589 */ /* 0x000fe200000e0000 */
[----:B------:R-:W-:-:S03]  /*a020*/  LOP3.LUT R34, R34, R35, RZ, 0x3c, !PT ;  /* 0x0000002322227212 */ /* 0x000fc600078e3cff */
[----:B------:R-:W4:Y:S01]  /*a030*/  SHFL.IDX PT, R113, R37, R190, 0x1c1f ;  /* 0x001c1fbe25717589 */ /* 0x000f2200000e0000 */
[----:B------:R-:W-:-:S03]  /*a040*/  MOV R188, R82 ;  /* 0x0000005200bc7202 */ /* 0x000fc60000000f00 */
[----:B------:R-:W-:Y:S01]  /*a050*/  SHFL.IDX PT, R116, R99, R64, 0x1c1f ;  /* 0x001c1f4063747589 */ /* 0x000fe200000e0000 */
[----:B------:R-:W-:-:S03]  /*a060*/  LOP3.LUT R78, R79, R30, RZ, 0x3c, !PT ;  /* 0x0000001e4f4e7212 */ /* 0x000fc600078e3cff */
[----:B------:R-:W4:Y:S01]  /*a070*/  SHFL.IDX PT, R115, R102, R190, 0x1c1f ;  /* 0x001c1fbe66737589 */ /* 0x000f2200000e0000 */
[----:B------:R-:W-:Y:S01]  /*a080*/  SEL R151, R151, R150, P0 ;  /* 0x0000009697977207 */ /* 0x000fe20000000000 */
[--C-:B------:R-:W-:Y:S02]  /*a090*/  IMAD.MOV.U32 R79, RZ, RZ, R31.reuse ;  /* 0x000000ffff4f7224 */ /* 0x100fe400078e001f */
[----:B------:R-:W-:Y:S01]  /*a0a0*/  SHFL.IDX PT, R142, R121, R64, 0x1c1f ;  /* 0x001c1f40798e7589 */ /* 0x000fe200000e0000 */
[----:B------:R-:W-:Y:S01]  /*a0b0*/  MOV R185, R54 ;  /* 0x0000003600b97202 */ /* 0x000fe20000000f00 */
[--C-:B------:R-:W-:Y:S02]  /*a0c0*/  IMAD.X R43, RZ, RZ, R31.reuse, P5 ;  /* 0x000000ffff2b7224 */ /* 0x100fe400028e061f */
[----:B------:R-:W-:Y:S01]  /*a0d0*/  SHFL.IDX PT, R138, R175, R64, 0x1c1f ;  /* 0x001c1f40af8a7589 */ /* 0x000fe200000e0000 */
[--C-:B------:R-:W-:Y:S01]  /*a0e0*/  IMAD.X R95, RZ, RZ, R31.reuse, P3 ;  /* 0x000000ffff5f7224 */ /* 0x100fe200018e061f */
[----:B------:R-:W-:Y:S01]  /*a0f0*/  MOV R92, R92 ;  /* 0x0000005c005c7202 */ /* 0x000fe20000000f00 */
[----:B------:R-:W-:Y:S01]  /*a100*/  IMAD.X R35, RZ, RZ, R31, P2 ;  /* 0x000000ffff237224 */ /* 0x000fe200010e061f */
[----:B------:R-:W4:Y:S01]  /*a110*/  SHFL.IDX PT, R121, R45, R190, 0x1c1f ;  /* 0x001c1fbe2d797589 */ /* 0x000f2200000e0000 */
[----:B------:R-:W-:-:S03]  /*a120*/  MOV R93, R46 ;  /* 0x0000002e005d7202 */ /* 0x000fc60000000f00 */
[----:B------:R-:W-:Y:S01]  /*a130*/  SHFL.IDX PT, R82, R123, R64, 0x1c1f ;  /* 0x001c1f407b527589 */ /* 0x000fe200000e0000 */
[----:B------:R-:W-:-:S03]  /*a140*/  MOV R2, R38 ;  /* 0x0000002600027202 */ /* 0x000fc60000000f00 */
[----:B------:R-:W-:Y:S01]  /*a150*/  SHFL.IDX PT, R175, R25, R190, 0x1c1f ;  /* 0x001c1fbe19af7589 */ /* 0x000fe200000e0000 */
[----:B------:R-:W-:-:S03]  /*a160*/  MOV R187, R86 ;  /* 0x0000005600bb7202 */ /* 0x000fc60000000f00 */
[----:B------:R-:W-:Y:S04]  /*a170*/  SHFL.IDX PT, R33, R33, R64, 0x1c1f ;  /* 0x001c1f4021217589 */ /* 0x000fe800000e0000 */
[----:B------:R-:W-:Y:S04]  /*a180*/  SHFL.IDX PT, R150, R77, R64, 0x1c1f ;  /* 0x001c1f404d967589 */ /* 0x000fe800000e0000 */
[----:B------:R-:W-:Y:S04]  /*a190*/  SHFL.IDX PT, R31, R27, R64, 0x1c1f ;  /* 0x001c1f401b1f7589 */ /* 0x000fe800000e0000 */
[----:B------:R-:W4:Y:S04]  /*a1a0*/  SHFL.IDX PT, R25, R6, R190, 0x1c1f ;  /* 0x001c1fbe06197589 */ /* 0x000f2800000e0000 */
[----:B------:R-:W-:Y:S04]  /*a1b0*/  SHFL.IDX PT, R54, R13, R190, 0x1c1f ;  /* 0x001c1fbe0d367589 */ /* 0x000fe800000e0000 */
[----:B------:R-:W4:Y:S01]  /*a1c0*/  SHFL.IDX PT, R123, R110, R190, 0x1c1f ;  /* 0x001c1fbe6e7b7589 */ /* 0x000f2200000e0000 */
[----:B------:R-:W-:-:S03]  /*a1d0*/  MOV R78, R78 ;  /* 0x0000004e004e7202 */ /* 0x000fc60000000f00 */
[----:B------:R-:W-:Y:S01]  /*a1e0*/  SHFL.IDX PT, R77, R125, R64, 0x1c1f ;  /* 0x001c1f407d4d7589 */ /* 0x000fe200000e0000 */
[----:B------:R-:W-:-:S03]  /*a1f0*/  MOV R76, R34 ;  /* 0x00000022004c7202 */ /* 0x000fc60000000f00 */
[----:B------:R-:W-:Y:S04]  /*a200*/  SHFL.IDX PT, R27, R140, R64, 0x1c1f ;  /* 0x001c1f408c1b7589 */ /* 0x000fe800000e0000 */
[----:B------:R-:W4:Y:S04]  /*a210*/  SHFL.IDX PT, R13, R129, R190, 0x1c1f ;  /* 0x001c1fbe810d7589 */ /* 0x000f2800000e0000 */
[----:B------:R-:W4:Y:S01]  /*a220*/  SHFL.IDX PT, R29, R141, R190, 0x1c1f ;  /* 0x001c1fbe8d1d7589 */ /* 0x000f2200000e0000 */
[----:B------:R-:W-:-:S03]  /*a230*/  MOV R79, R42 ;  /* 0x0000002a004f7202 */ /* 0x000fc60000000f00 */
[----:B------:R-:W-:Y:S04]  /*a240*/  SHFL.IDX PT, R30, R133, R64, 0x1c1f ;  /* 0x001c1f40851e7589 */ /* 0x000fe800000e0000 */
[----:B------:R-:W-:Y:S04]  /*a250*/  SHFL.IDX PT, R47, R12, R190, 0x1c1f ;  /* 0x001c1fbe0c2f7589 */ /* 0x000fe800000e0000 */
[----:B------:R-:W4:Y:S04]  /*a260*/  SHFL.IDX PT, R125, R53, R190, 0x1c1f ;  /* 0x001c1fbe357d7589 */ /* 0x000f2800000e0000 */
[----:B------:R-:W-:Y:S04]  /*a270*/  SHFL.IDX PT, R41, R41, R64, 0x1c1f ;  /* 0x001c1f4029297589 */ /* 0x000fe800000e0000 */
[----:B------:R-:W-:Y:S04]  /*a280*/  SHFL.IDX PT, R38, R128, R64, 0x1c1f ;  /* 0x001c1f4080267589 */ /* 0x000fe800000e0000 */
[----:B------:R-:W-:Y:S04]  /*a290*/  SHFL.IDX PT, R133, R111, R64, 0x1c1f ;  /* 0x001c1f406f857589 */ /* 0x000fe800000e0000 */
[----:B------:R-:W4:Y:S04]  /*a2a0*/  SHFL.IDX PT, R84, R8, R190, 0x1c1f ;  /* 0x001c1fbe08547589 */ /* 0x000f2800000e0000 */
[----:B------:R-:W-:Y:S04]  /*a2b0*/  SHFL.IDX PT, R12, R26, R190, 0x1c1f ;  /* 0x001c1fbe1a0c7589 */ /* 0x000fe800000e0000 */
[----:B------:R-:W-:Y:S04]  /*a2c0*/  SHFL.IDX PT, R112, R112, R64, 0x1c1f ;  /* 0x001c1f4070707589 */ /* 0x000fe800000e0000 */
[----:B------:R-:W-:Y:S04]  /*a2d0*/  SHFL.IDX PT, R83, R81, R64, 0x1c1f ;  /* 0x001c1f4051537589 */ /* 0x000fe800000e0000 */
[----:B------:R-:W-:Y:S04]  /*a2e0*/  SHFL.IDX PT, R86, R21, R190, 0x1c1f ;  /* 0x001c1fbe15567589 */ /* 0x000fe800000e0000 */
[----:B------:R-:W-:Y:S04]  /*a2f0*/  SHFL.IDX PT, R111, R40, R190, 0x1c1f ;  /* 0x001c1fbe286f7589 */ /* 0x000fe800000e0000 */
[----:B------:R-:W-:Y:S04]  /*a300*/  SHFL.IDX PT, R128, R56, R190, 0x1c1f ;  /* 0x001c1fbe38807589 */ /* 0x000fe800000e0000 */
[----:B------:R-:W4:Y:S01]  /*a310*/  SHFL.IDX PT, R26, R136, R190, 0x1c1f ;  /* 0x001c1fbe881a7589 */ /* 0x000f2200000e0000 */
[----:B------:R-:W-:-:S03]  /*a320*/  MOV R186, R50 ;  /* 0x0000003200ba7202 */ /* 0x000fc60000000f00 */
[----:B------:R-:W-:Y:S04]  /*a330*/  SHFL.IDX PT, R28, R28, R64, 0x1c1f ;  /* 0x001c1f401c1c7589 */ /* 0x000fe800000e0000 */
[----:B------:R-:W-:Y:S04]  /*a340*/  SHFL.IDX PT, R81, R97, R64, 0x1c1f ;  /* 0x001c1f4061517589 */ /* 0x000fe800000e0000 */
[----:B------:R-:W-:Y:S04]  /*a350*/  SHFL.IDX PT, R34, R144, R64, 0x1c1f ;  /* 0x001c1f4090227589 */ /* 0x000fe800000e0000 */
[----:B------:R-:W4:Y:S04]  /*a360*/  SHFL.IDX PT, R99, R3, R190, 0x1c1f ;  /* 0x001c1fbe03637589 */ /* 0x000f2800000e0000 */
[----:B------:R-:W4:Y:S04]  /*a370*/  SHFL.IDX PT, R40, R145, R190, 0x1c1f ;  /* 0x001c1fbe91287589 */ /* 0x000f2800000e0000 */
[----:B------:R-:W4:Y:S04]  /*a380*/  SHFL.IDX PT, R129, R114, R190, 0x1c1f ;  /* 0x001c1fbe72817589 */ /* 0x000f2800000e0000 */
[----:B------:R-:W4:Y:S04]  /*a390*/  SHFL.IDX PT, R66, R66, R64, 0x1c1f ;  /* 0x001c1f4042427589 */ /* 0x000f2800000e0000 */
[----:B------:R-:W-:Y:S04]  /*a3a0*/  SHFL.IDX PT, R36, R36, R64, 0x1c1f ;  /* 0x001c1f4024247589 */ /* 0x000fe800000e0000 */
[----:B------:R-:W-:Y:S04]  /*a3b0*/  SHFL.IDX PT, R57, R57, R64, 0x1c1f ;  /* 0x001c1f4039397589 */ /* 0x000fe800000e0000 */
[----:B------:R-:W-:Y:S04]  /*a3c0*/  SHFL.IDX PT, R71, R120, R64, 0x1c1f ;  /* 0x001c1f4078477589 */ /* 0x000fe800000e0000 */
[----:B------:R-:W-:Y:S04]  /*a3d0*/  SHFL.IDX PT, R35, R146, R64, 0x1c1f ;  /* 0x001c1f4092237589 */ /* 0x000fe800000e0000 */
[----:B------:R-:W-:Y:S04]  /*a3e0*/  SHFL.IDX PT, R42, R149, R64, 0x1c1f ;  /* 0x001c1f40952a7589 */ /* 0x000fe800000e0000 */
[----:B------:R-:W-:Y:S04]  /*a3f0*/  SHFL.IDX PT, R173, R173, R64, 0x1c1f ;  /* 0x001c1f40adad7589 */ /* 0x000fe800000e0000 */
[----:B------:R1:W4:Y:S04]  /*a400*/  SHFL.IDX PT, R97, R7, R190, 0x1c1f ;  /* 0x001c1fbe07617589 */ /* 0x00032800000e0000 */
[----:B------:R-:W-:Y:S04]  /*a410*/  SHFL.IDX PT, R140, R69, R190, 0x1c1f ;  /* 0x001c1fbe458c7589 */ /* 0x000fe800000e0000 */
[----:B------:R-:W4:Y:S04]  /*a420*/  SHFL.IDX PT, R37, R147, R190, 0x1c1f ;  /* 0x001c1fbe93257589 */ /* 0x000f2800000e0000 */
[----:B------:R-:W4:Y:S04]  /*a430*/  SHFL.IDX PT, R141, R98, R190, 0x1c1f ;  /* 0x001c1fbe628d7589 */ /* 0x000f2800000e0000 */
[----:B------:R-:W-:Y:S04]  /*a440*/  SHFL.IDX PT, R44, R44, R64, 0x1c1f ;  /* 0x001c1f402c2c7589 */ /* 0x000fe800000e0000 */
[----:B------:R2:W4:Y:S04]  /*a450*/  SHFL.IDX PT, R59, R9, R190, 0x1c1f ;  /* 0x001c1fbe093b7589 */ /* 0x00052800000e0000 */
        /* <DEDUP_REMOVED lines=14> */
[----:B------:R-:W4:Y:S04]  /*a540*/  SHFL.IDX PT, R151, R151, R190, 0x1c1f ;  /* 0x001c1fbe97977589 */ /* 0x000f2800000e0000 */
[----:B------:R-:W-:Y:S04]  /*a550*/  SHFL.IDX PT, R53, R155, R190, 0x1c1f ;  /* 0x001c1fbe9b357589 */ /* 0x000fe800000e0000 */
        /* <DEDUP_REMOVED lines=14> */
[----:B------:R-:W4:Y:S04]  /*a640*/  SHFL.IDX PT, R87, R24, R190, 0x1c1f ;  /* 0x001c1fbe18577589 */ /* 0x000f2800000e0000 */
[----:B------:R-:W-:Y:S04]  /*a650*/  SHFL.IDX PT, R159, R88, R190, 0x1c1f ;  /* 0x001c1fbe589f7589 */ /* 0x000fe800000e0000 */
[----:B------:R-:W4:Y:S04]  /*a660*/  SHFL.IDX PT, R90, R135, R190, 0x1c1f ;  /* 0x001c1fbe875a7589 */ /* 0x000f2800000e0000 */
[----:B------:R-:W-:Y:S04]  /*a670*/  SHFL.IDX PT, R60, R60, R64, 0x1c1f ;  /* 0x001c1f403c3c7589 */ /* 0x000fe800000e0000 */
[----:B------:R-:W4:Y:S04]  /*a680*/  SHFL.IDX PT, R50, R156, R64, 0x1c1f ;  /* 0x001c1f409c327589 */ /* 0x000f2800000e0000 */
[----:B------:R-:W-:Y:S04]  /*a690*/  SHFL.IDX PT, R80, R179, R64, 0x1c1f ;  /* 0x001c1f40b3507589 */ /* 0x000fe800000e0000 */
[----:B------:R-:W4:Y:S04]  /*a6a0*/  SHFL.IDX PT, R91, R127, R190, 0x1c1f ;  /* 0x001c1fbe7f5b7589 */ /* 0x000f2800000e0000 */
[----:B------:R-:W4:Y:S01]  /*a6b0*/  SHFL.IDX PT, R88, R143, R190, 0x1c1f ;  /* 0x001c1fbe8f587589 */ /* 0x000f2200000e0000 */
[----:B-1----:R-:W-:-:S03]  /*a6c0*/  SEL R7, R109, R100, P0 ;  /* 0x000000646d077207 */ /* 0x002fc60000000000 */
[----:B------:R-:W-:Y:S01]  /*a6d0*/  SHFL.IDX PT, R4, R67, R64, 0x1c1f ;  /* 0x001c1f4043047589 */ /* 0x000fe200000e0000 */
[----:B--2---:R-:W-:-:S03]  /*a6e0*/  SEL R9, R100, R109, P0 ;  /* 0x0000006d64097207 */ /* 0x004fc60000000000 */
[----:B------:R-:W-:Y:S01]  /*a6f0*/  SHFL.IDX PT, R96, R96, R64, 0x1c1f ;  /* 0x001c1f4060607589 */ /* 0x000fe200000e0000 */
[----:B------:R-:W-:-:S03]  /*a700*/  SEL R56, R58, R101, P0 ;  /* 0x000000653a387207 */ /* 0x000fc60000000000 */
[----:B------:R-:W-:Y:S04]  /*a710*/  SHFL.IDX PT, R158, R158, R64, 0x1c1f ;  /* 0x001c1f409e9e7589 */ /* 0x000fe800000e0000 */
[----:B------:R-:W-:Y:S04]  /*a720*/  SHFL.IDX PT, R164, R164, R64, 0x1c1f ;  /* 0x001c1f40a4a47589 */ /* 0x000fe800000e0000 */
[----:B------:R-:W-:Y:S04]  /*a730*/  SHFL.IDX PT, R167, R167, R64, 0x1c1f ;  /* 0x001c1f40a7a77589 */ /* 0x000fe800000e0000 */
[----:B------:R-:W-:Y:S04]  /*a740*/  SHFL.IDX PT, R169, R169, R64, 0x1c1f ;  /* 0x001c1f40a9a97589 */ /* 0x000fe800000e0000 */
[----:B------:R-:W-:Y:S04]  /*a750*/  SHFL.IDX PT, R170, R170, R64, 0x1c1f ;  /* 0x001c1f40aaaa7589 */ /* 0x000fe800000e0000 */
[----:B------:R-:W1:Y:S04]  /*a760*/  SHFL.IDX PT, R157, R157, R190, 0x1c1f ;  /* 0x001c1fbe9d9d7589 */ /* 0x000e6800000e0000 */
[----:B------:R-:W2:Y:S01]  /*a770*/  SHFL.IDX PT, R132, R119, R190, 0x1c1f ;  /* 0x001c1fbe77847589 */ /* 0x000ea200000e0000 */
[----:B------:R-:W-:-:S03]  /*a780*/  SEL R58, R101, R58, P0 ;  /* 0x0000003a653a7207 */ /* 0x000fc60000000000 */
[----:B------:R-:W2:Y:S01]  /*a790*/  SHFL.IDX PT, R55, R14, R190, 0x1c1f ;  /* 0x001c1fbe0e377589 */ /* 0x000ea200000e0000 */
[----:B---3--:R-:W-:-:S03]  /*a7a0*/  SEL R100, R103, R107, P0 ;  /* 0x0000006b67647207 */ /* 0x008fc60000000000 */
[----:B------:R-:W-:Y:S01]  /*a7b0*/  SHFL.IDX PT, R64, R20, R190, 0x1c1f ;  /* 0x001c1fbe14407589 */ /* 0x000fe200000e0000 */
[----:B------:R-:W-:-:S03]  /*a7c0*/  SEL R102, R107, R103, P0 ;  /* 0x000000676b667207 */ /* 0x000fc60000000000 */
[----:B------:R3:W2:Y:S01]  /*a7d0*/  SHFL.IDX PT, R67, R15, R190, 0x1c1f ;  /* 0x001c1fbe0f437589 */ /* 0x0006a200000e0000 */
[----:B------:R-:W-:-:S03]  /*a7e0*/  MOV R94, R94 ;  /* 0x0000005e005e7202 */ /* 0x000fc60000000f00 */
[----:B------:R-:W2:Y:S01]  /*a7f0*/  SHFL.IDX PT, R156, R61, R190, 0x1c1f ;  /* 0x001c1fbe3d9c7589 */ /* 0x000ea200000e0000 */
[----:B-----5:R-:W-:-:S03]  /*a800*/  SEL R101, R89, R105, P0 ;  /* 0x0000006959657207 */ /* 0x020fc60000000000 */
[----:B------:R-:W-:Y:S01]  /*a810*/  SHFL.IDX PT, R165, R165, R190, 0x1c1f ;  /* 0x001c1fbea5a57589 */ /* 0x000fe200000e0000 */
[----:B------:R-:W-:-:S03]  /*a820*/  SEL R103, R105, R89, P0 ;  /* 0x0000005969677207 */ /* 0x000fc60000000000 */
[----:B------:R-:W5:Y:S01]  /*a830*/  SHFL.IDX PT, R163, R163, R190, 0x1c1f ;  /* 0x001c1fbea3a37589 */ /* 0x000f6200000e0000 */
[----:B0-----:R-:W-:Y:S02]  /*a840*/  SEL R105, R172, R108, P0 ;  /* 0x0000006cac697207 */ /* 0x001fe40000000000 */
[----:B------:R-:W-:Y:S01]  /*a850*/  SEL R107, R108, R172, P0 ;  /* 0x000000ac6c6b7207 */ /* 0x000fe20000000000 */
[----:B------:R0:W5:Y:S01]  /*a860*/  SHFL.IDX PT, R95, R148, R190, 0x1c1f ;  /* 0x001c1fbe945f7589 */ /* 0x00016200000e0000 */
[----:B----4-:R-:W-:Y:S02]  /*a870*/  SEL R108, R117, R113, P0 ;  /* 0x00000071756c7207 */ /* 0x010fe40000000000 */
[----:B------:R-:W-:Y:S01]  /*a880*/  SEL R110, R113, R117, P0 ;  /* 0x00000075716e7207 */ /* 0x000fe20000000000 */
[----:B------:R-:W-:Y:S01]  /*a890*/  SHFL.IDX PT, R168, R168, R190, 0x1c1f ;  /* 0x001c1fbea8a87589 */ /* 0x000fe200000e0000 */
[----:B------:R-:W-:-:S03]  /*a8a0*/  SEL R113, R116, R115, P0 ;  /* 0x0000007374717207 */ /* 0x000fc60000000000 */
[----:B------:R-:W4:Y:S01]  /*a8b0*/  SHFL.IDX PT, R166, R166, R190, 0x1c1f ;  /* 0x001c1fbea6a67589 */ /* 0x000f2200000e0000 */
[----:B------:R-:W-:Y:S02]  /*a8c0*/  SEL R115, R115, R116, P0 ;  /* 0x0000007473737207 */ /* 0x000fe40000000000 */
[----:B------:R-:W-:Y:S02]  /*a8d0*/  SEL R116, R118, R121, P0 ;  /* 0x0000007976747207 */ /* 0x000fe40000000000 */
[----:B------:R-:W-:Y:S02]  /*a8e0*/  SEL R118, R121, R118, P0 ;  /* 0x0000007679767207 */ /* 0x000fe40000000000 */
[----:B---3--:R-:W-:Y:S02]  /*a8f0*/  SEL R15, R33, R25, P0 ;  /* 0x00000019210f7207 */ /* 0x008fe40000000000 */
        /* <DEDUP_REMOVED lines=8> */
[----:B------:R3:W4:Y:S01]  /*a980*/  SHFL.IDX PT, R161, R65, R190, 0x1c1f ;  /* 0x001c1fbe41a17589 */ /* 0x00072200000e0000 */
        /* <DEDUP_REMOVED lines=55> */
[----:B0-----:R-:W-:Y:S02]  /*ad00*/  SEL R148, R150, R72, P0 ;  /* 0x0000004896947207 */ /* 0x001fe40000000000 */
        /* <DEDUP_REMOVED lines=11> */
[----:B------:R-:W-:Y:S02]  /*adc0*/  F2FP.BF16.F32.PACK_AB R68, R7, R6 ;  /* 0x000000060744723e */ /* 0x000fe400000010ff */
[----:B------:R-:W-:Y:S02]  /*add0*/  F2FP.BF16.F32.PACK_AB R69, R11, R10 ;  /* 0x0000000a0b45723e */ /* 0x000fe400000010ff */
[----:B------:R-:W-:Y:S02]  /*ade0*/  F2FP.BF16.F32.PACK_AB R70, R9, R8 ;  /* 0x000000080946723e */ /* 0x000fe400000010ff */
[----:B------:R-:W-:Y:S02]  /*adf0*/  F2FP.BF16.F32.PACK_AB R71, R13, R12 ;  /* 0x0000000c0d47723e */ /* 0x000fe400000010ff */
[----:B------:R-:W-:Y:S02]  /*ae00*/  SEL R48, R50, R53, P0 ;  /* 0x0000003532307207 */ /* 0x000fe40000000000 */
[----:B------:R-:W-:-:S02]  /*ae10*/  SEL R52, R60, R54, P0 ;  /* 0x000000363c347207 */ /* 0x000fc40000000000 */
[----:B------:R-:W-:Y:S02]  /*ae20*/  SEL R87, R87, R83, P0 ;  /* 0x0000005357577207 */ /* 0x000fe40000000000 */
[----:B------:R-:W-:Y:S02]  /*ae30*/  SEL R111, R111, R81, P0 ;  /* 0x000000516f6f7207 */ /* 0x000fe40000000000 */
[----:B------:R-:W-:Y:S02]  /*ae40*/  SEL R137, R82, R91, P0 ;  /* 0x0000005b52897207 */ /* 0x000fe40000000000 */
[----:B------:R-:W-:Y:S02]  /*ae50*/  SEL R139, R91, R82, P0 ;  /* 0x000000525b8b7207 */ /* 0x000fe40000000000 */
[----:B------:R-:W-:Y:S02]  /*ae60*/  F2FP.BF16.F32.PACK_AB R72, R15, R14 ;  /* 0x0000000e0f48723e */ /* 0x000fe400000010ff */
[----:B------:R-:W-:-:S02]  /*ae70*/  F2FP.BF16.F32.PACK_AB R73, R25, R24 ;  /* 0x000000181949723e */ /* 0x000fc400000010ff */
[----:B------:R-:W-:Y:S02]  /*ae80*/  F2FP.BF16.F32.PACK_AB R74, R21, R20 ;  /* 0x00000014154a723e */ /* 0x000fe400000010ff */
[----:B------:R-:W-:Y:S02]  /*ae90*/  F2FP.BF16.F32.PACK_AB R75, R27, R26 ;  /* 0x0000001a1b4b723e */ /* 0x000fe400000010ff */
[----:B------:R-:W-:Y:S02]  /*aea0*/  SEL R153, R80, R88, P0 ;  /* 0x0000005850997207 */ /* 0x000fe40000000000 */
[----:B------:R-:W-:Y:S02]  /*aeb0*/  SEL R155, R88, R80, P0 ;  /* 0x00000050589b7207 */ /* 0x000fe40000000000 */
[----:B------:R-:W-:Y:S02]  /*aec0*/  SEL R50, R53, R50, P0 ;  /* 0x0000003235327207 */ /* 0x000fe40000000000 */
[----:B-1----:R-:W-:-:S02]  /*aed0*/  SEL R49, R51, R157, P0 ;  /* 0x0000009d33317207 */ /* 0x002fc40000000000 */
[----:B------:R-:W-:Y:S02]  /*aee0*/  SEL R54, R54, R60, P0 ;  /* 0x0000003c36367207 */ /* 0x000fe40000000000 */
[----:B--2---:R-:W-:Y:S02]  /*aef0*/  SEL R129, R131, R132, P0 ;  /* 0x0000008483817207 */ /* 0x004fe40000000000 */
[----:B------:R-:W-:Y:S02]  /*af00*/  F2FP.BF16.F32.PACK_AB R80, R29, R28 ;  /* 0x0000001c1d50723e */ /* 0x000fe400000010ff */
[----:B------:R-:W-:Y:S02]  /*af10*/  F2FP.BF16.F32.PACK_AB R81, R33, R32 ;  /* 0x000000202151723e */ /* 0x000fe400000010ff */
[----:B------:R-:W-:Y:S02]  /*af20*/  F2FP.BF16.F32.PACK_AB R82, R31, R30 ;  /* 0x0000001e1f52723e */ /* 0x000fe400000010ff */
[----:B------:R-:W-:-:S02]  /*af30*/  F2FP.BF16.F32.PACK_AB R83, R35, R34 ;  /* 0x000000222353723e */ /* 0x000fc400000010ff */
[----:B------:R-:W-:Y:S02]  /*af40*/  SEL R51, R157, R51, P0 ;  /* 0x000000339d337207 */ /* 0x000fe40000000000 */
[----:B------:R-:W-:Y:S02]  /*af50*/  SEL R53, R96, R55, P0 ;  /* 0x0000003760357207 */ /* 0x000fe40000000000 */
[----:B------:R-:W-:Y:S02]  /*af60*/  SEL R60, R62, R67, P0 ;  /* 0x000000433e3c7207 */ /* 0x000fe40000000000 */
[----:B------:R-:W-:Y:S02]  /*af70*/  SEL R61, R63, R64, P0 ;  /* 0x000000403f3d7207 */ /* 0x000fe40000000000 */
[----:B------:R-:W-:Y:S02]  /*af80*/  SEL R131, R132, R131, P0 ;  /* 0x0000008384837207 */ /* 0x000fe40000000000 */
[----:B------:R-:W-:-:S02]  /*af90*/  F2FP.BF16.F32.PACK_AB R88, R37, R36 ;  /* 0x000000242558723e */ /* 0x000fc400000010ff */
[----:B------:R-:W-:Y:S02]  /*afa0*/  F2FP.BF16.F32.PACK_AB R90, R39, R38 ;  /* 0x00000026275a723e */ /* 0x000fe400000010ff */
[----:B------:R-:W-:Y:S02]  /*afb0*/  F2FP.BF16.F32.PACK_AB R91, R43, R42 ;  /* 0x0000002a2b5b723e */ /* 0x000fe400000010ff */
[----:B------:R-:W-:Y:S01]  /*afc0*/  F2FP.BF16.F32.PACK_AB R89, R41, R40 ;  /* 0x000000282959723e */ /* 0x000fe200000010ff */
[----:B------:R0:W-:Y:S01]  /*afd0*/  STSM.16.M88.4 [R78], R68 ;  /* 0x000000444e007844 */ /* 0x0001e20000000200 */
[----:B------:R-:W-:Y:S02]  /*afe0*/  SEL R55, R55, R96, P0 ;  /* 0x0000006037377207 */ /* 0x000fe40000000000 */
[----:B------:R-:W-:Y:S02]  /*aff0*/  SEL R62, R67, R62, P0 ;  /* 0x0000003e433e7207 */ /* 0x000fe40000000000 */
[----:B------:R-:W-:-:S02]  /*b000*/  SEL R63, R64, R63, P0 ;  /* 0x0000003f403f7207 */ /* 0x000fc40000000000 */
[----:B------:R-:W-:Y:S01]  /*b010*/  SEL R132, R134, R156, P0 ;  /* 0x0000009c86847207 */ /* 0x000fe20000000000 */
[----:B------:R1:W-:Y:S01]  /*b020*/  STSM.16.M88.4 [R79], R72 ;  /* 0x000000484f007844 */ /* 0x0003e20000000200 */
[----:B-----5:R-:W-:Y:S02]  /*b030*/  SEL R64, R164, R163, P0 ;  /* 0x000000a3a4407207 */ /* 0x020fe40000000000 */
[----:B------:R-:W-:Y:S02]  /*b040*/  SEL R66, R163, R164, P0 ;  /* 0x000000a4a3427207 */ /* 0x000fe40000000000 */
[----:B---3--:R-:W-:Y:S02]  /*b050*/  SEL R65, R167, R165, P0 ;  /* 0x000000a5a7417207 */ /* 0x008fe40000000000 */
[----:B------:R-:W-:Y:S02]  /*b060*/  SEL R67, R165, R167, P0 ;  /* 0x000000a7a5437207 */ /* 0x000fe40000000000 */
[----:B------:R-:W-:Y:S01]  /*b070*/  SEL R134, R156, R134, P0 ;  /* 0x000000869c867207 */ /* 0x000fe20000000000 */
[----:B------:R-:W-:Y:S01]  /*b080*/  STSM.16.M88.4 [R2], R80 ;  /* 0x0000005002007844 */ /* 0x000fe20000000200 */
[----:B------:R-:W-:-:S02]  /*b090*/  SEL R156, R158, R159, P0 ;  /* 0x0000009f9e9c7207 */ /* 0x000fc40000000000 */
[----:B------:R-:W-:Y:S01]  /*b0a0*/  SEL R158, R159, R158, P0 ;  /* 0x0000009e9f9e7207 */ /* 0x000fe20000000000 */
[----:B------:R2:W-:Y:S01]  /*b0b0*/  STSM.16.M88.4 [R76], R88 ;  /* 0x000000584c007844 */ /* 0x0005e20000000200 */
[----:B0-----:R-:W-:Y:S02]  /*b0c0*/  F2FP.BF16.F32.PACK_AB R68, R45, R44 ;  /* 0x0000002c2d44723e */ /* 0x001fe400000010ff */
[----:B------:R-:W-:Y:S02]  /*b0d0*/  F2FP.BF16.F32.PACK_AB R70, R47, R46 ;  /* 0x0000002e2f46723e */ /* 0x000fe400000010ff */
[----:B------:R-:W-:Y:S02]  /*b0e0*/  F2FP.BF16.F32.PACK_AB R71, R51, R50 ;  /* 0x000000323347723e */ /* 0x000fe400000010ff */
[----:B------:R-:W-:Y:S02]  /*b0f0*/  F2FP.BF16.F32.PACK_AB R69, R49, R48 ;  /* 0x000000303145723e */ /* 0x000fe400000010ff */
[----:B------:R-:W-:-:S02]  /*b100*/  SEL R157, R77, R95, P0 ;  /* 0x0000005f4d9d7207 */ /* 0x000fc40000000000 */
[----:B------:R-:W-:Y:S02]  /*b110*/  SEL R159, R95, R77, P0 ;  /* 0x0000004d5f9f7207 */ /* 0x000fe40000000000 */
[----:B-1----:R-:W-:Y:S02]  /*b120*/  F2FP.BF16.F32.PACK_AB R72, R53, R52 ;  /* 0x000000343548723e */ /* 0x002fe400000010ff */
[----:B------:R-:W-:Y:S02]  /*b130*/  F2FP.BF16.F32.PACK_AB R74, R55, R54 ;  /* 0x00000036374a723e */ /* 0x000fe400000010ff */
[----:B------:R-:W-:Y:S02]  /*b140*/  F2FP.BF16.F32.PACK_AB R75, R59, R58 ;  /* 0x0000003a3b4b723e */ /* 0x000fe400000010ff */
[----:B------:R-:W-:Y:S02]  /*b150*/  F2FP.BF16.F32.PACK_AB R73, R57, R56 ;  /* 0x000000383949723e */ /* 0x000fe400000010ff */
[----:B----4-:R-:W-:-:S02]  /*b160*/  SEL R96, R169, R166, P0 ;  /* 0x000000a6a9607207 */ /* 0x010fc40000000000 */
[----:B------:R-:W-:Y:S02]  /*b170*/  SEL R98, R166, R169, P0 ;  /* 0x000000a9a6627207 */ /* 0x000fe40000000000 */
[----:B------:R-:W-:Y:S02]  /*b180*/  SEL R97, R170, R168, P0 ;  /* 0x000000a8aa617207 */ /* 0x000fe40000000000 */
[----:B------:R-:W-:Y:S02]  /*b190*/  SEL R99, R168, R170, P0 ;  /* 0x000000aaa8637207 */ /* 0x000fe40000000000 */
[----:B--2---:R-:W-:Y:S02]  /*b1a0*/  F2FP.BF16.F32.PACK_AB R76, R61, R60 ;  /* 0x0000003c3d4c723e */ /* 0x004fe400000010ff */
[----:B------:R-:W-:Y:S02]  /*b1b0*/  F2FP.BF16.F32.PACK_AB R78, R63, R62 ;  /* 0x0000003e3f4e723e */ /* 0x000fe400000010ff */
[----:B------:R-:W-:-:S02]  /*b1c0*/  F2FP.BF16.F32.PACK_AB R79, R67, R66 ;  /* 0x00000042434f723e */ /* 0x000fc400000010ff */
[----:B------:R-:W-:Y:S01]  /*b1d0*/  F2FP.BF16.F32.PACK_AB R77, R65, R64 ;  /* 0x00000040414d723e */ /* 0x000fe200000010ff */
[----:B------:R0:W-:Y:S01]  /*b1e0*/  STSM.16.M88.4 [R94], R68 ;  /* 0x000000445e007844 */ /* 0x0001e20000000200 */
[----:B------:R-:W-:Y:S02]  /*b1f0*/  F2FP.BF16.F32.PACK_AB R88, R85, R84 ;  /* 0x000000545558723e */ /* 0x000fe400000010ff */
[----:B------:R-:W-:Y:S01]  /*b200*/  F2FP.BF16.F32.PACK_AB R90, R87, R86 ;  /* 0x00000056575a723e */ /* 0x000fe200000010ff */
[----:B------:R1:W-:Y:S01]  /*b210*/  STSM.16.M88.4 [R93], R72 ;  /* 0x000000485d007844 */ /* 0x0003e20000000200 */
[----:B------:R-:W-:Y:S02]  /*b220*/  F2FP.BF16.F32.PACK_AB R91, R99, R98 ;  /* 0x00000062635b723e */ /* 0x000fe400000010ff */
[----:B------:R-:W-:Y:S01]  /*b230*/  F2FP.BF16.F32.PACK_AB R89, R97, R96 ;  /* 0x000000606159723e */ /* 0x000fe200000010ff */
[----:B------:R2:W-:Y:S01]  /*b240*/  STSM.16.M88.4 [R92], R76 ;  /* 0x0000004c5c007844 */ /* 0x0005e20000000200 */
[----:B------:R-:W-:-:S02]  /*b250*/  F2FP.BF16.F32.PACK_AB R95, R107, R106 ;  /* 0x0000006a6b5f723e */ /* 0x000fc400000010ff */
[----:B------:R-:W-:Y:S01]  /*b260*/  F2FP.BF16.F32.PACK_AB R80, R117, R116 ;  /* 0x000000747550723e */ /* 0x000fe200000010ff */
[----:B------:R3:W-:Y:S01]  /*b270*/  STSM.16.M88.4 [R181], R88 ;  /* 0x00000058b5007844 */ /* 0x0007e20000000200 */
[----:B------:R-:W-:Y:S02]  /*b280*/  F2FP.BF16.F32.PACK_AB R82, R119, R118 ;  /* 0x000000767752723e */ /* 0x000fe400000010ff */
[----:B0-----:R-:W-:Y:S02]  /*b290*/  F2FP.BF16.F32.PACK_AB R94, R103, R102 ;  /* 0x00000066675e723e */ /* 0x001fe400000010ff */
[----:B------:R-:W-:Y:S02]  /*b2a0*/  F2FP.BF16.F32.PACK_AB R83, R123, R122 ;  /* 0x0000007a7b53723e */ /* 0x000fe400000010ff */
[----:B-1----:R-:W-:Y:S02]  /*b2b0*/  F2FP.BF16.F32.PACK_AB R93, R105, R104 ;  /* 0x00000068695d723e */ /* 0x002fe400000010ff */
[----:B------:R-:W-:-:S02]  /*b2c0*/  F2FP.BF16.F32.PACK_AB R81, R121, R120 ;  /* 0x000000787951723e */ /* 0x000fc400000010ff */
[----:B--2---:R-:W-:Y:S02]  /*b2d0*/  F2FP.BF16.F32.PACK_AB R92, R101, R100 ;  /* 0x00000064655c723e */ /* 0x004fe400000010ff */
[----:B------:R-:W-:Y:S02]  /*b2e0*/  F2FP.BF16.F32.PACK_AB R76, R109, R108 ;  /* 0x0000006c6d4c723e */ /* 0x000fe400000010ff */
[----:B------:R-:W-:Y:S02]  /*b2f0*/  F2FP.BF16.F32.PACK_AB R78, R111, R110 ;  /* 0x0000006e6f4e723e */ /* 0x000fe400000010ff */
[----:B------:R-:W-:Y:S02]  /*b300*/  F2FP.BF16.F32.PACK_AB R79, R115, R114 ;  /* 0x00000072734f723e */ /* 0x000fe400000010ff */
[----:B------:R-:W-:Y:S02]  /*b310*/  F2FP.BF16.F32.PACK_AB R77, R113, R112 ;  /* 0x00000070714d723e */ /* 0x000fe400000010ff */
[----:B------:R-:W-:Y:S01]  /*b320*/  SEL R2, R4, R161, P0 ;  /* 0x000000a104027207 */ /* 0x000fe20000000000 */
[----:B------:R-:W-:Y:S01]  /*b330*/  STSM.16.M88.4 [R182], R92 ;  /* 0x0000005cb6007844 */ /* 0x000fe20000000200 */
[----:B------:R-:W-:-:S02]  /*b340*/  SEL R4, R161, R4, P0 ;  /* 0x00000004a1047207 */ /* 0x000fc40000000000 */
[----:B---3--:R-:W-:Y:S02]  /*b350*/  F2FP.BF16.F32.PACK_AB R88, R125, R124 ;  /* 0x0000007c7d58723e */ /* 0x008fe400000010ff */
[----:B------:R-:W-:Y:S02]  /*b360*/  F2FP.BF16.F32.PACK_AB R90, R127, R126 ;  /* 0x0000007e7f5a723e */ /* 0x000fe400000010ff */
[----:B------:R-:W-:Y:S02]  /*b370*/  F2FP.BF16.F32.PACK_AB R91, R131, R130 ;  /* 0x00000082835b723e */ /* 0x000fe400000010ff */
[----:B------:R-:W-:Y:S01]  /*b380*/  F2FP.BF16.F32.PACK_AB R89, R129, R128 ;  /* 0x000000808159723e */ /* 0x000fe200000010ff */
[----:B------:R0:W-:Y:S01]  /*b390*/  STSM.16.M88.4 [R183], R76 ;  /* 0x0000004cb7007844 */ /* 0x0001e20000000200 */
[----:B------:R-:W-:Y:S02]  /*b3a0*/  F2FP.BF16.F32.PACK_AB R68, R133, R132 ;  /* 0x000000848544723e */ /* 0x000fe400000010ff */
[----:B------:R-:W-:-:S02]  /*b3b0*/  F2FP.BF16.F32.PACK_AB R70, R135, R134 ;  /* 0x000000868746723e */ /* 0x000fc400000010ff */
[----:B------:R-:W-:Y:S02]  /*b3c0*/  F2FP.BF16.F32.PACK_AB R71, R139, R138 ;  /* 0x0000008a8b47723e */ /* 0x000fe400000010ff */
[----:B------:R-:W-:Y:S01]  /*b3d0*/  F2FP.BF16.F32.PACK_AB R69, R137, R136 ;  /* 0x000000888945723e */ /* 0x000fe200000010ff */
[----:B------:R1:W-:Y:S01]  /*b3e0*/  STSM.16.M88.4 [R184], R80 ;  /* 0x00000050b8007844 */ /* 0x0003e20000000200 */
[----:B------:R-:W-:Y:S02]  /*b3f0*/  F2FP.BF16.F32.PACK_AB R72, R141, R140 ;  /* 0x0000008c8d48723e */ /* 0x000fe400000010ff */
[----:B------:R-:W-:Y:S02]  /*b400*/  F2FP.BF16.F32.PACK_AB R74, R143, R142 ;  /* 0x0000008e8f4a723e */ /* 0x000fe400000010ff */
[----:B------:R-:W-:Y:S02]  /*b410*/  F2FP.BF16.F32.PACK_AB R75, R147, R146 ;  /* 0x00000092934b723e */ /* 0x000fe400000010ff */
[----:B------:R-:W-:-:S02]  /*b420*/  F2FP.BF16.F32.PACK_AB R73, R145, R144 ;  /* 0x000000909149723e */ /* 0x000fc400000010ff */
[----:B0-----:R-:W-:Y:S02]  /*b430*/  F2FP.BF16.F32.PACK_AB R76, R149, R148 ;  /* 0x00000094954c723e */ /* 0x001fe400000010ff */
[----:B------:R-:W-:Y:S02]  /*b440*/  F2FP.BF16.F32.PACK_AB R78, R151, R150 ;  /* 0x00000096974e723e */ /* 0x000fe400000010ff */
[----:B------:R-:W-:Y:S02]  /*b450*/  F2FP.BF16.F32.PACK_AB R79, R155, R154 ;  /* 0x0000009a9b4f723e */ /* 0x000fe400000010ff */
[----:B------:R-:W-:Y:S01]  /*b460*/  F2FP.BF16.F32.PACK_AB R77, R153, R152 ;  /* 0x00000098994d723e */ /* 0x000fe200000010ff */
[----:B------:R0:W-:Y:S01]  /*b470*/  STSM.16.M88.4 [R185], R88 ;  /* 0x00000058b9007844 */ /* 0x0001e20000000200 */
[----:B-1----:R-:W-:Y:S02]  /*b480*/  F2FP.BF16.F32.PACK_AB R81, R3, R2 ;  /* 0x000000020351723e */ /* 0x002fe400000010ff */
[----:B------:R-:W-:-:S02]  /*b490*/  F2FP.BF16.F32.PACK_AB R82, R159, R158 ;  /* 0x0000009e9f52723e */ /* 0x000fc400000010ff */
[----:B------:R-:W-:Y:S02]  /*b4a0*/  F2FP.BF16.F32.PACK_AB R83, R5, R4 ;  /* 0x000000040553723e */ /* 0x000fe400000010ff */
[----:B------:R-:W-:Y:S01]  /*b4b0*/  F2FP.BF16.F32.PACK_AB R80, R157, R156 ;  /* 0x0000009c9d50723e */ /* 0x000fe200000010ff */
[----:B------:R1:W-:Y:S04]  /*b4c0*/  STSM.16.M88.4 [R186], R68 ;  /* 0x00000044ba007844 */ /* 0x0003e80000000200 */
[----:B------:R-:W-:Y:S04]  /*b4d0*/  STSM.16.M88.4 [R187], R72 ;  /* 0x00000048bb007844 */ /* 0x000fe80000000200 */
[----:B------:R2:W-:Y:S04]  /*b4e0*/  STSM.16.M88.4 [R188], R76 ;  /* 0x0000004cbc007844 */ /* 0x0005e80000000200 */
[----:B------:R3:W-:Y:S01]  /*b4f0*/  STSM.16.M88.4 [R189], R80 ;  /* 0x00000050bd007844 */ /* 0x0007e20000000200 */
[----:B------:R-:W-:Y:S01]  /*b500*/  USHF.L.U32 UR4, UR36, 0x2, URZ ;  /* 0x0000000224047899 */ /* 0x000fe2000800063f */
[----:B------:R-:W-:Y:S01]  /*b510*/  BAR.SYNC.DEFER_BLOCKING 0x1, 0x100 ;  /* 0x0044000000007b1d */ /* 0x000fe20000010000 */
[----:B------:R-:W-:-:S02]  /*b520*/  ISETP.NE.U32.AND P0, PT, RZ, UR14, PT ;  /* 0x0000000eff007c0c */ /* 0x000fc4000bf05070 */
[----:B------:R-:W-:Y:S02]  /*b530*/  UIADD3 UR9, UP0, UR4, UR14, URZ ;  /* 0x0000000e04097290 */ /* 0x000fe4000ff1e03f */
[----:B------:R-:W-:Y:S02]  /*b540*/  ISETP.NE.AND.EX P0, PT, RZ, UR15, PT, P0 ;  /* 0x0000000fff007c0c */ /* 0x000fe4000bf05300 */
[----:B------:R-:W-:Y:S02]  /*b550*/  UIADD3.X UR12, UR16, UR15, URZ, UP0, !UPT ;  /* 0x0000000f100c7290 */ /* 0x000fe400087fe43f */
[----:B0-----:R-:W-:-:S04]  /*b560*/  IMAD.U32 R88, RZ, RZ, UR9 ;  /* 0x00000009ff587e24 */ /* 0x001fc8000f8e00ff */
[----:B------:R-:W-:Y:S01]  /*b570*/  IMAD.U32 R89, RZ, RZ, UR12 ;  /* 0x0000000cff597e24 */ /* 0x000fe2000f8e00ff */
[----:B------:R-:W-:Y:S02]  /*b580*/  ULDC.64 UR12, c[0x0][0xc08] ;  /* 0x00030200000c7ab9 */ /* 0x000fe40000000a00 */
[----:B------:R-:W-:Y:S02]  /*b590*/  UISETP.NE.U32.AND UP0, UPT, UR12, URZ, UPT ;  /* 0x0000003f0c00728c */ /* 0x000fe4000bf05070 */
[----:B------:R-:W4:Y:S02]  /*b5a0*/  @P0 LDG.E R90, desc[UR48][R88.64] ;  /* 0x00000030585a0981 */ /* 0x000f24000c1e1900 */
[----:B------:R-:W-:-:S06]  /*b5b0*/  UISETP.NE.AND.EX UP0, UPT, UR13, URZ, UPT, UP0 ;  /* 0x0000003f0d00728c */ /* 0x000fcc000bf05300 */
[----:B------:R-:W-:-:S05]  /*b5c0*/  PLOP3.LUT P4, PT, PT, PT, UP0, 0x80, 0x0 ;  /* 0x000000000000781c */ /* 0x000fca0003f8f008 */
[----:B------:R-:W-:-:S04]  /*b5d0*/  @UP0 UIADD3 UR12, UP1, UR4, UR12, URZ ;  /* 0x0000000c040c0290 */ /* 0x000fc8000ff3e03f */
[----:B------:R-:W-:Y:S02]  /*b5e0*/  @UP0 UIADD3.X UR13, UR16, UR13, URZ, UP1, !UPT ;  /* 0x0000000d100d0290 */ /* 0x000fe40008ffe43f */
[----:B-1----:R-:W-:-:S04]  /*b5f0*/  IMAD.U32 R68, RZ, RZ, UR12 ;  /* 0x0000000cff447e24 */ /* 0x002fc8000f8e00ff */
[----:B------:R-:W-:-:S05]  /*b600*/  IMAD.U32 R69, RZ, RZ, UR13 ;  /* 0x0000000dff457e24 */ /* 0x000fca000f8e00ff */
[----:B------:R0:W5:Y:S01]  /*b610*/  @P4 LDG.E R70, desc[UR48][R68.64] ;  /* 0x0000003044464981 */ /* 0x000162000c1e1900 */
[----:B------:R-:W-:Y:S02]  /*b620*/  UISETP.NE.AND UP2, UPT, UR20, 0x1, UPT ;  /* 0x000000011400788c */ /* 0x000fe4000bf45270 */
[----:B------:R-:W-:Y:S01]  /*b630*/  UISETP.GT.AND UP1, UPT, UR44, 0x1, UPT ;  /* 0x000000012c00788c */ /* 0x000fe2000bf24270 */
[----:B------:R-:W-:-:S03]  /*b640*/  UMOV UR21, 0x9b8 ;  /* 0x000009b800157882 */ /* 0x000fc60000000000 */
[----:B------:R-:W-:Y:S01]  /*b650*/  USEL UR21, UR21, 0x978, UP1 ;  /* 0x0000097815157887 */ /* 0x000fe20008800000 */
[----:B------:R-:W-:Y:S01]  /*b660*/  PLOP3.LUT P1, PT, PT, PT, UP2, 0x80, 0x0 ;  /* 0x000000000000781c */ /* 0x000fe20003f2f028 */
[----:B------:R-:W-:Y:S01]  /*b670*/  UISETP.NE.U32.AND UP0, UPT, UR14, URZ, UPT ;  /* 0x0000003f0e00728c */ /* 0x000fe2000bf05070 */
[----:B--2---:R-:W-:Y:S01]  /*b680*/  IMAD.U32 R76, RZ, RZ, UR42 ;  /* 0x0000002aff4c7e24 */ /* 0x004fe2000f8e00ff */
[----:B------:R-:W-:Y:S01]  /*b690*/  UMOV UR4, URZ ;  /* 0x0000003f00047c82 */ /* 0x000fe20008000000 */
[----:B------:R-:W-:Y:S01]  /*b6a0*/  @UP2 ULDC UR24, c[0x0][0xbec] ;  /* 0x0002fb0000182ab9 */ /* 0x000fe20000000800 */
[----:B------:R-:W-:Y:S01]  /*b6b0*/  UISETP.NE.AND.EX UP0, UPT, UR15, URZ, UPT, UP0 ;  /* 0x0000003f0f00728c */ /* 0x000fe2000bf05300 */
[----:B------:R-:W-:Y:S01]  /*b6c0*/  IMAD R76, R76, 0x80, R192 ;  /* 0x000000804c4c7824 */ /* 0x000fe200078e02c0 */
[----:B------:R-:W-:Y:S02]  /*b6d0*/  USEL UR9, UR40, URZ, UP1 ;  /* 0x0000003f28097287 */ /* 0x000fe40008800000 */
[----:B------:R-:W-:-:S02]  /*b6e0*/  USEL UR36, UR36, URZ, !UP0 ;  /* 0x0000003f24247287 */ /* 0x000fc4000c000000 */
[----:B------:R-:W-:Y:S01]  /*b6f0*/  ULDC.64 UR14, c[0x0][UR21+0x220] ;  /* 0x00008800150e7abb */ /* 0x000fe20008000a00 */
[----:B------:R-:W-:Y:S01]  /*b700*/  ULDC.64 UR18, c[0x0][UR21+0x218] ;  /* 0x0000860015127abb */ /* 0x000fe20008000a00 */
[----:B------:R-:W-:Y:S01]  /*b710*/  ULDC.64 UR16, c[0x0][UR21+0x228] ;  /* 0x00008a0015107abb */ /* 0x000fe20008000a00 */
[----:B0-----:R-:W-:Y:S01]  /*b720*/  @P1 IMAD.HI.U32 R68, R76, UR24, RZ ;  /* 0x000000184c441c27 */ /* 0x001fe2000f8e00ff */
[----:B------:R-:W-:Y:S02]  /*b730*/  USEL UR37, UR37, URZ, !UP0 ;  /* 0x0000003f25257287 */ /* 0x000fe4000c000000 */
[----:B------:R-:W-:Y:S02]  /*b740*/  UIMAD UR15, UR15, UR36, URZ ;  /* 0x000000240f0f72a4 */ /* 0x000fe4000f8e023f */
[----:B------:R-:W-:Y:S02]  /*b750*/  UIMAD.WIDE.U32 UR12, UR18, UR39, URZ ;  /* 0x00000027120c72a5 */ /* 0x000fe4000f8e003f */
[----:B------:R-:W-:Y:S01]  /*b760*/  UIMAD.WIDE.U32 UR22, UR16, UR9, URZ ;  /* 0x00000009101672a5 */ /* 0x000fe2000f8e003f */
[----:B------:R-:W-:Y:S01]  /*b770*/  IMAD.MOV.U32 R69, RZ, RZ, R76 ;  /* 0x000000ffff457224 */ /* 0x000fe200078e004c */
[----:B------:R-:W-:Y:S01]  /*b780*/  @UP2 ULDC UR25, c[0x0][0xbf0] ;  /* 0x0002fc0000192ab9 */ /* 0x000fe20000000800 */
[----:B------:R-:W-:-:S02]  /*b790*/  UIMAD UR18, UR19, UR39, URZ ;  /* 0x00000027131272a4 */ /* 0x000fc4000f8e023f */
[----:B------:R-:W-:Y:S01]  /*b7a0*/  UIMAD UR9, UR17, UR9, URZ ;  /* 0x00000009110972a4 */ /* 0x000fe2000f8e023f */
[----:B------:R-:W-:Y:S01]  /*b7b0*/  @P1 SHF.R.U32.HI R69, RZ, UR25, R68 ;  /* 0x00000019ff451c19 */ /* 0x000fe20008011644 */
[----:B------:R-:W-:Y:S02]  /*b7c0*/  UIMAD.WIDE.U32 UR16, UR14, UR36, URZ ;  /* 0x000000240e1072a5 */ /* 0x000fe4000f8e003f */
[----:B------:R-:W-:Y:S02]  /*b7d0*/  UIMAD UR15, UR14, UR37, UR15 ;  /* 0x000000250e0f72a4 */ /* 0x000fe4000f8e020f */
[----:B------:R-:W-:Y:S01]  /*b7e0*/  UIADD3 UR18, UR13, UR18, URZ ;  /* 0x000000120d127290 */ /* 0x000fe2000fffe03f */
[----:B------:R-:W-:Y:S01]  /*b7f0*/  IMAD.U32 R68, RZ, RZ, UR22 ;  /* 0x00000016ff447e24 */ /* 0x000fe2000f8e00ff */
[----:B------:R-:W-:Y:S01]  /*b800*/  UIADD3 UR13, UR23, UR9, URZ ;  /* 0x00000009170d7290 */ /* 0x000fe2000fffe03f */
[----:B------:R-:W-:Y:S01]  /*b810*/  IMAD.MOV R71, RZ, RZ, -R69 ;  /* 0x000000ffff477224 */ /* 0x000fe200078e0a45 */
[----:B------:R-:W-:-:S03]  /*b820*/  UIADD3 UR9, UR17, UR15, URZ ;  /* 0x0000000f11097290 */ /* 0x000fc6000fffe03f */
[----:B------:R-:W-:Y:S01]  /*b830*/  IMAD R71, R71, UR20, R76 ;  /* 0x0000001447477c24 */ /* 0x000fe2000f8e024c */
[----:B------:R-:W-:Y:S01]  /*b840*/  ULDC.64 UR14, c[0x0][0xba8] ;  /* 0x0002ea00000e7ab9 */ /* 0x000fe20000000a00 */
[----:B------:R-:W-:Y:S01]  /*b850*/  IMAD.U32 R74, RZ, RZ, UR13 ;  /* 0x0000000dff4a7e24 */ /* 0x000fe2000f8e00ff */
[----:B------:R-:W-:Y:S01]  /*b860*/  @!UP1 ULDC UR14, c[0x0][0xb50] ;  /* 0x0002d400000e9ab9 */ /* 0x000fe20000000800 */
[----:B------:R-:W-:Y:S01]  /*b870*/  @!UP1 ULDC UR15, c[0x0][0xb54] ;  /* 0x0002d500000f9ab9 */ /* 0x000fe20000000800 */
[----:B------:R-:W-:Y:S02]  /*b880*/  SHF.R.S32.HI R72, RZ, 0x1f, R71 ;  /* 0x0000001fff487819 */ /* 0x000fe40000011447 */
[----:B----4-:R-:W-:-:S13]  /*b890*/  @P0 R2UR UR4, R90 ;  /* 0x000000005a0402ca */ /* 0x010fda00000e0000 */
[----:B------:R-:W-:Y:S02]  /*b8a0*/  UIADD3 UR12, UP0, UP3, UR16, UR12, UR4 ;  /* 0x0000000c100c7290 */ /* 0x000fe4000fb1e004 */
[----:B------:R-:W-:-:S04]  /*b8b0*/  USHF.R.S32.HI UR16, URZ, 0x1f, UR4 ;  /* 0x0000001f3f107899 */ /* 0x000fc80008011404 */
[----:B------:R-:W-:Y:S01]  /*b8c0*/  UIADD3.X UR9, UR9, UR18, UR16, UP0, UP3 ;  /* 0x0000001209097290 */ /* 0x000fe200087e6410 */
[----:B------:R-:W-:Y:S02]  /*b8d0*/  IADD3 R68, P2, P3, R69, UR12, R68 ;  /* 0x0000000c45447c10 */ /* 0x000fe4000fb5e044 */
[----:B------:R-:W-:Y:S01]  /*b8e0*/  SHF.R.S32.HI R69, RZ, 0x1f, R69 ;  /* 0x0000001fff457819 */ /* 0x000fe20000011445 */
[----:B------:R-:W-:Y:S02]  /*b8f0*/  ULDC.64 UR12, c[0x0][UR21+0x210] ;  /* 0x00008400150c7abb */ /* 0x000fe40008000a00 */
[----:B------:R-:W-:Y:S01]  /*b900*/  IMAD R73, R71, UR13, RZ ;  /* 0x0000000d47497c24 */ /* 0x000fe2000f8e02ff */
[----:B------:R-:W-:-:S03]  /*b910*/  IADD3.X R69, R69, UR9, R74, P2, P3 ;  /* 0x0000000945457c10 */ /* 0x000fc600097e644a */
[----:B------:R-:W-:Y:S02]  /*b920*/  IMAD R73, R72, UR12, R73 ;  /* 0x0000000c48497c24 */ /* 0x000fe4000f8e0249 */
[----:B------:R-:W-:-:S04]  /*b930*/  IMAD.WIDE.U32 R68, R71, UR12, R68 ;  /* 0x0000000c47447c25 */ /* 0x000fc8000f8e0044 */
[----:B------:R-:W-:Y:S01]  /*b940*/  IMAD.IADD R69, R69, 0x1, R73 ;  /* 0x0000000145457824 */ /* 0x000fe200078e0249 */
[----:B------:R-:W-:Y:S01]  /*b950*/  LEA R72, P2, R68, UR14, 0x2 ;  /* 0x0000000e44487c11 */ /* 0x000fe2000f8410ff */
[----:B------:R-:W-:Y:S01]  /*b960*/  ULDC UR9, c[0x0][0xa88] ;  /* 0x0002a20000097ab9 */ /* 0x000fe20000000800 */
[----:B-----5:R-:W-:Y:S02]  /*b970*/  @P4 R2UR UR9, R70 ;  /* 0x00000000460942ca */ /* 0x020fe400000e0000 */
[----:B------:R-:W-:Y:S01]  /*b980*/  LEA.HI.X R73, R68, UR15, R69, 0x2, P2 ;  /* 0x0000000f44497c11 */ /* 0x000fe200090f1445 */
[----:B---3--:R-:W-:-:S12]  /*b990*/  @P4 BRA `(.L_x_171) ;  /* 0x0000000000184947 */ /* 0x008fd80003800000 */
[----:B------:R-:W-:Y:S05]  /*b9a0*/  @!P0 BRA `(.L_x_171) ;  /* 0x0000000000148947 */ /* 0x000fea0003800000 */
[----:B------:R-:W2:Y:S04]  /*b9b0*/  LDG.E R69, desc[UR48][R88.64] ;  /* 0x0000003058457981 */ /* 0x000ea8000c1e1900 */
[----:B------:R-:W3:Y:S01]  /*b9c0*/  LDG.E R68, desc[UR48][R88.64+0x4] ;  /* 0x0000043058447981 */ /* 0x000ee2000c1e1900 */
[----:B--2---:R-:W-:Y:S02]  /*b9d0*/  R2UR UR12, R69 ;  /* 0x00000000450c72ca */ /* 0x004fe400000e0000 */
[----:B---3--:R-:W-:-:S13]  /*b9e0*/  R2UR UR9, R68 ;  /* 0x00000000440972ca */ /* 0x008fda00000e0000 */
[----:B------:R-:W-:-:S12]  /*b9f0*/  UIADD3 UR9, -UR12, UR9, URZ ;  /* 0x000000090c097290 */ /* 0x000fd8000fffe13f */
.L_x_171:
[----:B------:R-:W2:Y:S04]  /*ba00*/  LDL R75, [R1+0x3c] ;  /* 0x00003c00014b7983 */ /* 0x000ea80000100800 */
[----:B------:R-:W3:Y:S01]  /*ba10*/  LDL R74, [R1+0x38] ;  /* 0x00003800014a7983 */ /* 0x000ee20000100800 */
[----:B------:R-:W-:Y:S01]  /*ba20*/  IMAD.U32 R77, RZ, RZ, UR42 ;  /* 0x0000002aff4d7e24 */ /* 0x000fe2000f8e00ff */
[----:B------:R-:W-:Y:S02]  /*ba30*/  UIMAD UR9, UR9, UR20, URZ ;  /* 0x00000014090972a4 */ /* 0x000fe4000f8e023f */
[----:B------:R-:W-:Y:S04]  /*ba40*/  SHFL.IDX PT, R68, R72, RZ, 0x1c1f ;  /* 0x001c1fff48447589 */ /* 0x000fe800000e0000 */
[----:B------:R-:W0:Y:S04]  /*ba50*/  SHFL.IDX PT, R69, R73, RZ, 0x1c1f ;  /* 0x001c1fff49457589 */ /* 0x000e2800000e0000 */
[----:B------:R-:W-:Y:S04]  /*ba60*/  SHFL.IDX PT, R70, R72, 0x1, 0x1c1f ;  /* 0x003c1f0048467f89 */ /* 0x000fe800000e0000 */
[----:B------:R-:W1:Y:S01]  /*ba70*/  SHFL.IDX PT, R71, R73, 0x1, 0x1c1f ;  /* 0x003c1f0049477f89 */ /* 0x000e6200000e0000 */
[----:B--2---:R-:W-:Y:S01]  /*ba80*/  IMAD R77, R77, 0x80, R75 ;  /* 0x000000804d4d7824 */ /* 0x004fe200078e024b */
[----:B---3--:R-:W-:-:S03]  /*ba90*/  LOP3.LUT P0, RZ, R74, 0x3, RZ, 0xc0, !PT ;  /* 0x000000034aff7812 */ /* 0x008fc6000780c0ff */
[C---:B------:R-:W-:Y:S01]  /*baa0*/  VIADD R74, R77.reuse, 0x8 ;  /* 0x000000084d4a7836 */ /* 0x040fe20000000000 */
[----:B------:R-:W-:-:S04]  /*bab0*/  ISETP.GE.OR P2, PT, R77, UR9, P0 ;  /* 0x000000094d007c0c */ /* 0x000fc80008746670 */
[----:B------:R-:W-:-:S09]  /*bac0*/  ISETP.GE.OR P0, PT, R74, UR9, P0 ;  /* 0x000000094a007c0c */ /* 0x000fd20008706670 */
[----:B0-----:R0:W-:Y:S04]  /*bad0*/  @!P2 ST.E desc[UR48][R68.64], R0 ;  /* 0x000000004400a985 */ /* 0x0011e8000c101930 */
[----:B-1----:R0:W-:Y:S01]  /*bae0*/  @!P0 ST.E desc[UR48][R70.64], R160 ;  /* 0x000000a046008985 */ /* 0x0021e2000c101930 */
[----:B------:R-:W-:-:S13]  /*baf0*/  PLOP3.LUT P0, PT, PT, PT, UP1, 0x80, 0x0 ;  /* 0x000000000000781c */ /* 0x000fda0003f0f018 */
[----:B0-----:R-:W-:Y:S05]  /*bb00*/  @P0 BRA `(.L_x_172) ;  /* 0x00000010000c0947 */ /* 0x001fea0003800000 */
[----:B------:R-:W-:Y:S01]  /*bb10*/  VIADD R0, R191, 0xffffff80 ;  /* 0xffffff80bf007836 */ /* 0x000fe20000000000 */
[----:B------:R-:W-:-:S04]  /*bb20*/  ULDC.64 UR14, c[0x0][0xaa0] ;  /* 0x0002a800000e7ab9 */ /* 0x000fc80000000a00 */
[----:B------:R-:W-:-:S04]  /*bb30*/  SHF.R.S32.HI R3, RZ, 0x1f, R0 ;  /* 0x0000001fff037819 */ /* 0x000fc80000011400 */
[----:B------:R-:W-:-:S04]  /*bb40*/  LEA.HI R3, R3, R0, RZ, 0x3 ;  /* 0x0000000003037211 */ /* 0x000fc800078f18ff */
[----:B------:R-:W-:Y:S02]  /*bb50*/  LOP3.LUT R5, R3, 0xfffffff8, RZ, 0xc0, !PT ;  /* 0xfffffff803057812 */ /* 0x000fe400078ec0ff */
[----:B------:R-:W-:Y:S01]  /*bb60*/  SHF.R.S32.HI R81, RZ, 0x3, R3 ;  /* 0x00000003ff517819 */ /* 0x000fe20000011403 */
[----:B------:R-:W-:Y:S02]  /*bb70*/  IMAD.MOV.U32 R3, RZ, RZ, 0x2 ;  /* 0x00000002ff037424 */ /* 0x000fe400078e00ff */
[----:B------:R-:W-:-:S04]  /*bb80*/  IMAD.IADD R20, R0, 0x1, -R5 ;  /* 0x0000000100147824 */ /* 0x000fc800078e0a05 */
[----:B------:R-:W-:-:S04]  /*bb90*/  IMAD.SHL.U32 R0, R20, 0x8, RZ ;  /* 0x0000000814007824 */ /* 0x000fc800078e00ff */
[----:B------:R-:W-:-:S04]  /*bba0*/  IMAD R2, R81, 0x40, R0 ;  /* 0x0000004051027824 */ /* 0x000fc800078e0200 */
[----:B------:R-:W-:-:S03]  /*bbb0*/  IMAD.WIDE R2, R2, R3, UR10 ;  /* 0x0000000a02027e25 */ /* 0x000fc6000f8e0203 */
[C---:B------:R-:W-:Y:S02]  /*bbc0*/  IADD3 R25, P2, R2.reuse, 0x3000, RZ ;  /* 0x0000300002197810 */ /* 0x040fe40007f5e0ff */
[C---:B------:R-:W-:Y:S02]  /*bbd0*/  IADD3 R9, P4, R2.reuse, 0x1000, RZ ;  /* 0x0000100002097810 */ /* 0x040fe40007f9e0ff */
[----:B------:R-:W-:Y:S02]  /*bbe0*/  IADD3 R13, P3, R2, 0x2000, RZ ;  /* 0x00002000020d7810 */ /* 0x000fe40007f7e0ff */
[----:B------:R-:W-:Y:S02]  /*bbf0*/  LOP3.LUT R24, R25, 0x380, RZ, 0xc0, !PT ;  /* 0x0000038019187812 */ /* 0x000fe400078ec0ff */
[----:B------:R-:W-:Y:S02]  /*bc00*/  LOP3.LUT R8, R9, 0x380, RZ, 0xc0, !PT ;  /* 0x0000038009087812 */ /* 0x000fe400078ec0ff */
[----:B------:R-:W-:-:S02]  /*bc10*/  LOP3.LUT R12, R13, 0x380, RZ, 0xc0, !PT ;  /* 0x000003800d0c7812 */ /* 0x000fc400078ec0ff */
[----:B------:R-:W-:Y:S02]  /*bc20*/  SHF.R.U64 R24, R24, 0x3, RZ ;  /* 0x0000000318187819 */ /* 0x000fe400000012ff */
[----:B------:R-:W-:Y:S02]  /*bc30*/  SHF.R.U64 R8, R8, 0x3, RZ ;  /* 0x0000000308087819 */ /* 0x000fe400000012ff */
[----:B------:R-:W-:Y:S02]  /*bc40*/  SHF.R.U64 R12, R12, 0x3, RZ ;  /* 0x000000030c0c7819 */ /* 0x000fe400000012ff */
[----:B------:R-:W-:Y:S01]  /*bc50*/  LOP3.LUT R24, R24, R25, RZ, 0x3c, !PT ;  /* 0x0000001918187212 */ /* 0x000fe200078e3cff */
[--C-:B------:R-:W-:Y:S01]  /*bc60*/  IMAD.X R25, RZ, RZ, R3.reuse, P2 ;  /* 0x000000ffff197224 */ /* 0x100fe200010e0603 */
[----:B------:R-:W-:Y:S01]  /*bc70*/  LOP3.LUT R8, R8, R9, RZ, 0x3c, !PT ;  /* 0x0000000908087212 */ /* 0x000fe200078e3cff */
[--C-:B------:R-:W-:Y:S01]  /*bc80*/  IMAD.X R9, RZ, RZ, R3.reuse, P4 ;  /* 0x000000ffff097224 */ /* 0x100fe200020e0603 */
[----:B------:R-:W-:Y:S01]  /*bc90*/  LOP3.LUT R12, R12, R13, RZ, 0x3c, !PT ;  /* 0x0000000d0c0c7212 */ /* 0x000fe200078e3cff */
[----:B------:R-:W-:Y:S01]  /*bca0*/  IMAD.X R13, RZ, RZ, R3, P3 ;  /* 0x000000ffff0d7224 */ /* 0x000fe200018e0603 */
[C---:B------:R-:W-:Y:S01]  /*bcb0*/  IADD3 R49, P2, R2.reuse, 0x9000, RZ ;  /* 0x0000900002317810 */ /* 0x040fe20007f5e0ff */
[----:B------:R-:W-:Y:S01]  /*bcc0*/  UIMAD UR12, UR16, UR14, URZ ;  /* 0x0000000e100c72a4 */ /* 0x000fe2000f8e023f */
[C---:B------:R-:W-:Y:S01]  /*bcd0*/  IADD3 R29, P0, R2.reuse, 0x4000, RZ ;  /* 0x00004000021d7810 */ /* 0x040fe20007f1e0ff */
[----:B------:R-:W-:Y:S01]  /*bce0*/  UIMAD.WIDE.U32 UR10, UR4, UR14, URZ ;  /* 0x0000000e040a72a5 */ /* 0x000fe2000f8e003f */
[C---:B------:R-:W-:Y:S01]  /*bcf0*/  IADD3 R33, P6, R2.reuse, 0x5000, RZ ;  /* 0x0000500002217810 */ /* 0x040fe20007fde0ff */
[----:B------:R-:W5:Y:S01]  /*bd00*/  LD.E.128 R8, desc[UR48][R8.64] ;  /* 0x0000003008087980 */ /* 0x000f62000c101d00 */
[----:B------:R-:W-:-:S02]  /*bd10*/  IADD3 R37, P5, R2, 0x6000, RZ ;  /* 0x0000600002257810 */ /* 0x000fc40007fbe0ff */
[C---:B------:R-:W-:Y:S01]  /*bd20*/  IADD3 R41, P4, R2.reuse, 0x7000, RZ ;  /* 0x0000700002297810 */ /* 0x040fe20007f9e0ff */
[----:B------:R-:W5:Y:S01]  /*bd30*/  LD.E.128 R12, desc[UR48][R12.64] ;  /* 0x000000300c0c7980 */ /* 0x000f62000c101d00 */
[C---:B------:R-:W-:Y:S02]  /*bd40*/  IADD3 R45, P3, R2.reuse, 0x8000, RZ ;  /* 0x00008000022d7810 */ /* 0x040fe40007f7e0ff */
[----:B------:R-:W-:Y:S02]  /*bd50*/  LOP3.LUT R48, R49, 0x380, RZ, 0xc0, !PT ;  /* 0x0000038031307812 */ /* 0x000fe400078ec0ff */
[----:B------:R-:W-:Y:S01]  /*bd60*/  LOP3.LUT R7, R2, 0x380, RZ, 0xc0, !PT ;  /* 0x0000038002077812 */ /* 0x000fe200078ec0ff */
[----:B------:R-:W-:Y:S01]  /*bd70*/  UIMAD UR12, UR4, UR15, UR12 ;  /* 0x0000000f040c72a4 */ /* 0x000fe2000f8e020c */
[----:B------:R-:W-:Y:S01]  /*bd80*/  LOP3.LUT R28, R29, 0x380, RZ, 0xc0, !PT ;  /* 0x000003801d1c7812 */ /* 0x000fe200078ec0ff */
[----:B------:R-:W-:Y:S01]  /*bd90*/  @UP2 ULDC UR14, c[0x0][0xbec] ;  /* 0x0002fb00000e2ab9 */ /* 0x000fe20000000800 */
[----:B------:R-:W-:Y:S01]  /*bda0*/  LOP3.LUT R32, R33, 0x380, RZ, 0xc0, !PT ;  /* 0x0000038021207812 */ /* 0x000fe200078ec0ff */
[----:B------:R-:W5:Y:S01]  /*bdb0*/  LD.E.128 R24, desc[UR48][R24.64] ;  /* 0x0000003018187980 */ /* 0x000f62000c101d00 */
[----:B------:R-:W-:-:S02]  /*bdc0*/  LOP3.LUT R36, R37, 0x380, RZ, 0xc0, !PT ;  /* 0x0000038025247812 */ /* 0x000fc400078ec0ff */
[----:B------:R-:W-:Y:S02]  /*bdd0*/  LOP3.LUT R40, R41, 0x380, RZ, 0xc0, !PT ;  /* 0x0000038029287812 */ /* 0x000fe400078ec0ff */
[----:B------:R-:W-:Y:S02]  /*bde0*/  LOP3.LUT R44, R45, 0x380, RZ, 0xc0, !PT ;  /* 0x000003802d2c7812 */ /* 0x000fe400078ec0ff */
[----:B------:R-:W-:Y:S02]  /*bdf0*/  SHF.R.U64 R48, R48, 0x3, RZ ;  /* 0x0000000330307819 */ /* 0x000fe400000012ff */
[----:B------:R-:W-:Y:S02]  /*be00*/  SHF.R.U64 R28, R28, 0x3, RZ ;  /* 0x000000031c1c7819 */ /* 0x000fe400000012ff */
[----:B------:R-:W-:Y:S02]  /*be10*/  SHF.R.U64 R32, R32, 0x3, RZ ;  /* 0x0000000320207819 */ /* 0x000fe400000012ff */
[----:B------:R-:W-:-:S02]  /*be20*/  SHF.R.U64 R36, R36, 0x3, RZ ;  /* 0x0000000324247819 */ /* 0x000fc400000012ff */
[----:B------:R-:W-:Y:S02]  /*be30*/  SHF.R.U64 R40, R40, 0x3, RZ ;  /* 0x0000000328287819 */ /* 0x000fe400000012ff */
[----:B------:R-:W-:Y:S02]  /*be40*/  SHF.R.U64 R44, R44, 0x3, RZ ;  /* 0x000000032c2c7819 */ /* 0x000fe400000012ff */
[----:B------:R-:W-:Y:S01]  /*be50*/  LOP3.LUT R48, R48, R49, RZ, 0x3c, !PT ;  /* 0x0000003130307212 */ /* 0x000fe200078e3cff */
[--C-:B------:R-:W-:Y:S01]  /*be60*/  IMAD.X R49, RZ, RZ, R3.reuse, P2 ;  /* 0x000000ffff317224 */ /* 0x100fe200010e0603 */
        /* <DEDUP_REMOVED lines=9> */
[----:B------:R-:W-:Y:S01]  /*bf00*/  IMAD.X R45, RZ, RZ, R3, P3 ;  /* 0x000000ffff2d7224 */ /* 0x000fe200018e0603 */
[----:B------:R-:W-:-:S02]  /*bf10*/  IADD3 R5, P2, R2, 0xf000, RZ ;  /* 0x0000f00002057810 */ /* 0x000fc40007f5e0ff */
[----:B------:R-:W-:Y:S01]  /*bf20*/  SHF.R.U64 R7, R7, 0x3, RZ ;  /* 0x0000000307077819 */ /* 0x000fe200000012ff */
[----:B------:R-:W-:Y:S01]  /*bf30*/  UIADD3 UR11, UR11, UR12, URZ ;  /* 0x0000000c0b0b7290 */ /* 0x000fe2000fffe03f */
[C---:B------:R-:W-:Y:S01]  /*bf40*/  IADD3 R53, P0, R2.reuse, 0xa000, RZ ;  /* 0x0000a00002357810 */ /* 0x040fe20007f1e0ff */
[----:B------:R-:W-:Y:S01]  /*bf50*/  IMAD.X R73, RZ, RZ, R3, P2 ;  /* 0x000000ffff497224 */ /* 0x000fe200010e0603 */
[C---:B------:R-:W-:Y:S01]  /*bf60*/  IADD3 R57, P6, R2.reuse, 0xb000, RZ ;  /* 0x0000b00002397810 */ /* 0x040fe20007fde0ff */
[----:B------:R-:W-:Y:S01]  /*bf70*/  ULDC.64 UR12, c[0x0][0xae8] ;  /* 0x0002ba00000c7ab9 */ /* 0x000fe20000000a00 */
[C---:B------:R-:W-:Y:S01]  /*bf80*/  IADD3 R61, P5, R2.reuse, 0xc000, RZ ;  /* 0x0000c000023d7810 */ /* 0x040fe20007fbe0ff */
[----:B------:R-:W-:Y:S01]  /*bf90*/  USHF.R.S32.HI UR4, URZ, 0x1f, UR36 ;  /* 0x0000001f3f047899 */ /* 0x000fe20008011424 */
[C---:B------:R-:W-:Y:S01]  /*bfa0*/  IADD3 R65, P4, R2.reuse, 0xd000, RZ ;  /* 0x0000d00002417810 */ /* 0x040fe20007f9e0ff */
[----:B------:R-:W5:Y:S01]  /*bfb0*/  LD.E.128 R28, desc[UR48][R28.64] ;  /* 0x000000301c1c7980 */ /* 0x000f62000c101d00 */
[----:B------:R-:W-:-:S02]  /*bfc0*/  IADD3 R69, P3, R2, 0xe000, RZ ;  /* 0x0000e00002457810 */ /* 0x000fc40007f7e0ff */
[----:B------:R-:W-:Y:S01]  /*bfd0*/  LOP3.LUT R4, R5, 0x380, RZ, 0xc0, !PT ;  /* 0x0000038005047812 */ /* 0x000fe200078ec0ff */
[----:B------:R-:W5:Y:S01]  /*bfe0*/  LD.E.128 R32, desc[UR48][R32.64] ;  /* 0x0000003020207980 */ /* 0x000f62000c101d00 */
[----:B------:R-:W-:Y:S02]  /*bff0*/  LOP3.LUT R52, R53, 0x380, RZ, 0xc0, !PT ;  /* 0x0000038035347812 */ /* 0x000fe400078ec0ff */
[----:B------:R-:W-:Y:S01]  /*c000*/  LOP3.LUT R56, R57, 0x380, RZ, 0xc0, !PT ;  /* 0x0000038039387812 */ /* 0x000fe200078ec0ff */
[----:B------:R-:W5:Y:S01]  /*c010*/  LD.E.128 R36, desc[UR48][R36.64] ;  /* 0x0000003024247980 */ /* 0x000f62000c101d00 */
[----:B------:R-:W-:Y:S02]  /*c020*/  LOP3.LUT R60, R61, 0x380, RZ, 0xc0, !PT ;  /* 0x000003803d3c7812 */ /* 0x000fe400078ec0ff */
[----:B------:R-:W-:Y:S01]  /*c030*/  LOP3.LUT R64, R65, 0x380, RZ, 0xc0, !PT ;  /* 0x0000038041407812 */ /* 0x000fe200078ec0ff */
[----:B------:R-:W5:Y:S01]  /*c040*/  LD.E.128 R40, desc[UR48][R40.64] ;  /* 0x0000003028287980 */ /* 0x000f62000c101d00 */
[----:B------:R-:W-:-:S02]  /*c050*/  LOP3.LUT R68, R69, 0x380, RZ, 0xc0, !PT ;  /* 0x0000038045447812 */ /* 0x000fc400078ec0ff */
[----:B------:R-:W-:Y:S01]  /*c060*/  SHF.R.U64 R4, R4, 0x3, RZ ;  /* 0x0000000304047819 */ /* 0x000fe200000012ff */
[----:B------:R-:W5:Y:S01]  /*c070*/  LD.E.128 R44, desc[UR48][R44.64] ;  /* 0x000000302c2c7980 */ /* 0x000f62000c101d00 */
[----:B------:R-:W-:Y:S02]  /*c080*/  SHF.R.U64 R52, R52, 0x3, RZ ;  /* 0x0000000334347819 */ /* 0x000fe400000012ff */
[----:B------:R-:W-:Y:S01]  /*c090*/  SHF.R.U64 R56, R56, 0x3, RZ ;  /* 0x0000000338387819 */ /* 0x000fe200000012ff */
[----:B------:R-:W5:Y:S01]  /*c0a0*/  LD.E.128 R48, desc[UR48][R48.64] ;  /* 0x0000003030307980 */ /* 0x000f62000c101d00 */
[----:B------:R-:W-:Y:S02]  /*c0b0*/  SHF.R.U64 R60, R60, 0x3, RZ ;  /* 0x000000033c3c7819 */ /* 0x000fe400000012ff */
[----:B------:R-:W-:Y:S02]  /*c0c0*/  SHF.R.U64 R64, R64, 0x3, RZ ;  /* 0x0000000340407819 */ /* 0x000fe400000012ff */
[----:B------:R-:W-:-:S02]  /*c0d0*/  SHF.R.U64 R68, R68, 0x3, RZ ;  /* 0x0000000344447819 */ /* 0x000fc400000012ff */
[----:B------:R-:W-:Y:S01]  /*c0e0*/  LOP3.LUT R2, R7, R2, RZ, 0x3c, !PT ;  /* 0x0000000207027212 */ /* 0x000fe200078e3cff */
[----:B------:R-:W-:Y:S01]  /*c0f0*/  UIMAD.WIDE.U32 UR10, UR39, UR12, UR10 ;  /* 0x0000000c270a72a5 */ /* 0x000fe2000f8e000a */
        /* <DEDUP_REMOVED lines=10> */
[----:B------:R-:W-:Y:S01]  /*c1a0*/  LOP3.LUT R72, R4, R5, RZ, 0x3c, !PT ;  /* 0x0000000504487212 */ /* 0x000fe200078e3cff */
[----:B------:R-:W-:Y:S01]  /*c1b0*/  UIMAD UR11, UR39, UR13, UR11 ;  /* 0x0000000d270b72a4 */ /* 0x000fe2000f8e020b */
[----:B------:R0:W5:Y:S02]  /*c1c0*/  LD.E.128 R4, desc[UR48][R2.64] ;  /* 0x0000003002047980 */ /* 0x000164000c101d00 */
[----:B------:R-:W-:-:S02]  /*c1d0*/  ULDC.64 UR12, c[0x0][0xaf0] ;  /* 0x0002bc00000c7ab9 */ /* 0x000fc40000000a00 */
[----:B------:R-:W-:Y:S01]  /*c1e0*/  UIMAD UR4, UR4, UR12, URZ ;  /* 0x0000000c040472a4 */ /* 0x000fe2000f8e023f */
[----:B------:R-:W5:Y:S04]  /*c1f0*/  LD.E.128 R52, desc[UR48][R52.64] ;  /* 0x0000003034347980 */ /* 0x000f68000c101d00 */
[----:B------:R-:W5:Y:S01]  /*c200*/  LD.E.128 R56, desc[UR48][R56.64] ;  /* 0x0000003038387980 */ /* 0x000f62000c101d00 */
[----:B0-----:R-:W-:Y:S02]  /*c210*/  IMAD.U32 R3, RZ, RZ, UR42 ;  /* 0x0000002aff037e24 */ /* 0x001fe4000f8e00ff */
[----:B------:R-:W-:Y:S01]  /*c220*/  IMAD R2, R20, 0x20, R81 ;  /* 0x0000002014027824 */ /* 0x000fe200078e0251 */
[----:B------:R-:W5:Y:S03]  /*c230*/  LD.E.128 R60, desc[UR48][R60.64] ;  /* 0x000000303c3c7980 */ /* 0x000f66000c101d00 */
[----:B------:R-:W-:Y:S01]  /*c240*/  IMAD R76, R3, 0x80, R2 ;  /* 0x00000080034c7824 */ /* 0x000fe200078e0202 */
[----:B------:R-:W-:Y:S01]  /*c250*/  UIMAD UR4, UR36, UR13, UR4 ;  /* 0x0000000d240472a4 */ /* 0x000fe2000f8e0204 */
[----:B------:R-:W5:Y:S02]  /*c260*/  LD.E.128 R64, desc[UR48][R64.64] ;  /* 0x0000003040407980 */ /* 0x000f64000c101d00 */
[----:B------:R-:W-:Y:S01]  /*c270*/  @P1 IMAD.HI.U32 R2, R76, UR14, RZ ;  /* 0x0000000e4c021c27 */ /* 0x000fe2000f8e00ff */
[----:B------:R-:W-:Y:S01]  /*c280*/  UIMAD.WIDE.U32 UR36, UR36, UR12, UR10 ;  /* 0x0000000c242472a5 */ /* 0x000fe2000f8e000a */
[----:B------:R-:W5:Y:S02]  /*c290*/  LD.E.128 R68, desc[UR48][R68.64] ;  /* 0x0000003044447980 */ /* 0x000f64000c101d00 */
[----:B------:R-:W-:Y:S01]  /*c2a0*/  @UP2 ULDC UR10, c[0x0][0xbf0] ;  /* 0x0002fc00000a2ab9 */ /* 0x000fe20000000800 */
[----:B------:R-:W-:Y:S01]  /*c2b0*/  IMAD.MOV.U32 R21, RZ, RZ, R76 ;  /* 0x000000ffff157224 */ /* 0x000fe200078e004c */
[----:B------:R-:W-:Y:S01]  /*c2c0*/  @P1 SHF.R.U32.HI R21, RZ, UR10, R2 ;  /* 0x0000000aff151c19 */ /* 0x000fe20008011602 */
[----:B------:R-:W-:Y:S01]  /*c2d0*/  UIADD3 UR4, UR37, UR4, URZ ;  /* 0x0000000425047290 */ /* 0x000fe2000fffe03f */
[----:B------:R-:W5:Y:S01]  /*c2e0*/  LD.E.128 R72, desc[UR48][R72.64] ;  /* 0x0000003048487980 */ /* 0x000f62000c101d00 */
[----:B------:R-:W-:Y:S01]  /*c2f0*/  ULDC.64 UR10, c[0x0][0xae0] ;  /* 0x0002b800000a7ab9 */ /* 0x000fe20000000a00 */
[--C-:B------:R-:W-:Y:S01]  /*c300*/  SHF.R.S32.HI R20, RZ, 0x1f, R21.reuse ;  /* 0x0000001fff147819 */ /* 0x100fe20000011415 */
[----:B------:R-:W-:Y:S01]  /*c310*/  IMAD.MOV R77, RZ, RZ, -R21 ;  /* 0x000000ffff4d7224 */ /* 0x000fe200078e0a15 */
[----:B------:R-:W-:Y:S01]  /*c320*/  @!PT LDS RZ, [RZ] ;  /* 0x00000000fffff984 */ /* 0x000fe20000000800 */
[----:B------:R-:W-:Y:S01]  /*c330*/  @!PT LDS RZ, [RZ] ;  /* 0x00000000fffff984 */ /* 0x000fe20000000800 */
[----:B------:R-:W-:Y:S01]  /*c340*/  @!PT LDS RZ, [RZ] ;  /* 0x00000000fffff984 */ /* 0x000fe20000000800 */
[----:B------:R-:W-:Y:S01]  /*c350*/  @!PT LDS RZ, [RZ] ;  /* 0x00000000fffff984 */ /* 0x000fe20000000800 */
[----:B------:R0:W-:Y:S06]  /*c360*/  MEMBAR.ALL.CTA ;  /* 0x0000000000007992 */ /* 0x0001ec0000008000 */
[----:B0-----:R-:W0:Y:S01]  /*c370*/  FENCE.VIEW.ASYNC.S ;  /* 0x00000000000073c6 */ /* 0x001e220000000000 */
[----:B------:R-:W-:-:S02]  /*c380*/  IMAD.U32 R3, RZ, RZ, UR37 ;  /* 0x00000025ff037e24 */ /* 0x000fc4000f8e00ff */
[----:B------:R-:W-:Y:S02]  /*c390*/  IMAD R20, R20, UR10, RZ ;  /* 0x0000000a14147c24 */ /* 0x000fe4000f8e02ff */
[----:B------:R-:W-:Y:S02]  /*c3a0*/  IMAD R77, R77, UR20, R76 ;  /* 0x000000144d4d7c24 */ /* 0x000fe4000f8e024c */
[----:B------:R-:W-:Y:S02]  /*c3b0*/  IMAD.U32 R2, RZ, RZ, UR36 ;  /* 0x00000024ff027e24 */ /* 0x000fe4000f8e00ff */
[----:B------:R-:W-:Y:S02]  /*c3c0*/  IMAD.U32 R3, RZ, RZ, UR4 ;  /* 0x00000004ff037e24 */ /* 0x000fe4000f8e00ff */
[C---:B------:R-:W-:Y:S01]  /*c3d0*/  IMAD R79, R21.reuse, UR11, R20 ;  /* 0x0000000b154f7c24 */ /* 0x040fe2000f8e0214 */
[----:B------:R-:W-:Y:S01]  /*c3e0*/  SHF.R.S32.HI R20, RZ, 0x1f, R77 ;  /* 0x0000001fff147819 */ /* 0x000fe2000001144d */
[----:B------:R-:W-:Y:S01]  /*c3f0*/  IMAD.WIDE.U32 R2, R21, UR10, R2 ;  /* 0x0000000a15027c25 */ /* 0x000fe2000f8e0002 */
[----:B------:R-:W-:-:S03]  /*c400*/  ULDC.64 UR10, c[0x0][0xad8] ;  /* 0x0002b600000a7ab9 */ /* 0x000fc60000000a00 */
[----:B------:R-:W-:Y:S02]  /*c410*/  IMAD.IADD R3, R3, 0x1, R79 ;  /* 0x0000000103037824 */ /* 0x000fe400078e024f */
[----:B------:R-:W-:Y:S02]  /*c420*/  IMAD R20, R20, UR10, RZ ;  /* 0x0000000a14147c24 */ /* 0x000fe4000f8e02ff */
[----:B------:R-:W-:-:S04]  /*c430*/  IMAD.WIDE.U32 R2, R77, UR10, R2 ;  /* 0x0000000a4d027c25 */ /* 0x000fc8000f8e0002 */
[----:B------:R-:W-:Y:S01]  /*c440*/  IMAD R21, R77, UR11, R20 ;  /* 0x0000000b4d157c24 */ /* 0x000fe2000f8e0214 */
[----:B------:R-:W-:Y:S01]  /*c450*/  ULDC.64 UR10, c[0x0][0xa80] ;  /* 0x0002a000000a7ab9 */ /* 0x000fe20000000a00 */
[----:B------:R-:W-:Y:S01]  /*c460*/  IMAD.U32 R82, RZ, RZ, UR42 ;  /* 0x0000002aff527e24 */ /* 0x000fe2000f8e00ff */
[----:B------:R-:W-:Y:S01]  /*c470*/  LEA R80, P2, R2, UR10, 0x1 ;  /* 0x0000000a02507c11 */ /* 0x000fe2000f8408ff */
[----:B------:R-:W-:Y:S02]  /*c480*/  IMAD.IADD R3, R3, 0x1, R21 ;  /* 0x0000000103037824 */ /* 0x000fe400078e0215 */
[----:B------:R-:W-:Y:S01]  /*c490*/  IMAD R82, R82, 0x80, R81 ;  /* 0x0000008052527824 */ /* 0x000fe200078e0251 */
[----:B------:R-:W-:Y:S02]  /*c4a0*/  UIADD3 UR8, UR8, 0x38820, URZ ;  /* 0x0003882008087890 */ /* 0x000fe4000fffe03f */
[----:B------:R-:W-:Y:S02]  /*c4b0*/  LEA.HI.X R81, R2, UR11, R3, 0x1, P2 ;  /* 0x0000000b02517c11 */ /* 0x000fe400090f0c03 */
[C---:B------:R-:W-:Y:S01]  /*c4c0*/  ISETP.GE.AND P2, PT, R82.reuse, UR9, PT ;  /* 0x0000000952007c0c */ /* 0x040fe2000bf46270 */
[----:B------:R-:W-:Y:S01]  /*c4d0*/  UPRMT UR8, URZ, 0x654, UR8 ;  /* 0x000006543f087896 */ /* 0x000fe20008000008 */
[----:B------:R-:W-:-:S02]  /*c4e0*/  VIADD R20, R82, 0x20 ;  /* 0x0000002052147836 */ /* 0x000fc40000000000 */
[----:B------:R-:W-:Y:S02]  /*c4f0*/  VIADD R76, R82, 0x40 ;  /* 0x00000040524c7836 */ /* 0x000fe40000000000 */
[C---:B------:R-:W-:Y:S02]  /*c500*/  VIADD R86, R0.reuse, 0x80 ;  /* 0x0000008000567836 */ /* 0x040fe40000000000 */
[C---:B------:R-:W-:Y:S02]  /*c510*/  VIADD R88, R0.reuse, 0xc0 ;  /* 0x000000c000587836 */ /* 0x040fe40000000000 */
[----:B------:R-:W-:Y:S01]  /*c520*/  VIADD R84, R0, 0x40 ;  /* 0x0000004000547836 */ /* 0x000fe20000000000 */
[----:B0-----:R-:W-:Y:S01]  /*c530*/  SYNCS.ARRIVE.TRANS64.RED.A1T0 RZ, [UR8], RZ ;  /* 0x000000ffffff79a7 */ /* 0x001fe20008100408 */
[----:B------:R0:W1:Y:S01]  /*c540*/  SHFL.IDX PT, R83, R80, RZ, 0x181f ;  /* 0x00181fff50537589 */ /* 0x00006200000e0000 */
[----:B------:R-:W-:Y:S03]  /*c550*/  BSSY B1, `(.L_x_173) ;  /* 0x000001a000017945 */ /* 0x000fe60003800000 */
[----:B------:R0:W2:Y:S01]  /*c560*/  SHFL.IDX PT, R79, R81, RZ, 0x181f ;  /* 0x00181fff514f7589 */ /* 0x0000a200000e0000 */
[----:B------:R-:W-:-:S02]  /*c570*/  ISETP.GE.AND P1, PT, R20, UR9, PT ;  /* 0x0000000914007c0c */ /* 0x000fc4000bf26270 */
[----:B------:R-:W-:Y:S02]  /*c580*/  ISETP.GE.AND P0, PT, R76, UR9, PT ;  /* 0x000000094c007c0c */ /* 0x000fe4000bf06270 */
[----:B------:R-:W-:Y:S02]  /*c590*/  SHF.R.S32.HI R90, RZ, 0x1f, R0 ;  /* 0x0000001fff5a7819 */ /* 0x000fe40000011400 */
[----:B------:R-:W-:Y:S02]  /*c5a0*/  SHF.R.S32.HI R85, RZ, 0x1f, R86 ;  /* 0x0000001fff557819 */ /* 0x000fe40000011456 */
[----:B------:R-:W-:Y:S02]  /*c5b0*/  SHF.R.S32.HI R87, RZ, 0x1f, R88 ;  /* 0x0000001fff577819 */ /* 0x000fe40000011458 */
[----:B------:R-:W-:Y:S01]  /*c5c0*/  SHF.R.S32.HI R89, RZ, 0x1f, R84 ;  /* 0x0000001fff597819 */ /* 0x000fe20000011454 */
[----:B0-----:R-:W-:Y:S06]  /*c5d0*/  @P2 BRA `(.L_x_174) ;  /* 0x0000000000442947 */ /* 0x001fec0003800000 */
[----:B------:R-:W-:Y:S02]  /*c5e0*/  ULDC UR4, c[0x0][0xac8] ;  /* 0x0002b20000047ab9 */ /* 0x000fe40000000800 */
[----:B------:R-:W-:Y:S02]  /*c5f0*/  ISETP.GE.AND P5, PT, R0, UR4, PT ;  /* 0x0000000400007c0c */ /* 0x000fe4000bfa6270 */
[----:B------:R-:W-:Y:S02]  /*c600*/  ISETP.GE.AND P4, PT, R84, UR4, PT ;  /* 0x0000000454007c0c */ /* 0x000fe4000bf86270 */
[----:B------:R-:W-:Y:S02]  /*c610*/  ISETP.GE.AND P3, PT, R86, UR4, PT ;  /* 0x0000000456007c0c */ /* 0x000fe4000bf66270 */
[----:B------:R-:W-:-:S07]  /*c620*/  ISETP.GE.AND P2, PT, R88, UR4, PT ;  /* 0x0000000458007c0c */ /* 0x000fce000bf46270 */
[----:B-1----:R-:W-:-:S04]  /*c630*/  @!P5 LEA R2, P6, R0, R83, 0x1 ;  /* 0x000000530002d211 */ /* 0x002fc800078c08ff */
[----:B--2---:R-:W-:Y:S02]  /*c640*/  @!P5 LEA.HI.X R3, R0, R79, R90, 0x1, P6 ;  /* 0x0000004f0003d211 */ /* 0x004fe400030f0c5a */
[----:B------:R-:W-:-:S03]  /*c650*/  @!P4 LEA R20, P6, R84, R83, 0x1 ;  /* 0x000000535414c211 */ /* 0x000fc600078c08ff */
[----:B-----5:R0:W-:Y:S01]  /*c660*/  @!P5 ST.E.128 desc[UR48][R2.64], R4 ;  /* 0x000000040200d985 */ /* 0x0201e2000c101d30 */
[----:B------:R-:W-:Y:S02]  /*c670*/  @!P4 LEA.HI.X R21, R84, R79, R89, 0x1, P6 ;  /* 0x0000004f5415c211 */ /* 0x000fe400030f0c59 */
[----:B------:R-:W-:-:S03]  /*c680*/  @!P3 LEA R76, P6, R86, R83, 0x1 ;  /* 0x00000053564cb211 */ /* 0x000fc600078c08ff */
[----:B------:R0:W-:Y:S01]  /*c690*/  @!P4 ST.E.128 desc[UR48][R20.64], R28 ;  /* 0x0000001c1400c985 */ /* 0x0001e2000c101d30 */
[----:B------:R-:W-:Y:S02]  /*c6a0*/  @!P3 LEA.HI.X R77, R86, R79, R85, 0x1, P6 ;  /* 0x0000004f564db211 */ /* 0x000fe400030f0c55 */
[----:B------:R-:W-:-:S03]  /*c6b0*/  @!P2 LEA R78, P6, R88, R83, 0x1 ;  /* 0x00000053584ea211 */ /* 0x000fc600078c08ff */
[----:B------:R0:W-:Y:S01]  /*c6c0*/  @!P3 ST.E.128 desc[UR48][R76.64], R44 ;  /* 0x0000002c4c00b985 */ /* 0x0001e2000c101d30 */
[----:B------:R-:W-:-:S05]  /*c6d0*/  @!P2 LEA.HI.X R79, R88, R79, R87, 0x1, P6 ;  /* 0x0000004f584fa211 */ /* 0x000fca00030f0c57 */
[----:B------:R0:W-:Y:S04]  /*c6e0*/  @!P2 ST.E.128 desc[UR48][R78.64], R60 ;  /* 0x0000003c4e00a985 */ /* 0x0001e8000c101d30 */
.L_x_174:
[----:B------:R-:W-:Y:S05]  /*c6f0*/  BSYNC B1 ;  /* 0x0000000000017941 */ /* 0x000fea0003800000 */
.L_x_173:
[----:B0-----:R0:W3:Y:S01]  /*c700*/  SHFL.IDX PT, R21, R81, 0x1, 0x181f ;  /* 0x00381f0051157f89 */ /* 0x0010e200000e0000 */
[----:B------:R-:W-:Y:S03]  /*c710*/  BSSY B1, `(.L_x_175) ;  /* 0x0000014000017945 */ /* 0x000fe60003800000 */
[----:B-----5:R0:W4:Y:S01]  /*c720*/  SHFL.IDX PT, R7, R80, 0x1, 0x181f ;  /* 0x00381f0050077f89 */ /* 0x02012200000e0000 */
[----:B------:R-:W-:Y:S05]  /*c730*/  @P1 BRA `(.L_x_176) ;  /* 0x0000000000441947 */ /* 0x000fea0003800000 */
[----:B------:R-:W-:Y:S02]  /*c740*/  ULDC UR4, c[0x0][0xac8] ;  /* 0x0002b20000047ab9 */ /* 0x000fe40000000800 */
[----:B------:R-:W-:Y:S02]  /*c750*/  ISETP.GE.AND P4, PT, R0, UR4, PT ;  /* 0x0000000400007c0c */ /* 0x000fe4000bf86270 */
[----:B------:R-:W-:Y:S02]  /*c760*/  ISETP.GE.AND P3, PT, R84, UR4, PT ;  /* 0x0000000454007c0c */ /* 0x000fe4000bf66270 */
[----:B------:R-:W-:Y:S02]  /*c770*/  ISETP.GE.AND P2, PT, R86, UR4, PT ;  /* 0x0000000456007c0c */ /* 0x000fe4000bf46270 */
[----:B------:R-:W-:-:S07]  /*c780*/  ISETP.GE.AND P1, PT, R88, UR4, PT ;  /* 0x0000000458007c0c */ /* 0x000fce000bf26270 */
[-C--:B----4-:R-:W-:Y:S02]  /*c790*/  @!P4 LEA R2, P6, R0, R7.reuse, 0x1 ;  /* 0x000000070002c211 */ /* 0x090fe400078c08ff */
[----:B------:R-:W-:Y:S02]  /*c7a0*/  @!P3 LEA R4, P5, R84, R7, 0x1 ;  /* 0x000000075404b211 */ /* 0x000fe400078a08ff */
[----:B---3--:R-:W-:Y:S02]  /*c7b0*/  @!P4 LEA.HI.X R3, R0, R21, R90, 0x1, P6 ;  /* 0x000000150003c211 */ /* 0x008fe400030f0c5a */
[----:B------:R-:W-:Y:S02]  /*c7c0*/  @!P2 LEA R6, P6, R86, R7, 0x1 ;  /* 0x000000075606a211 */ /* 0x000fe400078c08ff */
[----:B------:R-:W-:Y:S01]  /*c7d0*/  @!P3 LEA.HI.X R5, R84, R21, R89, 0x1, P5 ;  /* 0x000000155405b211 */ /* 0x000fe200028f0c59 */
[----:B------:R3:W-:Y:S01]  /*c7e0*/  @!P4 ST.E.128 desc[UR48][R2.64], R8 ;  /* 0x000000080200c985 */ /* 0x0007e2000c101d30 */
[----:B------:R-:W-:-:S02]  /*c7f0*/  @!P1 LEA R20, P5, R88, R7, 0x1 ;  /* 0x0000000758149211 */ /* 0x000fc400078a08ff */
[-C--:B------:R-:W-:Y:S01]  /*c800*/  @!P2 LEA.HI.X R7, R86, R21.reuse, R85, 0x1, P6 ;  /* 0x000000155607a211 */ /* 0x080fe200030f0c55 */
[----:B------:R3:W-:Y:S01]  /*c810*/  @!P3 ST.E.128 desc[UR48][R4.64], R32 ;  /* 0x000000200400b985 */ /* 0x0007e2000c101d30 */
[----:B------:R-:W-:-:S03]  /*c820*/  @!P1 LEA.HI.X R21, R88, R21, R87, 0x1, P5 ;  /* 0x0000001558159211 */ /* 0x000fc600028f0c57 */
[----:B------:R3:W-:Y:S04]  /*c830*/  @!P2 ST.E.128 desc[UR48][R6.64], R48 ;  /* 0x000000300600a985 */ /* 0x0007e8000c101d30 */
[----:B------:R3:W-:Y:S02]  /*c840*/  @!P1 ST.E.128 desc[UR48][R20.64], R64 ;  /* 0x0000004014009985 */ /* 0x0007e4000c101d30 */
.L_x_176:
[----:B------:R-:W-:Y:S05]  /*c850*/  BSYNC B1 ;  /* 0x0000000000017941 */ /* 0x000fea0003800000 */
.L_x_175:
[----:B---3--:R3:W0:Y:S01]  /*c860*/  SHFL.IDX PT, R9, R81, 0x2, 0x181f ;  /* 0x00581f0051097f89 */ /* 0x00862200000e0000 */
[----:B------:R-:W-:Y:S03]  /*c870*/  BSSY B1, `(.L_x_177) ;  /* 0x0000014000017945 */ /* 0x000fe60003800000 */
[----:B------:R3:W0:Y:S01]  /*c880*/  SHFL.IDX PT, R5, R80, 0x2, 0x181f ;  /* 0x00581f0050057f89 */ /* 0x00062200000e0000 */
[----:B------:R-:W-:Y:S05]  /*c890*/  @P0 BRA `(.L_x_178) ;  /* 0x0000000000440947 */ /* 0x000fea0003800000 */
[----:B------:R-:W-:Y:S02]  /*c8a0*/  ULDC UR4, c[0x0][0xac8] ;  /* 0x0002b20000047ab9 */ /* 0x000fe40000000800 */
[----:B------:R-:W-:Y:S02]  /*c8b0*/  ISETP.GE.AND P3, PT, R0, UR4, PT ;  /* 0x0000000400007c0c */ /* 0x000fe4000bf66270 */
[----:B------:R-:W-:Y:S02]  /*c8c0*/  ISETP.GE.AND P2, PT, R84, UR4, PT ;  /* 0x0000000454007c0c */ /* 0x000fe4000bf46270 */
[----:B------:R-:W-:Y:S02]  /*c8d0*/  ISETP.GE.AND P1, PT, R86, UR4, PT ;  /* 0x0000000456007c0c */ /* 0x000fe4000bf26270 */
[----:B------:R-:W-:-:S07]  /*c8e0*/  ISETP.GE.AND P0, PT, R88, UR4, PT ;  /* 0x0000000458007c0c */ /* 0x000fce000bf06270 */
[-C--:B0-----:R-:W-:Y:S02]  /*c8f0*/  @!P3 LEA R2, P6, R0, R5.reuse, 0x1 ;  /* 0x000000050002b211 */ /* 0x081fe400078c08ff */
[-C--:B------:R-:W-:Y:S02]  /*c900*/  @!P2 LEA R4, P5, R84, R5.reuse, 0x1 ;  /* 0x000000055404a211 */ /* 0x080fe400078a08ff */
[----:B------:R-:W-:Y:S02]  /*c910*/  @!P1 LEA R6, P4, R86, R5, 0x1 ;  /* 0x0000000556069211 */ /* 0x000fe400078808ff */
[----:B------:R-:W-:Y:S02]  /*c920*/  @!P3 LEA.HI.X R3, R0, R9, R90, 0x1, P6 ;  /* 0x000000090003b211 */ /* 0x000fe400030f0c5a */
[----:B------:R-:W-:Y:S02]  /*c930*/  @!P0 LEA R8, P6, R88, R5, 0x1 ;  /* 0x0000000558088211 */ /* 0x000fe400078c08ff */
[-C--:B------:R-:W-:Y:S01]  /*c940*/  @!P2 LEA.HI.X R5, R84, R9.reuse, R89, 0x1, P5 ;  /* 0x000000095405a211 */ /* 0x080fe200028f0c59 */
[----:B------:R0:W-:Y:S01]  /*c950*/  @!P3 ST.E.128 desc[UR48][R2.64], R12 ;  /* 0x0000000c0200b985 */ /* 0x0001e2000c101d30 */
[----:B----4-:R-:W-:-:S02]  /*c960*/  @!P1 LEA.HI.X R7, R86, R9, R85, 0x1, P4 ;  /* 0x0000000956079211 */ /* 0x010fc400020f0c55 */
[----:B------:R-:W-:Y:S01]  /*c970*/  @!P0 LEA.HI.X R9, R88, R9, R87, 0x1, P6 ;  /* 0x0000000958098211 */ /* 0x000fe200030f0c57 */
[----:B------:R0:W-:Y:S04]  /*c980*/  @!P2 ST.E.128 desc[UR48][R4.64], R36 ;  /* 0x000000240400a985 */ /* 0x0001e8000c101d30 */
[----:B------:R0:W-:Y:S04]  /*c990*/  @!P1 ST.E.128 desc[UR48][R6.64], R52 ;  /* 0x0000003406009985 */ /* 0x0001e8000c101d30 */
[----:B------:R0:W-:Y:S02]  /*c9a0*/  @!P0 ST.E.128 desc[UR48][R8.64], R68 ;  /* 0x0000004408008985 */ /* 0x0001e4000c101d30 */
.L_x_178:
[----:B------:R-:W-:Y:S05]  /*c9b0*/  BSYNC B1 ;  /* 0x0000000000017941 */ /* 0x000fea0003800000 */
.L_x_177:
[----:B0-----:R-:W-:Y:S01]  /*c9c0*/  VIADD R2, R82, 0x60 ;  /* 0x0000006052027836 */ /* 0x001fe20000000000 */
[----:B---3--:R-:W0:Y:S04]  /*c9d0*/  SHFL.IDX PT, R81, R81, 0x3, 0x181f ;  /* 0x00781f0051517f89 */ /* 0x008e2800000e0000 */
[----:B------:R-:W-:Y:S01]  /*c9e0*/  ISETP.GE.AND P0, PT, R2, UR9, PT ;  /* 0x0000000902007c0c */ /* 0x000fe2000bf06270 */
[----:B------:R3:W0:-:S12]  /*c9f0*/  SHFL.IDX PT, R9, R80, 0x3, 0x181f ;  /* 0x00781f0050097f89 */ /* 0x00061800000e0000 */
[----:B---3--:R-:W-:Y:S05]  /*ca00*/  @P0 BRA `(.L_x_179) ;  /* 0x00000028002c0947 */ /* 0x008fea0003800000 */
[----:B------:R-:W-:Y:S02]  /*ca10*/  ULDC UR4, c[0x0][0xac8] ;  /* 0x0002b20000047ab9 */ /* 0x000fe40000000800 */
[----:B------:R-:W-:Y:S02]  /*ca20*/  ISETP.GE.AND P3, PT, R0, UR4, PT ;  /* 0x0000000400007c0c */ /* 0x000fe4000bf66270 */
[----:B------:R-:W-:Y:S02]  /*ca30*/  ISETP.GE.AND P4, PT, R84, UR4, PT ;  /* 0x0000000454007c0c */ /* 0x000fe4000bf86270 */
[----:B------:R-:W-:-:S09]  /*ca40*/  ISETP.GE.AND P5, PT, R86, UR4, PT ;  /* 0x0000000456007c0c */ /* 0x000fd2000bfa6270 */
[-C--:B0-----:R-:W-:Y:S02]  /*ca50*/  @!P3 LEA R2, P0, R0, R9.reuse, 0x1 ;  /* 0x000000090002b211 */ /* 0x081fe400078008ff */
[-C--:B------:R-:W-:Y:S02]  /*ca60*/  @!P4 LEA R4, P1, R84, R9.reuse, 0x1 ;  /* 0x000000095404c211 */ /* 0x080fe400078208ff */
[----:B------:R-:W-:Y:S02]  /*ca70*/  @!P5 LEA R6, P2, R86, R9, 0x1 ;  /* 0x000000095606d211 */ /* 0x000fe400078408ff */
[-C--:B------:R-:W-:Y:S02]  /*ca80*/  @!P3 LEA.HI.X R3, R0, R81.reuse, R90, 0x1, P0 ;  /* 0x000000510003b211 */ /* 0x080fe400000f0c5a */
[-C--:B------:R-:W-:Y:S02]  /*ca90*/  @!P4 LEA.HI.X R5, R84, R81.reuse, R89, 0x1, P1 ;  /* 0x000000515405c211 */ /* 0x080fe400008f0c59 */
[----:B----4-:R-:W-:Y:S01]  /*caa0*/  @!P5 LEA.HI.X R7, R86, R81, R85, 0x1, P2 ;  /* 0x000000515607d211 */ /* 0x010fe200010f0c55 */
[----:B------:R3:W-:Y:S01]  /*cab0*/  @!P3 ST.E.128 desc[UR48][R2.64], R24 ;  /* 0x000000180200b985 */ /* 0x0007e2000c101d30 */
[----:B------:R-:W-:-:S03]  /*cac0*/  ISETP.GE.AND P0, PT, R88, UR4, PT ;  /* 0x0000000458007c0c */ /* 0x000fc6000bf06270 */
[----:B------:R3:W-:Y:S04]  /*cad0*/  @!P4 ST.E.128 desc[UR48][R4.64], R40 ;  /* 0x000000280400c985 */ /* 0x0007e8000c101d30 */
[----:B------:R3:W-:Y:S06]  /*cae0*/  @!P5 ST.E.128 desc[UR48][R6.64], R56 ;  /* 0x000000380600d985 */ /* 0x0007ec000c101d30 */
[----:B------:R-:W-:Y:S05]  /*caf0*/  @P0 BRA `(.L_x_179) ;  /* 0x0000002400f00947 */ /* 0x000fea0003800000 */
[----:B---3--:R-:W-:-:S04]  /*cb00*/  LEA R2, P0, R88, R9, 0x1 ;  /* 0x0000000958027211 */ /* 0x008fc800078008ff */
[----:B------:R-:W-:-:S05]  /*cb10*/  LEA.HI.X R3, R88, R81, R87, 0x1, P0 ;  /* 0x0000005158037211 */ /* 0x000fca00000f0c57 */
[----:B------:R0:W-:Y:S01]  /*cb20*/  ST.E.128 desc[UR48][R2.64], R72 ;  /* 0x0000004802007985 */ /* 0x0001e2000c101d30 */
[----:B------:R-:W-:Y:S05]  /*cb30*/  BRA `(.L_x_179) ;  /* 0x0000002400e07947 */ /* 0x000fea0003800000 */
.L_x_172:
[----:B------:R-:W-:Y:S01]  /*cb40*/  ULDC.64 UR14, c[0x0][0xb08] ;  /* 0x0002c200000e7ab9 */ /* 0x000fe20000000a00 */
[----:B------:R-:W-:Y:S01]  /*cb50*/  IMAD.MOV.U32 R71, RZ, RZ, R76 ;  /* 0x000000ffff477224 */ /* 0x000fe200078e004c */
[----:B------:R-:W-:Y:S01]  /*cb60*/  UIMAD UR12, UR16, UR14, URZ ;  /* 0x0000000e100c72a4 */ /* 0x000fe2000f8e023f */
[----:B------:R-:W-:Y:S01]  /*cb70*/  ISETP.GE.AND P0, PT, R77, UR9, PT ;  /* 0x000000094d007c0c */ /* 0x000fe2000bf06270 */
[----:B------:R-:W-:Y:S01]  /*cb80*/  UIMAD.WIDE.U32 UR10, UR4, UR14, URZ ;  /* 0x0000000e040a72a5 */ /* 0x000fe2000f8e003f */
[C---:B------:R-:W-:Y:S01]  /*cb90*/  VIADD R93, R16.reuse, 0x90 ;  /* 0x00000090105d7836 */ /* 0x040fe20000000000 */
[----:B------:R-:W-:Y:S01]  /*cba0*/  UIMAD UR12, UR4, UR15, UR12 ;  /* 0x0000000f040c72a4 */ /* 0x000fe2000f8e020c */
[C---:B------:R-:W-:Y:S01]  /*cbb0*/  VIADD R95, R16.reuse, 0x88 ;  /* 0x00000088105f7836 */ /* 0x040fe20000000000 */
[----:B------:R-:W-:Y:S01]  /*cbc0*/  USHF.R.S32.HI UR4, URZ, 0x1f, UR36 ;  /* 0x0000001f3f047899 */ /* 0x000fe20008011424 */
[C---:B------:R-:W-:Y:S01]  /*cbd0*/  VIADD R161, R16.reuse, 0x80 ;  /* 0x0000008010a17836 */ /* 0x040fe20000000000 */
[----:B------:R-:W-:Y:S01]  /*cbe0*/  UIADD3 UR11, UR11, UR12, URZ ;  /* 0x0000000c0b0b7290 */ /* 0x000fe2000fffe03f */
[C---:B------:R-:W-:Y:S01]  /*cbf0*/  VIADD R163, R16.reuse, 0x78 ;  /* 0x0000007810a37836 */ /* 0x040fe20000000000 */
[----:B------:R-:W-:Y:S01]  /*cc00*/  ULDC.64 UR14, c[0x0][0xb40] ;  /* 0x0002d000000e7ab9 */ /* 0x000fe20000000a00 */
[----:B------:R-:W-:Y:S01]  /*cc10*/  ULDC.64 UR12, c[0x0][0xb38] ;  /* 0x0002ce00000c7ab9 */ /* 0x000fe20000000a00 */
[----:B------:R-:W-:Y:S01]  /*cc20*/  UIMAD UR4, UR4, UR14, URZ ;  /* 0x0000000e040472a4 */ /* 0x000fe2000f8e023f */
[C---:B------:R-:W-:Y:S01]  /*cc30*/  VIADD R165, R16.reuse, 0x70 ;  /* 0x0000007010a57836 */ /* 0x040fe20000000000 */
[----:B------:R-:W-:Y:S01]  /*cc40*/  UIMAD.WIDE.U32 UR10, UR39, UR12, UR10 ;  /* 0x0000000c270a72a5 */ /* 0x000fe2000f8e000a */
[C---:B------:R-:W-:Y:S01]  /*cc50*/  VIADD R167, R16.reuse, 0x68 ;  /* 0x0000006810a77836 */ /* 0x040fe20000000000 */
[----:B------:R-:W-:Y:S01]  /*cc60*/  UIMAD UR4, UR36, UR15, UR4 ;  /* 0x0000000f240472a4 */ /* 0x000fe2000f8e0204 */
[C---:B------:R-:W-:Y:S01]  /*cc70*/  VIADD R169, R16.reuse, 0x60 ;  /* 0x0000006010a97836 */ /* 0x040fe20000000000 */
[----:B------:R-:W-:Y:S01]  /*cc80*/  UIMAD UR11, UR39, UR13, UR11 ;  /* 0x0000000d270b72a4 */ /* 0x000fe2000f8e020b */
[C---:B------:R-:W-:Y:S01]  /*cc90*/  VIADD R171, R16.reuse, 0x58 ;  /* 0x0000005810ab7836 */ /* 0x040fe20000000000 */
[----:B------:R-:W-:Y:S01]  /*cca0*/  UIADD3 UR8, UR8, 0x38820, URZ ;  /* 0x0003882008087890 */ /* 0x000fe2000fffe03f */
[C---:B------:R-:W-:Y:S01]  /*ccb0*/  VIADD R173, R16.reuse, 0x50 ;  /* 0x0000005010ad7836 */ /* 0x040fe20000000000 */
[----:B------:R-:W-:Y:S01]  /*ccc0*/  UIMAD.WIDE.U32 UR36, UR36, UR14, UR10 ;  /* 0x0000000e242472a5 */ /* 0x000fe2000f8e000a */
[----:B------:R-:W-:Y:S01]  /*ccd0*/  VIADD R175, R16, 0x48 ;  /* 0x0000004810af7836 */ /* 0x000fe20000000000 */
[----:B------:R-:W-:Y:S01]  /*cce0*/  ULDC.64 UR12, c[0x0][0xb48] ;  /* 0x0002d200000c7ab9 */ /* 0x000fe20000000a00 */
[----:B------:R-:W-:Y:S01]  /*ccf0*/  @UP2 ULDC UR10, c[0x0][0xbec] ;  /* 0x0002fb00000a2ab9 */ /* 0x000fe20000000800 */
[----:B------:R-:W-:Y:S01]  /*cd00*/  UIADD3 UR11, UR37, UR4, URZ ;  /* 0x00000004250b7290 */ /* 0x000fe2000fffe03f */
[----:B------:R-:W-:Y:S01]  /*cd10*/  @P1 IMAD.HI.U32 R0, R76, UR10, RZ ;  /* 0x0000000a4c001c27 */ /* 0x000fe2000f8e00ff */
[----:B------:R-:W-:Y:S01]  /*cd20*/  UPRMT UR8, URZ, 0x654, UR8 ;  /* 0x000006543f087896 */ /* 0x000fe20008000008 */
[----:B------:R-:W-:Y:S01]  /*cd30*/  BSSY B1, `(.L_x_180) ;  /* 0x00000d9000017945 */ /* 0x000fe20003800000 */
[----:B------:R-:W-:Y:S01]  /*cd40*/  @UP2 ULDC UR4, c[0x0][0xbf0] ;  /* 0x0002fc0000042ab9 */ /* 0x000fe20000000800 */
[----:B------:R-:W-:Y:S01]  /*cd50*/  UMOV UR10, UR36 ;  /* 0x00000024000a7c82 */ /* 0x000fe20008000000 */
[----:B------:R-:W-:Y:S01]  /*cd60*/  @P1 SHF.R.U32.HI R71, RZ, UR4, R0 ;  /* 0x00000004ff471c19 */ /* 0x000fe20008011600 */
[----:B------:R-:W-:Y:S01]  /*cd70*/  UIMAD.WIDE.U32 UR10, UR40, UR12, UR10 ;  /* 0x0000000c280a72a5 */ /* 0x000fe2000f8e000a */
[C---:B------:R-:W-:Y:S01]  /*cd80*/  VIADD R177, R16.reuse, 0x40 ;  /* 0x0000004010b17836 */ /* 0x040fe20000000000 */
[----:B------:R-:W-:Y:S01]  /*cd90*/  SHF.R.S32.HI R78, RZ, 0x1f, R18 ;  /* 0x0000001fff4e7819 */ /* 0x000fe20000011412 */
[----:B------:R-:W-:Y:S01]  /*cda0*/  VIADD R179, R16, 0x38 ;  /* 0x0000003810b37836 */ /* 0x000fe20000000000 */
[--C-:B------:R-:W-:Y:S01]  /*cdb0*/  SHF.R.S32.HI R0, RZ, 0x1f, R71.reuse ;  /* 0x0000001fff007819 */ /* 0x100fe20000011447 */
[----:B------:R-:W-:Y:S01]  /*cdc0*/  IMAD.MOV R73, RZ, RZ, -R71 ;  /* 0x000000ffff497224 */ /* 0x000fe200078e0a47 */
[----:B------:R-:W-:-:S02]  /*cdd0*/  UIMAD UR40, UR40, UR13, UR11 ;  /* 0x0000000d282872a4 */ /* 0x000fc4000f8e020b */
[----:B------:R-:W-:Y:S01]  /*cde0*/  IMAD.U32 R69, RZ, RZ, UR11 ;  /* 0x0000000bff457e24 */ /* 0x000fe2000f8e00ff */
[----:B------:R-:W-:Y:S01]  /*cdf0*/  SYNCS.ARRIVE.TRANS64.RED.A1T0 RZ, [UR8], RZ ;  /* 0x000000ffffff79a7 */ /* 0x000fe20008100408 */
[----:B------:R-:W-:Y:S01]  /*ce00*/  ULDC.64 UR12, c[0x0][0xb30] ;  /* 0x0002cc00000c7ab9 */ /* 0x000fe20000000a00 */
[----:B------:R-:W-:Y:S01]  /*ce10*/  IMAD R73, R73, UR20, R76 ;  /* 0x0000001449497c24 */ /* 0x000fe2000f8e024c */
[----:B------:R-:W-:Y:S01]  /*ce20*/  SHF.R.S32.HI R79, RZ, 0x1f, R19 ;  /* 0x0000001fff4f7819 */ /* 0x000fe20000011413 */
[----:B------:R-:W-:Y:S01]  /*ce30*/  IMAD R0, R0, UR12, RZ ;  /* 0x0000000c00007c24 */ /* 0x000fe2000f8e02ff */
[----:B------:R-:W-:Y:S01]  /*ce40*/  SHF.R.S32.HI R80, RZ, 0x1f, R22 ;  /* 0x0000001fff507819 */ /* 0x000fe20000011416 */
[----:B------:R-:W-:Y:S01]  /*ce50*/  IMAD.U32 R68, RZ, RZ, UR10 ;  /* 0x0000000aff447e24 */ /* 0x000fe2000f8e00ff */
[----:B------:R-:W-:Y:S01]  /*ce60*/  ULDC.64 UR10, c[0x0][0xb28] ;  /* 0x0002ca00000a7ab9 */ /* 0x000fe20000000a00 */
[----:B------:R-:W-:Y:S01]  /*ce70*/  IMAD.U32 R69, RZ, RZ, UR40 ;  /* 0x00000028ff457e24 */ /* 0x000fe2000f8e00ff */
[----:B------:R-:W-:Y:S01]  /*ce80*/  SHF.R.S32.HI R81, RZ, 0x1f, R23 ;  /* 0x0000001fff517819 */ /* 0x000fe20000011417 */
[C---:B------:R-:W-:Y:S01]  /*ce90*/  IMAD R75, R71.reuse, UR13, R0 ;  /* 0x0000000d474b7c24 */ /* 0x040fe2000f8e0200 */
[----:B------:R-:W-:Y:S01]  /*cea0*/  SHF.R.S32.HI R0, RZ, 0x1f, R73 ;  /* 0x0000001fff007819 */ /* 0x000fe20000011449 */
[----:B------:R-:W-:Y:S01]  /*ceb0*/  IMAD.WIDE.U32 R68, R71, UR12, R68 ;  /* 0x0000000c47447c25 */ /* 0x000fe2000f8e0044 */
[----:B------:R-:W-:-:S02]  /*cec0*/  SHF.R.S32.HI R82, RZ, 0x1f, R232 ;  /* 0x0000001fff527819 */ /* 0x000fc400000114e8 */
[----:B------:R-:W-:Y:S01]  /*ced0*/  SHF.R.S32.HI R83, RZ, 0x1f, R233 ;  /* 0x0000001fff537819 */ /* 0x000fe200000114e9 */
[----:B------:R-:W-:Y:S01]  /*cee0*/  IMAD R0, R0, UR10, RZ ;  /* 0x0000000a00007c24 */ /* 0x000fe2000f8e02ff */
[----:B------:R-:W-:Y:S01]  /*cef0*/  SHF.R.S32.HI R88, RZ, 0x1f, R234 ;  /* 0x0000001fff587819 */ /* 0x000fe200000114ea */
[----:B------:R-:W-:Y:S01]  /*cf00*/  IMAD.IADD R69, R69, 0x1, R75 ;  /* 0x0000000145457824 */ /* 0x000fe200078e024b */
[----:B------:R-:W-:Y:S01]  /*cf10*/  SHF.R.S32.HI R89, RZ, 0x1f, R235 ;  /* 0x0000001fff597819 */ /* 0x000fe200000114eb */
[C---:B------:R-:W-:Y:S01]  /*cf20*/  IMAD R75, R73.reuse, UR11, R0 ;  /* 0x0000000b494b7c24 */ /* 0x040fe2000f8e0200 */
[----:B------:R-:W-:Y:S01]  /*cf30*/  SHF.R.S32.HI R90, RZ, 0x1f, R236 ;  /* 0x0000001fff5a7819 */ /* 0x000fe200000114ec */
[----:B------:R-:W-:Y:S01]  /*cf40*/  IMAD.WIDE.U32 R68, R73, UR10, R68 ;  /* 0x0000000a49447c25 */ /* 0x000fe2000f8e0044 */
[----:B------:R-:W-:Y:S01]  /*cf50*/  ULDC.64 UR10, c[0x0][0xb00] ;  /* 0x0002c000000a7ab9 */ /* 0x000fe20000000a00 */
[----:B------:R-:W-:Y:S02]  /*cf60*/  SHF.R.S32.HI R91, RZ, 0x1f, R237 ;  /* 0x0000001fff5b7819 */ /* 0x000fe400000114ed */
[----:B------:R-:W-:Y:S01]  /*cf70*/  IMAD.IADD R75, R69, 0x1, R75 ;  /* 0x00000001454b7824 */ /* 0x000fe200078e024b */
[----:B------:R-:W-:Y:S01]  /*cf80*/  LEA R0, P1, R68, UR10, 0x2 ;  /* 0x0000000a44007c11 */ /* 0x000fe2000f8210ff */
[C---:B------:R-:W-:Y:S01]  /*cf90*/  VIADD R181, R16.reuse, 0x30 ;  /* 0x0000003010b57836 */ /* 0x040fe20000000000 */
[----:B------:R-:W-:Y:S01]  /*cfa0*/  SHF.R.S32.HI R93, RZ, 0x1f, R93 ;  /* 0x0000001fff5d7819 */ /* 0x000fe2000001145d */
[----:B------:R-:W-:Y:S01]  /*cfb0*/  VIADD R183, R16, 0x28 ;  /* 0x0000002810b77836 */ /* 0x000fe20000000000 */
[----:B------:R-:W-:Y:S01]  /*cfc0*/  LEA.HI.X R75, R68, UR11, R75, 0x2, P1 ;  /* 0x0000000b444b7c11 */ /* 0x000fe200088f144b */
[C---:B------:R-:W-:Y:S01]  /*cfd0*/  VIADD R185, R16.reuse, 0x20 ;  /* 0x0000002010b97836 */ /* 0x040fe20000000000 */
[----:B------:R0:W1:Y:S01]  /*cfe0*/  SHFL.IDX PT, R68, R0, RZ, 0x1c1f ;  /* 0x001c1fff00447589 */ /* 0x00006200000e0000 */
[C---:B------:R-:W-:Y:S01]  /*cff0*/  VIADD R187, R16.reuse, 0x18 ;  /* 0x0000001810bb7836 */ /* 0x040fe20000000000 */
[----:B------:R-:W-:Y:S01]  /*d000*/  SHF.R.S32.HI R95, RZ, 0x1f, R95 ;  /* 0x0000001fff5f7819 */ /* 0x000fe2000001145f */
[C---:B------:R-:W-:Y:S01]  /*d010*/  VIADD R189, R16.reuse, 0x10 ;  /* 0x0000001010bd7836 */ /* 0x040fe20000000000 */
[----:B------:R0:W2:Y:S01]  /*d020*/  SHFL.IDX PT, R69, R75, RZ, 0x1c1f ;  /* 0x001c1fff4b457589 */ /* 0x0000a200000e0000 */
        /* <DEDUP_REMOVED lines=32> */
[----:B------:R-:W-:-:S02]  /*d230*/  VIADD R186, R16, 0x18 ;  /* 0x0000001810ba7836 */ /* 0x000fc40000000000 */
[C---:B------:R-:W-:Y:S02]  /*d240*/  VIADD R188, R16.reuse, 0x10 ;  /* 0x0000001010bc7836 */ /* 0x040fe40000000000 */
[----:B------:R-:W-:Y:S01]  /*d250*/  VIADD R190, R16, 0x8 ;  /* 0x0000000810be7836 */ /* 0x000fe20000000000 */
[----:B012---:R-:W-:Y:S06]  /*d260*/  @P0 BRA `(.L_x_181) ;  /* 0x0000000800140947 */ /* 0x007fec0003800000 */
[----:B------:R-:W-:Y:S02]  /*d270*/  ULDC UR4, c[0x0][0xac8] ;  /* 0x0002b20000047ab9 */ /* 0x000fe40000000800 */
[----:B------:R-:W-:Y:S02]  /*d280*/  ISETP.GE.AND P1, PT, R16, UR4, PT ;  /* 0x0000000410007c0c */ /* 0x000fe4000bf26270 */
[----:B------:R-:W-:Y:S02]  /*d290*/  ISETP.GE.AND P2, PT, R190, UR4, PT ;  /* 0x00000004be007c0c */ /* 0x000fe4000bf46270 */
[----:B------:R-:W-:Y:S02]  /*d2a0*/  ISETP.GE.AND P3, PT, R188, UR4, PT ;  /* 0x00000004bc007c0c */ /* 0x000fe4000bf66270 */
[----:B------:R-:W-:Y:S02]  /*d2b0*/  ISETP.GE.AND P4, PT, R186, UR4, PT ;  /* 0x00000004ba007c0c */ /* 0x000fe4000bf86270 */
[----:B------:R-:W-:-:S05]  /*d2c0*/  ISETP.GE.AND P0, PT, R184, UR4, PT ;  /* 0x00000004b8007c0c */ /* 0x000fca000bf06270 */
[----:B------:R-:W-:Y:S02]  /*d2d0*/  @!P1 IMAD.WIDE R72, R16, 0x4, R68 ;  /* 0x0000000410489825 */ /* 0x000fe400078e0244 */
[----:B------:R-:W-:-:S03]  /*d2e0*/  @!P2 LEA R70, P5, R190, R68, 0x2 ;  /* 0x00000044be46a211 */ /* 0x000fc600078a10ff */
[----:B------:R0:W-:Y:S01]  /*d2f0*/  @!P1 ST.E.64 desc[UR48][R72.64], R6 ;  /* 0x0000000648009985 */ /* 0x0001e2000c101b30 */
[----:B------:R-:W-:Y:S02]  /*d300*/  ISETP.GE.AND P1, PT, R182, UR4, PT ;  /* 0x00000004b6007c0c */ /* 0x000fe4000bf26270 */
[----:B------:R-:W-:-:S05]  /*d310*/  @!P2 LEA.HI.X R71, R190, R69, R191, 0x2, P5 ;  /* 0x00000045be47a211 */ /* 0x000fca00028f14bf */
[----:B------:R1:W-:Y:S01]  /*d320*/  @!P2 ST.E.64 desc[UR48][R70.64], R8 ;  /* 0x000000084600a985 */ /* 0x0003e2000c101b30 */
[----:B------:R-:W-:Y:S02]  /*d330*/  ISETP.GE.AND P2, PT, R180, UR4, PT ;  /* 0x00000004b4007c0c */ /* 0x000fe4000bf46270 */
[----:B0-----:R-:W-:-:S04]  /*d340*/  @!P3 LEA R6, P5, R188, R68, 0x2 ;  /* 0x00000044bc06b211 */ /* 0x001fc800078a10ff */
[----:B------:R-:W-:Y:S02]  /*d350*/  @!P3 LEA.HI.X R7, R188, R69, R189, 0x2, P5 ;  /* 0x00000045bc07b211 */ /* 0x000fe400028f14bd */
[----:B-1----:R-:W-:-:S03]  /*d360*/  @!P4 LEA R8, P6, R186, R68, 0x2 ;  /* 0x00000044ba08c211 */ /* 0x002fc600078c10ff */
[----:B------:R0:W-:Y:S01]  /*d370*/  @!P3 ST.E.64 desc[UR48][R6.64], R14 ;  /* 0x0000000e0600b985 */ /* 0x0001e2000c101b30 */
[----:B------:R-:W-:Y:S02]  /*d380*/  @!P0 LEA R70, P5, R184, R68, 0x2 ;  /* 0x00000044b8468211 */ /* 0x000fe400078a10ff */
[-C--:B------:R-:W-:Y:S02]  /*d390*/  @!P4 LEA.HI.X R9, R186, R69.reuse, R187, 0x2, P6 ;  /* 0x00000045ba09c211 */ /* 0x080fe400030f14bb */
[----:B------:R-:W-:Y:S02]  /*d3a0*/  @!P0 LEA.HI.X R71, R184, R69, R185, 0x2, P5 ;  /* 0x00000045b8478211 */ /* 0x000fe400028f14b9 */
[----:B------:R-:W-:Y:S01]  /*d3b0*/  ISETP.GE.AND P3, PT, R178, UR4, PT ;  /* 0x00000004b2007c0c */ /* 0x000fe2000bf66270 */
[----:B------:R1:W-:Y:S01]  /*d3c0*/  @!P4 ST.E.64 desc[UR48][R8.64], R20 ;  /* 0x000000140800c985 */ /* 0x0003e2000c101b30 */
[----:B------:R-:W-:-:S03]  /*d3d0*/  ISETP.GE.AND P4, PT, R176, UR4, PT ;  /* 0x00000004b0007c0c */ /* 0x000fc6000bf86270 */
[----:B------:R-:W-:Y:S01]  /*d3e0*/  @!P0 ST.E.64 desc[UR48][R70.64], R28 ;  /* 0x0000001c46008985 */ /* 0x000fe2000c101b30 */
[----:B------:R-:W-:Y:S02]  /*d3f0*/  ISETP.GE.AND P0, PT, R174, UR4, PT ;  /* 0x00000004ae007c0c */ /* 0x000fe4000bf06270 */
[----:B0-----:R-:W-:-:S04]  /*d400*/  @!P1 LEA R6, P5, R182, R68, 0x2 ;  /* 0x00000044b6069211 */ /* 0x001fc800078a10ff */
[-C--:B------:R-:W-:Y:S02]  /*d410*/  @!P1 LEA.HI.X R7, R182, R69.reuse, R183, 0x2, P5 ;  /* 0x00000045b6079211 */ /* 0x080fe400028f14b7 */
[-C--:B------:R-:W-:Y:S02]  /*d420*/  @!P3 LEA R14, P5, R178, R68.reuse, 0x2 ;  /* 0x00000044b20eb211 */ /* 0x080fe400078a10ff */
[----:B-1----:R-:W-:Y:S01]  /*d430*/  @!P2 LEA R8, P6, R180, R68, 0x2 ;  /* 0x00000044b408a211 */ /* 0x002fe200078c10ff */
[----:B------:R0:W-:Y:S01]  /*d440*/  @!P1 ST.E.64 desc[UR48][R6.64], R30 ;  /* 0x0000001e06009985 */ /* 0x0001e2000c101b30 */
[----:B------:R-:W-:Y:S02]  /*d450*/  ISETP.GE.AND P1, PT, R172, UR4, PT ;  /* 0x00000004ac007c0c */ /* 0x000fe4000bf26270 */
[-C--:B------:R-:W-:Y:S02]  /*d460*/  @!P2 LEA.HI.X R9, R180, R69.reuse, R181, 0x2, P6 ;  /* 0x00000045b409a211 */ /* 0x080fe400030f14b5 */
[----:B------:R-:W-:-:S03]  /*d470*/  @!P3 LEA.HI.X R15, R178, R69, R179, 0x2, P5 ;  /* 0x00000045b20fb211 */ /* 0x000fc600028f14b3 */
[----:B------:R1:W-:Y:S01]  /*d480*/  @!P2 ST.E.64 desc[UR48][R8.64], R36 ;  /* 0x000000240800a985 */ /* 0x0003e2000c101b30 */
[----:B------:R-:W-:-:S03]  /*d490*/  ISETP.GE.AND P2, PT, R170, UR4, PT ;  /* 0x00000004aa007c0c */ /* 0x000fc6000bf46270 */
[----:B------:R2:W-:Y:S01]  /*d4a0*/  @!P3 ST.E.64 desc[UR48][R14.64], R38 ;  /* 0x000000260e00b985 */ /* 0x0005e2000c101b30 */
[----:B------:R-:W-:Y:S02]  /*d4b0*/  ISETP.GE.AND P3, PT, R168, UR4, PT ;  /* 0x00000004a8007c0c */ /* 0x000fe4000bf66270 */
[----:B0-----:R-:W-:-:S04]  /*d4c0*/  @!P4 LEA R6, P5, R176, R68, 0x2 ;  /* 0x00000044b006c211 */ /* 0x001fc800078a10ff */
[----:B------:R-:W-:Y:S02]  /*d4d0*/  @!P4 LEA.HI.X R7, R176, R69, R177, 0x2, P5 ;  /* 0x00000045b007c211 */ /* 0x000fe400028f14b1 */
[----:B-1----:R-:W-:-:S03]  /*d4e0*/  @!P0 LEA R8, P6, R174, R68, 0x2 ;  /* 0x00000044ae088211 */ /* 0x002fc600078c10ff */
[----:B------:R0:W-:Y:S01]  /*d4f0*/  @!P4 ST.E.64 desc[UR48][R6.64], R44 ;  /* 0x0000002c0600c985 */ /* 0x0001e2000c101b30 */
[----:B------:R-:W-:Y:S02]  /*d500*/  ISETP.GE.AND P4, PT, R166, UR4, PT ;  /* 0x00000004a6007c0c */ /* 0x000fe4000bf86270 */
[----:B--2---:R-:W-:Y:S02]  /*d510*/  @!P1 LEA R14, P5, R172, R68, 0x2 ;  /* 0x00000044ac0e9211 */ /* 0x004fe400078a10ff */
[-C--:B------:R-:W-:Y:S02]  /*d520*/  @!P0 LEA.HI.X R9, R174, R69.reuse, R175, 0x2, P6 ;  /* 0x00000045ae098211 */ /* 0x080fe400030f14af */
[----:B------:R-:W-:-:S03]  /*d530*/  @!P1 LEA.HI.X R15, R172, R69, R173, 0x2, P5 ;  /* 0x00000045ac0f9211 */ /* 0x000fc600028f14ad */
[----:B------:R1:W-:Y:S01]  /*d540*/  @!P0 ST.E.64 desc[UR48][R8.64], R46 ;  /* 0x0000002e08008985 */ /* 0x0003e2000c101b30 */
[----:B0-----:R-:W-:-:S03]  /*d550*/  @!P2 LEA R6, P0, R170, R68, 0x2 ;  /* 0x00000044aa06a211 */ /* 0x001fc600078010ff */
[----:B------:R0:W-:Y:S01]  /*d560*/  @!P1 ST.E.64 desc[UR48][R14.64], R52 ;  /* 0x000000340e009985 */ /* 0x0001e2000c101b30 */
[----:B------:R-:W-:Y:S02]  /*d570*/  ISETP.GE.AND P1, PT, R164, UR4, PT ;  /* 0x00000004a4007c0c */ /* 0x000fe4000bf26270 */
[----:B------:R-:W-:Y:S02]  /*d580*/  @!P2 LEA.HI.X R7, R170, R69, R171, 0x2, P0 ;  /* 0x00000045aa07a211 */ /* 0x000fe400000f14ab */
[----:B------:R-:W-:-:S03]  /*d590*/  ISETP.GE.AND P0, PT, R162, UR4, PT ;  /* 0x00000004a2007c0c */ /* 0x000fc6000bf06270 */
[----:B------:R2:W-:Y:S01]  /*d5a0*/  @!P2 ST.E.64 desc[UR48][R6.64], R54 ;  /* 0x000000360600a985 */ /* 0x0005e2000c101b30 */
[-C--:B-1----:R-:W-:Y:S02]  /*d5b0*/  @!P3 LEA R8, P6, R168, R68.reuse, 0x2 ;  /* 0x00000044a808b211 */ /* 0x082fe400078c10ff */
[----:B------:R-:W-:Y:S02]  /*d5c0*/  ISETP.GE.AND P2, PT, R160, UR4, PT ;  /* 0x00000004a0007c0c */ /* 0x000fe4000bf46270 */
[----:B------:R-:W-:Y:S02]  /*d5d0*/  @!P3 LEA.HI.X R9, R168, R69, R169, 0x2, P6 ;  /* 0x00000045a809b211 */ /* 0x000fe400030f14a9 */
[----:B0-----:R-:W-:-:S03]  /*d5e0*/  @!P4 LEA R14, P5, R166, R68, 0x2 ;  /* 0x00000044a60ec211 */ /* 0x001fc600078a10ff */
[----:B------:R0:W-:Y:S01]  /*d5f0*/  @!P3 ST.E.64 desc[UR48][R8.64], R60 ;  /* 0x0000003c0800b985 */ /* 0x0001e2000c101b30 */
[-C--:B------:R-:W-:Y:S02]  /*d600*/  @!P4 LEA.HI.X R15, R166, R69.reuse, R167, 0x2, P5 ;  /* 0x00000045a60fc211 */ /* 0x080fe400028f14a7 */
[----:B------:R-:W-:Y:S02]  /*d610*/  ISETP.GE.AND P3, PT, R94, UR4, PT ;  /* 0x000000045e007c0c */ /* 0x000fe4000bf66270 */
[-C--:B--2---:R-:W-:Y:S01]  /*d620*/  @!P1 LEA R6, P5, R164, R68.reuse, 0x2 ;  /* 0x00000044a4069211 */ /* 0x084fe200078a10ff */
[----:B------:R1:W-:Y:S01]  /*d630*/  @!P4 ST.E.64 desc[UR48][R14.64], R62 ;  /* 0x0000003e0e00c985 */ /* 0x0003e2000c101b30 */
[----:B------:R-:W-:Y:S02]  /*d640*/  ISETP.GE.AND P4, PT, R92, UR4, PT ;  /* 0x000000045c007c0c */ /* 0x000fe4000bf86270 */
[----:B------:R-:W-:Y:S02]  /*d650*/  @!P1 LEA.HI.X R7, R164, R69, R165, 0x2, P5 ;  /* 0x00000045a4079211 */ /* 0x000fe400028f14a5 */
[----:B0-----:R-:W-:-:S03]  /*d660*/  @!P0 LEA R8, P6, R162, R68, 0x2 ;  /* 0x00000044a2088211 */ /* 0x001fc600078c10ff */
[----:B------:R0:W-:Y:S01]  /*d670*/  @!P1 ST.E.64 desc[UR48][R6.64], R84 ;  /* 0x0000005406009985 */ /* 0x0001e2000c101b30 */
[----:B------:R-:W-:Y:S02]  /*d680*/  ISETP.GE.AND P1, PT, R237, UR4, PT ;  /* 0x00000004ed007c0c */ /* 0x000fe4000bf26270 */
[-C--:B------:R-:W-:Y:S02]  /*d690*/  @!P0 LEA.HI.X R9, R162, R69.reuse, R163, 0x2, P6 ;  /* 0x00000045a2098211 */ /* 0x080fe400030f14a3 */
[-C--:B-1----:R-:W-:Y:S02]  /*d6a0*/  @!P2 LEA R14, P5, R160, R68.reuse, 0x2 ;  /* 0x00000044a00ea211 */ /* 0x082fe400078a10ff */
[-C--:B------:R-:W-:Y:S01]  /*d6b0*/  @!P4 LEA R30, P6, R92, R68.reuse, 0x2 ;  /* 0x000000445c1ec211 */ /* 0x080fe200078c10ff */
[----:B------:R1:W-:Y:S01]  /*d6c0*/  @!P0 ST.E.64 desc[UR48][R8.64], R86 ;  /* 0x0000005608008985 */ /* 0x0003e2000c101b30 */
[----:B------:R-:W-:Y:S02]  /*d6d0*/  @!P2 LEA.HI.X R15, R160, R69, R161, 0x2, P5 ;  /* 0x00000045a00fa211 */ /* 0x000fe400028f14a1 */
[----:B------:R-:W-:-:S02]  /*d6e0*/  @!P3 LEA R20, P0, R94, R68, 0x2 ;  /* 0x000000445e14b211 */ /* 0x000fc400078010ff */
[-C--:B------:R-:W-:Y:S01]  /*d6f0*/  @!P4 LEA.HI.X R31, R92, R69.reuse, R93, 0x2, P6 ;  /* 0x000000455c1fc211 */ /* 0x080fe200030f145d */
[----:B------:R2:W-:Y:S01]  /*d700*/  @!P2 ST.E.64 desc[UR48][R14.64], R100 ;  /* 0x000000640e00a985 */ /* 0x0005e2000c101b30 */
[----:B------:R-:W-:Y:S02]  /*d710*/  ISETP.GE.AND P2, PT, R236, UR4, PT ;  /* 0x00000004ec007c0c */ /* 0x000fe4000bf46270 */
[----:B------:R-:W-:Y:S02]  /*d720*/  @!P3 LEA.HI.X R21, R94, R69, R95, 0x2, P0 ;  /* 0x000000455e15b211 */ /* 0x000fe400000f145f */
[----:B------:R-:W-:Y:S02]  /*d730*/  ISETP.GE.AND P0, PT, R235, UR4, PT ;  /* 0x00000004eb007c0c */ /* 0x000fe4000bf06270 */
[----:B------:R-:W-:Y:S01]  /*d740*/  @!P1 LEA R28, P5, R237, R68, 0x2 ;  /* 0x00000044ed1c9211 */ /* 0x000fe200078a10ff */
[----:B------:R3:W-:Y:S01]  /*d750*/  @!P3 ST.E.64 desc[UR48][R20.64], R102 ;  /* 0x000000661400b985 */ /* 0x0007e2000c101b30 */
[----:B------:R-:W-:-:S02]  /*d760*/  ISETP.GE.AND P3, PT, R234, UR4, PT ;  /* 0x00000004ea007c0c */ /* 0x000fc4000bf66270 */
[-C--:B------:R-:W-:Y:S01]  /*d770*/  @!P1 LEA.HI.X R29, R237, R69.reuse, R91, 0x2, P5 ;  /* 0x00000045ed1d9211 */ /* 0x080fe200028f145b */
[----:B------:R-:W-:Y:S02]  /*d780*/  @!P4 ST.E.64 desc[UR48][R30.64], R108 ;  /* 0x0000006c1e00c985 */ /* 0x000fe4000c101b30 */
[CC--:B0-----:R-:W-:Y:S02]  /*d790*/  @!P2 LEA R6, P4, R236.reuse, R68.reuse, 0x2 ;  /* 0x00000044ec06a211 */ /* 0x0c1fe400078810ff */
[----:B------:R0:W-:Y:S01]  /*d7a0*/  @!P1 ST.E.64 desc[UR48][R28.64], R110 ;  /* 0x0000006e1c009985 */ /* 0x0001e2000c101b30 */
[----:B------:R-:W-:Y:S02]  /*d7b0*/  ISETP.GE.AND P1, PT, R233, UR4, PT ;  /* 0x00000004e9007c0c */ /* 0x000fe4000bf26270 */
[----:B------:R-:W-:Y:S02]  /*d7c0*/  @!P2 LEA.HI.X R7, R236, R69, R90, 0x2, P4 ;  /* 0x00000045ec07a211 */ /* 0x000fe400020f145a */
[----:B-1----:R-:W-:-:S02]  /*d7d0*/  @!P0 LEA R8, P6, R235, R68, 0x2 ;  /* 0x00000044eb088211 */ /* 0x002fc400078c10ff */
[----:B------:R-:W-:Y:S01]  /*d7e0*/  ISETP.GE.AND P4, PT, R232, UR4, PT ;  /* 0x00000004e8007c0c */ /* 0x000fe2000bf86270 */
[----:B------:R-:W-:Y:S01]  /*d7f0*/  @!P2 ST.E.64 desc[UR48][R6.64], R116 ;  /* 0x000000740600a985 */ /* 0x000fe2000c101b30 */
[-C--:B------:R-:W-:Y:S02]  /*d800*/  @!P0 LEA.HI.X R9, R235, R69.reuse, R89, 0x2, P6 ;  /* 0x00000045eb098211 */ /* 0x080fe400030f1459 */
[----:B------:R-:W-:Y:S02]  /*d810*/  ISETP.GE.AND P2, PT, R23, UR4, PT ;  /* 0x0000000417007c0c */ /* 0x000fe4000bf46270 */
[CC--:B--2---:R-:W-:Y:S01]  /*d820*/  @!P3 LEA R14, P5, R234.reuse, R68.reuse, 0x2 ;  /* 0x00000044ea0eb211 */ /* 0x0c4fe200078a10ff */
[----:B------:R1:W-:Y:S01]  /*d830*/  @!P0 ST.E.64 desc[UR48][R8.64], R118 ;  /* 0x0000007608008985 */ /* 0x0003e2000c101b30 */
[----:B---3--:R-:W-:Y:S02]  /*d840*/  @!P1 LEA R20, P0, R233, R68, 0x2 ;  /* 0x00000044e9149211 */ /* 0x008fe400078010ff */
[----:B------:R-:W-:-:S02]  /*d850*/  @!P3 LEA.HI.X R15, R234, R69, R88, 0x2, P5 ;  /* 0x00000045ea0fb211 */ /* 0x000fc400028f1458 */
[-C--:B------:R-:W-:Y:S02]  /*d860*/  @!P1 LEA.HI.X R21, R233, R69.reuse, R83, 0x2, P0 ;  /* 0x00000045e9159211 */ /* 0x080fe400000f1453 */
[----:B------:R-:W-:Y:S01]  /*d870*/  ISETP.GE.AND P0, PT, R22, UR4, PT ;  /* 0x0000000416007c0c */ /* 0x000fe2000bf06270 */
[----:B------:R2:W-:Y:S01]  /*d880*/  @!P3 ST.E.64 desc[UR48][R14.64], R124 ;  /* 0x0000007c0e00b985 */ /* 0x0005e2000c101b30 */
[CC--:B0-----:R-:W-:Y:S02]  /*d890*/  @!P4 LEA R28, P3, R232.reuse, R68.reuse, 0x2 ;  /* 0x00000044e81cc211 */ /* 0x0c1fe400078610ff */
[C---:B------:R-:W-:Y:S01]  /*d8a0*/  @!P2 LEA R30, P5, R23.reuse, R68, 0x2 ;  /* 0x00000044171ea211 */ /* 0x040fe200078a10ff */
[----:B------:R0:W-:Y:S01]  /*d8b0*/  @!P1 ST.E.64 desc[UR48][R20.64], R126 ;  /* 0x0000007e14009985 */ /* 0x0001e2000c101b30 */
[-C--:B------:R-:W-:Y:S01]  /*d8c0*/  @!P4 LEA.HI.X R29, R232, R69.reuse, R82, 0x2, P3 ;  /* 0x00000045e81dc211 */ /* 0x080fe200018f1452 */
[----:B-1----:R-:W-:Y:S01]  /*d8d0*/  VIADD R9, R16, 0xf0 ;  /* 0x000000f010097836 */ /* 0x002fe20000000000 */
[----:B------:R-:W-:-:S02]  /*d8e0*/  @!P2 LEA.HI.X R31, R23, R69, R81, 0x2, P5 ;  /* 0x00000045171fa211 */ /* 0x000fc400028f1451 */
[----:B------:R-:W-:Y:S01]  /*d8f0*/  ISETP.GE.AND P1, PT, R17, UR4, PT ;  /* 0x0000000411007c0c */ /* 0x000fe2000bf26270 */
[----:B------:R1:W-:Y:S01]  /*d900*/  @!P4 ST.E.64 desc[UR48][R28.64], R132 ;  /* 0x000000841c00c985 */ /* 0x0003e2000c101b30 */
[----:B------:R-:W-:Y:S02]  /*d910*/  ISETP.GE.AND P3, PT, R9, UR4, PT ;  /* 0x0000000409007c0c */ /* 0x000fe4000bf66270 */
[----:B------:R-:W-:Y:S01]  /*d920*/  ISETP.GE.AND P5, PT, R19, UR4, PT ;  /* 0x0000000413007c0c */ /* 0x000fe2000bfa6270 */
[----:B------:R3:W-:Y:S01]  /*d930*/  @!P2 ST.E.64 desc[UR48][R30.64], R134 ;  /* 0x000000861e00a985 */ /* 0x0007e2000c101b30 */
[----:B------:R-:W-:Y:S01]  /*d940*/  @!P0 LEA R6, P2, R22, R68, 0x2 ;  /* 0x0000004416068211 */ /* 0x000fe200078410ff */
[----:B--2---:R-:W-:Y:S01]  /*d950*/  VIADD R15, R16, 0xf8 ;  /* 0x000000f8100f7836 */ /* 0x004fe20000000000 */
[----:B------:R-:W-:Y:S02]  /*d960*/  ISETP.GE.AND P4, PT, R18, UR4, PT ;  /* 0x0000000412007c0c */ /* 0x000fe4000bf86270 */
[----:B------:R-:W-:-:S02]  /*d970*/  @!P0 LEA.HI.X R7, R22, R69, R80, 0x2, P2 ;  /* 0x0000004516078211 */ /* 0x000fc400010f1450 */
[----:B------:R-:W-:Y:S02]  /*d980*/  ISETP.GE.AND P2, PT, R15, UR4, PT ;  /* 0x000000040f007c0c */ /* 0x000fe4000bf46270 */
[----:B------:R-:W-:Y:S01]  /*d990*/  SHF.R.S32.HI R8, RZ, 0x1f, R17 ;  /* 0x0000001fff087819 */ /* 0x000fe20000011411 */
[----:B------:R2:W-:Y:S01]  /*d9a0*/  @!P0 ST.E.64 desc[UR48][R6.64], R140 ;  /* 0x0000008c06008985 */ /* 0x0005e2000c101b30 */
[-C--:B0-----:R-:W-:Y:S02]  /*d9b0*/  @!P1 LEA R20, P6, R17, R68.reuse, 0x2 ;  /* 0x0000004411149211 */ /* 0x081fe400078c10ff */
[----:B------:R-:W-:Y:S02]  /*d9c0*/  SHF.R.S32.HI R14, RZ, 0x1f, R9 ;  /* 0x0000001fff0e7819 */ /* 0x000fe40000011409 */
[----:B-1----:R-:W-:Y:S02]  /*d9d0*/  @!P3 LEA R28, P0, R9, R68, 0x2 ;  /* 0x00000044091cb211 */ /* 0x002fe400078010ff */
[----:B------:R-:W-:-:S02]  /*d9e0*/  @!P1 LEA.HI.X R21, R17, R69, R8, 0x2, P6 ;  /* 0x0000004511159211 */ /* 0x000fc400030f1408 */
[-C--:B------:R-:W-:Y:S02]  /*d9f0*/  @!P5 LEA R8, P6, R19, R68.reuse, 0x2 ;  /* 0x000000441308d211 */ /* 0x080fe400078c10ff */
[-C--:B------:R-:W-:Y:S02]  /*da00*/  @!P3 LEA.HI.X R29, R9, R69.reuse, R14, 0x2, P0 ;  /* 0x00000045091db211 */ /* 0x080fe400000f140e */
[----:B------:R-:W-:Y:S02]  /*da10*/  @!P5 LEA.HI.X R9, R19, R69, R79, 0x2, P6 ;  /* 0x000000451309d211 */ /* 0x000fe400030f144f */
[----:B---3--:R-:W-:Y:S02]  /*da20*/  SHF.R.S32.HI R31, RZ, 0x1f, R15 ;  /* 0x0000001fff1f7819 */ /* 0x008fe4000001140f */
[-C--:B------:R-:W-:Y:S01]  /*da30*/  @!P2 LEA R30, P6, R15, R68.reuse, 0x2 ;  /* 0x000000440f1ea211 */ /* 0x080fe200078c10ff */
[----:B------:R2:W-:Y:S01]  /*da40*/  @!P5 ST.E.64 desc[UR48][R8.64], R142 ;  /* 0x0000008e0800d985 */ /* 0x0005e2000c101b30 */
[----:B------:R-:W-:-:S02]  /*da50*/  @!P4 LEA R14, P0, R18, R68, 0x2 ;  /* 0x00000044120ec211 */ /* 0x000fc400078010ff */
[-C--:B------:R-:W-:Y:S02]  /*da60*/  @!P2 LEA.HI.X R31, R15, R69.reuse, R31, 0x2, P6 ;  /* 0x000000450f1fa211 */ /* 0x080fe400030f141f */
[----:B------:R-:W-:-:S05]  /*da70*/  @!P4 LEA.HI.X R15, R18, R69, R78, 0x2, P0 ;  /* 0x00000045120fc211 */ /* 0x000fca00000f144e */
[----:B------:R2:W-:Y:S04]  /*da80*/  @!P4 ST.E.64 desc[UR48][R14.64], R148 ;  /* 0x000000940e00c985 */ /* 0x0005e8000c101b30 */
[----:B------:R2:W-:Y:S04]  /*da90*/  @!P1 ST.E.64 desc[UR48][R20.64], R150 ;  /* 0x0000009614009985 */ /* 0x0005e8000c101b30 */
[----:B------:R2:W-:Y:S04]  /*daa0*/  @!P3 ST.E.64 desc[UR48][R28.64], R156 ;  /* 0x0000009c1c00b985 */ /* 0x0005e8000c101b30 */
[----:B------:R2:W-:Y:S02]  /*dab0*/  @!P2 ST.E.64 desc[UR48][R30.64], R158 ;  /* 0x0000009e1e00a985 */ /* 0x0005e4000c101b30 */
.L_x_181:
[----:B------:R-:W-:Y:S05]  /*dac0*/  BSYNC B1 ;  /* 0x0000000000017941 */ /* 0x000fea0003800000 */
.L_x_180:
[----:B------:R-:W-:Y:S01]  /*dad0*/  ISETP.GE.AND P0, PT, R74, UR9, PT ;  /* 0x000000094a007c0c */ /* 0x000fe2000bf06270 */
[----:B--2---:R0:W1:Y:S04]  /*dae0*/  SHFL.IDX PT, R7, R75, 0x1, 0x1c1f ;  /* 0x003c1f004b077f89 */ /* 0x00406800000e0000 */
[----:B------:R0:W2:Y:S08]  /*daf0*/  SHFL.IDX PT, R6, R0, 0x1, 0x1c1f ;  /* 0x003c1f0000067f89 */ /* 0x0000b000000e0000 */
[----:B0-----:R-:W-:Y:S05]  /*db00*/  @P0 BRA `(.L_x_179) ;  /* 0x0000001400ec0947 */ /* 0x001fea0003800000 */
[----:B------:R-:W-:Y:S02]  /*db10*/  ULDC UR4, c[0x0][0xac8] ;  /* 0x0002b20000047ab9 */ /* 0x000fe40000000800 */
[----:B------:R-:W-:Y:S02]  /*db20*/  ISETP.GE.AND P2, PT, R16, UR4, PT ;  /* 0x0000000410007c0c */ /* 0x000fe4000bf46270 */
[----:B------:R-:W-:Y:S02]  /*db30*/  ISETP.GE.AND P5, PT, R190, UR4, PT ;  /* 0x00000004be007c0c */ /* 0x000fe4000bfa6270 */
[----:B------:R-:W-:Y:S02]  /*db40*/  ISETP.GE.AND P4, PT, R188, UR4, PT ;  /* 0x00000004bc007c0c */ /* 0x000fe4000bf86270 */
[----:B------:R-:W-:Y:S02]  /*db50*/  ISETP.GE.AND P3, PT, R186, UR4, PT ;  /* 0x00000004ba007c0c */ /* 0x000fe4000bf66270 */
[----:B------:R-:W-:-:S05]  /*db60*/  ISETP.GE.AND P0, PT, R184, UR4, PT ;  /* 0x00000004b8007c0c */ /* 0x000fca000bf06270 */
[----:B-12---:R-:W-:Y:S02]  /*db70*/  @!P2 IMAD.WIDE R8, R16, 0x4, R6 ;  /* 0x000000041008a825 */ /* 0x006fe400078e0206 */
[----:B------:R-:W-:-:S03]  /*db80*/  @!P5 LEA R14, P1, R190, R6, 0x2 ;  /* 0x00000006be0ed211 */ /* 0x000fc600078210ff */
[----:B------:R0:W-:Y:S01]  /*db90*/  @!P2 ST.E.64 desc[UR48][R8.64], R10 ;  /* 0x0000000a0800a985 */ /* 0x0001e2000c101b30 */
[-C--:B------:R-:W-:Y:S02]  /*dba0*/  @!P4 LEA R20, P2, R188, R6.reuse, 0x2 ;  /* 0x00000006bc14c211 */ /* 0x080fe400078410ff */
[-C--:B------:R-:W-:Y:S02]  /*dbb0*/  @!P5 LEA.HI.X R15, R190, R7.reuse, R191, 0x2, P1 ;  /* 0x00000007be0fd211 */ /* 0x080fe400008f14bf */
[----:B------:R-:W-:Y:S02]  /*dbc0*/  ISETP.GE.AND P1, PT, R182, UR4, PT ;  /* 0x00000004b6007c0c */ /* 0x000fe4000bf26270 */
[-C--:B------:R-:W-:Y:S01]  /*dbd0*/  @!P4 LEA.HI.X R21, R188, R7.reuse, R189, 0x2, P2 ;  /* 0x00000007bc15c211 */ /* 0x080fe200010f14bd */
[----:B------:R1:W-:Y:S01]  /*dbe0*/  @!P5 ST.E.64 desc[UR48][R14.64], R12 ;  /* 0x0000000c0e00d985 */ /* 0x0003e2000c101b30 */
[----:B------:R-:W-:Y:S02]  /*dbf0*/  @!P3 LEA R28, P6, R186, R6, 0x2 ;  /* 0x00000006ba1cb211 */ /* 0x000fe400078c10ff */
[----:B------:R-:W-:Y:S01]  /*dc00*/  ISETP.GE.AND P2, PT, R180, UR4, PT ;  /* 0x00000004b4007c0c */ /* 0x000fe2000bf46270 */
[----:B------:R-:W-:Y:S01]  /*dc10*/  @!P4 ST.E.64 desc[UR48][R20.64], R24 ;  /* 0x000000181400c985 */ /* 0x000fe2000c101b30 */
[----:B------:R-:W-:-:S02]  /*dc20*/  @!P3 LEA.HI.X R29, R186, R7, R187, 0x2, P6 ;  /* 0x00000007ba1db211 */ /* 0x000fc400030f14bb */
[----:B------:R-:W-:Y:S02]  /*dc30*/  ISETP.GE.AND P4, PT, R178, UR4, PT ;  /* 0x00000004b2007c0c */ /* 0x000fe4000bf86270 */
[-C--:B------:R-:W-:Y:S01]  /*dc40*/  @!P0 LEA R30, P5, R184, R6.reuse, 0x2 ;  /* 0x00000006b81e8211 */ /* 0x080fe200078a10ff */
[----:B------:R2:W-:Y:S01]  /*dc50*/  @!P3 ST.E.64 desc[UR48][R28.64], R26 ;  /* 0x0000001a1c00b985 */ /* 0x0005e2000c101b30 */
[----:B------:R-:W-:Y:S02]  /*dc60*/  ISETP.GE.AND P3, PT, R176, UR4, PT ;  /* 0x00000004b0007c0c */ /* 0x000fe4000bf66270 */
[-C--:B------:R-:W-:Y:S02]  /*dc70*/  @!P0 LEA.HI.X R31, R184, R7.reuse, R185, 0x2, P5 ;  /* 0x00000007b81f8211 */ /* 0x080fe400028f14b9 */
[-C--:B0-----:R-:W-:Y:S02]  /*dc80*/  @!P1 LEA R8, P5, R182, R6.reuse, 0x2 ;  /* 0x00000006b6089211 */ /* 0x081fe400078a10ff */
[----:B------:R-:W-:Y:S01]  /*dc90*/  @!P2 LEA R10, P6, R180, R6, 0x2 ;  /* 0x00000006b40aa211 */ /* 0x000fe200078c10ff */
[----:B------:R-:W-:Y:S01]  /*dca0*/  @!P0 ST.E.64 desc[UR48][R30.64], R32 ;  /* 0x000000201e008985 */ /* 0x000fe2000c101b30 */
[----:B------:R-:W-:-:S02]  /*dcb0*/  @!P1 LEA.HI.X R9, R182, R7, R183, 0x2, P5 ;  /* 0x00000007b6099211 */ /* 0x000fc400028f14b7 */
[-C--:B------:R-:W-:Y:S02]  /*dcc0*/  @!P2 LEA.HI.X R11, R180, R7.reuse, R181, 0x2, P6 ;  /* 0x00000007b40ba211 */ /* 0x080fe400030f14b5 */
[-C--:B-1----:R-:W-:Y:S01]  /*dcd0*/  @!P4 LEA R12, P5, R178, R6.reuse, 0x2 ;  /* 0x00000006b20cc211 */ /* 0x082fe200078a10ff */
[----:B------:R0:W-:Y:S01]  /*dce0*/  @!P1 ST.E.64 desc[UR48][R8.64], R34 ;  /* 0x0000002208009985 */ /* 0x0001e2000c101b30 */
[----:B------:R-:W-:Y:S01]  /*dcf0*/  ISETP.GE.AND P0, PT, R174, UR4, PT ;  /* 0x00000004ae007c0c */ /* 0x000fe2000bf06270 */
[----:B--2---:R-:W-:Y:S01]  /*dd00*/  VIADD R27, R16, 0xf0 ;  /* 0x000000f0101b7836 */ /* 0x004fe20000000000 */
[----:B------:R-:W-:Y:S01]  /*dd10*/  @!P4 LEA.HI.X R13, R178, R7, R179, 0x2, P5 ;  /* 0x00000007b20dc211 */ /* 0x000fe200028f14b3 */
[----:B------:R1:W-:Y:S01]  /*dd20*/  @!P2 ST.E.64 desc[UR48][R10.64], R40 ;  /* 0x000000280a00a985 */ /* 0x0003e2000c101b30 */
[----:B------:R-:W-:Y:S02]  /*dd30*/  ISETP.GE.AND P1, PT, R172, UR4, PT ;  /* 0x00000004ac007c0c */ /* 0x000fe4000bf26270 */
[----:B------:R-:W-:Y:S01]  /*dd40*/  @!P3 LEA R14, P2, R176, R6, 0x2 ;  /* 0x00000006b00eb211 */ /* 0x000fe200078410ff */
[----:B------:R2:W-:Y:S01]  /*dd50*/  @!P4 ST.E.64 desc[UR48][R12.64], R42 ;  /* 0x0000002a0c00c985 */ /* 0x0005e2000c101b30 */
[----:B------:R-:W-:-:S02]  /*dd60*/  ISETP.GE.AND P4, PT, R170, UR4, PT ;  /* 0x00000004aa007c0c */ /* 0x000fc4000bf86270 */
[-C--:B------:R-:W-:Y:S02]  /*dd70*/  @!P3 LEA.HI.X R15, R176, R7.reuse, R177, 0x2, P2 ;  /* 0x00000007b00fb211 */ /* 0x080fe400010f14b1 */
[----:B------:R-:W-:Y:S02]  /*dd80*/  ISETP.GE.AND P2, PT, R168, UR4, PT ;  /* 0x00000004a8007c0c */ /* 0x000fe4000bf46270 */
[-C--:B------:R-:W-:Y:S01]  /*dd90*/  @!P0 LEA R20, P6, R174, R6.reuse, 0x2 ;  /* 0x00000006ae148211 */ /* 0x080fe200078c10ff */
[----:B------:R3:W-:Y:S01]  /*dda0*/  @!P3 ST.E.64 desc[UR48][R14.64], R48 ;  /* 0x000000300e00b985 */ /* 0x0007e2000c101b30 */
[----:B------:R-:W-:Y:S02]  /*ddb0*/  ISETP.GE.AND P3, PT, R166, UR4, PT ;  /* 0x00000004a6007c0c */ /* 0x000fe4000bf66270 */
[----:B------:R-:W-:Y:S02]  /*ddc0*/  @!P1 LEA R24, P5, R172, R6, 0x2 ;  /* 0x00000006ac189211 */ /* 0x000fe400078a10ff */
[----:B------:R-:W-:-:S02]  /*ddd0*/  @!P0 LEA.HI.X R21, R174, R7, R175, 0x2, P6 ;  /* 0x00000007ae158211 */ /* 0x000fc400030f14af */
[-C--:B------:R-:W-:Y:S02]  /*dde0*/  @!P1 LEA.HI.X R25, R172, R7.reuse, R173, 0x2, P5 ;  /* 0x00000007ac199211 */ /* 0x080fe400028f14ad */
[-C--:B0-----:R-:W-:Y:S01]  /*ddf0*/  @!P4 LEA R8, P5, R170, R6.reuse, 0x2 ;  /* 0x00000006aa08c211 */ /* 0x081fe200078a10ff */
[----:B------:R0:W-:Y:S01]  /*de00*/  @!P0 ST.E.64 desc[UR48][R20.64], R50 ;  /* 0x0000003214008985 */ /* 0x0001e2000c101b30 */
[----:B------:R-:W-:Y:S02]  /*de10*/  ISETP.GE.AND P0, PT, R164, UR4, PT ;  /* 0x00000004a4007c0c */ /* 0x000fe4000bf06270 */
[-C--:B-1----:R-:W-:Y:S01]  /*de20*/  @!P2 LEA R10, P6, R168, R6.reuse, 0x2 ;  /* 0x00000006a80aa211 */ /* 0x082fe200078c10ff */
[----:B------:R1:W-:Y:S01]  /*de30*/  @!P1 ST.E.64 desc[UR48][R24.64], R56 ;  /* 0x0000003818009985 */ /* 0x0003e2000c101b30 */
[----:B------:R-:W-:Y:S02]  /*de40*/  @!P4 LEA.HI.X R9, R170, R7, R171, 0x2, P5 ;  /* 0x00000007aa09c211 */ /* 0x000fe400028f14ab */
[----:B--2---:R-:W-:-:S02]  /*de50*/  @!P3 LEA R12, P5, R166, R6, 0x2 ;  /* 0x00000006a60cb211 */ /* 0x004fc400078a10ff */
[-C--:B------:R-:W-:Y:S01]  /*de60*/  @!P2 LEA.HI.X R11, R168, R7.reuse, R169, 0x2, P6 ;  /* 0x00000007a80ba211 */ /* 0x080fe200030f14a9 */
[----:B------:R2:W-:Y:S01]  /*de70*/  @!P4 ST.E.64 desc[UR48][R8.64], R58 ;  /* 0x0000003a0800c985 */ /* 0x0005e2000c101b30 */
[----:B------:R-:W-:Y:S02]  /*de80*/  @!P3 LEA.HI.X R13, R166, R7, R167, 0x2, P5 ;  /* 0x00000007a60db211 */ /* 0x000fe400028f14a7 */
[----:B------:R-:W-:Y:S01]  /*de90*/  ISETP.GE.AND P1, PT, R162, UR4, PT ;  /* 0x00000004a2007c0c */ /* 0x000fe2000bf26270 */
[----:B------:R4:W-:Y:S01]  /*dea0*/  @!P2 ST.E.64 desc[UR48][R10.64], R64 ;  /* 0x000000400a00a985 */ /* 0x0009e2000c101b30 */
[----:B------:R-:W-:Y:S02]  /*deb0*/  ISETP.GE.AND P4, PT, R160, UR4, PT ;  /* 0x00000004a0007c0c */ /* 0x000fe4000bf86270 */
[----:B---3--:R-:W-:Y:S01]  /*dec0*/  @!P0 LEA R14, P2, R164, R6, 0x2 ;  /* 0x00000006a40e8211 */ /* 0x008fe200078410ff */
[----:B------:R3:W-:Y:S01]  /*ded0*/  @!P3 ST.E.64 desc[UR48][R12.64], R66 ;  /* 0x000000420c00b985 */ /* 0x0007e2000c101b30 */
[----:B------:R-:W-:-:S02]  /*dee0*/  ISETP.GE.AND P3, PT, R94, UR4, PT ;  /* 0x000000045e007c0c */ /* 0x000fc4000bf66270 */
[-C--:B------:R-:W-:Y:S02]  /*def0*/  @!P0 LEA.HI.X R15, R164, R7.reuse, R165, 0x2, P2 ;  /* 0x00000007a40f8211 */ /* 0x080fe400010f14a5 */
[----:B------:R-:W-:Y:S02]  /*df00*/  ISETP.GE.AND P2, PT, R92, UR4, PT ;  /* 0x000000045c007c0c */ /* 0x000fe4000bf46270 */
[----:B------:R-:W-:Y:S01]  /*df10*/  SHF.R.S32.HI R0, RZ, 0x1f, R27 ;  /* 0x0000001fff007819 */ /* 0x000fe2000001141b */
[----:B------:R5:W-:Y:S01]  /*df20*/  @!P0 ST.E.64 desc[UR48][R14.64], R96 ;  /* 0x000000600e008985 */ /* 0x000be2000c101b30 */
[-C--:B0-----:R-:W-:Y:S02]  /*df30*/  @!P1 LEA R20, P6, R162, R6.reuse, 0x2 ;  /* 0x00000006a2149211 */ /* 0x081fe400078c10ff */
[----:B-1----:R-:W-:Y:S02]  /*df40*/  @!P4 LEA R24, P5, R160, R6, 0x2 ;  /* 0x00000006a018c211 */ /* 0x002fe400078a10ff */
[----:B------:R-:W-:-:S02]  /*df50*/  @!P1 LEA.HI.X R21, R162, R7, R163, 0x2, P6 ;  /* 0x00000007a2159211 */ /* 0x000fc400030f14a3 */
[----:B------:R-:W-:Y:S02]  /*df60*/  ISETP.GE.AND P0, PT, R237, UR4, PT ;  /* 0x00000004ed007c0c */ /* 0x000fe4000bf06270 */
[-C--:B------:R-:W-:Y:S01]  /*df70*/  @!P4 LEA.HI.X R25, R160, R7.reuse, R161, 0x2, P5 ;  /* 0x00000007a019c211 */ /* 0x080fe200028f14a1 */
[----:B------:R0:W-:Y:S01]  /*df80*/  @!P1 ST.E.64 desc[UR48][R20.64], R98 ;  /* 0x0000006214009985 */ /* 0x0001e2000c101b30 */
[-C--:B--2---:R-:W-:Y:S02]  /*df90*/  @!P3 LEA R8, P5, R94, R6.reuse, 0x2 ;  /* 0x000000065e08b211 */ /* 0x084fe400078a10ff */
[----:B------:R-:W-:Y:S01]  /*dfa0*/  ISETP.GE.AND P1, PT, R236, UR4, PT ;  /* 0x00000004ec007c0c */ /* 0x000fe2000bf26270 */
[----:B------:R1:W-:Y:S01]  /*dfb0*/  @!P4 ST.E.64 desc[UR48][R24.64], R104 ;  /* 0x000000681800c985 */ /* 0x0003e2000c101b30 */
[----:B------:R-:W-:Y:S02]  /*dfc0*/  @!P3 LEA.HI.X R9, R94, R7, R95, 0x2, P5 ;  /* 0x000000075e09b211 */ /* 0x000fe400028f145f */
[----:B----4-:R-:W-:-:S02]  /*dfd0*/  @!P2 LEA R10, P6, R92, R6, 0x2 ;  /* 0x000000065c0aa211 */ /* 0x010fc400078c10ff */
[----:B------:R-:W-:Y:S01]  /*dfe0*/  ISETP.GE.AND P4, PT, R235, UR4, PT ;  /* 0x00000004eb007c0c */ /* 0x000fe2000bf86270 */
[----:B------:R2:W-:Y:S01]  /*dff0*/  @!P3 ST.E.64 desc[UR48][R8.64], R106 ;  /* 0x0000006a0800b985 */ /* 0x0005e2000c101b30 */
[----:B------:R-:W-:Y:S02]  /*e000*/  ISETP.GE.AND P3, PT, R234, UR4, PT ;  /* 0x00000004ea007c0c */ /* 0x000fe4000bf66270 */
[C---:B---3--:R-:W-:Y:S02]  /*e010*/  @!P0 LEA R12, P5, R237.reuse, R6, 0x2 ;  /* 0x00000006ed0c8211 */ /* 0x048fe400078a10ff */
[-C--:B------:R-:W-:Y:S02]  /*e020*/  @!P2 LEA.HI.X R11, R92, R7.reuse, R93, 0x2, P6 ;  /* 0x000000075c0ba211 */ /* 0x080fe400030f145d */
[----:B------:R-:W-:-:S03]  /*e030*/  @!P0 LEA.HI.X R13, R237, R7, R91, 0x2, P5 ;  /* 0x00000007ed0d8211 */ /* 0x000fc600028f145b */
[----:B------:R3:W-:Y:S01]  /*e040*/  @!P2 ST.E.64 desc[UR48][R10.64], R112 ;  /* 0x000000700a00a985 */ /* 0x0007e2000c101b30 */
[CC--:B-----5:R-:W-:Y:S02]  /*e050*/  @!P1 LEA R14, P2, R236.reuse, R6.reuse, 0x2 ;  /* 0x00000006ec0e9211 */ /* 0x0e0fe400078410ff */
[-C--:B0-----:R-:W-:Y:S01]  /*e060*/  @!P4 LEA R20, P5, R235, R6.reuse, 0x2 ;  /* 0x00000006eb14c211 */ /* 0x081fe200078a10ff */
[----:B------:R0:W-:Y:S01]  /*e070*/  @!P0 ST.E.64 desc[UR48][R12.64], R114 ;  /* 0x000000720c008985 */ /* 0x0001e2000c101b30 */
[----:B------:R-:W-:Y:S02]  /*e080*/  ISETP.GE.AND P0, PT, R233, UR4, PT ;  /* 0x00000004e9007c0c */ /* 0x000fe4000bf06270 */
[-C--:B------:R-:W-:Y:S02]  /*e090*/  @!P1 LEA.HI.X R15, R236, R7.reuse, R90, 0x2, P2 ;  /* 0x00000007ec0f9211 */ /* 0x080fe400010f145a */
[----:B------:R-:W-:Y:S02]  /*e0a0*/  ISETP.GE.AND P2, PT, R232, UR4, PT ;  /* 0x00000004e8007c0c */ /* 0x000fe4000bf46270 */
[----:B-1----:R-:W-:Y:S01]  /*e0b0*/  @!P3 LEA R24, P6, R234, R6, 0x2 ;  /* 0x00000006ea18b211 */ /* 0x002fe200078c10ff */
[----:B------:R1:W-:Y:S01]  /*e0c0*/  @!P1 ST.E.64 desc[UR48][R14.64], R120 ;  /* 0x000000780e009985 */ /* 0x0003e2000c101b30 */
[----:B------:R-:W-:-:S02]  /*e0d0*/  @!P4 LEA.HI.X R21, R235, R7, R89, 0x2, P5 ;  /* 0x00000007eb15c211 */ /* 0x000fc400028f1459 */
[----:B------:R-:W-:-:S03]  /*e0e0*/  @!P3 LEA.HI.X R25, R234, R7, R88, 0x2, P6 ;  /* 0x00000007ea19b211 */ /* 0x000fc600030f1458 */
[----:B------:R-:W-:Y:S01]  /*e0f0*/  @!P4 ST.E.64 desc[UR48][R20.64], R122 ;  /* 0x0000007a1400c985 */ /* 0x000fe2000c101b30 */
[-C--:B--2---:R-:W-:Y:S02]  /*e100*/  @!P0 LEA R8, P1, R233, R6.reuse, 0x2 ;  /* 0x00000006e9088211 */ /* 0x084fe400078210ff */
[----:B------:R-:W-:Y:S01]  /*e110*/  ISETP.GE.AND P4, PT, R23, UR4, PT ;  /* 0x0000000417007c0c */ /* 0x000fe2000bf86270 */
[----:B------:R2:W-:Y:S01]  /*e120*/  @!P3 ST.E.64 desc[UR48][R24.64], R128 ;  /* 0x000000801800b985 */ /* 0x0005e2000c101b30 */
[----:B------:R-:W-:Y:S02]  /*e130*/  ISETP.GE.AND P3, PT, R22, UR4, PT ;  /* 0x0000000416007c0c */ /* 0x000fe4000bf66270 */
[C---:B---3--:R-:W-:Y:S02]  /*e140*/  @!P2 LEA R10, P5, R232.reuse, R6, 0x2 ;  /* 0x00000006e80aa211 */ /* 0x048fe400078a10ff */
[-C--:B------:R-:W-:Y:S02]  /*e150*/  @!P0 LEA.HI.X R9, R233, R7.reuse, R83, 0x2, P1 ;  /* 0x00000007e9098211 */ /* 0x080fe400008f1453 */
[----:B------:R-:W-:-:S02]  /*e160*/  @!P2 LEA.HI.X R11, R232, R7, R82, 0x2, P5 ;  /* 0x00000007e80ba211 */ /* 0x000fc400028f1452 */
[----:B------:R-:W-:Y:S01]  /*e170*/  ISETP.GE.AND P1, PT, R27, UR4, PT ;  /* 0x000000041b007c0c */ /* 0x000fe2000bf26270 */
[----:B------:R3:W-:Y:S01]  /*e180*/  @!P0 ST.E.64 desc[UR48][R8.64], R130 ;  /* 0x0000008208008985 */ /* 0x0007e2000c101b30 */
[----:B------:R-:W-:Y:S02]  /*e190*/  ISETP.GE.AND P0, PT, R18, UR4, PT ;  /* 0x0000000412007c0c */ /* 0x000fe4000bf06270 */
[-C--:B0-----:R-:W-:Y:S01]  /*e1a0*/  @!P4 LEA R12, P5, R23, R6.reuse, 0x2 ;  /* 0x00000006170cc211 */ /* 0x081fe200078a10ff */
[----:B------:R0:W-:Y:S01]  /*e1b0*/  @!P2 ST.E.64 desc[UR48][R10.64], R136 ;  /* 0x000000880a00a985 */ /* 0x0001e2000c101b30 */
[----:B------:R-:W-:Y:S02]  /*e1c0*/  ISETP.GE.AND P2, PT, R19, UR4, PT ;  /* 0x0000000413007c0c */ /* 0x000fe4000bf46270 */
[----:B-1----:R-:W-:Y:S02]  /*e1d0*/  @!P3 LEA R14, P6, R22, R6, 0x2 ;  /* 0x00000006160eb211 */ /* 0x002fe400078c10ff */
[----:B------:R-:W-:-:S02]  /*e1e0*/  @!P4 LEA.HI.X R13, R23, R7, R81, 0x2, P5 ;  /* 0x00000007170dc211 */ /* 0x000fc400028f1451 */
[----:B------:R-:W-:Y:S02]  /*e1f0*/  @!P3 LEA.HI.X R15, R22, R7, R80, 0x2, P6 ;  /* 0x00000007160fb211 */ /* 0x000fe400030f1450 */
[----:B------:R-:W-:Y:S01]  /*e200*/  ISETP.GE.AND P6, PT, R17, UR4, PT ;  /* 0x0000000411007c0c */ /* 0x000fe2000bfc6270 */
[----:B------:R1:W-:Y:S01]  /*e210*/  @!P4 ST.E.64 desc[UR48][R12.64], R138 ;  /* 0x0000008a0c00c985 */ /* 0x0003e2000c101b30 */
[----:B--2---:R-:W-:-:S03]  /*e220*/  @!P1 LEA R24, P5, R27, R6, 0x2 ;  /* 0x000000061b189211 */ /* 0x004fc600078a10ff */
[-C--:B---3--:R-:W-:Y:S01]  /*e230*/  @!P2 LEA R8, P4, R19, R6.reuse, 0x2 ;  /* 0x000000061308a211 */ /* 0x088fe200078810ff */
[----:B------:R2:W-:Y:S01]  /*e240*/  @!P3 ST.E.64 desc[UR48][R14.64], R144 ;  /* 0x000000900e00b985 */ /* 0x0005e2000c101b30 */
[-C--:B------:R-:W-:Y:S02]  /*e250*/  @!P1 LEA.HI.X R25, R27, R7.reuse, R0, 0x2, P5 ;  /* 0x000000071b199211 */ /* 0x080fe400028f1400 */
[CC--:B0-----:R-:W-:Y:S02]  /*e260*/  @!P0 LEA R10, P3, R18.reuse, R6.reuse, 0x2 ;  /* 0x00000006120a8211 */ /* 0x0c1fe400078610ff */
[-C--:B------:R-:W-:Y:S02]  /*e270*/  @!P2 LEA.HI.X R9, R19, R7.reuse, R79, 0x2, P4 ;  /* 0x000000071309a211 */ /* 0x080fe400020f144f */
[----:B------:R-:W-:Y:S02]  /*e280*/  SHF.R.S32.HI R0, RZ, 0x1f, R17 ;  /* 0x0000001fff007819 */ /* 0x000fe40000011411 */
[C---:B------:R-:W-:Y:S01]  /*e290*/  @!P6 LEA R20, P4, R17.reuse, R6, 0x2 ;  /* 0x000000061114e211 */ /* 0x040fe200078810ff */
[----:B------:R2:W-:Y:S01]  /*e2a0*/  @!P2 ST.E.64 desc[UR48][R8.64], R146 ;  /* 0x000000920800a985 */ /* 0x0005e2000c101b30 */
[-C--:B------:R-:W-:Y:S01]  /*e2b0*/  @!P0 LEA.HI.X R11, R18, R7.reuse, R78, 0x2, P3 ;  /* 0x00000007120b8211 */ /* 0x080fe200018f144e */
[----:B-1----:R-:W-:Y:S01]  /*e2c0*/  VIADD R13, R16, 0xf8 ;  /* 0x000000f8100d7836 */ /* 0x002fe20000000000 */
[----:B------:R-:W-:-:S03]  /*e2d0*/  @!P6 LEA.HI.X R21, R17, R7, R0, 0x2, P4 ;  /* 0x000000071115e211 */ /* 0x000fc600020f1400 */
[----:B------:R2:W-:Y:S01]  /*e2e0*/  @!P0 ST.E.64 desc[UR48][R10.64], R152 ;  /* 0x000000980a008985 */ /* 0x0005e2000c101b30 */
[----:B------:R-:W-:-:S03]  /*e2f0*/  ISETP.GE.AND P0, PT, R13, UR4, PT ;  /* 0x000000040d007c0c */ /* 0x000fc6000bf06270 */
[----:B------:R2:W-:Y:S04]  /*e300*/  @!P6 ST.E.64 desc[UR48][R20.64], R154 ;  /* 0x0000009a1400e985 */ /* 0x0005e8000c101b30 */
[----:B------:R2:W-:Y:S06]  /*e310*/  @!P1 ST.E.64 desc[UR48][R24.64], R2 ;  /* 0x0000000218009985 */ /* 0x0005ec000c101b30 */
[----:B------:R-:W-:Y:S05]  /*e320*/  @P0 BRA `(.L_x_179) ;  /* 0x0000000c00e40947 */ /* 0x000fea0003800000 */
[----:B--2---:R-:W-:Y:S02]  /*e330*/  LEA R2, P0, R13, R6, 0x2 ;  /* 0x000000060d027211 */ /* 0x004fe400078010ff */
[----:B------:R-:W-:-:S04]  /*e340*/  SHF.R.S32.HI R6, RZ, 0x1f, R13 ;  /* 0x0000001fff067819 */ /* 0x000fc8000001140d */
[----:B------:R-:W-:-:S05]  /*e350*/  LEA.HI.X R3, R13, R7, R6, 0x2, P0 ;  /* 0x000000070d037211 */ /* 0x000fca00000f1406 */
[----:B------:R0:W-:Y:S01]  /*e360*/  ST.E.64 desc[UR48][R2.64], R4 ;  /* 0x0000000402007985 */ /* 0x0001e2000c101b30 */
[----:B------:R-:W-:Y:S05]  /*e370*/  BRA `(.L_x_179) ;  /* 0x0000000c00d07947 */ /* 0x000fea0003800000 */
.L_x_170:
[----:B------:R-:W-:Y:S02]  /*e380*/  ULDC.64 UR8, c[0x0][0xc00] ;  /* 0x0003000000087ab9 */ /* 0x000fe40000000a00 */
[----:B------:R-:W-:-:S04]  /*e390*/  UISETP.NE.U32.AND UP0, UPT, UR8, URZ, UPT ;  /* 0x0000003f0800728c */ /* 0x000fc8000bf05070 */
[----:B------:R-:W-:-:S03]  /*e3a0*/  UISETP.NE.AND.EX UP0, UPT, UR9, URZ, UPT, UP0 ;  /* 0x0000003f0900728c */ /* 0x000fc6000bf05300 */
[----:B------:R-:W-:Y:S02]  /*e3b0*/  ULDC.64 UR8, c[0x0][0xc00] ;  /* 0x0003000000087ab9 */ /* 0x000fe40000000a00 */
[----:B------:R-:W-:Y:S01]  /*e3c0*/  UIMAD.WIDE UR8, UR36, 0x4, UR8 ;  /* 0x00000004240878a5 */ /* 0x000fe2000f8e0208 */
[----:B------:R-:W-:-:S05]  /*e3d0*/  PLOP3.LUT P1, PT, PT, PT, UP0, 0x80, 0x0 ;  /* 0x000000000000781c */ /* 0x000fca0003f2f008 */
[----:B------:R-:W-:Y:S02]  /*e3e0*/  IMAD.U32 R2, RZ, RZ, UR8 ;  /* 0x00000008ff027e24 */ /* 0x000fe4000f8e00ff */
[----:B------:R-:W-:Y:S01]  /*e3f0*/  IMAD.U32 R3, RZ, RZ, UR9 ;  /* 0x00000009ff037e24 */ /* 0x000fe2000f8e00ff */
[----:B------:R-:W-:Y:S02]  /*e400*/  ULDC.64 UR8, c[0x0][0xc08] ;  /* 0x0003020000087ab9 */ /* 0x000fe40000000a00 */
[----:B------:R-:W-:-:S03]  /*e410*/  UISETP.NE.U32.AND UP1, UPT, UR8, URZ, UPT ;  /* 0x0000003f0800728c */ /* 0x000fc6000bf25070 */
[----:B------:R-:W2:Y:S01]  /*e420*/  @P1 LDG.E R6, desc[UR48][R2.64] ;  /* 0x0000003002061981 */ /* 0x000ea2000c1e1900 */
[----:B------:R-:W-:Y:S01]  /*e430*/  UISETP.NE.AND.EX UP1, UPT, UR9, URZ, UPT, UP1 ;  /* 0x0000003f0900728c */ /* 0x000fe2000bf25310 */
[----:B------:R-:W-:Y:S01]  /*e440*/  ULDC UR4, c[0x0][0xa88] ;  /* 0x0002a20000047ab9 */ /* 0x000fe20000000800 */
[----:B------:R-:W1:Y:S01]  /*e450*/  S2R R7, SR_TID.X ;  /* 0x0000000000077919 */ /* 0x000e620000002100 */
[----:B------:R-:W-:-:S03]  /*e460*/  IMAD.U32 R0, RZ, RZ, UR4 ;  /* 0x00000004ff007e24 */ /* 0x000fc6000f8e00ff */
[----:B------:R-:W-:-:S05]  /*e470*/  PLOP3.LUT P2, PT, PT, PT, UP1, 0x80, 0x0 ;  /* 0x000000000000781c */ /* 0x000fca0003f4f018 */
[----:B------:R-:W-:Y:S02]  /*e480*/  @UP1 ULDC.64 UR8, c[0x0][0xc08] ;  /* 0x0003020000081ab9 */ /* 0x000fe40000000a00 */
[----:B------:R-:W-:-:S06]  /*e490*/  @UP1 UIMAD.WIDE UR8, UR36, 0x4, UR8 ;  /* 0x00000004240818a5 */ /* 0x000fcc000f8e0208 */
[----:B------:R-:W-:Y:S02]  /*e4a0*/  IMAD.U32 R4, RZ, RZ, UR8 ;  /* 0x00000008ff047e24 */ /* 0x000fe4000f8e00ff */
[----:B------:R-:W-:-:S05]  /*e4b0*/  IMAD.U32 R5, RZ, RZ, UR9 ;  /* 0x00000009ff057e24 */ /* 0x000fca000f8e00ff */
[----:B------:R3:W5:Y:S01]  /*e4c0*/  @P2 LDG.E R0, desc[UR48][R4.64] ;  /* 0x0000003004002981 */ /* 0x000762000c1e1900 */
[----:B------:R-:W-:Y:S01]  /*e4d0*/  UMOV UR4, URZ ;  /* 0x0000003f00047c82 */ /* 0x000fe20008000000 */
[----:B--2---:R-:W-:Y:S01]  /*e4e0*/  @P1 R2UR UR4, R6 ;  /* 0x00000000060412ca */ /* 0x004fe200000e0000 */
[----:B-1----:R-:W-:-:S05]  /*e4f0*/  VIADD R6, R7, 0xffffff80 ;  /* 0xffffff8007067836 */ /* 0x002fca0000000000 */
[----:B------:R-:W-:-:S07]  /*e500*/  ISETP.GT.AND P0, PT, R6, 0x7f, PT ;  /* 0x0000007f0600780c */ /* 0x000fce0003f04270 */
[----:B------:R-:W-:Y:S01]  /*e510*/  USHF.R.S32.HI UR16, URZ, 0x1f, UR4 ;  /* 0x0000001f3f107899 */ /* 0x000fe20008011404 */
[----:B---3--:R-:W-:Y:S11]  /*e520*/  @P2 BRA `(.L_x_182) ;  /* 0x0000000000102947 */ /* 0x008ff60003800000 */
[----:B------:R-:W-:Y:S05]  /*e530*/  @!P1 BRA `(.L_x_182) ;  /* 0x00000000000c9947 */ /* 0x000fea0003800000 */
[----:B------:R-:W2:Y:S04]  /*e540*/  LDG.E R5, desc[UR48][R2.64] ;  /* 0x0000003002057981 */ /* 0x000ea8000c1e1900 */
[----:B-----5:R-:W2:Y:S02]  /*e550*/  LDG.E R0, desc[UR48][R2.64+0x4] ;  /* 0x0000043002007981 */ /* 0x020ea4000c1e1900 */
[----:B--2---:R-:W-:-:S07]  /*e560*/  IMAD.IADD R0, R0, 0x1, -R5 ;  /* 0x0000000100007824 */ /* 0x004fce00078e0a05 */
.L_x_182:
[----:B------:R-:W-:Y:S01]  /*e570*/  USEL UR36, UR36, URZ, !UP0 ;  /* 0x0000003f24247287 */ /* 0x000fe2000c000000 */
[----:B------:R-:W-:Y:S01]  /*e580*/  BSSY B1, `(.L_x_183) ;  /* 0x0000038000017945 */ /* 0x000fe20003800000 */
[----:B------:R-:W-:-:S03]  /*e590*/  USEL UR37, UR37, URZ, !UP0 ;  /* 0x0000003f25257287 */ /* 0x000fc6000c000000 */
[----:B------:R-:W-:Y:S09]  /*e5a0*/  @P0 BRA `(.L_x_184) ;  /* 0x0000000000d40947 */ /* 0x000ff20003800000 */
[----:B------:R-:W1:Y:S01]  /*e5b0*/  LDC R9, c[0x0][0xbe8] ;  /* 0x0002fa00ff097b82 */ /* 0x000e620000000800 */
[----:B------:R-:W-:-:S04]  /*e5c0*/  IMAD.U32 R2, RZ, RZ, UR42 ;  /* 0x0000002aff027e24 */ /* 0x000fc8000f8e00ff */
[----:B------:R-:W-:-:S04]  /*e5d0*/  IMAD R2, R2, 0x80, R7 ;  /* 0x0000008002027824 */ /* 0x000fc800078e0207 */
[----:B------:R-:W-:Y:S02]  /*e5e0*/  VIADD R4, R2, 0xffffff80 ;  /* 0xffffff8002047836 */ /* 0x000fe40000000000 */
[----:B-1---5:R-:W-:-:S05]  /*e5f0*/  IMAD R3, R0, R9, RZ ;  /* 0x0000000900037224 */ /* 0x022fca00078e02ff */
[----:B------:R-:W-:-:S13]  /*e600*/  ISETP.GE.AND P0, PT, R4, R3, PT ;  /* 0x000000030400720c */ /* 0x000fda0003f06270 */
[----:B------:R-:W-:Y:S05]  /*e610*/  @P0 BRA `(.L_x_184) ;  /* 0x0000000000b80947 */ /* 0x000fea0003800000 */
[----:B------:R-:W-:Y:S01]  /*e620*/  ISETP.NE.AND P0, PT, R9, 0x1, PT ;  /* 0x000000010900780c */ /* 0x000fe20003f05270 */
[----:B------:R-:W-:Y:S01]  /*e630*/  UISETP.GT.AND UP2, UPT, UR44, 0x1, UPT ;  /* 0x000000012c00788c */ /* 0x000fe2000bf44270 */
[----:B------:R-:W-:Y:S01]  /*e640*/  IMAD.MOV.U32 R5, RZ, RZ, R4 ;  /* 0x000000ffff057224 */ /* 0x000fe200078e0004 */
[----:B------:R-:W-:Y:S02]  /*e650*/  UMOV UR8, 0x9b8 ;  /* 0x000009b800087882 */ /* 0x000fe40000000000 */
[----:B------:R-:W-:Y:S02]  /*e660*/  USEL UR17, UR8, 0x978, UP2 ;  /* 0x0000097808117887 */ /* 0x000fe40009000000 */
[----:B------:R-:W-:-:S06]  /*e670*/  USEL UR19, UR40, URZ, UP2 ;  /* 0x0000003f28137287 */ /* 0x000fcc0009000000 */
[----:B------:R-:W1:Y:S04]  /*e680*/  @P0 LDC R3, c[0x0][0xbec] ;  /* 0x0002fb00ff030b82 */ /* 0x000e680000000800 */
[----:B------:R-:W-:Y:S01]  /*e690*/  ULDC.64 UR8, c[0x0][UR17+0x218] ;  /* 0x0000860011087abb */ /* 0x000fe20008000a00 */
[----:B------:R-:W-:Y:S01]  /*e6a0*/  ULDC.64 UR12, c[0x0][UR17+0x220] ;  /* 0x00008800110c7abb */ /* 0x000fe20008000a00 */
[----:B------:R-:W-:Y:S01]  /*e6b0*/  ULDC.64 UR14, c[0x0][UR17+0x228] ;  /* 0x00008a00110e7abb */ /* 0x000fe20008000a00 */
[----:B------:R-:W-:Y:S01]  /*e6c0*/  UIMAD.WIDE.U32 UR10, UR8, UR39, URZ ;  /* 0x00000027080a72a5 */ /* 0x000fe2000f8e003f */
[----:B------:R-:W2:Y:S01]  /*e6d0*/  @P0 LDC R7, c[0x0][0xbf0] ;  /* 0x0002fc00ff070b82 */ /* 0x000ea20000000800 */
[----:B------:R-:W-:Y:S02]  /*e6e0*/  UIMAD UR18, UR9, UR39, URZ ;  /* 0x00000027091272a4 */ /* 0x000fe4000f8e023f */
[----:B------:R-:W-:-:S02]  /*e6f0*/  UIMAD UR13, UR13, UR36, URZ ;  /* 0x000000240d0d72a4 */ /* 0x000fc4000f8e023f */
[----:B------:R-:W-:Y:S02]  /*e700*/  UIMAD.WIDE.U32 UR20, UR14, UR19, URZ ;  /* 0x000000130e1472a5 */ /* 0x000fe4000f8e003f */
[----:B------:R-:W-:Y:S02]  /*e710*/  UIMAD.WIDE.U32 UR8, UR12, UR36, URZ ;  /* 0x000000240c0872a5 */ /* 0x000fe4000f8e003f */
[----:B------:R-:W-:Y:S02]  /*e720*/  UIMAD UR14, UR15, UR19, URZ ;  /* 0x000000130f0e72a4 */ /* 0x000fe4000f8e023f */
[----:B------:R-:W-:Y:S02]  /*e730*/  UIMAD UR13, UR12, UR37, UR13 ;  /* 0x000000250c0d72a4 */ /* 0x000fe4000f8e020d */
[----:B------:R-:W-:Y:S02]  /*e740*/  UIADD3 UR10, UP0, UP1, UR8, UR10, UR4 ;  /* 0x0000000a080a7290 */ /* 0x000fe4000f91e004 */
[----:B------:R-:W-:Y:S01]  /*e750*/  UIADD3 UR8, UR14, UR21, URZ ;  /* 0x000000150e087290 */ /* 0x000fe2000fffe03f */
[----:B-1----:R-:W-:Y:S01]  /*e760*/  @P0 IMAD.HI.U32 R2, R4, R3, RZ ;  /* 0x0000000304020227 */ /* 0x002fe200078e00ff */
[----:B------:R-:W-:-:S02]  /*e770*/  UIADD3 UR11, UR18, UR11, URZ ;  /* 0x0000000b120b7290 */ /* 0x000fc4000fffe03f */
[----:B------:R-:W-:Y:S01]  /*e780*/  UIADD3 UR13, UR9, UR13, URZ ;  /* 0x0000000d090d7290 */ /* 0x000fe2000fffe03f */
[----:B------:R-:W-:Y:S02]  /*e790*/  IMAD.U32 R3, RZ, RZ, UR21 ;  /* 0x00000015ff037e24 */ /* 0x000fe4000f8e00ff */
[----:B------:R-:W-:Y:S01]  /*e7a0*/  IMAD.U32 R8, RZ, RZ, UR8 ;  /* 0x00000008ff087e24 */ /* 0x000fe2000f8e00ff */
[----:B------:R-:W-:Y:S01]  /*e7b0*/  ULDC.64 UR8, c[0x0][UR17+0x210] ;  /* 0x0000840011087abb */ /* 0x000fe20008000a00 */
[----:B--2---:R-:W-:Y:S01]  /*e7c0*/  @P0 SHF.R.U32.HI R5, RZ, R7, R2 ;  /* 0x00000007ff050219 */ /* 0x004fe20000011602 */
[----:B------:R-:W-:-:S04]  /*e7d0*/  IMAD.U32 R2, RZ, RZ, UR20 ;  /* 0x00000014ff027e24 */ /* 0x000fc8000f8e00ff */
[--C-:B------:R-:W-:Y:S01]  /*e7e0*/  IMAD.MOV R7, RZ, RZ, -R5.reuse ;  /* 0x000000ffff077224 */ /* 0x100fe200078e0a05 */
[----:B------:R-:W-:Y:S01]  /*e7f0*/  IADD3 R2, P0, P1, R5, UR10, R2 ;  /* 0x0000000a05027c10 */ /* 0x000fe2000f91e002 */
[----:B------:R-:W-:Y:S01]  /*e800*/  UIADD3.X UR10, UR13, UR11, UR16, UP0, UP1 ;  /* 0x0000000b0d0a7290 */ /* 0x000fe200087e2410 */
[----:B------:R-:W-:Y:S01]  /*e810*/  SHF.R.S32.HI R5, RZ, 0x1f, R5 ;  /* 0x0000001fff057819 */ /* 0x000fe20000011405 */
[----:B------:R-:W-:-:S04]  /*e820*/  IMAD R7, R9, R7, R4 ;  /* 0x0000000709077224 */ /* 0x000fc800078e0204 */
[----:B------:R-:W-:Y:S01]  /*e830*/  IADD3.X R3, R5, UR10, R8, P0, P1 ;  /* 0x0000000a05037c10 */ /* 0x000fe200087e2408 */
[C---:B------:R-:W-:Y:S01]  /*e840*/  IMAD R9, R7.reuse, UR9, RZ ;  /* 0x0000000907097c24 */ /* 0x040fe2000f8e02ff */
[----:B------:R-:W-:Y:S01]  /*e850*/  SHF.R.S32.HI R4, RZ, 0x1f, R7 ;  /* 0x0000001fff047819 */ /* 0x000fe20000011407 */
[----:B------:R-:W-:Y:S01]  /*e860*/  ULDC.64 UR10, c[0x0][0xba8] ;  /* 0x0002ea00000a7ab9 */ /* 0x000fe20000000a00 */
[----:B------:R-:W-:Y:S01]  /*e870*/  @!UP2 ULDC UR10, c[0x0][0xb50] ;  /* 0x0002d400000aaab9 */ /* 0x000fe20000000800 */
[----:B------:R-:W-:Y:S01]  /*e880*/  IMAD.WIDE.U32 R2, R7, UR8, R2 ;  /* 0x0000000807027c25 */ /* 0x000fe2000f8e0002 */
[----:B------:R-:W-:-:S03]  /*e890*/  @!UP2 ULDC UR11, c[0x0][0xb54] ;  /* 0x0002d500000baab9 */ /* 0x000fc60000000800 */
[----:B------:R-:W-:Y:S01]  /*e8a0*/  IMAD R9, R4, UR8, R9 ;  /* 0x0000000804097c24 */ /* 0x000fe2000f8e0209 */
[----:B------:R-:W-:-:S03]  /*e8b0*/  LEA R4, P0, R2, UR10, 0x2 ;  /* 0x0000000a02047c11 */ /* 0x000fc6000f8010ff */
[----:B------:R-:W-:-:S05]  /*e8c0*/  IMAD.IADD R3, R3, 0x1, R9 ;  /* 0x0000000103037824 */ /* 0x000fca00078e0209 */
[----:B------:R-:W-:Y:S01]  /*e8d0*/  LEA.HI.X R5, R2, UR11, R3, 0x2, P0 ;  /* 0x0000000b02057c11 */ /* 0x000fe200080f1403 */
[----:B------:R-:W-:-:S05]  /*e8e0*/  IMAD.MOV.U32 R3, RZ, RZ, -0x800000 ;  /* 0xff800000ff037424 */ /* 0x000fca00078e00ff */
[----:B------:R1:W-:Y:S02]  /*e8f0*/  STG.E desc[UR48][R4.64], R3 ;  /* 0x0000000304007986 */ /* 0x0003e4000c101930 */
.L_x_184:
[----:B------:R-:W-:Y:S05]  /*e900*/  BSYNC B1 ;  /* 0x0000000000017941 */ /* 0x000fea0003800000 */
.L_x_183:
[----:B------:R-:W-:-:S06]  /*e910*/  UISETP.GT.AND UP0, UPT, UR44, 0x1, UPT ;  /* 0x000000012c00788c */ /* 0x000fcc000bf04270 */
[----:B------:R-:W-:-:S13]  /*e920*/  PLOP3.LUT P0, PT, PT, PT, UP0, 0x80, 0x0 ;  /* 0x000000000000781c */ /* 0x000fda0003f0f008 */
[----:B------:R-:W-:Y:S05]  /*e930*/  @P0 BRA `(.L_x_179) ;  /* 0x0000000800600947 */ /* 0x000fea0003800000 */
[----:B------:R-:W2:Y:S01]  /*e940*/  LDC R11, c[0x0][0xbe8] ;  /* 0x0002fa00ff0b7b82 */ /* 0x000ea20000000800 */
[----:B-1----:R-:W-:Y:S01]  /*e950*/  SHF.R.S32.HI R3, RZ, 0x1f, R6 ;  /* 0x0000001fff037819 */ /* 0x002fe20000011406 */
[----:B------:R-:W-:Y:S01]  /*e960*/  ULDC.64 UR10, c[0x0][0xaa0] ;  /* 0x0002a800000a7ab9 */ /* 0x000fe20000000a00 */
[----:B------:R-:W-:Y:S01]  /*e970*/  BSSY B1, `(.L_x_185) ;  /* 0x0000052000017945 */ /* 0x000fe20003800000 */
[----:B------:R-:W-:Y:S01]  /*e980*/  UIMAD.WIDE.U32 UR8, UR4, UR10, URZ ;  /* 0x0000000a040872a5 */ /* 0x000fe2000f8e003f */
[----:B------:R-:W-:Y:S01]  /*e990*/  LEA.HI R2, R3, R6, RZ, 0x3 ;  /* 0x0000000603027211 */ /* 0x000fe200078f18ff */
[----:B------:R-:W-:-:S03]  /*e9a0*/  UIMAD UR10, UR16, UR10, URZ ;  /* 0x0000000a100a72a4 */ /* 0x000fc6000f8e023f */
[----:B------:R-:W-:Y:S01]  /*e9b0*/  LOP3.LUT R5, R2, 0xfffffff8, RZ, 0xc0, !PT ;  /* 0xfffffff802057812 */ /* 0x000fe200078ec0ff */
[----:B------:R-:W-:Y:S01]  /*e9c0*/  UIMAD UR10, UR4, UR11, UR10 ;  /* 0x0000000b040a72a4 */ /* 0x000fe2000f8e020a */
[----:B------:R-:W-:-:S03]  /*e9d0*/  SHF.R.S32.HI R13, RZ, 0x3, R2 ;  /* 0x00000003ff0d7819 */ /* 0x000fc60000011402 */
[----:B------:R-:W-:Y:S01]  /*e9e0*/  IMAD.IADD R8, R6, 0x1, -R5 ;  /* 0x0000000106087824 */ /* 0x000fe200078e0a05 */
[----:B------:R-:W-:Y:S01]  /*e9f0*/  UIADD3 UR9, UR9, UR10, URZ ;  /* 0x0000000a09097290 */ /* 0x000fe2000fffe03f */
[----:B------:R-:W-:Y:S02]  /*ea00*/  IMAD.U32 R5, RZ, RZ, UR42 ;  /* 0x0000002aff057e24 */ /* 0x000fe4000f8e00ff */
[----:B------:R-:W-:Y:S01]  /*ea10*/  IMAD R2, R8, 0x20, R13 ;  /* 0x0000002008027824 */ /* 0x000fe200078e020d */
[----:B------:R-:W-:Y:S02]  /*ea20*/  ULDC.64 UR10, c[0x0][0xae8] ;  /* 0x0002ba00000a7ab9 */ /* 0x000fe40000000a00 */
[----:B------:R-:W-:Y:S01]  /*ea30*/  UIMAD.WIDE.U32 UR8, UR39, UR10, UR8 ;  /* 0x0000000a270872a5 */ /* 0x000fe2000f8e0008 */
[----:B------:R-:W-:Y:S01]  /*ea40*/  IMAD R6, R5, 0x80, R2 ;  /* 0x0000008005067824 */ /* 0x000fe200078e0202 */
[----:B--2---:R-:W-:Y:S02]  /*ea50*/  ISETP.NE.AND P0, PT, R11, 0x1, PT ;  /* 0x000000010b00780c */ /* 0x004fe40003f05270 */
[----:B------:R-:W-:Y:S01]  /*ea60*/  UIMAD UR9, UR39, UR11, UR9 ;  /* 0x0000000b270972a4 */ /* 0x000fe2000f8e0209 */
[----:B------:R-:W-:-:S02]  /*ea70*/  IMAD.MOV.U32 R5, RZ, RZ, R6 ;  /* 0x000000ffff057224 */ /* 0x000fc400078e0006 */
[----:B------:R-:W-:Y:S02]  /*ea80*/  ULDC.64 UR10, c[0x0][0xaf0] ;  /* 0x0002bc00000a7ab9 */ /* 0x000fe40000000a00 */
[----:B------:R-:W-:-:S04]  /*ea90*/  UIMAD UR37, UR37, UR10, URZ ;  /* 0x0000000a252572a4 */ /* 0x000fc8000f8e023f */
[----:B------:R-:W-:Y:S02]  /*eaa0*/  UIMAD UR4, UR36, UR11, UR37 ;  /* 0x0000000b240472a4 */ /* 0x000fe4000f8e0225 */
[----:B------:R-:W-:Y:S01]  /*eab0*/  UIMAD.WIDE.U32 UR36, UR36, UR10, UR8 ;  /* 0x0000000a242472a5 */ /* 0x000fe2000f8e0008 */
[----:B------:R-:W1:Y:S02]  /*eac0*/  @P0 LDC R3, c[0x0][0xbec] ;  /* 0x0002fb00ff030b82 */ /* 0x000e640000000800 */
[----:B------:R-:W-:Y:S01]  /*ead0*/  ULDC.64 UR8, c[0x0][0xae0] ;  /* 0x0002b80000087ab9 */ /* 0x000fe20000000a00 */
[----:B------:R-:W-:-:S05]  /*eae0*/  UIADD3 UR4, UR37, UR4, URZ ;  /* 0x0000000425047290 */ /* 0x000fca000fffe03f */
[----:B------:R-:W2:Y:S01]  /*eaf0*/  @P0 LDC R7, c[0x0][0xbf0] ;  /* 0x0002fc00ff070b82 */ /* 0x000ea20000000800 */
[----:B-1----:R-:W-:-:S04]  /*eb00*/  @P0 IMAD.HI.U32 R2, R6, R3, RZ ;  /* 0x0000000306020227 */ /* 0x002fc800078e00ff */
[----:B------:R-:W-:Y:S02]  /*eb10*/  IMAD.U32 R3, RZ, RZ, UR37 ;  /* 0x00000025ff037e24 */ /* 0x000fe4000f8e00ff */
[----:B------:R-:W-:Y:S01]  /*eb20*/  IMAD.U32 R3, RZ, RZ, UR4 ;  /* 0x00000004ff037e24 */ /* 0x000fe2000f8e00ff */
[----:B--2---:R-:W-:Y:S01]  /*eb30*/  @P0 SHF.R.U32.HI R5, RZ, R7, R2 ;  /* 0x00000007ff050219 */ /* 0x004fe20000011602 */
[----:B------:R-:W-:-:S03]  /*eb40*/  IMAD.U32 R2, RZ, RZ, UR36 ;  /* 0x00000024ff027e24 */ /* 0x000fc6000f8e00ff */
[--C-:B------:R-:W-:Y:S01]  /*eb50*/  SHF.R.S32.HI R4, RZ, 0x1f, R5.reuse ;  /* 0x0000001fff047819 */ /* 0x100fe20000011405 */
[----:B------:R-:W-:Y:S02]  /*eb60*/  IMAD.MOV R7, RZ, RZ, -R5 ;  /* 0x000000ffff077224 */ /* 0x000fe400078e0a05 */
[----:B------:R-:W-:-:S04]  /*eb70*/  IMAD.WIDE.U32 R2, R5, UR8, R2 ;  /* 0x0000000805027c25 */ /* 0x000fc8000f8e0002 */
[----:B------:R-:W-:Y:S02]  /*eb80*/  IMAD R7, R11, R7, R6 ;  /* 0x000000070b077224 */ /* 0x000fe400078e0206 */
[----:B------:R-:W-:Y:S02]  /*eb90*/  IMAD R4, R4, UR8, RZ ;  /* 0x0000000804047c24 */ /* 0x000fe4000f8e02ff */
[----:B------:R-:W-:Y:S02]  /*eba0*/  IMAD.U32 R6, RZ, RZ, UR42 ;  /* 0x0000002aff067e24 */ /* 0x000fe4000f8e00ff */
[----:B------:R-:W-:Y:S01]  /*ebb0*/  IMAD R9, R5, UR9, R4 ;  /* 0x0000000905097c24 */ /* 0x000fe2000f8e0204 */
[----:B------:R-:W-:Y:S01]  /*ebc0*/  SHF.R.S32.HI R4, RZ, 0x1f, R7 ;  /* 0x0000001fff047819 */ /* 0x000fe20000011407 */
[----:B------:R-:W-:Y:S01]  /*ebd0*/  ULDC.64 UR8, c[0x0][0xad8] ;  /* 0x0002b60000087ab9 */ /* 0x000fe20000000a00 */
[----:B------:R-:W-:Y:S02]  /*ebe0*/  IMAD R6, R6, 0x80, R13 ;  /* 0x0000008006067824 */ /* 0x000fe400078e020d */
[----:B------:R-:W-:-:S02]  /*ebf0*/  IMAD.IADD R3, R3, 0x1, R9 ;  /* 0x0000000103037824 */ /* 0x000fc400078e0209 */
[----:B------:R-:W-:Y:S02]  /*ec00*/  IMAD R4, R4, UR8, RZ ;  /* 0x0000000804047c24 */ /* 0x000fe4000f8e02ff */
[----:B------:R-:W-:-:S04]  /*ec10*/  IMAD.WIDE.U32 R2, R7, UR8, R2 ;  /* 0x0000000807027c25 */ /* 0x000fc8000f8e0002 */
[----:B------:R-:W-:Y:S01]  /*ec20*/  IMAD R5, R7, UR9, R4 ;  /* 0x0000000907057c24 */ /* 0x000fe2000f8e0204 */
[----:B------:R-:W-:Y:S01]  /*ec30*/  ULDC.64 UR8, c[0x0][0xa80] ;  /* 0x0002a00000087ab9 */ /* 0x000fe20000000a00 */
[----:B-----5:R-:W-:Y:S02]  /*ec40*/  IMAD R11, R0, R11, RZ ;  /* 0x0000000b000b7224 */ /* 0x020fe400078e02ff */
[----:B------:R-:W-:Y:S02]  /*ec50*/  VIADD R4, R6, 0x40 ;  /* 0x0000004006047836 */ /* 0x000fe40000000000 */
[----:B------:R-:W-:Y:S01]  /*ec60*/  IMAD.IADD R3, R3, 0x1, R5 ;  /* 0x0000000103037824 */ /* 0x000fe200078e0205 */
[----:B------:R-:W-:Y:S01]  /*ec70*/  LEA R5, P2, R2, UR8, 0x1 ;  /* 0x0000000802057c11 */ /* 0x000fe2000f8408ff */
[----:B------:R-:W-:Y:S01]  /*ec80*/  VIADD R0, R6, 0x20 ;  /* 0x0000002006007836 */ /* 0x000fe20000000000 */
[----:B------:R-:W-:Y:S01]  /*ec90*/  ISETP.GE.AND P0, PT, R4, R11, PT ;  /* 0x0000000b0400720c */ /* 0x000fe20003f06270 */
[----:B------:R-:W-:Y:S01]  /*eca0*/  IMAD.SHL.U32 R7, R8, 0x8, RZ ;  /* 0x0000000808077824 */ /* 0x000fe200078e00ff */
[----:B------:R-:W-:-:S02]  /*ecb0*/  LEA.HI.X R4, R2, UR9, R3, 0x1, P2 ;  /* 0x0000000902047c11 */ /* 0x000fc400090f0c03 */
[-C--:B------:R-:W-:Y:S01]  /*ecc0*/  ISETP.GE.AND P2, PT, R6, R11.reuse, PT ;  /* 0x0000000b0600720c */ /* 0x080fe20003f46270 */
[C---:B------:R-:W-:Y:S01]  /*ecd0*/  VIADD R9, R7.reuse, 0x80 ;  /* 0x0000008007097836 */ /* 0x040fe20000000000 */
[----:B------:R-:W-:Y:S01]  /*ece0*/  ISETP.GE.AND P1, PT, R0, R11, PT ;  /* 0x0000000b0000720c */ /* 0x000fe20003f26270 */
[C---:B------:R-:W-:Y:S01]  /*ecf0*/  VIADD R15, R7.reuse, 0xc0 ;  /* 0x000000c0070f7836 */ /* 0x040fe20000000000 */
[----:B------:R1:W2:Y:S01]  /*ed00*/  SHFL.IDX PT, R2, R5, RZ, 0x181f ;  /* 0x00181fff05027589 */ /* 0x0002a200000e0000 */
[----:B------:R-:W-:Y:S01]  /*ed10*/  VIADD R13, R7, 0x40 ;  /* 0x00000040070d7836 */ /* 0x000fe20000000000 */
[----:B------:R-:W-:Y:S02]  /*ed20*/  SHF.R.S32.HI R10, RZ, 0x1f, R7 ;  /* 0x0000001fff0a7819 */ /* 0x000fe40000011407 */
[----:B------:R1:W3:Y:S01]  /*ed30*/  SHFL.IDX PT, R0, R4, RZ, 0x181f ;  /* 0x00181fff04007589 */ /* 0x0002e200000e0000 */
[----:B------:R-:W-:Y:S02]  /*ed40*/  SHF.R.S32.HI R8, RZ, 0x1f, R9 ;  /* 0x0000001fff087819 */ /* 0x000fe40000011409 */
[----:B------:R-:W-:-:S02]  /*ed50*/  SHF.R.S32.HI R12, RZ, 0x1f, R15 ;  /* 0x0000001fff0c7819 */ /* 0x000fc4000001140f */
[----:B------:R-:W-:Y:S01]  /*ed60*/  SHF.R.S32.HI R14, RZ, 0x1f, R13 ;  /* 0x0000001fff0e7819 */ /* 0x000fe2000001140d */
[----:B------:R-:W-:Y:S06]  /*ed70*/  @P2 BRA `(.L_x_186) ;  /* 0x0000000000442947 */ /* 0x000fec0003800000 */
[----:B------:R-:W-:Y:S02]  /*ed80*/  ULDC UR4, c[0x0][0xac8] ;  /* 0x0002b20000047ab9 */ /* 0x000fe40000000800 */
[----:B------:R-:W-:Y:S02]  /*ed90*/  ISETP.GE.AND P5, PT, R7, UR4, PT ;  /* 0x0000000407007c0c */ /* 0x000fe4000bfa6270 */
[----:B------:R-:W-:Y:S02]  /*eda0*/  ISETP.GE.AND P4, PT, R13, UR4, PT ;  /* 0x000000040d007c0c */ /* 0x000fe4000bf86270 */
[----:B------:R-:W-:Y:S02]  /*edb0*/  ISETP.GE.AND P3, PT, R9, UR4, PT ;  /* 0x0000000409007c0c */ /* 0x000fe4000bf66270 */
[----:B------:R-:W-:-:S07]  /*edc0*/  ISETP.GE.AND P2, PT, R15, UR4, PT ;  /* 0x000000040f007c0c */ /* 0x000fce000bf46270 */
[----:B--2---:R-:W-:-:S04]  /*edd0*/  @!P5 LEA R20, P6, R7, R2, 0x1 ;  /* 0x000000020714d211 */ /* 0x004fc800078c08ff */
[----:B---3--:R-:W-:Y:S02]  /*ede0*/  @!P5 LEA.HI.X R21, R7, R0, R10, 0x1, P6 ;  /* 0x000000000715d211 */ /* 0x008fe400030f0c0a */
[----:B------:R-:W-:-:S03]  /*edf0*/  @!P4 LEA R24, P6, R13, R2, 0x1 ;  /* 0x000000020d18c211 */ /* 0x000fc600078c08ff */
[----:B------:R4:W-:Y:S01]  /*ee00*/  @!P5 ST.E.128 desc[UR48][R20.64], RZ ;  /* 0x000000ff1400d985 */ /* 0x0009e2000c101d30 */
[----:B------:R-:W-:Y:S02]  /*ee10*/  @!P4 LEA.HI.X R25, R13, R0, R14, 0x1, P6 ;  /* 0x000000000d19c211 */ /* 0x000fe400030f0c0e */
[----:B------:R-:W-:-:S03]  /*ee20*/  @!P3 LEA R26, P6, R9, R2, 0x1 ;  /* 0x00000002091ab211 */ /* 0x000fc600078c08ff */
[----:B------:R4:W-:Y:S01]  /*ee30*/  @!P4 ST.E.128 desc[UR48][R24.64], RZ ;  /* 0x000000ff1800c985 */ /* 0x0009e2000c101d30 */
[----:B------:R-:W-:Y:S02]  /*ee40*/  @!P3 LEA.HI.X R27, R9, R0, R8, 0x1, P6 ;  /* 0x00000000091bb211 */ /* 0x000fe400030f0c08 */
[----:B------:R-:W-:-:S03]  /*ee50*/  @!P2 LEA R2, P6, R15, R2, 0x1 ;  /* 0x000000020f02a211 */ /* 0x000fc600078c08ff */
[----:B------:R4:W-:Y:S01]  /*ee60*/  @!P3 ST.E.128 desc[UR48][R26.64], RZ ;  /* 0x000000ff1a00b985 */ /* 0x0009e2000c101d30 */
[----:B------:R-:W-:-:S05]  /*ee70*/  @!P2 LEA.HI.X R3, R15, R0, R12, 0x1, P6 ;  /* 0x000000000f03a211 */ /* 0x000fca00030f0c0c */
[----:B------:R4:W-:Y:S04]  /*ee80*/  @!P2 ST.E.128 desc[UR48][R2.64], RZ ;  /* 0x000000ff0200a985 */ /* 0x0009e8000c101d30 */
.L_x_186:
[----:B------:R-:W-:Y:S05]  /*ee90*/  BSYNC B1 ;  /* 0x0000000000017941 */ /* 0x000fea0003800000 */
.L_x_185:
[----:B---3--:R3:W0:Y:S01]  /*eea0*/  SHFL.IDX PT, R0, R4, 0x1, 0x181f ;  /* 0x00381f0004007f89 */ /* 0x00862200000e0000 */
[----:B------:R-:W-:Y:S03]  /*eeb0*/  BSSY B1, `(.L_x_187) ;  /* 0x0000014000017945 */ /* 0x000fe60003800000 */
[----:B--2-4-:R3:W2:Y:S01]  /*eec0*/  SHFL.IDX PT, R2, R5, 0x1, 0x181f ;  /* 0x00381f0005027f89 */ /* 0x0146a200000e0000 */
[----:B------:R-:W-:Y:S05]  /*eed0*/  @P1 BRA `(.L_x_188) ;  /* 0x0000000000441947 */ /* 0x000fea0003800000 */
[----:B------:R-:W-:Y:S02]  /*eee0*/  ULDC UR4, c[0x0][0xac8] ;  /* 0x0002b20000047ab9 */ /* 0x000fe40000000800 */
[----:B------:R-:W-:Y:S02]  /*eef0*/  ISETP.GE.AND P4, PT, R7, UR4, PT ;  /* 0x0000000407007c0c */ /* 0x000fe4000bf86270 */
[----:B------:R-:W-:Y:S02]  /*ef00*/  ISETP.GE.AND P3, PT, R13, UR4, PT ;  /* 0x000000040d007c0c */ /* 0x000fe4000bf66270 */
[----:B------:R-:W-:Y:S02]  /*ef10*/  ISETP.GE.AND P2, PT, R9, UR4, PT ;  /* 0x0000000409007c0c */ /* 0x000fe4000bf46270 */
[----:B------:R-:W-:-:S07]  /*ef20*/  ISETP.GE.AND P1, PT, R15, UR4, PT ;  /* 0x000000040f007c0c */ /* 0x000fce000bf26270 */
[-C--:B--2---:R-:W-:Y:S02]  /*ef30*/  @!P4 LEA R20, P6, R7, R2.reuse, 0x1 ;  /* 0x000000020714c211 */ /* 0x084fe400078c08ff */
[----:B------:R-:W-:Y:S02]  /*ef40*/  @!P3 LEA R24, P5, R13, R2, 0x1 ;  /* 0x000000020d18b211 */ /* 0x000fe400078a08ff */
[----:B0-----:R-:W-:Y:S02]  /*ef50*/  @!P4 LEA.HI.X R21, R7, R0, R10, 0x1, P6 ;  /* 0x000000000715c211 */ /* 0x001fe400030f0c0a */
[----:B------:R-:W-:Y:S02]  /*ef60*/  @!P2 LEA R26, P6, R9, R2, 0x1 ;  /* 0x00000002091aa211 */ /* 0x000fe400078c08ff */
[----:B------:R-:W-:Y:S01]  /*ef70*/  @!P3 LEA.HI.X R25, R13, R0, R14, 0x1, P5 ;  /* 0x000000000d19b211 */ /* 0x000fe200028f0c0e */
[----:B------:R4:W-:Y:S01]  /*ef80*/  @!P4 ST.E.128 desc[UR48][R20.64], RZ ;  /* 0x000000ff1400c985 */ /* 0x0009e2000c101d30 */
[----:B------:R-:W-:-:S02]  /*ef90*/  @!P1 LEA R2, P5, R15, R2, 0x1 ;  /* 0x000000020f029211 */ /* 0x000fc400078a08ff */
[-C--:B------:R-:W-:Y:S01]  /*efa0*/  @!P2 LEA.HI.X R27, R9, R0.reuse, R8, 0x1, P6 ;  /* 0x00000000091ba211 */ /* 0x080fe200030f0c08 */
[----:B------:R4:W-:Y:S01]  /*efb0*/  @!P3 ST.E.128 desc[UR48][R24.64], RZ ;  /* 0x000000ff1800b985 */ /* 0x0009e2000c101d30 */
[----:B------:R-:W-:-:S03]  /*efc0*/  @!P1 LEA.HI.X R3, R15, R0, R12, 0x1, P5 ;  /* 0x000000000f039211 */ /* 0x000fc600028f0c0c */
[----:B------:R4:W-:Y:S04]  /*efd0*/  @!P2 ST.E.128 desc[UR48][R26.64], RZ ;  /* 0x000000ff1a00a985 */ /* 0x0009e8000c101d30 */
[----:B------:R4:W-:Y:S02]  /*efe0*/  @!P1 ST.E.128 desc[UR48][R2.64], RZ ;  /* 0x000000ff02009985 */ /* 0x0009e4000c101d30 */
.L_x_188:
[----:B------:R-:W-:Y:S05]  /*eff0*/  BSYNC B1 ;  /* 0x0000000000017941 */ /* 0x000fea0003800000 */
.L_x_187:
[----:B0-----:R0:W0:Y:S01]  /*f000*/  SHFL.IDX PT, R0, R4, 0x2, 0x181f ;  /* 0x00581f0004007f89 */ /* 0x00102200000e0000 */
[----:B------:R-:W-:Y:S03]  /*f010*/  BSSY B1, `(.L_x_189) ;  /* 0x0000014000017945 */ /* 0x000fe60003800000 */
[----:B--2-4-:R2:W4:Y:S01]  /*f020*/  SHFL.IDX PT, R2, R5, 0x2, 0x181f ;  /* 0x00581f0005027f89 */ /* 0x01452200000e0000 */
[----:B------:R-:W-:Y:S05]  /*f030*/  @P0 BRA `(.L_x_190) ;  /* 0x0000000000440947 */ /* 0x000fea0003800000 */
[----:B------:R-:W-:Y:S02]  /*f040*/  ULDC UR4, c[0x0][0xac8] ;  /* 0x0002b20000047ab9 */ /* 0x000fe40000000800 */
[----:B------:R-:W-:Y:S02]  /*f050*/  ISETP.GE.AND P3, PT, R7, UR4, PT ;  /* 0x0000000407007c0c */ /* 0x000fe4000bf66270 */
[----:B------:R-:W-:Y:S02]  /*f060*/  ISETP.GE.AND P2, PT, R13, UR4, PT ;  /* 0x000000040d007c0c */ /* 0x000fe4000bf46270 */
[----:B------:R-:W-:Y:S02]  /*f070*/  ISETP.GE.AND P1, PT, R9, UR4, PT ;  /* 0x0000000409007c0c */ /* 0x000fe4000bf26270 */
[----:B------:R-:W-:-:S07]  /*f080*/  ISETP.GE.AND P0, PT, R15, UR4, PT ;  /* 0x000000040f007c0c */ /* 0x000fce000bf06270 */
[-C--:B----4-:R-:W-:Y:S02]  /*f090*/  @!P3 LEA R20, P6, R7, R2.reuse, 0x1 ;  /* 0x000000020714b211 */ /* 0x090fe400078c08ff */
[-C--:B------:R-:W-:Y:S02]  /*f0a0*/  @!P2 LEA R24, P5, R13, R2.reuse, 0x1 ;  /* 0x000000020d18a211 */ /* 0x080fe400078a08ff */
[----:B------:R-:W-:Y:S02]  /*f0b0*/  @!P1 LEA R26, P4, R9, R2, 0x1 ;  /* 0x00000002091a9211 */ /* 0x000fe400078808ff */
[----:B0-----:R-:W-:Y:S02]  /*f0c0*/  @!P3 LEA.HI.X R21, R7, R0, R10, 0x1, P6 ;  /* 0x000000000715b211 */ /* 0x001fe400030f0c0a */
[----:B------:R-:W-:Y:S02]  /*f0d0*/  @!P0 LEA R2, P6, R15, R2, 0x1 ;  /* 0x000000020f028211 */ /* 0x000fe400078c08ff */
[-C--:B------:R-:W-:Y:S01]  /*f0e0*/  @!P2 LEA.HI.X R25, R13, R0.reuse, R14, 0x1, P5 ;  /* 0x000000000d19a211 */ /* 0x080fe200028f0c0e */
[----:B------:R0:W-:Y:S01]  /*f0f0*/  @!P3 ST.E.128 desc[UR48][R20.64], RZ ;  /* 0x000000ff1400b985 */ /* 0x0001e2000c101d30 */
[----:B------:R-:W-:-:S02]  /*f100*/  @!P1 LEA.HI.X R27, R9, R0, R8, 0x1, P4 ;  /* 0x00000000091b9211 */ /* 0x000fc400020f0c08 */
[----:B------:R-:W-:Y:S01]  /*f110*/  @!P0 LEA.HI.X R3, R15, R0, R12, 0x1, P6 ;  /* 0x000000000f038211 */ /* 0x000fe200030f0c0c */
[----:B------:R0:W-:Y:S04]  /*f120*/  @!P2 ST.E.128 desc[UR48][R24.64], RZ ;  /* 0x000000ff1800a985 */ /* 0x0001e8000c101d30 */
[----:B------:R0:W-:Y:S04]  /*f130*/  @!P1 ST.E.128 desc[UR48][R26.64], RZ ;  /* 0x000000ff1a009985 */ /* 0x0001e8000c101d30 */
[----:B------:R0:W-:Y:S02]  /*f140*/  @!P0 ST.E.128 desc[UR48][R2.64], RZ ;  /* 0x000000ff02008985 */ /* 0x0001e4000c101d30 */
.L_x_190:
[----:B------:R-:W-:Y:S05]  /*f150*/  BSYNC B1 ;  /* 0x0000000000017941 */ /* 0x000fea0003800000 */
.L_x_189:
[----:B0-----:R-:W-:Y:S01]  /*f160*/  VIADD R0, R6, 0x60 ;  /* 0x0000006006007836 */ /* 0x001fe20000000000 */
[----:B-1-3--:R-:W0:Y:S04]  /*f170*/  SHFL.IDX PT, R4, R4, 0x3, 0x181f ;  /* 0x00781f0004047f89 */ /* 0x00ae2800000e0000 */
[----:B------:R-:W-:Y:S01]  /*f180*/  ISETP.GE.AND P0, PT, R0, R11, PT ;  /* 0x0000000b0000720c */ /* 0x000fe20003f06270 */
[----:B----4-:R1:W3:-:S12]  /*f190*/  SHFL.IDX PT, R2, R5, 0x3, 0x181f ;  /* 0x00781f0005027f89 */ /* 0x0102d800000e0000 */
[----:B-1----:R-:W-:Y:S05]  /*f1a0*/  @P0 BRA `(.L_x_179) ;  /* 0x0000000000440947 */ /* 0x002fea0003800000 */
[----:B------:R-:W-:Y:S02]  /*f1b0*/  ULDC UR4, c[0x0][0xac8] ;  /* 0x0002b20000047ab9 */ /* 0x000fe40000000800 */
[----:B------:R-:W-:Y:S02]  /*f1c0*/  ISETP.GE.AND P3, PT, R7, UR4, PT ;  /* 0x0000000407007c0c */ /* 0x000fe4000bf66270 */
[----:B------:R-:W-:Y:S02]  /*f1d0*/  ISETP.GE.AND P2, PT, R13, UR4, PT ;  /* 0x000000040d007c0c */ /* 0x000fe4000bf46270 */
[----:B------:R-:W-:Y:S02]  /*f1e0*/  ISETP.GE.AND P1, PT, R9, UR4, PT ;  /* 0x0000000409007c0c */ /* 0x000fe4000bf26270 */
[----:B------:R-:W-:-:S07]  /*f1f0*/  ISETP.GE.AND P0, PT, R15, UR4, PT ;  /* 0x000000040f007c0c */ /* 0x000fce000bf06270 */
[----:B---3--:R-:W-:-:S04]  /*f200*/  @!P3 LEA R6, P4, R7, R2, 0x1 ;  /* 0x000000020706b211 */ /* 0x008fc800078808ff */
[----:B0-----:R-:W-:Y:S02]  /*f210*/  @!P3 LEA.HI.X R7, R7, R4, R10, 0x1, P4 ;  /* 0x000000040707b211 */ /* 0x001fe400020f0c0a */
[-C--:B------:R-:W-:Y:S02]  /*f220*/  @!P2 LEA R10, P4, R13, R2.reuse, 0x1 ;  /* 0x000000020d0aa211 */ /* 0x080fe400078808ff */
[-C--:B------:R-:W-:Y:S01]  /*f230*/  @!P1 LEA R20, P5, R9, R2.reuse, 0x1 ;  /* 0x0000000209149211 */ /* 0x080fe200078a08ff */
[----:B------:R0:W-:Y:S01]  /*f240*/  @!P3 ST.E.128 desc[UR48][R6.64], RZ ;  /* 0x000000ff0600b985 */ /* 0x0001e2000c101d30 */
[----:B------:R-:W-:Y:S02]  /*f250*/  @!P0 LEA R2, P6, R15, R2, 0x1 ;  /* 0x000000020f028211 */ /* 0x000fe400078c08ff */
[-C--:B------:R-:W-:Y:S02]  /*f260*/  @!P2 LEA.HI.X R11, R13, R4.reuse, R14, 0x1, P4 ;  /* 0x000000040d0ba211 */ /* 0x080fe400020f0c0e */
[----:B------:R-:W-:-:S02]  /*f270*/  @!P1 LEA.HI.X R21, R9, R4, R8, 0x1, P5 ;  /* 0x0000000409159211 */ /* 0x000fc400028f0c08 */
[----:B------:R-:W-:Y:S01]  /*f280*/  @!P0 LEA.HI.X R3, R15, R4, R12, 0x1, P6 ;  /* 0x000000040f038211 */ /* 0x000fe200030f0c0c */
[----:B------:R0:W-:Y:S04]  /*f290*/  @!P2 ST.E.128 desc[UR48][R10.64], RZ ;  /* 0x000000ff0a00a985 */ /* 0x0001e8000c101d30 */
[----:B------:R0:W-:Y:S04]  /*f2a0*/  @!P1 ST.E.128 desc[UR48][R20.64], RZ ;  /* 0x000000ff14009985 */ /* 0x0001e8000c101d30 */
[----:B------:R0:W-:Y:S02]  /*f2b0*/  @!P0 ST.E.128 desc[UR48][R2.64], RZ ;  /* 0x000000ff02008985 */ /* 0x0001e4000c101d30 */
.L_x_179:
[----:B------:R-:W-:Y:S05]  /*f2c0*/  BSYNC B0 ;  /* 0x0000000000007941 */ /* 0x000fea0003800000 */
.L_x_169:
[----:B------:R-:W-:Y:S02]  /*f2d0*/  ULDC UR4, c[0x0][0xc3c] ;  /* 0x00030f0000047ab9 */ /* 0x000fe40000000800 */
[----:B------:R-:W-:-:S06]  /*f2e0*/  UISETP.GE.AND UP0, UPT, UR7, UR4, UPT ;  /* 0x000000040700728c */ /* 0x000fcc000bf06270 */
[----:B------:R-:W-:-:S13]  /*f2f0*/  PLOP3.LUT P0, PT, PT, PT, UP0, 0x80, 0x0 ;  /* 0x000000000000781c */ /* 0x000fda0003f0f008 */
[----:B------:R-:W-:Y:S05]  /*f300*/  @!P0 BRA `(.L_x_191) ;  /* 0xffffff1c00988947 */ /* 0x000fea000383ffff */
[----:B------:R-:W-:Y:S05]  /*f310*/  EXIT ;  /* 0x000000000000794d */ /* 0x000fea0003800000 */
.L_x_142:
[----:B------:R-:W-:-:S08]  /*f320*/  NOP ;  /* 0x0000000000007918 */ /* 0x000fd00000000000 */
[----:B------:R-:W0:-:S00]  /*f330*/  USETMAXREG.DEALLOC.CTAPOOL 0x18 ;  /* 0x00000018000079c8 */ /* 0x000e0000080e0500 */
[----:B0-----:R-:W2:Y:S01]  /*f340*/  LDL.LU R2, [R1+0x24] ;  /* 0x0000240001027983 */ /* 0x001ea20000300800 */
[----:B------:R-:W-:Y:S01]  /*f350*/  LOP3.LUT R0, R0, 0x3, RZ, 0xc0, !PT ;  /* 0x0000000300007812 */ /* 0x000fe200078ec0ff */
[----:B------:R-:W-:-:S05]  /*f360*/  IMAD.MOV.U32 R6, RZ, RZ, RZ ;  /* 0x000000ffff067224 */ /* 0x000fca00078e00ff */
[----:B------:R-:W0:Y:S02]  /*f370*/  SHFL.IDX PT, R0, R0, RZ, 0x1f ;  /* 0x00001fff00007589 */ /* 0x000e2400000e0000 */
[----:B0-----:R-:W-:Y:S02]  /*f380*/  ISETP.NE.AND P0, PT, R0, RZ, PT ;  /* 0x000000ff0000720c */ /* 0x001fe40003f05270 */
[----:B--2---:R-:W-:-:S11]  /*f390*/  LOP3.LUT R2, R2, 0xfffffffd, RZ, 0xc0, !PT ;  /* 0xfffffffd02027812 */ /* 0x004fd600078ec0ff */
[----:B------:R-:W-:-:S05]  /*f3a0*/  @P0 LOP3.LUT R2, R2, 0x2, RZ, 0xfc, !PT ;  /* 0x0000000202020812 */ /* 0x000fca00078efcff */
[----:B------:R0:W-:Y:S01]  /*f3b0*/  STL [R1+0x24], R2 ;  /* 0x0000240201007387 */ /* 0x0001e20000100800 */
[----:B------:R-:W-:Y:S05]  /*f3c0*/  @!P0 BRA `(.L_x_192) ;  /* 0x00000000002c8947 */ /* 0x000fea0003800000 */
[----:B------:R-:W1:Y:S08]  /*f3d0*/  S2UR UR5, SR_CgaCtaId ;  /* 0x00000000000579c3 */ /* 0x000e700000008800 */
[----:B------:R-:W-:Y:S06]  /*f3e0*/  BAR.SYNC.DEFER_BLOCKING 0x5, 0x180 ;  /* 0x0146000000007b1d */ /* 0x000fec0000010000 */
[----:B------:R-:W-:-:S02]  /*f3f0*/  UMOV UR4, 0x400 ;  /* 0x0000040000047882 */ /* 0x000fc40000000000 */
[----:B-1----:R-:W-:-:S09]  /*f400*/  ULEA UR4, UR5, UR4, 0x18 ;  /* 0x0000000405047291 */ /* 0x002fd2000f8ec03f */
[----:B------:R-:W1:Y:S04]  /*f410*/  LDS.128 R4, [UR4+0x388d0] ;  /* 0x0388d004ff047984 */ /* 0x000e680008000c00 */
[----:B-1----:R1:W-:Y:S01]  /*f420*/  STL.64 [R1+0x10], R4 ;  /* 0x0000100401007387 */ /* 0x0023e20000100a00 */
[----:B------:R-:W-:-:S03]  /*f430*/  IMAD.MOV.U32 R0, RZ, RZ, R7 ;  /* 0x000000ffff007224 */ /* 0x000fc600078e0007 */
[----:B------:R1:W-:Y:S02]  /*f440*/  STL [R1+0x18], R6 ;  /* 0x0000180601007387 */ /* 0x0003e40000100800 */
[----:B------:R-:W-:Y:S01]  /*f450*/  R2UR UR43, R0 ;  /* 0x00000000002b72ca */ /* 0x000fe200000e0000 */
[----:B------:R-:W-:Y:S06]  /*f460*/  BAR.ARV 0x4, 0x180 ;  /* 0x0106000000007b1d */ /* 0x000fec0000002000 */
[----:B------:R-:W-:Y:S08]  /*f470*/  BRA `(.L_x_193) ;  /* 0x0000000800b07947 */ /* 0x000ff00003800000 */
.L_x_192:
[----:B------:R-:W1:Y:S01]  /*f480*/  S2R R0, SR_TID.X ;  /* 0x0000000000007919 */ /* 0x000e620000002100 */
[----:B------:R-:W-:Y:S01]  /*f490*/  ULDC UR4, c[0x0][0xc3c] ;  /* 0x00030f0000047ab9 */ /* 0x000fe20000000800 */
[----:B-1----:R-:W-:-:S04]  /*f4a0*/  LOP3.LUT R0, R0, 0x1f, RZ, 0xc0, !PT ;  /* 0x0000001f00007812 */ /* 0x002fc800078ec0ff */
[----:B------:R-:W-:-:S04]  /*f4b0*/  ISETP.NE.AND P0, PT, R0, 0x1f, PT ;  /* 0x0000001f0000780c */ /* 0x000fc80003f05270 */
[----:B------:R-:W-:-:S13]  /*f4c0*/  ISETP.GE.OR P1, PT, R0, UR4, !P0 ;  /* 0x0000000400007c0c */ /* 0x000fda000c726670 */
[----:B0-----:R-:W0:Y:S08]  /*f4d0*/  @!P1 LDC.64 R2, c[0x0][0xc80] ;  /* 0x00032000ff029b82 */ /* 0x001e300000000a00 */
[----:B------:R-:W1:Y:S01]  /*f4e0*/  @!P1 LDC.64 R4, c[0x0][0xc78] ;  /* 0x00031e00ff049b82 */ /* 0x000e620000000a00 */
[----:B0-----:R-:W-:-:S05]  /*f4f0*/  @!P1 IMAD.WIDE.U32 R2, R0, 0x4, R2 ;  /* 0x0000000400029825 */ /* 0x001fca00078e0002 */
[----:B------:R1:W2:Y:S02]  /*f500*/  @!P1 LDG.E R6, desc[UR48][R2.64] ;  /* 0x0000003002069981 */ /* 0x0002a4000c1e1900 */
[----:B-1----:R-:W-:-:S04]  /*f510*/  @!P1 IMAD.WIDE.U32 R2, R0, 0x4, R4 ;  /* 0x0000000400029825 */ /* 0x002fc800078e0004 */
[----:B------:R-:W-:-:S06]  /*f520*/  IMAD.MOV.U32 R5, RZ, RZ, RZ ;  /* 0x000000ffff057224 */ /* 0x000fcc00078e00ff */
[----:B------:R-:W2:Y:S01]  /*f530*/  @!P1 LDG.E R5, desc[UR48][R2.64] ;  /* 0x0000003002059981 */ /* 0x000ea2000c1e1900 */
[C---:B------:R-:W-:Y:S01]  /*f540*/  ISETP.NE.AND P1, PT, R0.reuse, RZ, PT ;  /* 0x000000ff0000720c */ /* 0x040fe20003f25270 */
[----:B------:R-:W-:Y:S01]  /*f550*/  UMOV UR43, URZ ;  /* 0x0000003f002b7c82 */ /* 0x000fe20008000000 */
[C---:B------:R-:W-:Y:S02]  /*f560*/  ISETP.GE.U32.AND P2, PT, R0.reuse, 0x2, PT ;  /* 0x000000020000780c */ /* 0x040fe40003f46070 */
[C---:B------:R-:W-:Y:S02]  /*f570*/  ISETP.GE.U32.AND P3, PT, R0.reuse, 0x4, PT ;  /* 0x000000040000780c */ /* 0x040fe40003f66070 */
[C---:B------:R-:W-:Y:S02]  /*f580*/  ISETP.GE.U32.AND P4, PT, R0.reuse, 0x8, PT ;  /* 0x000000080000780c */ /* 0x040fe40003f86070 */
[----:B------:R-:W-:Y:S01]  /*f590*/  ISETP.GE.U32.AND P5, PT, R0, 0x10, PT ;  /* 0x000000100000780c */ /* 0x000fe20003fa6070 */
[----:B--2---:R-:W-:-:S05]  /*f5a0*/  IMAD R4, R6, R5, RZ ;  /* 0x0000000506047224 */ /* 0x004fca00078e02ff */
[----:B------:R-:W0:Y:S02]  /*f5b0*/  SHFL.UP PT, R7, R4, 0x1, RZ ;  /* 0x0420000004077989 */ /* 0x000e2400000e00ff */
[----:B0-----:R-:W-:-:S05]  /*f5c0*/  SEL R7, R7, RZ, P1 ;  /* 0x000000ff07077207 */ /* 0x001fca0000800000 */
[----:B------:R-:W-:-:S05]  /*f5d0*/  IMAD.IADD R7, R4, 0x1, R7 ;  /* 0x0000000104077824 */ /* 0x000fca00078e0207 */
[----:B------:R-:W0:Y:S02]  /*f5e0*/  SHFL.UP PT, R8, R7, 0x2, RZ ;  /* 0x0440000007087989 */ /* 0x000e2400000e00ff */
[----:B0-----:R-:W-:-:S05]  /*f5f0*/  SEL R8, R8, RZ, P2 ;  /* 0x000000ff08087207 */ /* 0x001fca0001000000 */
[----:B------:R-:W-:Y:S02]  /*f600*/  IMAD.IADD R8, R7, 0x1, R8 ;  /* 0x0000000107087824 */ /* 0x000fe400078e0208 */
[----:B------:R-:W0:Y:S03]  /*f610*/  S2R R7, SR_CTAID.X ;  /* 0x0000000000077919 */ /* 0x000e260000002500 */
[----:B------:R-:W1:Y:S02]  /*f620*/  SHFL.UP PT, R9, R8, 0x4, RZ ;  /* 0x0480000008097989 */ /* 0x000e6400000e00ff */
[----:B-1----:R-:W-:-:S05]  /*f630*/  SEL R9, R9, RZ, P3 ;  /* 0x000000ff09097207 */ /* 0x002fca0001800000 */
[----:B------:R-:W-:-:S05]  /*f640*/  IMAD.IADD R3, R8, 0x1, R9 ;  /* 0x0000000108037824 */ /* 0x000fca00078e0209 */
[----:B------:R-:W1:Y:S02]  /*f650*/  SHFL.UP PT, R2, R3, 0x8, RZ ;  /* 0x0500000003027989 */ /* 0x000e6400000e00ff */
[----:B-1----:R-:W-:-:S05]  /*f660*/  SEL R2, R2, RZ, P4 ;  /* 0x000000ff02027207 */ /* 0x002fca0002000000 */
[----:B------:R-:W-:-:S05]  /*f670*/  IMAD.IADD R4, R3, 0x1, R2 ;  /* 0x0000000103047824 */ /* 0x000fca00078e0202 */
[----:B------:R-:W1:Y:S02]  /*f680*/  SHFL.UP PT, R2, R4, 0x10, RZ ;  /* 0x0600000004027989 */ /* 0x000e6400000e00ff */
[----:B-1----:R-:W-:Y:S02]  /*f690*/  SEL R9, R2, RZ, P5 ;  /* 0x000000ff02097207 */ /* 0x002fe40002800000 */
[----:B------:R-:W1:Y:S03]  /*f6a0*/  LDC R2, c[0x0][0xc38] ;  /* 0x00030e00ff027b82 */ /* 0x000e660000000800 */
[----:B------:R-:W-:-:S05]  /*f6b0*/  IMAD.IADD R9, R4, 0x1, R9 ;  /* 0x0000000104097824 */ /* 0x000fca00078e0209 */
[----:B------:R-:W1:Y:S02]  /*f6c0*/  SHFL.IDX PT, R11, R9, 0x1f, 0x1f ;  /* 0x03e01f00090b7f89 */ /* 0x000e6400000e0000 */
[----:B-1----:R-:W-:-:S04]  /*f6d0*/  IMAD R8, R11, R2, RZ ;  /* 0x000000020b087224 */ /* 0x002fc800078e02ff */
[----:B------:R-:W-:Y:S01]  /*f6e0*/  IMAD.MOV.U32 R11, RZ, RZ, R8 ;  /* 0x000000ffff0b7224 */ /* 0x000fe200078e0008 */
[----:B0-----:R-:W-:-:S13]  /*f6f0*/  ISETP.GT.AND P6, PT, R8, R7, PT ;  /* 0x000000070800720c */ /* 0x001fda0003fc4270 */
[----:B------:R-:W-:Y:S05]  /*f700*/  @P6 BRA `(.L_x_194) ;  /* 0x0000000000a46947 */ /* 0x000fea0003800000 */
[----:B------:R-:W-:Y:S01]  /*f710*/  IMAD.MOV.U32 R8, RZ, RZ, R11 ;  /* 0x000000ffff087224 */ /* 0x000fe200078e000b */
[----:B------:R-:W-:Y:S01]  /*f720*/  UMOV UR43, URZ ;  /* 0x0000003f002b7c82 */ /* 0x000fe20008000000 */
[----:B------:R-:W-:-:S05]  /*f730*/  ULDC UR5, c[0x0][0xc3c] ;  /* 0x00030f0000057ab9 */ /* 0x000fca0000000800 */
.L_x_196:
[----:B------:R-:W-:-:S03]  /*f740*/  UIADD3 UR4, UR43, 0x1f, URZ ;  /* 0x0000001f2b047890 */ /* 0x000fc6000fffe03f */
[----:B------:R-:W-:Y:S01]  /*f750*/  ULDC UR43, c[0x0][0xc3c] ;  /* 0x00030f00002b7ab9 */ /* 0x000fe20000000800 */
[----:B------:R-:W-:-:S06]  /*f760*/  UISETP.GE.AND UP0, UPT, UR4, UR5, UPT ;  /* 0x000000050400728c */ /* 0x000fcc000bf06270 */
[----:B------:R-:W-:-:S13]  /*f770*/  PLOP3.LUT P6, PT, PT, PT, UP0, 0x40, 0x0 ;  /* 0x000000000000781c */ /* 0x000fda0003fce808 */
[----:B------:R-:W-:Y:S05]  /*f780*/  @!P6 BRA `(.L_x_195) ;  /* 0x0000000400b4e947 */ /* 0x000fea0003800000 */
[----:B------:R-:W-:Y:S01]  /*f790*/  UMOV UR43, UR4 ;  /* 0x00000004002b7c82 */ /* 0x000fe20008000000 */
[----:B------:R-:W-:Y:S02]  /*f7a0*/  IMAD.MOV.U32 R6, RZ, RZ, RZ ;  /* 0x000000ffff067224 */ /* 0x000fe400078e00ff */
[----:B------:R-:W-:-:S05]  /*f7b0*/  VIADD R9, R0, UR43 ;  /* 0x0000002b00097c36 */ /* 0x000fca0008000000 */
[----:B------:R-:W-:-:S13]  /*f7c0*/  ISETP.GE.OR P6, PT, R9, UR5, !P0 ;  /* 0x0000000509007c0c */ /* 0x000fda000c7c6670 */
[----:B------:R-:W0:Y:S08]  /*f7d0*/  @!P6 LDC.64 R2, c[0x0][0xc80] ;  /* 0x00032000ff02eb82 */ /* 0x000e300000000a00 */
[----:B------:R-:W1:Y:S01]  /*f7e0*/  @!P6 LDC.64 R4, c[0x0][0xc78] ;  /* 0x00031e00ff04eb82 */ /* 0x000e620000000a00 */
[----:B0-----:R-:W-:-:S05]  /*f7f0*/  @!P6 IMAD.WIDE R2, R9, 0x4, R2 ;  /* 0x000000040902e825 */ /* 0x001fca00078e0202 */
[----:B------:R1:W2:Y:S02]  /*f800*/  @!P6 LDG.E R6, desc[UR48][R2.64] ;  /* 0x000000300206e981 */ /* 0x0002a4000c1e1900 */
[----:B-1----:R-:W-:-:S04]  /*f810*/  @!P6 IMAD.WIDE R2, R9, 0x4, R4 ;  /* 0x000000040902e825 */ /* 0x002fc800078e0204 */
[----:B------:R-:W-:-:S06]  /*f820*/  IMAD.MOV.U32 R5, RZ, RZ, RZ ;  /* 0x000000ffff057224 */ /* 0x000fcc00078e00ff */
[----:B------:R-:W2:Y:S02]  /*f830*/  @!P6 LDG.E R5, desc[UR48][R2.64] ;  /* 0x000000300205e981 */ /* 0x000ea4000c1e1900 */
[----:B--2---:R-:W-:-:S05]  /*f840*/  IMAD R11, R6, R5, RZ ;  /* 0x00000005060b7224 */ /* 0x004fca00078e02ff */
[----:B------:R-:W0:Y:S02]  /*f850*/  SHFL.UP PT, R4, R11, 0x1, RZ ;  /* 0x042000000b047989 */ /* 0x000e2400000e00ff */
[----:B0-----:R-:W-:-:S05]  /*f860*/  SEL R4, R4, RZ, P1 ;  /* 0x000000ff04047207 */ /* 0x001fca0000800000 */
[----:B------:R-:W-:-:S05]  /*f870*/  IMAD.IADD R4, R11, 0x1, R4 ;  /* 0x000000010b047824 */ /* 0x000fca00078e0204 */
        /* <DEDUP_REMOVED lines=11> */
[----:B------:R-:W-:Y:S02]  /*f930*/  IMAD.IADD R9, R3, 0x1, R2 ;  /* 0x0000000103097824 */ /* 0x000fe400078e0202 */
[----:B------:R-:W0:Y:S03]  /*f940*/  LDC R2, c[0x0][0xc38] ;  /* 0x00030e00ff027b82 */ /* 0x000e260000000800 */
[----:B------:R-:W0:Y:S02]  /*f950*/  SHFL.IDX PT, R11, R9, 0x1f, 0x1f ;  /* 0x03e01f00090b7f89 */ /* 0x000e2400000e0000 */
[----:B0-----:R-:W-:-:S04]  /*f960*/  IMAD R11, R11, R2, RZ ;  /* 0x000000020b0b7224 */ /* 0x001fc800078e02ff */
[----:B------:R-:W-:-:S05]  /*f970*/  IMAD.IADD R8, R11, 0x1, R8 ;  /* 0x000000010b087824 */ /* 0x000fca00078e0208 */
[----:B------:R-:W-:-:S13]  /*f980*/  ISETP.GT.AND P6, PT, R8, R7, PT ;  /* 0x000000070800720c */ /* 0x000fda0003fc4270 */
[----:B------:R-:W-:Y:S05]  /*f990*/  @!P6 BRA `(.L_x_196) ;  /* 0xfffffffc0068e947 */ /* 0x000fea000383ffff */
.L_x_194:
[----:B------:R-:W-:Y:S02]  /*f9a0*/  IMAD.IADD R11, R8, 0x1, -R11 ;  /* 0x00000001080b7824 */ /* 0x000fe400078e0a0b */
[----:B------:R-:W-:Y:S02]  /*f9b0*/  IMAD.MOV.U32 R8, RZ, RZ, RZ ;  /* 0x000000ffff087224 */ /* 0x000fe400078e00ff */
[----:B------:R-:W-:-:S05]  /*f9c0*/  IMAD R4, R9, R2, R11 ;  /* 0x0000000209047224 */ /* 0x000fca00078e020b */
[----:B------:R-:W-:-:S13]  /*f9d0*/  ISETP.GT.AND P0, PT, R4, R7, PT ;  /* 0x000000070400720c */ /* 0x000fda0003f04270 */
[----:B------:R-:W-:Y:S02]  /*f9e0*/  VOTEU.ANY UR5, UPT, !P0 ;  /* 0x0000000000057886 */ /* 0x000fe400040e0100 */
[----:B------:R-:W-:Y:S02]  /*f9f0*/  UPOPC UR4, UR5 ;  /* 0x00000005000472bf */ /* 0x000fe40008000000 */
[----:B------:R-:W-:-:S04]  /*fa00*/  ISETP.NE.AND P0, PT, RZ, UR5, PT ;  /* 0x00000005ff007c0c */ /* 0x000fc8000bf05270 */
[----:B------:R-:W-:Y:S02]  /*fa10*/  IMAD.U32 R13, RZ, RZ, UR4 ;  /* 0x00000004ff0d7e24 */ /* 0x000fe4000f8e00ff */
[----:B------:R-:W-:-:S03]  /*fa20*/  IMAD.U32 R12, RZ, RZ, UR4 ;  /* 0x00000004ff0c7e24 */ /* 0x000fc6000f8e00ff */
[----:B------:R-:W0:Y:S04]  /*fa30*/  SHFL.IDX PT, R6, R6, R13, 0x1f ;  /* 0x00001f0d06067589 */ /* 0x000e2800000e0000 */
[----:B------:R1:W2:Y:S01]  /*fa40*/  SHFL.IDX PT, R5, R5, R12, 0x1f ;  /* 0x00001f0c05057589 */ /* 0x0002a200000e0000 */
[----:B0-----:R-:W-:-:S04]  /*fa50*/  IABS R4, R6 ;  /* 0x0000000600047213 */ /* 0x001fc80000000000 */
[----:B------:R-:W0:Y:S08]  /*fa60*/  I2F.RP R10, R4 ;  /* 0x00000004000a7306 */ /* 0x000e300000209400 */
[----:B0-----:R-:W0:Y:S02]  /*fa70*/  MUFU.RCP R10, R10 ;  /* 0x0000000a000a7308 */ /* 0x001e240000001000 */
[----:B0-----:R-:W-:-:S06]  /*fa80*/  VIADD R3, R10, 0xffffffe ;  /* 0x0ffffffe0a037836 */ /* 0x001fcc0000000000 */
[----:B------:R-:W0:Y:S01]  /*fa90*/  F2I.FTZ.U32.TRUNC.NTZ R3, R3 ;  /* 0x0000000300037305 */ /* 0x000e22000021f000 */
[----:B-12---:R-:W-:Y:S05]  /*faa0*/  @!P0 BRA `(.L_x_197) ;  /* 0x00000000000c8947 */ /* 0x006fea0003800000 */
[----:B------:R-:W-:-:S06]  /*fab0*/  UIADD3 UR5, UR4, -0x1, URZ ;  /* 0xffffffff04057890 */ /* 0x000fcc000fffe03f */
[----:B------:R-:W-:-:S06]  /*fac0*/  IMAD.U32 R8, RZ, RZ, UR5 ;  /* 0x00000005ff087e24 */ /* 0x000fcc000f8e00ff */
[----:B------:R1:W2:Y:S02]  /*fad0*/  SHFL.IDX PT, R8, R9, R8, 0x1f ;  /* 0x00001f0809087589 */ /* 0x0002a400000e0000 */
.L_x_197:
[----:B--2---:R-:W-:Y:S01]  /*fae0*/  IMAD R11, R8, R2, R11 ;  /* 0x00000002080b7224 */ /* 0x004fe200078e020b */
[----:B------:R-:W-:Y:S01]  /*faf0*/  IABS R8, R5 ;  /* 0x0000000500087213 */ /* 0x000fe20000000000 */
[----:B01----:R-:W-:Y:S01]  /*fb00*/  IMAD.MOV R9, RZ, RZ, -R3 ;  /* 0x000000ffff097224 */ /* 0x003fe200078e0a03 */
[----:B------:R-:W-:Y:S01]  /*fb10*/  UIADD3 UR43, UR4, UR43, URZ ;  /* 0x0000002b042b7290 */ /* 0x000fe2000fffe03f */
[----:B------:R-:W-:Y:S01]  /*fb20*/  IMAD.MOV.U32 R2, RZ, RZ, RZ ;  /* 0x000000ffff027224 */ /* 0x000fe200078e00ff */
[----:B------:R-:W0:Y:S01]  /*fb30*/  I2F.RP R10, R8 ;  /* 0x00000008000a7306 */ /* 0x000e220000209400 */
[----:B------:R-:W-:Y:S01]  /*fb40*/  IMAD R9, R9, R4, RZ ;  /* 0x0000000409097224 */ /* 0x000fe200078e02ff */
[----:B------:R1:W-:Y:S01]  /*fb50*/  STL [R1+0x10], R11 ;  /* 0x0000100b01007387 */ /* 0x0003e20000100800 */
[----:B------:R-:W-:Y:S02]  /*fb60*/  IMAD.IADD R7, R7, 0x1, -R11 ;  /* 0x0000000107077824 */ /* 0x000fe400078e0a0b */
[----:B------:R-:W-:Y:S01]  /*fb70*/  IMAD.HI.U32 R2, R3, R9, R2 ;  /* 0x0000000903027227 */ /* 0x000fe200078e0002 */
[----:B------:R-:W-:-:S05]  /*fb80*/  IABS R3, R6 ;  /* 0x0000000600037213 */ /* 0x000fca0000000000 */
[----:B------:R-:W-:Y:S01]  /*fb90*/  IMAD.MOV R12, RZ, RZ, -R3 ;  /* 0x000000ffff0c7224 */ /* 0x000fe200078e0a03 */
[----:B-1----:R-:W-:Y:S01]  /*fba0*/  IABS R11, R7 ;  /* 0x00000007000b7213 */ /* 0x002fe20000000000 */
[----:B0-----:R-:W0:Y:S04]  /*fbb0*/  MUFU.RCP R10, R10 ;  /* 0x0000000a000a7308 */ /* 0x001e280000001000 */
[----:B------:R-:W-:-:S04]  /*fbc0*/  IMAD.HI.U32 R9, R2, R11, RZ ;  /* 0x0000000b02097227 */ /* 0x000fc800078e00ff */
[----:B------:R-:W-:Y:S02]  /*fbd0*/  IMAD R11, R9, R12, R11 ;  /* 0x0000000c090b7224 */ /* 0x000fe400078e020b */
[----:B------:R-:W-:-:S03]  /*fbe0*/  IMAD.MOV.U32 R2, RZ, RZ, RZ ;  /* 0x000000ffff027224 */ /* 0x000fc600078e00ff */
[----:B------:R-:W-:Y:S01]  /*fbf0*/  ISETP.GT.U32.AND P1, PT, R4, R11, PT ;  /* 0x0000000b0400720c */ /* 0x000fe20003f24070 */
[----:B0-----:R-:W-:-:S06]  /*fc00*/  VIADD R3, R10, 0xffffffe ;  /* 0x0ffffffe0a037836 */ /* 0x001fcc0000000000 */
[----:B------:R-:W0:Y:S06]  /*fc10*/  F2I.FTZ.U32.TRUNC.NTZ R3, R3 ;  /* 0x0000000300037305 */ /* 0x000e2c000021f000 */
[----:B------:R-:W-:Y:S02]  /*fc20*/  @!P1 IMAD.IADD R11, R11, 0x1, -R4 ;  /* 0x000000010b0b9824 */ /* 0x000fe400078e0a04 */
[----:B------:R-:W-:Y:S01]  /*fc30*/  @!P1 VIADD R9, R9, 0x1 ;  /* 0x0000000109099836 */ /* 0x000fe20000000000 */
[----:B------:R-:W-:Y:S02]  /*fc40*/  ISETP.NE.AND P1, PT, R6, RZ, PT ;  /* 0x000000ff0600720c */ /* 0x000fe40003f25270 */
[----:B------:R-:W-:Y:S01]  /*fc50*/  ISETP.GE.U32.AND P0, PT, R11, R4, PT ;  /* 0x000000040b00720c */ /* 0x000fe20003f06070 */
[----:B0-----:R-:W-:-:S04]  /*fc60*/  IMAD.MOV R11, RZ, RZ, -R3 ;  /* 0x000000ffff0b7224 */ /* 0x001fc800078e0a03 */
[----:B------:R-:W-:-:S08]  /*fc70*/  IMAD R11, R11, R8, RZ ;  /* 0x000000080b0b7224 */ /* 0x000fd000078e02ff */
[----:B------:R-:W-:Y:S02]  /*fc80*/  @P0 VIADD R9, R9, 0x1 ;  /* 0x0000000109090836 */ /* 0x000fe40000000000 */
[----:B------:R-:W-:Y:S01]  /*fc90*/  IMAD.HI.U32 R4, R3, R11, R2 ;  /* 0x0000000b03047227 */ /* 0x000fe200078e0002 */
[----:B------:R-:W-:-:S04]  /*fca0*/  LOP3.LUT R2, R7, R6, RZ, 0x3c, !PT ;  /* 0x0000000607027212 */ /* 0x000fc800078e3cff */
[----:B------:R-:W-:Y:S02]  /*fcb0*/  ISETP.GE.AND P2, PT, R2, RZ, PT ;  /* 0x000000ff0200720c */ /* 0x000fe40003f46270 */
[----:B------:R-:W-:-:S05]  /*fcc0*/  IABS R2, R5 ;  /* 0x0000000500027213 */ /* 0x000fca0000000000 */
[----:B------:R-:W-:-:S06]  /*fcd0*/  IMAD.MOV R2, RZ, RZ, -R2 ;  /* 0x000000ffff027224 */ /* 0x000fcc00078e0a02 */
[----:B------:R-:W-:Y:S01]  /*fce0*/  @!P2 IMAD.MOV R9, RZ, RZ, -R9 ;  /* 0x000000ffff09a224 */ /* 0x000fe200078e0a09 */
[----:B------:R-:W-:-:S04]  /*fcf0*/  @!P1 LOP3.LUT R9, RZ, R6, RZ, 0x33, !PT ;  /* 0x00000006ff099212 */ /* 0x000fc800078e33ff */
[-C--:B------:R-:W-:Y:S01]  /*fd00*/  IABS R3, R9.reuse ;  /* 0x0000000900037213 */ /* 0x080fe20000000000 */
[----:B------:R-:W-:-:S04]  /*fd10*/  IMAD R6, R6, R9, RZ ;  /* 0x0000000906067224 */ /* 0x000fc800078e02ff */
[----:B------:R-:W-:-:S04]  /*fd20*/  IMAD.HI.U32 R4, R4, R3, RZ ;  /* 0x0000000304047227 */ /* 0x000fc800078e00ff */
[----:B------:R-:W-:Y:S01]  /*fd30*/  IMAD R3, R4, R2, R3 ;  /* 0x0000000204037224 */ /* 0x000fe200078e0203 */
[----:B------:R-:W-:-:S04]  /*fd40*/  LOP3.LUT R2, R9, R5, RZ, 0x3c, !PT ;  /* 0x0000000509027212 */ /* 0x000fc800078e3cff */
[----:B------:R-:W-:Y:S02]  /*fd50*/  ISETP.GT.U32.AND P1, PT, R8, R3, PT ;  /* 0x000000030800720c */ /* 0x000fe40003f24070 */
[----:B------:R-:W-:-:S11]  /*fd60*/  ISETP.GE.AND P2, PT, R2, RZ, PT ;  /* 0x000000ff0200720c */ /* 0x000fd60003f46270 */
[----:B------:R-:W-:Y:S02]  /*fd70*/  @!P1 IMAD.IADD R3, R3, 0x1, -R8 ;  /* 0x0000000103039824 */ /* 0x000fe400078e0a08 */
[----:B------:R-:W-:Y:S01]  /*fd80*/  @!P1 VIADD R4, R4, 0x1 ;  /* 0x0000000104049836 */ /* 0x000fe20000000000 */
[----:B------:R-:W-:Y:S02]  /*fd90*/  ISETP.NE.AND P1, PT, R5, RZ, PT ;  /* 0x000000ff0500720c */ /* 0x000fe40003f25270 */
[----:B------:R-:W-:Y:S01]  /*fda0*/  ISETP.GE.U32.AND P0, PT, R3, R8, PT ;  /* 0x000000080300720c */ /* 0x000fe20003f06070 */
[----:B------:R-:W-:-:S12]  /*fdb0*/  IMAD.IADD R3, R7, 0x1, -R6 ;  /* 0x0000000107037824 */ /* 0x000fd800078e0a06 */
[----:B------:R-:W-:-:S04]  /*fdc0*/  @P0 VIADD R4, R4, 0x1 ;  /* 0x0000000104040836 */ /* 0x000fc80000000000 */
[----:B------:R-:W-:Y:S01]  /*fdd0*/  @!P2 IMAD.MOV R4, RZ, RZ, -R4 ;  /* 0x000000ffff04a224 */ /* 0x000fe200078e0a04 */
[----:B------:R-:W-:-:S05]  /*fde0*/  @!P1 LOP3.LUT R4, RZ, R5, RZ, 0x33, !PT ;  /* 0x00000005ff049212 */ /* 0x000fca00078e33ff */
[--C-:B------:R-:W-:Y:S02]  /*fdf0*/  IMAD.MOV R2, RZ, RZ, -R4.reuse ;  /* 0x000000ffff027224 */ /* 0x100fe400078e0a04 */
[C---:B------:R-:W-:Y:S02]  /*fe00*/  IMAD R4, R5.reuse, 0x1000000, R4 ;  /* 0x0100000005047824 */ /* 0x040fe400078e0204 */
[----:B------:R-:W-:-:S04]  /*fe10*/  IMAD R9, R5, R2, R9 ;  /* 0x0000000205097224 */ /* 0x000fc800078e0209 */
[----:B------:R-:W-:-:S05]  /*fe20*/  IMAD R2, R9, 0x10000, R4 ;  /* 0x0001000009027824 */ /* 0x000fca00078e0204 */
[----:B------:R0:W-:Y:S04]  /*fe30*/  STL [R1+0x18], R2 ;  /* 0x0000180201007387 */ /* 0x0001e80000100800 */
[----:B------:R0:W-:Y:S01]  /*fe40*/  STL [R1+0x14], R3 ;  /* 0x0000140301007387 */ /* 0x0001e20000100800 */
[----:B------:R-:W-:Y:S05]  /*fe50*/  BRA `(.L_x_198) ;  /* 0x00000000000c7947 */ /* 0x000fea0003800000 */
.L_x_195:
[----:B------:R1:W-:Y:S04]  /*fe60*/  STL [R1+0x10], R7 ;  /* 0x0000100701007387 */ /* 0x0003e80000100800 */
[----:B------:R1:W-:Y:S04]  /*fe70*/  STL [R1+0x14], RZ ;  /* 0x000014ff01007387 */ /* 0x0003e80000100800 */
[----:B------:R1:W-:Y:S02]  /*fe80*/  STL [R1+0x18], RZ ;  /* 0x000018ff01007387 */ /* 0x0003e40000100800 */
.L_x_198:
[----:B------:R-:W2:Y:S04]  /*fe90*/  LDL R4, [R1+0x10] ;  /* 0x0000100001047983 */ /* 0x000ea80000100800 */
[----:B------:R-:W2:Y:S04]  /*fea0*/  LDL R5, [R1+0x14] ;  /* 0x0000140001057983 */ /* 0x000ea80000100800 */
[----:B------:R-:W2:Y:S01]  /*feb0*/  LDL R6, [R1+0x18] ;  /* 0x0000180001067983 */ /* 0x000ea20000100800 */
[----:B------:R-:W-:Y:S01]  /*fec0*/  ISETP.NE.AND P0, PT, R0, RZ, PT ;  /* 0x000000ff0000720c */ /* 0x000fe20003f05270 */
[----:B0-----:R-:W-:-:S12]  /*fed0*/  IMAD.U32 R2, RZ, RZ, UR43 ;  /* 0x0000002bff027e24 */ /* 0x001fd8000f8e00ff */
[----:B------:R-:W0:Y:S01]  /*fee0*/  @!P0 S2R R3, SR_CgaCtaId ;  /* 0x0000000000038919 */ /* 0x000e220000008800 */
[----:B------:R-:W-:Y:S01]  /*fef0*/  @!P0 MOV R0, 0x400 ;  /* 0x0000040000008802 */ /* 0x000fe20000000f00 */
[----:B-1----:R-:W-:-:S03]  /*ff00*/  @!P0 IMAD.MOV.U32 R7, RZ, RZ, R2 ;  /* 0x000000ffff078224 */ /* 0x002fc600078e0002 */
[----:B0-----:R-:W-:-:S05]  /*ff10*/  @!P0 LEA R0, R3, R0, 0x18 ;  /* 0x0000000003008211 */ /* 0x001fca00078ec0ff */
[----:B--2---:R2:W-:Y:S01]  /*ff20*/  @!P0 STS.128 [R0+0x388d0], R4 ;  /* 0x0388d00400008388 */ /* 0x0045e20000000c00 */
[----:B------:R-:W-:Y:S06]  /*ff30*/  BAR.ARV 0x5, 0x180 ;  /* 0x0146000000007b1d */ /* 0x000fec0000002000 */
.L_x_193:
[----:B--2---:R-:W-:Y:S01]  /*ff40*/  IMAD.MOV.U32 R0, RZ, RZ, 0x1 ;  /* 0x00000001ff007424 */ /* 0x004fe200078e00ff */
[----:B------:R-:W-:Y:S01]  /*ff50*/  ULDC UR4, c[0x0][0xc3c] ;  /* 0x00030f0000047ab9 */ /* 0x000fe20000000800 */
[----:B------:R2:W-:Y:S01]  /*ff60*/  STL [R1], RZ ;  /* 0x000000ff01007387 */ /* 0x0005e20000100800 */
[----:B------:R-:W-:-:S03]  /*ff70*/  UISETP.GE.AND UP0, UPT, UR43, UR4, UPT ;  /* 0x000000042b00728c */ /* 0x000fc6000bf06270 */
[----:B------:R2:W-:Y:S03]  /*ff80*/  STL [R1+0x4], R0 ;  /* 0x0000040001007387 */ /* 0x0005e60000100800 */
[----:B------:R-:W-:Y:S01]  /*ff90*/  PLOP3.LUT P0, PT, PT, PT, UP0, 0x80, 0x0 ;  /* 0x000000000000781c */ /* 0x000fe20003f0f008 */
[----:B------:R2:W-:-:S12]  /*ffa0*/  STL [R1+0x34], RZ ;  /* 0x000034ff01007387 */ /* 0x0005d80000100800 */
[----:B--2---:R-:W-:Y:S05]  /*ffb0*/  @P0 BRA `(.L_x_199) ;  /* 0x0000005000300947 */ /* 0x004fea0003800000 */
[----:B------:R-:W1:Y:S01]  /*ffc0*/  S2R R7, SR_TID.X ;  /* 0x0000000000077919 */ /* 0x000e620000002100 */
[----:B------:R-:W2:Y:S01]  /*ffd0*/  S2UR UR5, SR_CgaCtaId ;  /* 0x00000000000579c3 */ /* 0x000ea20000008800 */
[----:B------:R-:W-:Y:S01]  /*ffe0*/  UMOV UR4, 0x400 ;  /* 0x0000040000047882 */ /* 0x000fe20000000000 */
[----:B------:R-:W-:Y:S01]  /*fff0*/  ULDC UR41, c[0x0][0xc] ;  /* 0x0000030000297ab9 */ /* 0x000fe20000000800 */
[----:B------:R-:W-:Y:S02]  /*10000*/  ULOP3.LUT UR39, UR38, 0x1, URZ, 0xfc, !UPT ;  /* 0x0000000126277892 */ /* 0x000fe4000f8efc3f */
[----:B------:R-:W-:Y:S01]  /*10010*/  ULOP3.LUT UR42, UR38, 0x2, URZ, 0xfc, !UPT ;  /* 0x00000002262a7892 */ /* 0x000fe2000f8efc3f */
[----:B------:R-:W-:Y:S01]  /*10020*/  ULDC.64 UR52, c[0x0][0x198] ;  /* 0x0000660000347ab9 */ /* 0x000fe20000000a00 */
[----:B--2---:R-:W-:-:S06]  /*10030*/  ULEA UR4, UR5, UR4, 0x18 ;  /* 0x0000000405047291 */ /* 0x004fcc000f8ec03f */
[----:B------:R-:W-:Y:S01]  /*10040*/  IMAD.U32 R19, RZ, RZ, UR4 ;  /* 0x00000004ff137e24 */ /* 0x000fe2000f8e00ff */
[C---:B-1----:R-:W-:Y:S01]  /*10050*/  LOP3.LUT R6, R7.reuse, 0x7f, RZ, 0xc0, !PT ;  /* 0x0000007f07067812 */ /* 0x042fe200078ec0ff */
[C---:B0-----:R-:W-:Y:S01]  /*10060*/  IMAD.SHL.U32 R2, R7.reuse, 0x80, RZ ;  /* 0x0000008007027824 */ /* 0x041fe200078e00ff */
[----:B------:R-:W-:Y:S02]  /*10070*/  R2P PR, R7, 0x6 ;  /* 0x0000000607007804 */ /* 0x000fe40000000000 */
[----:B------:R-:W-:Y:S02]  /*10080*/  SHF.R.U32.HI R3, RZ, 0x5, R6 ;  /* 0x00000005ff037819 */ /* 0x000fe40000011606 */
[C---:B------:R-:W-:Y:S02]  /*10090*/  LOP3.LUT R4, R2.reuse, 0x400, RZ, 0xc0, !PT ;  /* 0x0000040002047812 */ /* 0x040fe400078ec0ff */
[----:B------:R-:W-:-:S03]  /*100a0*/  LOP3.LUT R0, R2, 0x380, RZ, 0xc0, !PT ;  /* 0x0000038002007812 */ /* 0x000fc600078ec0ff */
[C---:B------:R-:W-:Y:S01]  /*100b0*/  IMAD R4, R3.reuse, 0x800, R4 ;  /* 0x0000080003047824 */ /* 0x040fe200078e0204 */
[----:B------:R-:W-:Y:S01]  /*100c0*/  LOP3.LUT R5, R0, 0x10, R7, 0xf8, !PT ;  /* 0x0000001000057812 */ /* 0x000fe200078ef807 */
[----:B------:R-:W-:Y:S02]  /*100d0*/  IMAD R3, R3, 0x10, R0 ;  /* 0x0000001003037824 */ /* 0x000fe400078e0200 */
[----:B------:R-:W-:-:S05]  /*100e0*/  IMAD.SHL.U32 R0, R7, 0x10, RZ ;  /* 0x0000001007007824 */ /* 0x000fca00078e00ff */
[--C-:B------:R-:W-:Y:S02]  /*100f0*/  LOP3.LUT R3, R3, 0x70, R0.reuse, 0x78, !PT ;  /* 0x0000007003037812 */ /* 0x100fe400078e7800 */
[----:B------:R-:W-:Y:S02]  /*10100*/  LOP3.LUT R5, R5, 0x70, R0, 0x78, !PT ;  /* 0x0000007005057812 */ /* 0x000fe400078e7800 */
[----:B------:R-:W-:Y:S01]  /*10110*/  LOP3.LUT R2, R3, 0xc00, R2, 0xf8, !PT ;  /* 0x00000c0003027812 */ /* 0x000fe200078ef802 */
[----:B------:R-:W-:Y:S02]  /*10120*/  IMAD.SHL.U32 R3, R7, 0x2, RZ ;  /* 0x0000000207037824 */ /* 0x000fe400078e00ff */
[----:B------:R-:W-:Y:S01]  /*10130*/  IMAD.IADD R4, R4, 0x1, R5 ;  /* 0x0000000104047824 */ /* 0x000fe200078e0205 */
[----:B------:R-:W-:Y:S01]  /*10140*/  SHF.R.U32.HI R5, RZ, 0x3, R6 ;  /* 0x00000003ff057819 */ /* 0x000fe20000011606 */
[----:B------:R0:W-:Y:S04]  /*10150*/  STL [R1+0x2c], R2 ;  /* 0x00002c0201007387 */ /* 0x0001e80000100800 */
[----:B------:R1:W-:Y:S01]  /*10160*/  STL [R1+0x28], R4 ;  /* 0x0000280401007387 */ /* 0x0003e20000100800 */
[----:B0-----:R-:W-:-:S04]  /*10170*/  LOP3.LUT R2, R0, 0x3f0, RZ, 0xc0, !PT ;  /* 0x000003f000027812 */ /* 0x001fc800078ec0ff */
[----:B------:R-:W-:Y:S01]  /*10180*/  LOP3.LUT R3, R2, 0x70, R3, 0x78, !PT ;  /* 0x0000007002037812 */ /* 0x000fe200078e7803 */
[----:B------:R-:W-:Y:S02]  /*10190*/  IMAD.SHL.U32 R2, R6, 0x10, RZ ;  /* 0x0000001006027824 */ /* 0x000fe400078e00ff */
[----:B-1----:R-:W-:-:S03]  /*101a0*/  IMAD.MOV.U32 R4, RZ, RZ, 0x20 ;  /* 0x00000020ff047424 */ /* 0x002fc600078e00ff */
[----:B------:R-:W-:Y:S01]  /*101b0*/  LOP3.LUT R2, R3, 0x400, R2, 0xf8, !PT ;  /* 0x0000040003027812 */ /* 0x000fe200078ef802 */
[----:B------:R-:W-:-:S04]  /*101c0*/  IMAD.MOV.U32 R3, RZ, RZ, 0x40 ;  /* 0x00000040ff037424 */ /* 0x000fc800078e00ff */
[----:B------:R-:W-:Y:S01]  /*101d0*/  IMAD.IADD R2, R19, 0x1, R2 ;  /* 0x0000000113027824 */ /* 0x000fe200078e0202 */
[----:B------:R-:W-:Y:S02]  /*101e0*/  SEL R7, R3, 0xffffffc0, !P2 ;  /* 0xffffffc003077807 */ /* 0x000fe40005000000 */
[----:B------:R-:W-:Y:S02]  /*101f0*/  SEL R3, R4, 0xffffffe0, !P1 ;  /* 0xffffffe004037807 */ /* 0x000fe40004800000 */
[----:B------:R-:W-:Y:S01]  /*10200*/  LOP3.LUT R4, R5, 0x70, R0, 0xf8, !PT ;  /* 0x0000007005047812 */ /* 0x000fe200078ef800 */
[----:B------:R-:W-:Y:S04]  /*10210*/  STL [R1+0x20], R7 ;  /* 0x0000200701007387 */ /* 0x000fe80000100800 */
[----:B------:R0:W-:Y:S04]  /*10220*/  STL [R1+0xc], R3 ;  /* 0x00000c0301007387 */ /* 0x0001e80000100800 */
[----:B------:R-:W-:Y:S04]  /*10230*/  STL [R1+0x30], R2 ;  /* 0x0000300201007387 */ /* 0x000fe80000100800 */
[----:B------:R-:W-:Y:S01]  /*10240*/  STL [R1+0x34], RZ ;  /* 0x000034ff01007387 */ /* 0x000fe20000100800 */
[----:B0-----:R-:W-:Y:S01]  /*10250*/  LOP3.LUT R3, R0, 0x70, RZ, 0xc0, !PT ;  /* 0x0000007000037812 */ /* 0x001fe200078ec0ff */
[----:B------:R-:W-:-:S05]  /*10260*/  IMAD.MOV.U32 R0, RZ, RZ, 0x1 ;  /* 0x00000001ff007424 */ /* 0x000fca00078e00ff */
[----:B------:R0:W-:Y:S04]  /*10270*/  STL [R1+0x4], R0 ;  /* 0x0000040001007387 */ /* 0x0001e80000100800 */
[----:B------:R1:W-:Y:S01]  /*10280*/  STL [R1], RZ ;  /* 0x000000ff01007387 */ /* 0x0003e20000100800 */
[----:B0-----:R-:W-:-:S07]  /*10290*/  LOP3.LUT R0, R3, 0x80, RZ, 0xfc, !PT ;  /* 0x0000008003007812 */ /* 0x001fce00078efcff */
.L_x_269:
[----:B------:R-:W-:Y:S01]  /*102a0*/  ULDC.64 UR4, c[0x0][0xc88] ;  /* 0x0003220000047ab9 */ /* 0x000fe20000000a00 */
[----:B------:R-:W-:Y:S01]  /*102b0*/  ULDC.64 UR6, c[0x0][0xa18] ;  /* 0x0002860000067ab9 */ /* 0x000fe20000000a00 */
[----:B------:R-:W-:Y:S01]  /*102c0*/  UIMAD.WIDE UR4, UR43, 0x4, UR4 ;  /* 0x000000042b0478a5 */ /* 0x000fe2000f8e0204 */
[----:B--2---:R-:W2:Y:S01]  /*102d0*/  LDL.LU R10, [R1+0x18] ;  /* 0x00001800010a7983 */ /* 0x004ea20000300800 */
[----:B------:R-:W-:Y:S01]  /*102e0*/  ULDC UR8, c[0x0][0x288] ;  /* 0x0000a20000087ab9 */ /* 0x000fe20000000800 */
[----:B0-----:R-:W0:Y:S03]  /*102f0*/  LDC R9, c[0x0][0x2f0] ;  /* 0x0000bc00ff097b82 */ /* 0x001e260000000800 */
[----:B------:R-:W-:Y:S02]  /*10300*/  IMAD.U32 R2, RZ, RZ, UR4 ;  /* 0x00000004ff027e24 */ /* 0x000fe4000f8e00ff */
[----:B------:R-:W-:Y:S01]  /*10310*/  IMAD.U32 R3, RZ, RZ, UR5 ;  /* 0x00000005ff037e24 */ /* 0x000fe2000f8e00ff */
[----:B------:R-:W-:Y:S01]  /*10320*/  UISETP.NE.U32.AND UP0, UPT, UR6, URZ, UPT ;  /* 0x0000003f0600728c */ /* 0x000fe2000bf05070 */
[----:B------:R-:W-:-:S03]  /*10330*/  ULDC.64 UR4, c[0x0][0xa28] ;  /* 0x00028a0000047ab9 */ /* 0x000fc60000000a00 */
[----:B------:R-:W3:Y:S01]  /*10340*/  LDG.E R2, desc[UR48][R2.64] ;  /* 0x0000003002027981 */ /* 0x000ee2000c1e1900 */
[----:B------:R-:W-:Y:S01]  /*10350*/  UISETP.NE.AND.EX UP0, UPT, UR7, URZ, UPT, UP0 ;  /* 0x0000003f0700728c */ /* 0x000fe2000bf05300 */
[----:B------:R-:W-:Y:S01]  /*10360*/  IMAD.U32 R18, RZ, RZ, UR8 ;  /* 0x00000008ff127e24 */ /* 0x000fe2000f8e00ff */
[----:B------:R-:W-:Y:S01]  /*10370*/  UISETP.NE.U32.AND UP1, UPT, UR4, URZ, UPT ;  /* 0x0000003f0400728c */ /* 0x000fe2000bf25070 */
[----:B------:R-:W-:-:S03]  /*10380*/  ULDC.64 UR8, c[0x0][0xa08] ;  /* 0x0002820000087ab9 */ /* 0x000fc60000000a00 */
[----:B------:R-:W-:Y:S01]  /*10390*/  UISETP.NE.AND.EX UP1, UPT, UR5, URZ, UPT, UP1 ;  /* 0x0000003f0500728c */ /* 0x000fe2000bf25310 */
[----:B------:R-:W-:-:S05]  /*103a0*/  PLOP3.LUT P3, PT, PT, PT, UP0, 0x80, 0x0 ;  /* 0x000000000000781c */ /* 0x000fca0003f6f008 */
[----:B------:R-:W-:Y:S02]  /*103b0*/  PLOP3.LUT P4, PT, PT, PT, UP1, 0x80, 0x0 ;  /* 0x000000000000781c */ /* 0x000fe40003f8f018 */
[----:B------:R-:W-:-:S04]  /*103c0*/  ISETP.NE.U32.AND P2, PT, RZ, UR8, PT ;  /* 0x00000008ff007c0c */ /* 0x000fc8000bf45070 */
[----:B------:R-:W-:Y:S02]  /*103d0*/  ISETP.NE.AND.EX P2, PT, RZ, UR9, PT, P2 ;  /* 0x00000009ff007c0c */ /* 0x000fe4000bf45320 */
[----:B---3--:R-:W-:Y:S02]  /*103e0*/  R2UR UR47, R2 ;  /* 0x00000000022f72ca */ /* 0x008fe400000e0000 */
[----:B------:R-:W3:Y:S11]  /*103f0*/  LDC.64 R2, c[0x0][0x418] ;  /* 0x00010600ff027b82 */ /* 0x000ef60000000a00 */
[----:B------:R-:W-:-:S02]  /*10400*/  USHF.R.S32.HI UR46, URZ, 0x1f, UR47 ;  /* 0x0000001f3f2e7899 */ /* 0x000fc4000801142f */
[----:B------:R-:W-:Y:S02]  /*10410*/  USHF.L.U32 UR44, UR47, 0x2, URZ ;  /* 0x000000022f2c7899 */ /* 0x000fe4000800063f */
[----:B------:R-:W-:Y:S02]  /*10420*/  USHF.L.U64.HI UR45, UR47, 0x2, UR46 ;  /* 0x000000022f2d7899 */ /* 0x000fe4000801022e */
[----:B------:R-:W-:Y:S02]  /*10430*/  @UP0 UIADD3 UR6, UP3, UR44, UR6, URZ ;  /* 0x000000062c060290 */ /* 0x000fe4000ff7e03f */
[----:B------:R-:W-:Y:S02]  /*10440*/  @UP1 ULEA UR4, UP2, UR47, UR4, 0x2 ;  /* 0x000000042f041291 */ /* 0x000fe4000f84103f */
[----:B------:R-:W-:Y:S02]  /*10450*/  @UP0 UIADD3.X UR7, UR45, UR7, URZ, UP3, !UPT ;  /* 0x000000072d070290 */ /* 0x000fe40009ffe43f */
[----:B------:R-:W-:Y:S01]  /*10460*/  IMAD.U32 R4, RZ, RZ, UR6 ;  /* 0x00000006ff047e24 */ /* 0x000fe2000f8e00ff */
[----:B------:R-:W-:-:S03]  /*10470*/  @UP1 ULEA.HI.X UR5, UR47, UR5, UR46, 0x2, UP2 ;  /* 0x000000052f051291 */ /* 0x000fc600090f142e */
[----:B------:R-:W-:Y:S01]  /*10480*/  IMAD.U32 R5, RZ, RZ, UR7 ;  /* 0x00000007ff057e24 */ /* 0x000fe2000f8e00ff */
[----:B------:R-:W-:Y:S02]  /*10490*/  ULDC.64 UR6, c[0x0][0xa00] ;  /* 0x0002800000067ab9 */ /* 0x000fe40000000a00 */
[----:B------:R-:W-:Y:S02]  /*104a0*/  ISETP.NE.U32.AND P0, PT, RZ, UR6, PT ;  /* 0x00000006ff007c0c */ /* 0x000fe4000bf05070 */
[----:B------:R4:W5:Y:S01]  /*104b0*/  @P3 LDG.E R18, desc[UR48][R4.64] ;  /* 0x0000003004123981 */ /* 0x000962000c1e1900 */
[----:B---3--:R-:W-:Y:S02]  /*104c0*/  ISETP.NE.U32.AND P1, PT, R2, RZ, PT ;  /* 0x000000ff0200720c */ /* 0x008fe40003f25070 */
[----:B------:R-:W-:Y:S01]  /*104d0*/  ISETP.NE.AND.EX P0, PT, RZ, UR7, PT, P0 ;  /* 0x00000007ff007c0c */ /* 0x000fe2000bf05300 */
[----:B----4-:R-:W-:Y:S01]  /*104e0*/  IMAD.U32 R4, RZ, RZ, UR4 ;  /* 0x00000004ff047e24 */ /* 0x010fe2000f8e00ff */
[----:B------:R-:W-:Y:S01]  /*104f0*/  UIADD3 UR4, UP0, UR44, UR6, URZ ;  /* 0x000000062c047290 */ /* 0x000fe2000ff1e03f */
[----:B------:R-:W-:Y:S01]  /*10500*/  IMAD.U32 R5, RZ, RZ, UR5 ;  /* 0x00000005ff057e24 */ /* 0x000fe2000f8e00ff */
[----:B------:R-:W-:-:S02]  /*10510*/  UIADD3 UR6, UP1, UR44, UR8, URZ ;  /* 0x000000082c067290 */ /* 0x000fc4000ff3e03f */
[----:B------:R-:W-:Y:S02]  /*10520*/  UIADD3.X UR5, UR45, UR7, URZ, UP0, !UPT ;  /* 0x000000072d057290 */ /* 0x000fe400087fe43f */
[----:B------:R-:W-:Y:S01]  /*10530*/  UIADD3.X UR7, UR45, UR9, URZ, UP1, !UPT ;  /* 0x000000092d077290 */ /* 0x000fe20008ffe43f */
[----:B------:R3:W4:Y:S01]  /*10540*/  @P4 LDG.E R0, desc[UR48][R4.64] ;  /* 0x0000003004004981 */ /* 0x000722000c1e1900 */
[----:B------:R-:W-:-:S04]  /*10550*/  IMAD.U32 R6, RZ, RZ, UR6 ;  /* 0x00000006ff067e24 */ /* 0x000fc8000f8e00ff */
[----:B------:R-:W-:Y:S02]  /*10560*/  IMAD.U32 R7, RZ, RZ, UR7 ;  /* 0x00000007ff077e24 */ /* 0x000fe4000f8e00ff */
[----:B---3--:R-:W-:-:S03]  /*10570*/  IMAD.U32 R4, RZ, RZ, UR4 ;  /* 0x00000004ff047e24 */ /* 0x008fc6000f8e00ff */
[----:B------:R-:W3:Y:S01]  /*10580*/  @P2 LDG.E R8, desc[UR48][R6.64] ;  /* 0x0000003006082981 */ /* 0x000ee2000c1e1900 */
[----:B------:R-:W-:-:S05]  /*10590*/  IMAD.U32 R5, RZ, RZ, UR5 ;  /* 0x00000005ff057e24 */ /* 0x000fca000f8e00ff */
[----:B------:R-:W3:Y:S01]  /*105a0*/  @P0 LDG.E R2, desc[UR48][R4.64] ;  /* 0x0000003004020981 */ /* 0x000ee2000c1e1900 */
[----:B------:R-:W-:Y:S02]  /*105b0*/  ISETP.NE.AND.EX P1, PT, R3, RZ, PT, P1 ;  /* 0x000000ff0300720c */ /* 0x000fe40003f25310 */
[----:B------:R-:W0:Y:S01]  /*105c0*/  LDC R3, c[0x0][0x424] ;  /* 0x00010900ff037b82 */ /* 0x000e220000000800 */
[----:B------:R-:W-:Y:S01]  /*105d0*/  UMOV UR4, URZ ;  /* 0x0000003f00047c82 */ /* 0x000fe20008000000 */
[----:B------:R-:W-:Y:S01]  /*105e0*/  UMOV UR50, URZ ;  /* 0x0000003f00327c82 */ /* 0x000fe20008000000 */
[----:B------:R-:W-:Y:S01]  /*105f0*/  UMOV UR40, URZ ;  /* 0x0000003f00287c82 */ /* 0x000fe20008000000 */
[----:B--2---:R-:W-:Y:S02]  /*10600*/  R2UR UR36, R10 ;  /* 0x000000000a2472ca */ /* 0x004fe400000e0000 */
[----:B----4-:R-:W-:Y:S02]  /*10610*/  @P4 R2UR UR4, R0 ;  /* 0x00000000000442ca */ /* 0x010fe400000e0000 */
[----:B------:R-:W-:-:S04]  /*10620*/  LOP3.LUT R0, R10, 0xff000000, RZ, 0xc0, !PT ;  /* 0xff0000000a007812 */ /* 0x000fc800078ec0ff */
[----:B------:R-:W-:Y:S02]  /*10630*/  SHF.R.U32.HI R0, RZ, 0x8, R0 ;  /* 0x00000008ff007819 */ /* 0x000fe40000011600 */
[----:B---3--:R-:W-:Y:S02]  /*10640*/  @P2 R2UR UR40, R8 ;  /* 0x00000000082822ca */ /* 0x008fe400000e0000 */
[----:B------:R-:W-:Y:S02]  /*10650*/  @P0 R2UR UR50, R2 ;  /* 0x00000000023202ca */ /* 0x000fe400000e0000 */
[----:B------:R-:W-:-:S04]  /*10660*/  LOP3.LUT R2, R10, 0xff0000, RZ, 0xc0, !PT ;  /* 0x00ff00000a027812 */ /* 0x000fc800078ec0ff */
[----:B------:R-:W-:Y:S01]  /*10670*/  LEA.HI R0, R2, R0, RZ, 0x10 ;  /* 0x0000000002007211 */ /* 0x000fe200078f80ff */
[----:B0-----:R-:W-:Y:S08]  /*10680*/  @P3 BRA `(.L_x_200) ;  /* 0x0000000000103947 */ /* 0x001ff00003800000 */
[----:B------:R-:W-:Y:S05]  /*10690*/  @!P0 BRA `(.L_x_200) ;  /* 0x00000000000c8947 */ /* 0x000fea0003800000 */
[----:B-----5:R-:W2:Y:S04]  /*106a0*/  LDG.E R18, desc[UR48][R4.64] ;  /* 0x0000003004127981 */ /* 0x020ea8000c1e1900 */
[----:B------:R-:W2:Y:S02]  /*106b0*/  LDG.E R4, desc[UR48][R4.64+0x4] ;  /* 0x0000043004047981 */ /* 0x000ea4000c1e1900 */
[----:B--2---:R-:W-:-:S07]  /*106c0*/  IMAD.IADD R18, R4, 0x1, -R18 ;  /* 0x0000000104127824 */ /* 0x004fce00078e0a12 */
.L_x_200:
[----:B------:R-:W-:Y:S01]  /*106d0*/  SEL R3, R3, 0x1, P1 ;  /* 0x0000000103037807 */ /* 0x000fe20000800000 */
[----:B------:R-:W-:Y:S01]  /*106e0*/  ULDC.64 UR6, c[0x0][0xa20] ;  /* 0x0002880000067ab9 */ /* 0x000fe20000000a00 */
[----:B------:R-:W-:Y:S01]  /*106f0*/  ULOP3.LUT UR36, UR36, 0xffff, URZ, 0xc0, !UPT ;  /* 0x0000ffff24247892 */ /* 0x000fe2000f8ec03f */
[----:B------:R-:W-:Y:S01]  /*10700*/  ISETP.NE.U32.AND P0, PT, RZ, UR6, PT ;  /* 0x00000006ff007c0c */ /* 0x000fe2000bf05070 */
[----:B------:R-:W-:Y:S01]  /*10710*/  UIADD3 UR40, UR40, UR4, URZ ;  /* 0x0000000428287290 */ /* 0x000fe2000fffe03f */
[----:B------:R-:W-:Y:S02]  /*10720*/  IMAD R2, R3, R9, RZ ;  /* 0x0000000903027224 */ /* 0x000fe400078e02ff */
[----:B------:R-:W-:Y:S01]  /*10730*/  IMAD.U32 R3, RZ, RZ, UR47 ;  /* 0x0000002fff037e24 */ /* 0x000fe2000f8e00ff */
[----:B------:R-:W-:-:S04]  /*10740*/  ISETP.NE.AND.EX P0, PT, RZ, UR7, PT, P0 ;  /* 0x00000007ff007c0c */ /* 0x000fc8000bf05300 */
[----:B------:R0:W-:Y:S09]  /*10750*/  STL [R1+0x8], R3 ;  /* 0x0000080301007387 */ /* 0x0001f20000100800 */
[----:B------:R-:W-:Y:S05]  /*10760*/  @!P0 BRA `(.L_x_201) ;  /* 0x0000000000188947 */ /* 0x000fea0003800000 */
[----:B------:R-:W-:-:S04]  /*10770*/  UIADD3 UR5, UP0, UR44, UR6, URZ ;  /* 0x000000062c057290 */ /* 0x000fc8000ff1e03f */
[----:B------:R-:W-:Y:S02]  /*10780*/  UIADD3.X UR6, UR45, UR7, URZ, UP0, !UPT ;  /* 0x000000072d067290 */ /* 0x000fe400087fe43f */
[----:B------:R-:W-:-:S04]  /*10790*/  IMAD.U32 R2, RZ, RZ, UR5 ;  /* 0x00000005ff027e24 */ /* 0x000fc8000f8e00ff */
[----:B0-----:R-:W-:-:S05]  /*107a0*/  IMAD.U32 R3, RZ, RZ, UR6 ;  /* 0x00000006ff037e24 */ /* 0x001fca000f8e00ff */
[----:B------:R0:W5:Y:S01]  /*107b0*/  LDG.E R2, desc[UR48][R2.64] ;  /* 0x0000003002027981 */ /* 0x000162000c1e1900 */
[----:B------:R-:W-:Y:S05]  /*107c0*/  BRA `(.L_x_202) ;  /* 0x0000000000107947 */ /* 0x000fea0003800000 */
.L_x_201:
[----:B------:R-:W-:Y:S05]  /*107d0*/  @!P2 BRA `(.L_x_202) ;  /* 0x00000000000ca947 */ /* 0x000fea0003800000 */
[----:B------:R-:W2:Y:S04]  /*107e0*/  LDG.E R2, desc[UR48][R6.64] ;  /* 0x0000003006027981 */ /* 0x000ea8000c1e1900 */
[----:B------:R-:W2:Y:S02]  /*107f0*/  LDG.E R6, desc[UR48][R6.64+0x4] ;  /* 0x0000043006067981 */ /* 0x000ea4000c1e1900 */
[----:B--2---:R-:W-:-:S07]  /*10800*/  IMAD.IADD R2, R6, 0x1, -R2 ;  /* 0x0000000106027824 */ /* 0x004fce00078e0a02 */
.L_x_202:
[----:B0----5:R-:W-:-:S04]  /*10810*/  VIADD R3, R2, -UR4 ;  /* 0x8000000402037c36 */ /* 0x021fc80008000000 */
        /* <DEDUP_REMOVED lines=10> */
[----:B0-----:R-:W-:Y:S02]  /*108c0*/  IABS R6, R4 ;  /* 0x0000000400067213 */ /* 0x001fe40000000000 */
[----:B------:R-:W-:Y:S02]  /*108d0*/  IADD3 R5, R4, -0x1, R17 ;  /* 0xffffffff04057810 */ /* 0x000fe40007ffe011 */
[----:B------:R-:W0:Y:S08]  /*108e0*/  I2F.RP R2, R6 ;  /* 0x0000000600027306 */ /* 0x000e300000209400 */
[----:B0-----:R-:W0:Y:S02]  /*108f0*/  MUFU.RCP R2, R2 ;  /* 0x0000000200027308 */ /* 0x001e240000001000 */
[----:B0-----:R-:W-:-:S06]  /*10900*/  VIADD R2, R2, 0xffffffe ;  /* 0x0ffffffe02027836 */ /* 0x001fcc0000000000 */
[----:B------:R0:W2:Y:S02]  /*10910*/  F2I.FTZ.U32.TRUNC.NTZ R3, R2 ;  /* 0x0000000200037305 */ /* 0x0000a4000021f000 */
[----:B0-----:R-:W-:-:S04]  /*10920*/  LOP3.LUT R2, R5, R4, RZ, 0x3c, !PT ;  /* 0x0000000405027212 */ /* 0x001fc800078e3cff */
[----:B------:R-:W-:Y:S01]  /*10930*/  ISETP.GE.AND P2, PT, R2, RZ, PT ;  /* 0x000000ff0200720c */ /* 0x000fe20003f46270 */
[----:B--2---:R-:W-:-:S04]  /*10940*/  IMAD.MOV R2, RZ, RZ, -R3 ;  /* 0x000000ffff027224 */ /* 0x004fc800078e0a03 */
[----:B------:R-:W-:Y:S02]  /*10950*/  IMAD R7, R2, R6, RZ ;  /* 0x0000000602077224 */ /* 0x000fe400078e02ff */
[----:B------:R-:W-:-:S04]  /*10960*/  IMAD.MOV.U32 R2, RZ, RZ, RZ ;  /* 0x000000ffff027224 */ /* 0x000fc800078e00ff */
[----:B------:R-:W-:Y:S01]  /*10970*/  IMAD.HI.U32 R7, R3, R7, R2 ;  /* 0x0000000703077227 */ /* 0x000fe200078e0002 */
[----:B------:R-:W-:Y:S02]  /*10980*/  IABS R2, R5 ;  /* 0x0000000500027213 */ /* 0x000fe40000000000 */
[----:B------:R-:W-:-:S03]  /*10990*/  IABS R3, R4 ;  /* 0x0000000400037213 */ /* 0x000fc60000000000 */
[----:B------:R-:W-:-:S04]  /*109a0*/  IMAD.HI.U32 R7, R7, R2, RZ ;  /* 0x0000000207077227 */ /* 0x000fc800078e00ff */
[----:B------:R-:W-:-:S04]  /*109b0*/  IMAD.MOV R3, RZ, RZ, -R3 ;  /* 0x000000ffff037224 */ /* 0x000fc800078e0a03 */
        /* <DEDUP_REMOVED lines=10> */
.L_x_203:
[----:B------:R-:W-:Y:S01]  /*10a60*/  LOP3.LUT R0, R0, 0xff, RZ, 0xc0, !PT ;  /* 0x000000ff00007812 */ /* 0x000fe200078ec0ff */
[----:B------:R-:W-:Y:S04]  /*10a70*/  BSSY B7, `(.L_x_204) ;  /* 0x000039b000077945 */ /* 0x000fe80003800000 */
[----:B------:R-:W-:-:S05]  /*10a80*/  IMAD R3, R0, R2, RZ ;  /* 0x0000000200037224 */ /* 0x000fca00078e02ff */
[----:B------:R0:W-:Y:S01]  /*10a90*/  STL [R1+0x18], R3 ;  /* 0x0000180301007387 */ /* 0x0001e20000100800 */
[----:B------:R-:W-:-:S04]  /*10aa0*/  VIADDMNMX R17, R3, R2, R17, PT ;  /* 0x0000000203117246 */ /* 0x000fc80003800111 */
[----:B------:R-:W-:-:S13]  /*10ab0*/  ISETP.GT.AND P0, PT, R17, R3, PT ;  /* 0x000000031100720c */ /* 0x000fda0003f04270 */
[----:B0-----:R-:W-:Y:S05]  /*10ac0*/  @P0 BRA `(.L_x_205) ;  /* 0x0000000000480947 */ /* 0x001fea0003800000 */
[----:B------:R-:W0:Y:S02]  /*10ad0*/  S2R R3, SR_TID.X ;  /* 0x0000000000037919 */ /* 0x000e240000002100 */
[----:B0-----:R-:W-:-:S04]  /*10ae0*/  LOP3.LUT R3, R3, 0x7f, RZ, 0xc0, !PT ;  /* 0x0000007f03037812 */ /* 0x001fc800078ec0ff */
[----:B------:R-:W-:-:S13]  /*10af0*/  ISETP.NE.AND P0, PT, R3, RZ, PT ;  /* 0x000000ff0300720c */ /* 0x000fda0003f05270 */
[----:B------:R-:W-:Y:S05]  /*10b00*/  @P0 BRA `(.L_x_206) ;  /* 0x0000003800440947 */ /* 0x000fea0003800000 */
[----:B------:R-:W0:Y:S01]  /*10b10*/  S2R R3, SR_LANEID ;  /* 0x0000000000037919 */ /* 0x000e220000000000 */
[----:B------:R-:W-:Y:S02]  /*10b20*/  VOTEU.ANY UR4, UPT, PT ;  /* 0x0000000000047886 */ /* 0x000fe400038e0100 */
[----:B------:R-:W0:Y:S08]  /*10b30*/  FLO.U32 R0, UR4 ;  /* 0x0000000400007d00 */ /* 0x000e3000080e0000 */
[----:B------:R-:W2:Y:S01]  /*10b40*/  POPC R5, UR4 ;  /* 0x0000000400057d09 */ /* 0x000ea20008000000 */
[----:B0-----:R-:W-:-:S02]  /*10b50*/  ISETP.EQ.U32.AND P0, PT, R0, R3, PT ;  /* 0x000000030000720c */ /* 0x001fc40003f02070 */
[----:B------:R-:W2:Y:S11]  /*10b60*/  LDC.64 R2, c[0x0][0xc60] ;  /* 0x00031800ff027b82 */ /* 0x000eb60000000a00 */
[----:B--2---:R-:W2:Y:S01]  /*10b70*/  @P0 ATOMG.E.ADD.STRONG.GPU PT, R3, desc[UR48][R2.64], R5 ;  /* 0x00000005020309a8 */ /* 0x004ea200081ee1f0 */
[----:B------:R-:W0:Y:S02]  /*10b80*/  S2R R4, SR_LTMASK ;  /* 0x0000000000047919 */ /* 0x000e240000003900 */
[----:B0-----:R-:W-:-:S04]  /*10b90*/  LOP3.LUT R4, R4, UR4, RZ, 0xc0, !PT ;  /* 0x0000000404047c12 */ /* 0x001fc8000f8ec0ff */
[----:B------:R-:W0:Y:S01]  /*10ba0*/  POPC R7, R4 ;  /* 0x0000000400077309 */ /* 0x000e220000000000 */
[----:B--2---:R-:W0:Y:S02]  /*10bb0*/  SHFL.IDX PT, R0, R3, R0, 0x1f ;  /* 0x00001f0003007589 */ /* 0x004e2400000e0000 */
[----:B0-----:R-:W-:-:S05]  /*10bc0*/  IADD3 R0, R0, UR41, R7 ;  /* 0x0000002900007c10 */ /* 0x001fca000fffe007 */
[----:B------:R0:W-:Y:S01]  /*10bd0*/  STL [R1+0x10], R0 ;  /* 0x0000100001007387 */ /* 0x0001e20000100800 */
[----:B------:R-:W-:Y:S05]  /*10be0*/  BRA `(.L_x_206) ;  /* 0x00000038000c7947 */ /* 0x000fea0003800000 */
.L_x_205:
[----:B------:R-:W-:Y:S01]  /*10bf0*/  VIADD R0, R19, 0x28400 ;  /* 0x0002840013007836 */ /* 0x000fe20000000000 */
[----:B------:R-:W-:Y:S04]  /*10c00*/  BSSY B6, `(.L_x_207) ;  /* 0x0000013000067945 */ /* 0x000fe80003800000 */
        /* <DEDUP_REMOVED lines=17> */
[----:B01----:R-:W-:Y:S05]  /*10d20*/  CALL.ABS.NOINC R2 ;  /* 0x0000000002007343 */ /* 0x003fea0003c00000 */
.L_x_208:
[----:B------:R-:W-:Y:S05]  /*10d30*/  BSYNC B6 ;  /* 0x0000000000067941 */ /* 0x000fea0003800000 */
.L_x_207:
[----:B------:R-:W2:Y:S01]  /*10d40*/  LDL.LU R16, [R1+0x24] ;  /* 0x0000240001107983 */ /* 0x000ea20000300800 */
[----:B------:R-:W-:Y:S01]  /*10d50*/  VIADD R0, R19, 0x10400 ;  /* 0x0001040013007836 */ /* 0x000fe20000000000 */
[----:B------:R-:W-:Y:S04]  /*10d60*/  BSSY B6, `(.L_x_209) ;  /* 0x0000016000067945 */ /* 0x000fe80003800000 */
[----:B------:R-:W-:Y:S02]  /*10d70*/  LOP3.LUT P0, RZ, R0, 0x3ff, RZ, 0xc0, !PT ;  /* 0x000003ff00ff7812 */ /* 0x000fe4000780c0ff */
[----:B--2---:R-:W-:-:S11]  /*10d80*/  LOP3.LUT R16, R16, 0xfffffffe, RZ, 0xc0, !PT ;  /* 0xfffffffe10107812 */ /* 0x004fd600078ec0ff */
[----:B------:R-:W-:-:S05]  /*10d90*/  @P0 LOP3.LUT R16, R16, 0x1, RZ, 0xfc, !PT ;  /* 0x0000000110100812 */ /* 0x000fca00078efcff */
[----:B------:R0:W-:Y:S01]  /*10da0*/  STL [R1+0x24], R16 ;  /* 0x0000241001007387 */ /* 0x0001e20000100800 */
        /* <DEDUP_REMOVED lines=16> */
[----:B012---:R-:W-:Y:S05]  /*10eb0*/  CALL.ABS.NOINC R2 ;  /* 0x0000000002007343 */ /* 0x007fea0003c00000 */
.L_x_210:
[----:B------:R-:W-:Y:S05]  /*10ec0*/  BSYNC B6 ;  /* 0x0000000000067941 */ /* 0x000fea0003800000 */
.L_x_209:
        /* <DEDUP_REMOVED lines=20> */
.L_x_212:
[----:B------:R-:W-:Y:S05]  /*11010*/  BSYNC B6 ;  /* 0x0000000000067941 */ /* 0x000fea0003800000 */
.L_x_211:
[----:B------:R-:W-:Y:S01]  /*11020*/  LOP3.LUT P6, RZ, R16, 0x1, RZ, 0xc0, !PT ;  /* 0x0000000110ff7812 */ /* 0x000fe200078cc0ff */
[----:B------:R-:W-:-:S12]  /*11030*/  BSSY B6, `(.L_x_213) ;  /* 0x0000012000067945 */ /* 0x000fd80003800000 */
        /* <DEDUP_REMOVED lines=17> */
.L_x_214:
[----:B------:R-:W-:Y:S05]  /*11150*/  BSYNC B6 ;  /* 0x0000000000067941 */ /* 0x000fea0003800000 */
.L_x_213:
[----:B------:R-:W2:Y:S01]  /*11160*/  LDL R8, [R1+0x8] ;  /* 0x0000080001087983 */ /* 0x000ea20000100800 */
[----:B------:R-:W-:Y:S02]  /*11170*/  ULDC.64 UR4, c[0x0][0x9f8] ;  /* 0x00027e0000047ab9 */ /* 0x000fe40000000a00 */
[----:B------:R-:W-:-:S04]  /*11180*/  UISETP.NE.U32.AND UP0, UPT, UR4, URZ, UPT ;  /* 0x0000003f0400728c */ /* 0x000fc8000bf05070 */
[----:B------:R-:W-:-:S06]  /*11190*/  UISETP.NE.AND.EX UP0, UPT, UR5, URZ, UPT, UP0 ;  /* 0x0000003f0500728c */ /* 0x000fcc000bf05300 */
[----:B------:R-:W-:-:S05]  /*111a0*/  PLOP3.LUT P0, PT, PT, PT, UP0, 0x80, 0x0 ;  /* 0x000000000000781c */ /* 0x000fca0003f0f008 */
[----:B------:R-:W-:-:S04]  /*111b0*/  @UP0 UIADD3 UR4, UP1, UR44, UR4, URZ ;  /* 0x000000042c040290 */ /* 0x000fc8000ff3e03f */
[----:B------:R-:W-:Y:S02]  /*111c0*/  @UP0 UIADD3.X UR5, UR45, UR5, URZ, UP1, !UPT ;  /* 0x000000052d050290 */ /* 0x000fe40008ffe43f */
[----:B------:R-:W-:-:S04]  /*111d0*/  IMAD.U32 R2, RZ, RZ, UR4 ;  /* 0x00000004ff027e24 */ /* 0x000fc8000f8e00ff */
[----:B------:R-:W-:Y:S01]  /*111e0*/  IMAD.U32 R3, RZ, RZ, UR5 ;  /* 0x00000005ff037e24 */ /* 0x000fe2000f8e00ff */
[----:B------:R-:W3:Y:S01]  /*111f0*/  S2R R0, SR_TID.X ;  /* 0x0000000000007919 */ /* 0x000ee20000002100 */
[----:B------:R-:W-:-:S03]  /*11200*/  ULDC.64 UR4, c[0x0][0xa08] ;  /* 0x0002820000047ab9 */ /* 0x000fc60000000a00 */
[----:B--2---:R2:W4:Y:S01]  /*11210*/  @P0 LDG.E R8, desc[UR48][R2.64] ;  /* 0x0000003002080981 */ /* 0x004522000c1e1900 */
[----:B---3--:R-:W-:-:S04]  /*11220*/  SHF.R.U32.HI R0, RZ, 0x5, R0 ;  /* 0x00000005ff007819 */ /* 0x008fc80000011600 */
[----:B------:R-:W-:Y:S01]  /*11230*/  LOP3.LUT R0, R0, 0x3, RZ, 0xc0, !PT ;  /* 0x0000000300007812 */ /* 0x000fe200078ec0ff */
[----:B--2---:R-:W2:Y:S01]  /*11240*/  LDC.64 R2, c[0x0][0x418] ;  /* 0x00010600ff027b82 */ /* 0x004ea20000000a00 */
[----:B----4-:R-:W-:Y:S01]  /*11250*/  SHF.R.S32.HI R9, RZ, 0x1f, R8 ;  /* 0x0000001fff097819 */ /* 0x010fe20000011408 */
[----:B------:R3:W-:Y:S01]  /*11260*/  @P0 STL [R1+0x8], R8 ;  /* 0x0000080801000387 */ /* 0x0007e20000100800 */
[----:B--2---:R-:W-:Y:S01]  /*11270*/  LOP3.LUT P0, RZ, R2, UR4, RZ, 0xfc, !PT ;  /* 0x0000000402ff7c12 */ /* 0x004fe2000f80fcff */
[----:B------:R-:W-:Y:S02]  /*11280*/  UMOV UR4, 0xffffffff ;  /* 0xffffffff00047882 */ /* 0x000fe40000000000 */
[----:B------:R3:W-:Y:S01]  /*11290*/  STL [R1+0x1c], R9 ;  /* 0x00001c0901007387 */ /* 0x0007e20000100800 */
[----:B------:R-:W-:-:S04]  /*112a0*/  LOP3.LUT P0, RZ, R3, UR5, RZ, 0xfc, P0 ;  /* 0x0000000503ff7c12 */ /* 0x000fc8000800fcff */
[----:B0-----:R-:W-:Y:S01]  /*112b0*/  SEL R16, R8, RZ, !P0 ;  /* 0x000000ff08107207 */ /* 0x001fe20004000000 */
[----:B------:R-:W-:Y:S08]  /*112c0*/  BRA.DIV UR4, `(.L_x_215) ;  /* 0x0000004204e87947 */ /* 0x000ff0000b800000 */
[----:B------:R0:W2:Y:S02]  /*112d0*/  SHFL.IDX PT, R14, R0, RZ, 0x1f ;  /* 0x00001fff000e7589 */ /* 0x0000a400000e0000 */
.L_x_288:
[----:B0-----:R-:W4:Y:S01]  /*112e0*/  LDL.LU R0, [R1+0x24] ;  /* 0x0000240001007983 */ /* 0x001f220000300800 */
[----:B------:R-:W-:Y:S02]  /*112f0*/  PLOP3.LUT P1, PT, PT, PT, PT, 0x8, 0x0 ;  /* 0x000000000000781c */ /* 0x000fe40003f2e170 */
[----:B--2---:R-:W-:Y:S02]  /*11300*/  ISETP.NE.AND P0, PT, R14, RZ, PT ;  /* 0x000000ff0e00720c */ /* 0x004fe40003f05270 */
[----:B----4-:R-:W-:-:S09]  /*11310*/  LOP3.LUT R0, R0, 0xfffffffe, RZ, 0xc0, !PT ;  /* 0xfffffffe00007812 */ /* 0x010fd200078ec0ff */
[----:B------:R-:W-:-:S05]  /*11320*/  @P1 LOP3.LUT R0, R0, 0x1, RZ, 0xfc, !PT ;  /* 0x0000000100001812 */ /* 0x000fca00078efcff */
[----:B------:R0:W-:Y:S01]  /*11330*/  STL [R1+0x24], R0 ;  /* 0x0000240001007387 */ /* 0x0001e20000100800 */
[----:B------:R-:W-:Y:S05]  /*11340*/  @P0 BRA `(.L_x_216) ;  /* 0x0000000400900947 */ /* 0x000fea0003800000 */
[----:B------:R-:W-:Y:S01]  /*11350*/  UMOV UR4, 0xffffffff ;  /* 0xffffffff00047882 */ /* 0x000fe20000000000 */
[----:B0-----:R-:W-:Y:S02]  /*11360*/  VIADD R0, R17, 0xffffffff ;  /* 0xffffffff11007836 */ /* 0x001fe40000000000 */
[----:B------:R-:W-:Y:S05]  /*11370*/  BRA.DIV UR4, `(.L_x_217) ;  /* 0x0000004204dc7947 */ /* 0x000fea000b800000 */
[----:B------:R-:W-:-:S13]  /*11380*/  ELECT P6, URZ, PT ;  /* 0x00000000003f782f */ /* 0x000fda00038c0000 */
.L_x_291:
[----:B------:R-:W-:Y:S05]  /*11390*/  @!P6 BRA `(.L_x_216) ;  /* 0x00000004007ce947 */ /* 0x000fea0003800000 */
[----:B------:R-:W-:-:S04]  /*113a0*/  ISETP.NE.U32.AND P0, PT, R2, RZ, PT ;  /* 0x000000ff0200720c */ /* 0x000fc80003f05070 */
[----:B------:R-:W-:-:S13]  /*113b0*/  ISETP.NE.AND.EX P0, PT, R3, RZ, PT, P0 ;  /* 0x000000ff0300720c */ /* 0x000fda0003f05300 */
[----:B------:R-:W-:Y:S05]  /*113c0*/  @!P0 BRA `(.L_x_218) ;  /* 0x0000000000448947 */ /* 0x000fea0003800000 */
[----:B------:R-:W0:Y:S01]  /*113d0*/  LDC R7, c[0x0][0x43c] ;  /* 0x00010f00ff077b82 */ /* 0x000e220000000800 */
        /* <DEDUP_REMOVED lines=16> */
.L_x_218:
[----:B0-----:R-:W2:Y:S04]  /*114e0*/  LDL R3, [R1] ;  /* 0x0000000001037983 */ /* 0x001ea80000100800 */
[----:B------:R-:W4:Y:S01]  /*114f0*/  LDL R2, [R1+0x4] ;  /* 0x0000040001027983 */ /* 0x000f220000100800 */
[----:B---3--:R-:W0:Y:S02]  /*11500*/  S2R R8, SR_TID.X ;  /* 0x0000000000087919 */ /* 0x008e240000002100 */
[----:B0-----:R-:W-:-:S04]  /*11510*/  LOP3.LUT R8, R8, 0x7f, RZ, 0xc0, !PT ;  /* 0x0000007f08087812 */ /* 0x001fc800078ec0ff */
[----:B------:R-:W-:Y:S01]  /*11520*/  ISETP.NE.AND P1, PT, R8, RZ, PT ;  /* 0x000000ff0800720c */ /* 0x000fe20003f25270 */
[----:B--2---:R-:W-:Y:S01]  /*11530*/  IMAD R4, R3, 0x8, R19 ;  /* 0x0000000803047824 */ /* 0x004fe200078e0213 */
[----:B----4-:R-:W-:-:S04]  /*11540*/  SHF.L.U32 R3, R2, 0x1f, RZ ;  /* 0x0000001f02037819 */ /* 0x010fc800000006ff */
[----:B------:R-:W0:Y:S02]  /*11550*/  SYNCS.PHASECHK.TRANS64.TRYWAIT P0, [R4+URZ+0x38880], R3 ;  /* 0x03888003040075a7 */ /* 0x000e24000800017f */
[----:B0-----:R-:W-:Y:S05]  /*11560*/  @!P0 BRA `(.L_x_219) ;  /* 0x0000004000808947 */ /* 0x001fea0003800000 */
.L_x_292:
[----:B------:R-:W-:Y:S05]  /*11570*/  @P1 BRA `(.L_x_220) ;  /* 0x00000000001c1947 */ /* 0x000fea0003800000 */
[----:B------:R-:W2:Y:S02]  /*11580*/  S2R R2, SR_TID.X ;  /* 0x0000000000027919 */ /* 0x000ea40000002100 */
[----:B--2---:R-:W-:Y:S01]  /*11590*/  LOP3.LUT R5, R2, 0x1f, RZ, 0xc0, !PT ;  /* 0x0000001f02057812 */ /* 0x004fe200078ec0ff */
[----:B------:R-:W-:-:S03]  /*115a0*/  IMAD.MOV.U32 R2, RZ, RZ, 0x8000 ;  /* 0x00008000ff027424 */ /* 0x000fc600078e00ff */
[----:B------:R-:W-:Y:S01]  /*115b0*/  ISETP.NE.AND P0, PT, R5, RZ, PT ;  /* 0x000000ff0500720c */ /* 0x000fe20003f05270 */
[----:B------:R2:W-:-:S12]  /*115c0*/  SYNCS.ARRIVE.TRANS64 RZ, [R4+URZ+0x38870], R2 ;  /* 0x0388700204ff79a7 */ /* 0x0005d8000800003f */
[----:B--2---:R-:W-:Y:S05]  /*115d0*/  @!P0 BRA `(.L_x_220) ;  /* 0x0000000000048947 */ /* 0x004fea0003800000 */
[----:B------:R-:W-:Y:S01]  /*115e0*/  BPT.TRAP 0x1 ;  /* 0x000000040000795c */ /* 0x000fe20000300000 */
.L_x_220:
[----:B------:R-:W2:Y:S01]  /*115f0*/  LDL R2, [R1] ;  /* 0x0000000001027983 */ /* 0x000ea20000100800 */
[----:B------:R-:W-:Y:S01]  /*11600*/  R2UR UR33, R4 ;  /* 0x00000000042172ca */ /* 0x000fe200000e0000 */
[----:B------:R-:W-:Y:S01]  /*11610*/  UIADD3 UR4, UP0, UR52, 0x470, URZ ;  /* 0x0000047034047890 */ /* 0x000fe2000ff1e03f */
[----:B------:R-:W-:Y:S01]  /*11620*/  LEA R0, R0, UR40, 0x7 ;  /* 0x0000002800007c11 */ /* 0x000fe2000f8e38ff */
[----:B------:R-:W-:Y:S01]  /*11630*/  UMOV UR6, 0x0 ;  /* 0x0000000000067882 */ /* 0x000fe20000000000 */
[----:B-----5:R-:W-:Y:S01]  /*11640*/  R2UR UR37, R16 ;  /* 0x00000000102572ca */ /* 0x020fe200000e0000 */
[----:B------:R-:W-:Y:S01]  /*11650*/  UIADD3.X UR5, URZ, UR53, URZ, UP0, !UPT ;  /* 0x000000353f057290 */ /* 0x000fe200087fe43f */
[----:B------:R-:W-:Y:S01]  /*11660*/  R2UR UR35, R0 ;  /* 0x00000000002372ca */ /* 0x000fe200000e0000 */
[----:B------:R-:W-:Y:S01]  /*11670*/  UMOV UR7, 0x14f00000 ;  /* 0x14f0000000077882 */ /* 0x000fe20000000000 */
[----:B------:R-:W-:Y:S01]  /*11680*/  UMOV UR34, URZ ;  /* 0x0000003f00227c82 */ /* 0x000fe20008000000 */
[----:B------:R-:W-:Y:S01]  /*11690*/  UMOV UR10, 0x80 ;  /* 0x00000080000a7882 */ /* 0x000fe20000000000 */
[----:B------:R-:W-:-:S03]  /*116a0*/  UMOV UR12, UR36 ;  /* 0x00000024000c7c82 */ /* 0x000fc60008000000 */
[----:B------:R-:W-:-:S04]  /*116b0*/  UIADD3 UR33, UR33, 0x38870, URZ ;  /* 0x0003887021217890 */ /* 0x000fc8000fffe03f */
[----:B------:R-:W-:Y:S02]  /*116c0*/  UMOV UR13, UR37 ;  /* 0x00000025000d7c82 */ /* 0x000fe40008000000 */
[----:B------:R-:W-:Y:S01]  /*116d0*/  UMOV UR11, UR35 ;  /* 0x00000023000b7c82 */ /* 0x000fe20008000000 */
[----:B------:R-:W-:Y:S01]  /*116e0*/  UMOV UR9, UR33 ;  /* 0x0000002100097c82 */ /* 0x000fe20008000000 */
[----:B--2---:R-:W-:-:S05]  /*116f0*/  IMAD R2, R2, 0x8000, R19 ;  /* 0x0000800002027824 */ /* 0x004fca00078e0213 */
[----:B------:R-:W-:-:S13]  /*11700*/  R2UR UR8, R2 ;  /* 0x00000000020872ca */ /* 0x000fda00000e0000 */
[----:B------:R-:W-:Y:S02]  /*11710*/  UIADD3 UR32, UR8, 0x10400, URZ ;  /* 0x0001040008207890 */ /* 0x000fe4000fffe03f */
[----:B------:R-:W-:-:S07]  /*11720*/  UIADD3 UR8, UR8, 0x14400, URZ ;  /* 0x0001440008087890 */ /* 0x000fce000fffe03f */
[----:B------:R2:W-:Y:S02]  /*11730*/  UTMALDG.4D [UR32], [UR4], desc[UR6] ;  /* 0x00000620040075b4 */ /* 0x0005e40008019000 */
[----:B------:R2:W-:Y:S01]  /*11740*/  UTMALDG.4D [UR8], [UR4], desc[UR6] ;  /* 0x00000608040075b4 */ /* 0x0005e20008019000 */
[----:B------:R-:W3:Y:S02]  /*11750*/  SYNCS.PHASECHK.TRANS64.TRYWAIT P0, [R4+URZ+0x38840], R3 ;  /* 0x03884003040075a7 */ /* 0x000ee4000800017f */
[----:B--23--:R-:W-:Y:S05]  /*11760*/  @!P0 BRA `(.L_x_221) ;  /* 0x0000004000148947 */ /* 0x00cfea0003800000 */
.L_x_293:
[----:B------:R-:W-:Y:S05]  /*11770*/  @P1 BRA `(.L_x_222) ;  /* 0x00000000001c1947 */ /* 0x000fea0003800000 */
[----:B------:R-:W3:Y:S01]  /*11780*/  S2R R5, SR_TID.X ;  /* 0x0000000000057919 */ /* 0x000ee20000002100 */
[----:B0-2---:R-:W-:-:S04]  /*11790*/  IMAD.MOV.U32 R3, RZ, RZ, 0x8000 ;  /* 0x00008000ff037424 */ /* 0x005fc800078e00ff */
[----:B------:R4:W-:Y:S01]  /*117a0*/  SYNCS.ARRIVE.TRANS64 RZ, [R4+URZ+0x38830], R3 ;  /* 0x0388300304ff79a7 */ /* 0x0009e2000800003f */
[----:B---3--:R-:W-:-:S04]  /*117b0*/  LOP3.LUT R5, R5, 0x1f, RZ, 0xc0, !PT ;  /* 0x0000001f05057812 */ /* 0x008fc800078ec0ff */
[----:B------:R-:W-:-:S13]  /*117c0*/  ISETP.NE.AND P0, PT, R5, RZ, PT ;  /* 0x000000ff0500720c */ /* 0x000fda0003f05270 */
[----:B----4-:R-:W-:Y:S05]  /*117d0*/  @!P0 BRA `(.L_x_222) ;  /* 0x0000000000048947 */ /* 0x010fea0003800000 */
[----:B------:R-:W-:Y:S01]  /*117e0*/  BPT.TRAP 0x1 ;  /* 0x000000040000795c */ /* 0x000fe20000300000 */
.L_x_222:
[----:B0-2---:R-:W2:Y:S01]  /*117f0*/  LDL.LU R3, [R1+0x24] ;  /* 0x0000240001037983 */ /* 0x005ea20000300800 */
[----:B------:R-:W-:Y:S01]  /*11800*/  R2UR UR8, R2 ;  /* 0x00000000020872ca */ /* 0x000fe200000e0000 */
[----:B------:R-:W-:Y:S01]  /*11810*/  UIADD3 UR4, UP0, UR52, 0x370, URZ ;  /* 0x0000037034047890 */ /* 0x000fe2000ff1e03f */
[----:B------:R-:W-:Y:S01]  /*11820*/  R2UR UR17, R4 ;  /* 0x00000000041172ca */ /* 0x000fe200000e0000 */
[----:B------:R-:W-:Y:S01]  /*11830*/  UMOV UR6, 0x0 ;  /* 0x0000000000067882 */ /* 0x000fe20000000000 */
[----:B------:R-:W-:Y:S01]  /*11840*/  PLOP3.LUT P0, PT, PT, PT, PT, 0x80, 0x0 ;  /* 0x000000000000781c */ /* 0x000fe20003f0f070 */
[----:B------:R-:W-:Y:S01]  /*11850*/  UIADD3.X UR5, URZ, UR53, URZ, UP0, !UPT ;  /* 0x000000353f057290 */ /* 0x000fe200087fe43f */
[----:B------:R-:W-:Y:S01]  /*11860*/  R2UR UR19, R0 ;  /* 0x00000000001372ca */ /* 0x000fe200000e0000 */
[----:B------:R-:W-:Y:S01]  /*11870*/  UMOV UR7, 0x14f00000 ;  /* 0x14f0000000077882 */ /* 0x000fe20000000000 */
[----:B------:R-:W-:Y:S01]  /*11880*/  R2UR UR21, R16 ;  /* 0x00000000101572ca */ /* 0x000fe200000e0000 */
[----:B------:R-:W-:Y:S01]  /*11890*/  UMOV UR18, URZ ;  /* 0x0000003f00127c82 */ /* 0x000fe20008000000 */
[----:B------:R-:W-:Y:S01]  /*118a0*/  UMOV UR20, UR36 ;  /* 0x0000002400147c82 */ /* 0x000fe20008000000 */
[----:B------:R-:W-:Y:S01]  /*118b0*/  UMOV UR10, 0x80 ;  /* 0x00000080000a7882 */ /* 0x000fe20000000000 */
[----:B------:R-:W-:Y:S01]  /*118c0*/  UMOV UR12, UR36 ;  /* 0x00000024000c7c82 */ /* 0x000fe20008000000 */
[----:B------:R-:W-:-:S02]  /*118d0*/  UIADD3 UR16, UR8, 0x28400, URZ ;  /* 0x0002840008107890 */ /* 0x000fc4000fffe03f */
[----:B------:R-:W-:Y:S02]  /*118e0*/  UIADD3 UR17, UR17, 0x38830, URZ ;  /* 0x0003883011117890 */ /* 0x000fe4000fffe03f */
[----:B------:R-:W-:Y:S02]  /*118f0*/  UIADD3 UR8, UR8, 0x2c400, URZ ;  /* 0x0002c40008087890 */ /* 0x000fe4000fffe03f */
[----:B------:R-:W-:Y:S02]  /*11900*/  UMOV UR11, UR19 ;  /* 0x00000013000b7c82 */ /* 0x000fe40008000000 */
[----:B------:R-:W-:Y:S01]  /*11910*/  UMOV UR13, UR21 ;  /* 0x00000015000d7c82 */ /* 0x000fe20008000000 */
[----:B------:R-:W-:Y:S02]  /*11920*/  UMOV UR9, UR17 ;  /* 0x0000001100097c82 */ /* 0x000fe40008000000 */
[----:B------:R4:W-:Y:S02]  /*11930*/  UTMALDG.4D [UR16], [UR4], desc[UR6] ;  /* 0x00000610040075b4 */ /* 0x0009e40008019000 */
[----:B------:R4:W-:Y:S01]  /*11940*/  UTMALDG.4D [UR8], [UR4], desc[UR6] ;  /* 0x00000608040075b4 */ /* 0x0009e20008019000 */
[----:B--2---:R-:W-:-:S04]  /*11950*/  LOP3.LUT R3, R3, 0xfffffffe, RZ, 0xc0, !PT ;  /* 0xfffffffe03037812 */ /* 0x004fc800078ec0ff */
[----:B------:R-:W-:-:S05]  /*11960*/  @P0 LOP3.LUT R3, R3, 0x1, RZ, 0xfc, !PT ;  /* 0x0000000103030812 */ /* 0x000fca00078efcff */
[----:B------:R4:W-:Y:S01]  /*11970*/  STL [R1+0x24], R3 ;  /* 0x0000240301007387 */ /* 0x0009e20000100800 */
[----:B------:R-:W-:Y:S01]  /*11980*/  NOP ;  /* 0x0000000000007918 */ /* 0x000fe20000000000 */
.L_x_216:
[----:B------:R-:W-:Y:S05]  /*11990*/  WARPSYNC.ALL ;  /* 0x0000000000007948 */ /* 0x000fea0003800000 */
[----:B0-----:R-:W-:Y:S01]  /*119a0*/  VIADD R0, R19, 0x20400 ;  /* 0x0002040013007836 */ /* 0x001fe20000000000 */
[----:B----4-:R-:W-:Y:S01]  /*119b0*/  USHF.R.S32.HI UR4, URZ, 0x1f, UR50 ;  /* 0x0000001f3f047899 */ /* 0x010fe20008011432 */
[----:B------:R-:W-:Y:S03]  /*119c0*/  BAR.SYNC.DEFER_BLOCKING 0x8, 0x180 ;  /* 0x0206000000007b1d */ /* 0x000fe60000010000 */
[----:B------:R-:W-:-:S03]  /*119d0*/  LOP3.LUT P0, RZ, R0, 0x3ff, RZ, 0xc0, !PT ;  /* 0x000003ff00ff7812 */ /* 0x000fc6000780c0ff */
[----:B------:R-:W-:Y:S01]  /*119e0*/  ULDC.64 UR6, c[0x0][0x298] ;  /* 0x0000a60000067ab9 */ /* 0x000fe20000000a00 */
[----:B------:R-:W-:Y:S01]  /*119f0*/  ULDC.64 UR8, c[0x0][0xa00] ;  /* 0x0002800000087ab9 */ /* 0x000fe20000000a00 */
[----:B------:R-:W-:Y:S01]  /*11a00*/  UIMAD UR4, UR4, UR6, URZ ;  /* 0x00000006040472a4 */ /* 0x000fe2000f8e023f */
[----:B------:R-:W-:Y:S01]  /*11a10*/  BSSY B6, `(.L_x_223) ;  /* 0x0000019000067945 */ /* 0x000fe20003800000 */
[----:B------:R-:W-:Y:S02]  /*11a20*/  UISETP.NE.U32.AND UP0, UPT, UR8, URZ, UPT ;  /* 0x0000003f0800728c */ /* 0x000fe4000bf05070 */
[----:B------:R-:W-:Y:S02]  /*11a30*/  UIMAD.WIDE.U32 UR44, UR50, UR6, URZ ;  /* 0x00000006322c72a5 */ /* 0x000fe4000f8e003f */
[----:B------:R-:W-:Y:S02]  /*11a40*/  UIMAD UR4, UR50, UR7, UR4 ;  /* 0x00000007320472a4 */ /* 0x000fe4000f8e0204 */
[----:B------:R-:W-:-:S02]  /*11a50*/  UISETP.NE.AND.EX UP0, UPT, UR9, URZ, UPT, UP0 ;  /* 0x0000003f0900728c */ /* 0x000fc4000bf05300 */
[----:B------:R-:W-:Y:S02]  /*11a60*/  UIADD3 UR37, UR45, UR4, URZ ;  /* 0x000000042d257290 */ /* 0x000fe4000fffe03f */
[----:B------:R-:W-:Y:S02]  /*11a70*/  USEL UR47, UR47, URZ, !UP0 ;  /* 0x0000003f2f2f7287 */ /* 0x000fe4000c000000 */
[----:B------:R-:W-:Y:S01]  /*11a80*/  USEL UR46, UR46, URZ, !UP0 ;  /* 0x0000003f2e2e7287 */ /* 0x000fe2000c000000 */
[----:B------:R-:W-:Y:S11]  /*11a90*/  @!P0 BRA `(.L_x_224) ;  /* 0x0000000000408947 */ /* 0x000ff60003800000 */
        /* <DEDUP_REMOVED lines=11> */
[----:B---3--:R-:W-:Y:S02]  /*11b50*/  IMAD.MOV.U32 R8, RZ, RZ, 0x70 ;  /* 0x00000070ff087424 */ /* 0x008fe400078e00ff */
[----:B------:R-:W-:Y:S02]  /*11b60*/  IMAD.MOV.U32 R12, RZ, RZ, 0x1 ;  /* 0x00000001ff0c7424 */ /* 0x000fe400078e00ff */
[----:B------:R-:W-:-:S07]  /*11b70*/  IMAD.MOV.U32 R13, RZ, RZ, RZ ;  /* 0x000000ffff0d7224 */ /* 0x000fce00078e00ff */
[----:B------:R-:W-:-:S07]  /*11b80*/  LEPC R20, `(.L_x_224) ;  /* 0x000000001014794e */ /* 0x000fce0000000000 */
[----:B01----:R-:W-:Y:S05]  /*11b90*/  CALL.ABS.NOINC R2 ;  /* 0x0000000002007343 */ /* 0x003fea0003c00000 */
.L_x_224:
[----:B------:R-:W-:Y:S05]  /*11ba0*/  BSYNC B6 ;  /* 0x0000000000067941 */ /* 0x000fea0003800000 */
.L_x_223:
[----:B------:R-:W2:Y:S01]  /*11bb0*/  LDL.LU R0, [R1+0x14] ;  /* 0x0000140001007983 */ /* 0x000ea20000300800 */
[----:B------:R-:W0:Y:S01]  /*11bc0*/  LDC R6, c[0x0][0x448] ;  /* 0x00011200ff067b82 */ /* 0x000e220000000800 */
[----:B------:R-:W-:Y:S01]  /*11bd0*/  ULDC.64 UR6, c[0x0][0x2d8] ;  /* 0x0000b60000067ab9 */ /* 0x000fe20000000a00 */
[----:B------:R-:W4:Y:S01]  /*11be0*/  S2R R2, SR_TID.X ;  /* 0x0000000000027919 */ /* 0x000f220000002100 */
[----:B------:R-:W-:Y:S01]  /*11bf0*/  UMOV UR4, UR44 ;  /* 0x0000002c00047c82 */ /* 0x000fe20008000000 */
[----:B------:R-:W-:Y:S01]  /*11c00*/  UMOV UR5, UR37 ;  /* 0x0000002500057c82 */ /* 0x000fe20008000000 */
[----:B------:R-:W-:Y:S01]  /*11c10*/  ULDC.64 UR8, c[0x0][0x2e0] ;  /* 0x0000b80000087ab9 */ /* 0x000fe20000000a00 */
[----:B---3--:R3:W5:Y:S01]  /*11c20*/  LDL R9, [R1+0x30] ;  /* 0x0000300001097983 */ /* 0x0087620000100800 */
[----:B0-----:R-:W-:Y:S02]  /*11c30*/  ISETP.NE.AND P0, PT, R6, 0x1, PT ;  /* 0x000000010600780c */ /* 0x001fe40003f05270 */
[C---:B----4-:R-:W-:Y:S01]  /*11c40*/  LOP3.LUT R3, R2.reuse, 0x7f, RZ, 0xc0, !PT ;  /* 0x0000007f02037812 */ /* 0x050fe200078ec0ff */
[----:B------:R-:W-:-:S10]  /*11c50*/  IMAD.SHL.U32 R2, R2, 0x10, RZ ;  /* 0x0000001002027824 */ /* 0x000fd400078e00ff */
[----:B------:R-:W0:Y:S01]  /*11c60*/  @P0 LDC R4, c[0x0][0x450] ;  /* 0x00011400ff040b82 */ /* 0x000e220000000800 */
[----:B------:R-:W-:-:S04]  /*11c70*/  SHF.R.U32.HI R3, RZ, 0x3, R3 ;  /* 0x00000003ff037819 */ /* 0x000fc80000011603 */
[----:B------:R-:W-:-:S03]  /*11c80*/  LOP3.LUT R2, R3, 0x70, R2, 0xf8, !PT ;  /* 0x0000007003027812 */ /* 0x000fc600078ef802 */
[----:B------:R-:W4:Y:S01]  /*11c90*/  @P0 LDC R3, c[0x0][0x44c] ;  /* 0x00011300ff030b82 */ /* 0x000f220000000800 */
[----:B------:R-:W1:Y:S01]  /*11ca0*/  S2R R8, SR_TID.X ;  /* 0x0000000000087919 */ /* 0x000e620000002100 */
[----:B------:R-:W-:Y:S01]  /*11cb0*/  UIMAD.WIDE.U32 UR4, UR36, UR6, UR4 ;  /* 0x00000006240472a5 */ /* 0x000fe2000f8e0004 */
[----:B------:R-:W3:Y:S03]  /*11cc0*/  S2R R7, SR_TID.X ;  /* 0x0000000000077919 */ /* 0x000ee60000002100 */
[----:B------:R-:W-:Y:S02]  /*11cd0*/  UIMAD UR5, UR36, UR7, UR5 ;  /* 0x00000007240572a4 */ /* 0x000fe4000f8e0205 */
[----:B------:R-:W-:Y:S02]  /*11ce0*/  UIMAD UR6, UR46, UR8, URZ ;  /* 0x000000082e0672a4 */ /* 0x000fe4000f8e023f */
[----:B------:R-:W-:-:S02]  /*11cf0*/  UIMAD.WIDE.U32 UR4, UR47, UR8, UR4 ;  /* 0x000000082f0472a5 */ /* 0x000fc4000f8e0004 */
[----:B------:R-:W-:-:S03]  /*11d00*/  UIMAD UR6, UR47, UR9, UR6 ;  /* 0x000000092f0672a4 */ /* 0x000fc6000f8e0206 */
[----:B------:R-:W-:Y:S01]  /*11d10*/  ULDC.64 UR8, c[0x0][0x2d0] ;  /* 0x0000b40000087ab9 */ /* 0x000fe20000000a00 */
[----:B------:R-:W-:Y:S01]  /*11d20*/  UIADD3 UR5, UR5, UR6, URZ ;  /* 0x0000000605057290 */ /* 0x000fe2000fffe03f */
[----:B-1----:R-:W-:Y:S02]  /*11d30*/  IMAD.SHL.U32 R8, R8, 0x10, RZ ;  /* 0x0000001008087824 */ /* 0x002fe400078e00ff */
[----:B---3--:R-:W-:-:S03]  /*11d40*/  IMAD.SHL.U32 R10, R7, 0x10, RZ ;  /* 0x00000010070a7824 */ /* 0x008fc600078e00ff */
[----:B------:R-:W-:Y:S02]  /*11d50*/  LOP3.LUT R8, R8, 0x70, RZ, 0xc0, !PT ;  /* 0x0000007008087812 */ /* 0x000fe400078ec0ff */
[----:B------:R-:W-:Y:S02]  /*11d60*/  LOP3.LUT R10, R10, 0x70, RZ, 0xc0, !PT ;  /* 0x000000700a0a7812 */ /* 0x000fe400078ec0ff */
[----:B------:R-:W-:Y:S01]  /*11d70*/  LOP3.LUT R8, R8, 0x80, RZ, 0xfc, !PT ;  /* 0x0000008008087812 */ /* 0x000fe200078efcff */
[----:B--2---:R-:W-:-:S05]  /*11d80*/  IMAD.SHL.U32 R5, R0, 0x80, RZ ;  /* 0x0000008000057824 */ /* 0x004fca00078e00ff */
[----:B------:R-:W-:-:S05]  /*11d90*/  LOP3.LUT R0, R2, R5, RZ, 0xfc, !PT ;  /* 0x0000000502007212 */ /* 0x000fca00078efcff */
[----:B----4-:R-:W-:-:S04]  /*11da0*/  @P0 IMAD.HI.U32 R3, R0, R3, RZ ;  /* 0x0000000300030227 */ /* 0x010fc800078e00ff */
[----:B------:R-:W-:Y:S01]  /*11db0*/  IMAD.MOV.U32 R2, RZ, RZ, R0 ;  /* 0x000000ffff027224 */ /* 0x000fe200078e0000 */
[----:B0-----:R-:W-:-:S04]  /*11dc0*/  @P0 SHF.R.U32.HI R2, RZ, R4, R3 ;  /* 0x00000004ff020219 */ /* 0x001fc80000011603 */
[--C-:B------:R-:W-:Y:S01]  /*11dd0*/  SHF.R.S32.HI R4, RZ, 0x1f, R2.reuse ;  /* 0x0000001fff047819 */ /* 0x100fe20000011402 */
[----:B------:R-:W-:-:S04]  /*11de0*/  IMAD.MOV R3, RZ, RZ, -R2 ;  /* 0x000000ffff037224 */ /* 0x000fc800078e0a02 */
[----:B------:R-:W-:Y:S02]  /*11df0*/  IMAD R0, R6, R3, R0 ;  /* 0x0000000306007224 */ /* 0x000fe400078e0200 */
[----:B------:R-:W-:Y:S02]  /*11e00*/  IMAD R4, R4, UR8, RZ ;  /* 0x0000000804047c24 */ /* 0x000fe4000f8e02ff */
[----:B------:R-:W-:Y:S02]  /*11e10*/  IMAD.U32 R3, RZ, RZ, UR8 ;  /* 0x00000008ff037e24 */ /* 0x000fe4000f8e00ff */
[C---:B------:R-:W-:Y:S02]  /*11e20*/  IMAD R4, R2.reuse, UR9, R4 ;  /* 0x0000000902047c24 */ /* 0x040fe4000f8e0204 */
[----:B------:R-:W-:Y:S01]  /*11e30*/  IMAD.WIDE.U32 R2, R2, R3, UR4 ;  /* 0x0000000402027e25 */ /* 0x000fe2000f8e0003 */
[----:B------:R-:W-:-:S03]  /*11e40*/  ULDC.64 UR4, c[0x0][0x2c8] ;  /* 0x0000b20000047ab9 */ /* 0x000fc60000000a00 */
[----:B------:R-:W-:Y:S01]  /*11e50*/  IMAD.IADD R3, R3, 0x1, R4 ;  /* 0x0000000103037824 */ /* 0x000fe200078e0204 */
[----:B------:R-:W-:Y:S01]  /*11e60*/  SHF.R.S32.HI R4, RZ, 0x1f, R0 ;  /* 0x0000001fff047819 */ /* 0x000fe20000011400 */
[----:B------:R-:W-:-:S04]  /*11e70*/  IMAD.WIDE.U32 R2, R0, UR4, R2 ;  /* 0x0000000400027c25 */ /* 0x000fc8000f8e0002 */
[----:B------:R-:W-:-:S04]  /*11e80*/  IMAD R4, R4, UR4, RZ ;  /* 0x0000000404047c24 */ /* 0x000fc8000f8e02ff */
[----:B------:R-:W-:Y:S01]  /*11e90*/  IMAD R4, R0, UR5, R4 ;  /* 0x0000000500047c24 */ /* 0x000fe2000f8e0204 */
[----:B------:R-:W-:Y:S02]  /*11ea0*/  ULDC.64 UR4, c[0x0][0x280] ;  /* 0x0000a00000047ab9 */ /* 0x000fe40000000a00 */
[----:B------:R-:W-:Y:S01]  /*11eb0*/  IADD3 R0, P0, R2, UR4, RZ ;  /* 0x0000000402007c10 */ /* 0x000fe2000ff1e0ff */
[----:B------:R-:W-:Y:S02]  /*11ec0*/  ULDC UR4, c[0x0][0x2b8] ;  /* 0x0000ae0000047ab9 */ /* 0x000fe40000000800 */
[----:B------:R-:W-:Y:S02]  /*11ed0*/  ISETP.GE.AND P1, PT, R8, UR4, PT ;  /* 0x0000000408007c0c */ /* 0x000fe4000bf26270 */
[----:B------:R-:W-:Y:S02]  /*11ee0*/  IADD3.X R2, R3, UR5, R4, P0, !PT ;  /* 0x0000000503027c10 */ /* 0x000fe400087fe404 */
[----:B------:R-:W-:Y:S01]  /*11ef0*/  ISETP.GE.AND P0, PT, R10, UR4, PT ;  /* 0x000000040a007c0c */ /* 0x000fe2000bf06270 */
[----:B------:R-:W-:-:S03]  /*11f00*/  UMOV UR4, 0xffffffff ;  /* 0xffffffff00047882 */ /* 0x000fc60000000000 */
[----:B------:R-:W-:Y:S09]  /*11f10*/  BRA.DIV UR4, `(.L_x_225) ;  /* 0x0000003a043c7947 */ /* 0x000ff2000b800000 */
[----:B------:R-:W0:Y:S01]  /*11f20*/  S2R R7, SR_TID.X ;  /* 0x0000000000077919 */ /* 0x000e220000002100 */
[----:B------:R-:W-:Y:S02]  /*11f30*/  IMAD R4, R18, R6, RZ ;  /* 0x0000000612047224 */ /* 0x000fe400078e02ff */
[----:B------:R-:W-:Y:S04]  /*11f40*/  SHFL.IDX PT, R6, R2, RZ, 0x181f ;  /* 0x00181fff02067589 */ /* 0x000fe800000e0000 */
[----:B------:R-:W-:Y:S01]  /*11f50*/  SHFL.IDX PT, R8, R2, 0x1, 0x181f ;  /* 0x00381f0002087f89 */ /* 0x000fe200000e0000 */
[----:B0-----:R-:W-:-:S04]  /*11f60*/  LOP3.LUT R7, R7, 0x7f, RZ, 0xc0, !PT ;  /* 0x0000007f07077812 */ /* 0x001fc800078ec0ff */
[----:B------:R-:W-:-:S05]  /*11f70*/  SHF.R.U32.HI R7, RZ, 0x3, R7 ;  /* 0x00000003ff077819 */ /* 0x000fca0000011607 */
[----:B------:R-:W-:Y:S02]  /*11f80*/  IMAD.IADD R3, R7, 0x1, R5 ;  /* 0x0000000107037824 */ /* 0x000fe400078e0205 */
[----:B------:R-:W0:Y:S02]  /*11f90*/  SHFL.IDX PT, R7, R0, RZ, 0x181f ;  /* 0x00181fff00077589 */ /* 0x000e2400000e0000 */
[C---:B------:R-:W-:Y:S01]  /*11fa0*/  VIADD R5, R3.reuse, 0x10 ;  /* 0x0000001003057836 */ /* 0x040fe20000000000 */
[----:B------:R-:W-:-:S04]  /*11fb0*/  ISETP.GE.AND P4, PT, R3, R4, PT ;  /* 0x000000040300720c */ /* 0x000fc80003f86270 */
[----:B------:R-:W-:Y:S02]  /*11fc0*/  ISETP.GE.AND P2, PT, R5, R4, PT ;  /* 0x000000040500720c */ /* 0x000fe40003f46270 */
[----:B------:R-:W1:Y:S07]  /*11fd0*/  SHFL.IDX PT, R5, R0, 0x1, 0x181f ;  /* 0x00381f0000057f89 */ /* 0x000e6e00000e0000 */
[----:B0-----:R-:W-:-:S05]  /*11fe0*/  @!P4 IADD3 R7, P3, R10, R7, RZ ;  /* 0x000000070a07c210 */ /* 0x001fca0007f7e0ff */
[----:B------:R-:W-:Y:S01]  /*11ff0*/  @!P4 IMAD.X R6, RZ, RZ, R6, P3 ;  /* 0x000000ffff06c224 */ /* 0x000fe200018e0606 */
[----:B-1----:R-:W-:-:S04]  /*12000*/  @!P2 IADD3 R5, P3, R10, R5, RZ ;  /* 0x000000050a05a210 */ /* 0x002fc80007f7e0ff */
[----:B------:R-:W-:-:S04]  /*12010*/  @!P4 LOP3.LUT R7, R7, R6, RZ, 0x3c, !PT ;  /* 0x000000060707c212 */ /* 0x000fc800078e3cff */
[----:B------:R-:W-:-:S04]  /*12020*/  @!P4 LOP3.LUT R6, R7, R6, RZ, 0x3c, !PT ;  /* 0x000000060706c212 */ /* 0x000fc800078e3cff */
[----:B------:R-:W-:-:S05]  /*12030*/  @!P4 LOP3.LUT R7, R7, R6, RZ, 0x3c, !PT ;  /* 0x000000060707c212 */ /* 0x000fca00078e3cff */
[----:B-----5:R-:W-:Y:S04]  /*12040*/  @!P4 LDGSTS.E.BYPASS.LTC128B.128 [R9+0x20400], desc[UR48][R6.64], !P0 ;  /* 0x204000000609cfae */ /* 0x020fe8000c101d70 */
[----:B------:R0:W-:Y:S02]  /*12050*/  @!P4 LDGSTS.E.BYPASS.LTC128B.128 [R9+0x24400], desc[UR48][R6.64+0x80], !P1 ;  /* 0x244000800609cfae */ /* 0x0001e4000c901d70 */
[----:B0-----:R-:W-:-:S04]  /*12060*/  @!P2 IMAD.X R6, RZ, RZ, R8, P3 ;  /* 0x000000ffff06a224 */ /* 0x001fc800018e0608 */
[----:B------:R-:W-:Y:S02]  /*12070*/  @!P2 IMAD.MOV.U32 R7, RZ, RZ, R6 ;  /* 0x000000ffff07a224 */ /* 0x000fe400078e0006 */
[----:B------:R-:W-:Y:S02]  /*12080*/  @!P2 IMAD.MOV.U32 R6, RZ, RZ, R5 ;  /* 0x000000ffff06a224 */ /* 0x000fe400078e0005 */
[----:B------:R-:W-:-:S03]  /*12090*/  VIADD R5, R3, 0x20 ;  /* 0x0000002003057836 */ /* 0x000fc60000000000 */
[----:B------:R-:W-:Y:S04]  /*120a0*/  @!P2 LDGSTS.E.BYPASS.LTC128B.128 [R9+0x20c00], desc[UR48][R6.64], !P0 ;  /* 0x20c000000609afae */ /* 0x000fe8000c101d70 */
[----:B------:R0:W-:Y:S01]  /*120b0*/  @!P2 LDGSTS.E.BYPASS.LTC128B.128 [R9+0x24c00], desc[UR48][R6.64+0x80], !P1 ;  /* 0x24c000800609afae */ /* 0x0001e2000c901d70 */
[----:B------:R-:W-:-:S03]  /*120c0*/  ISETP.GE.AND P2, PT, R5, R4, PT ;  /* 0x000000040500720c */ /* 0x000fc60003f46270 */
[----:B------:R-:W-:Y:S04]  /*120d0*/  SHFL.IDX PT, R5, R2, 0x2, 0x181f ;  /* 0x00581f0002057f89 */ /* 0x000fe800000e0000 */
[----:B0-----:R-:W0:Y:S06]  /*120e0*/  SHFL.IDX PT, R6, R0, 0x2, 0x181f ;  /* 0x00581f0000067f89 */ /* 0x001e2c00000e0000 */
[----:B0-----:R-:W-:-:S05]  /*120f0*/  @!P2 IADD3 R6, P3, R10, R6, RZ ;  /* 0x000000060a06a210 */ /* 0x001fca0007f7e0ff */
[----:B------:R-:W-:-:S04]  /*12100*/  @!P2 IMAD.X R5, RZ, RZ, R5, P3 ;  /* 0x000000ffff05a224 */ /* 0x000fc800018e0605 */
        /* <DEDUP_REMOVED lines=33> */
[----:B0-----:R-:W0:Y:S04]  /*12320*/  SHFL.IDX PT, R6, R0, 0x6, 0x181f ;  /* 0x00d81f0000067f89 */ /* 0x001e2800000e0000 */
[----:B------:R-:W1:Y:S02]  /*12330*/  SHFL.IDX PT, R0, R0, 0x7, 0x181f ;  /* 0x00f81f0000007f89 */ /* 0x000e6400000e0000 */
[----:B0-----:R-:W-:-:S05]  /*12340*/  @!P2 IADD3 R6, P3, R10, R6, RZ ;  /* 0x000000060a06a210 */ /* 0x001fca0007f7e0ff */
[----:B------:R-:W-:-:S04]  /*12350*/  @!P2 IMAD.X R5, RZ, RZ, R5, P3 ;  /* 0x000000ffff05a224 */ /* 0x000fc800018e0605 */
[----:B------:R-:W-:Y:S02]  /*12360*/  @!P2 IMAD.MOV.U32 R7, RZ, RZ, R5 ;  /* 0x000000ffff07a224 */ /* 0x000fe400078e0005 */
[----:B------:R0:W2:Y:S04]  /*12370*/  SHFL.IDX PT, R5, R2, 0x7, 0x181f ;  /* 0x00f81f0002057f89 */ /* 0x0000a800000e0000 */
[----:B------:R0:W-:Y:S04]  /*12380*/  @!P2 LDGSTS.E.BYPASS.LTC128B.128 [R9+0x23400], desc[UR48][R6.64], !P0 ;  /* 0x234000000609afae */ /* 0x0001e8000c101d70 */
[----:B-1----:R0:W-:Y:S02]  /*12390*/  @!P2 LDGSTS.E.BYPASS.LTC128B.128 [R9+0x27400], desc[UR48][R6.64+0x80], !P1 ;  /* 0x274000800609afae */ /* 0x0021e4000c901d70 */
.L_x_310:
[----:B------:R-:W-:Y:S01]  /*123a0*/  VIADD R3, R3, 0x70 ;  /* 0x0000007003037836 */ /* 0x000fe20000000000 */
[----:B------:R-:W-:Y:S04]  /*123b0*/  BSSY B0, `(.L_x_226) ;  /* 0x000000a000007945 */ /* 0x000fe80003800000 */
[----:B------:R-:W-:-:S13]  /*123c0*/  ISETP.GE.AND P2, PT, R3, R4, PT ;  /* 0x000000040300720c */ /* 0x000fda0003f46270 */
[----:B------:R-:W-:Y:S05]  /*123d0*/  @P2 BRA `(.L_x_227) ;  /* 0x00000000001c2947 */ /* 0x000fea0003800000 */
[----:B0-----:R-:W-:-:S05]  /*123e0*/  IADD3 R2, P2, R10, R0, RZ ;  /* 0x000000000a027210 */ /* 0x001fca0007f5e0ff */
[----:B--2---:R-:W-:-:S05]  /*123f0*/  IMAD.X R3, RZ, RZ, R5, P2 ;  /* 0x000000ffff037224 */ /* 0x004fca00010e0605 */
[----:B------:R-:W-:Y:S01]  /*12400*/  @!PT LDS RZ, [RZ] ;  /* 0x00000000fffff984 */ /* 0x000fe20000000800 */
[----:B------:R-:W-:Y:S01]  /*12410*/  @!PT LDS RZ, [RZ] ;  /* 0x00000000fffff984 */ /* 0x000fe20000000800 */
[----:B------:R-:W-:Y:S01]  /*12420*/  @!PT LDS RZ, [RZ] ;  /* 0x00000000fffff984 */ /* 0x000fe20000000800 */
[----:B------:R1:W-:Y:S04]  /*12430*/  LDGSTS.E.BYPASS.LTC128B.128 [R9+0x23c00], desc[UR48][R2.64], !P0 ;  /* 0x23c0000002097fae */ /* 0x0003e8000c101d70 */
[----:B------:R1:W-:Y:S02]  /*12440*/  LDGSTS.E.BYPASS.LTC128B.128 [R9+0x27c00], desc[UR48][R2.64+0x80], !P1 ;  /* 0x27c0008002097fae */ /* 0x0003e4000c901d70 */
.L_x_227:
[----:B------:R-:W-:Y:S05]  /*12450*/  BSYNC B0 ;  /* 0x0000000000007941 */ /* 0x000fea0003800000 */
.L_x_226:
[----:B------:R-:W-:Y:S01]  /*12460*/  NOP ;  /* 0x0000000000007918 */ /* 0x000fe20000000000 */
[----:B------:R-:W-:-:S13]  /*12470*/  PLOP3.LUT P0, PT, PT, PT, PT, 0x80, 0x0 ;  /* 0x000000000000781c */ /* 0x000fda0003f0f070 */
.L_x_228:
[----:B------:R-:W-:Y:S02]  /*12480*/  PLOP3.LUT P1, PT, P1, P0, PT, 0xa2, 0x0 ;  /* 0x000000000000781c */ /* 0x000fe40000f21472 */
[----:B------:R-:W-:-:S08]  /*12490*/  @P0 R2UR P1, UR4, R19 ;  /* 0x00000000130402ca */ /* 0x000fd00000020000 */
[----:B------:R-:W-:-:S05]  /*124a0*/  @P0 PLOP3.LUT P0, PT, P1, PT, PT, 0x80, 0x0 ;  /* 0x000000000000081c */ /* 0x000fca0000f0f070 */
[----:B------:R-:W-:Y:S01]  /*124b0*/  @!P1 SYNCS.ARRIVE.TRANS64.RED.A0T1 RZ, [UR4+0x38800], RZ ;  /* 0x038800ffffff99a7 */ /* 0x000fe20008200404 */
[----:B------:R-:W-:Y:S07]  /*124c0*/  @!P1 ARRIVES.LDGSTSBAR.64.TRANSCNT [UR4+0x38800] ;  /* 0x03880000ff0099b0 */ /* 0x000fee0008000a84 */
[----:B------:R-:W-:Y:S05]  /*124d0*/  @P0 BRA.U.ANY `(.L_x_228) ;  /* 0xfffffffd00e80947 */ /* 0x000fea000393ffff */
[----:B01----:R-:W3:Y:S02]  /*124e0*/  LDL.LU R2, [R1+0x34] ;  /* 0x0000340001027983 */ /* 0x003ee40000300800 */
[----:B---3--:R-:W-:-:S05]  /*124f0*/  VIADD R2, R2, 0x1 ;  /* 0x0000000102027836 */ /* 0x008fca0000000000 */
[----:B------:R0:W-:Y:S01]  /*12500*/  STL [R1+0x34], R2 ;  /* 0x0000340201007387 */ /* 0x0001e20000100800 */
[----:B------:R-:W-:-:S04]  /*12510*/  LEA.HI R0, R2, R2, RZ, 0x1 ;  /* 0x0000000202007211 */ /* 0x000fc800078f08ff */
[----:B------:R-:W-:-:S05]  /*12520*/  LOP3.LUT R0, R0, 0xfffffffe, RZ, 0xc0, !PT ;  /* 0xfffffffe00007812 */ /* 0x000fca00078ec0ff */
[----:B------:R-:W-:-:S05]  /*12530*/  IMAD.IADD R0, R2, 0x1, -R0 ;  /* 0x0000000102007824 */ /* 0x000fca00078e0a00 */
[----:B------:R-:W-:Y:S01]  /*12540*/  SHF.L.U32 R0, R0, 0x1f, RZ ;  /* 0x0000001f00007819 */ /* 0x000fe200000006ff */
[----:B------:R-:W-:Y:S01]  /*12550*/  NOP ;  /* 0x0000000000007918 */ /* 0x000fe20000000000 */
[----:B------:R0:W-:Y:S01]  /*12560*/  SYNCS.ARRIVE.TRANS64.A1T0 RZ, [R19+URZ+0x38800], RZ ;  /* 0x038800ff13ff79a7 */ /* 0x0001e2000810003f */
[----:B------:R-:W-:Y:S01]  /*12570*/  BSSY B0, `(.L_x_229) ;  /* 0x0000003000007945 */ /* 0x000fe20003800000 */
[----:B------:R-:W1:Y:S03]  /*12580*/  SYNCS.PHASECHK.TRANS64.TRYWAIT P0, [R19+URZ+0x38820], R0 ;  /* 0x03882000130075a7 */ /* 0x000e66000800017f */
[----:B01----:R-:W-:Y:S05]  /*12590*/  @!P0 BRA `(.L_x_230) ;  /* 0x0000003c00388947 */ /* 0x003fea0003800000 */
.L_x_311:
[----:B------:R-:W-:Y:S05]  /*125a0*/  BSYNC B0 ;  /* 0x0000000000007941 */ /* 0x000fea0003800000 */
.L_x_229:
[----:B------:R-:W3:Y:S01]  /*125b0*/  LDL R2, [R1+0x18] ;  /* 0x0000180001027983 */ /* 0x000ee20000100800 */
[----:B------:R-:W-:-:S05]  /*125c0*/  VIADD R17, R17, 0xfffffffe ;  /* 0xfffffffe11117836 */ /* 0x000fca0000000000 */
[----:B---3--:R-:W-:-:S13]  /*125d0*/  ISETP.GE.AND P0, PT, R17, R2, PT ;  /* 0x000000021100720c */ /* 0x008fda0003f06270 */
[----:B------:R-:W-:Y:S05]  /*125e0*/  @!P0 BRA `(.L_x_231) ;  /* 0x0000001000bc8947 */ /* 0x000fea0003800000 */
[----:B0-----:R0:W5:Y:S04]  /*125f0*/  LDL.LU R0, [R1+0x4] ;  /* 0x0000040001007983 */ /* 0x0011680000300800 */
[----:B------:R0:W5:Y:S02]  /*12600*/  LDL.LU R6, [R1] ;  /* 0x0000000001067983 */ /* 0x0001640000300800 */
.L_x_253:
[----:B------:R-:W3:Y:S01]  /*12610*/  LDL R2, [R1+0x24] ;  /* 0x0000240001027983 */ /* 0x000ee20000100800 */
[----:B-1---5:R-:W-:Y:S01]  /*12620*/  VIADD R3, R6, 0x1 ;  /* 0x0000000106037836 */ /* 0x022fe20000000000 */
[----:B------:R-:W-:Y:S05]  /*12630*/  YIELD ;  /* 0x0000000000007946 */ /* 0x000fea0003800000 */
[C---:B------:R-:W-:Y:S01]  /*12640*/  ISETP.NE.AND P0, PT, R3.reuse, 0x2, PT ;  /* 0x000000020300780c */ /* 0x040fe20003f05270 */
[----:B------:R-:W-:Y:S03]  /*12650*/  BSSY B0, `(.L_x_232) ;  /* 0x000008a000007945 */ /* 0x000fe60003800000 */
[----:B------:R-:W-:-:S02]  /*12660*/  SEL R9, R3, RZ, P0 ;  /* 0x000000ff03097207 */ /* 0x000fc40000000000 */
[----:B---3--:R-:W-:Y:S02]  /*12670*/  LOP3.LUT P1, RZ, R2, 0x1, RZ, 0xc0, !PT ;  /* 0x0000000102ff7812 */ /* 0x008fe4000782c0ff */
[----:B------:R-:W-:-:S04]  /*12680*/  SEL R2, RZ, 0x1, P0 ;  /* 0x00000001ff027807 */ /* 0x000fc80000000000 */
[----:B------:R-:W-:-:S05]  /*12690*/  LOP3.LUT R8, R0, R2, RZ, 0x3c, !PT ;  /* 0x0000000200087212 */ /* 0x000fca00078e3cff */
[----:B------:R1:W-:Y:S04]  /*126a0*/  STL [R1+0x4], R8 ;  /* 0x0000040801007387 */ /* 0x0003e80000100800 */
[----:B------:R1:W-:Y:S01]  /*126b0*/  STL [R1], R9 ;  /* 0x0000000901007387 */ /* 0x0003e20000100800 */
[----:B------:R-:W-:Y:S05]  /*126c0*/  @!P1 BRA `(.L_x_233) ;  /* 0x0000000800089947 */ /* 0x000fea0003800000 */
[----:B------:R-:W-:Y:S01]  /*126d0*/  ULDC.64 UR4, c[0x0][0x418] ;  /* 0x0001060000047ab9 */ /* 0x000fe20000000a00 */
[----:B------:R-:W-:Y:S01]  /*126e0*/  IMAD.MOV.U32 R7, RZ, RZ, R17 ;  /* 0x000000ffff077224 */ /* 0x000fe200078e0011 */
[----:B------:R-:W-:-:S04]  /*126f0*/  ISETP.NE.U32.AND P0, PT, RZ, UR4, PT ;  /* 0x00000004ff007c0c */ /* 0x000fc8000bf05070 */
[----:B------:R-:W-:-:S13]  /*12700*/  ISETP.NE.AND.EX P0, PT, RZ, UR5, PT, P0 ;  /* 0x00000005ff007c0c */ /* 0x000fda000bf05300 */
[----:B------:R-:W-:Y:S05]  /*12710*/  @!P0 BRA `(.L_x_234) ;  /* 0x00000000004c8947 */ /* 0x000fea0003800000 */
[----:B------:R-:W3:Y:S01]  /*12720*/  LDL R10, [R1+0x1c] ;  /* 0x00001c00010a7983 */ /* 0x000ee20000100800 */
[----:B------:R-:W4:Y:S01]  /*12730*/  LDC R7, c[0x0][0x43c] ;  /* 0x00010f00ff077b82 */ /* 0x000f220000000800 */
[----:B------:R-:W-:Y:S02]  /*12740*/  ULDC.64 UR6, c[0x0][0x428] ;  /* 0x00010a0000067ab9 */ /* 0x000fe40000000a00 */
[----:B--2---:R-:W2:Y:S01]  /*12750*/  LDL R5, [R1+0x8] ;  /* 0x0000080001057983 */ /* 0x004ea20000100800 */
[----:B----4-:R-:W-:-:S13]  /*12760*/  ISETP.NE.AND P0, PT, R7, 0x1, PT ;  /* 0x000000010700780c */ /* 0x010fda0003f05270 */
[----:B------:R-:W4:Y:S02]  /*12770*/  @P0 LDC.64 R2, c[0x0][0x440] ;  /* 0x00011000ff020b82 */ /* 0x000f240000000a00 */
[----:B----4-:R-:W-:-:S04]  /*12780*/  @P0 IMAD.HI.U32 R4, R17, R2, RZ ;  /* 0x0000000211040227 */ /* 0x010fc800078e00ff */
[----:B------:R-:W-:Y:S01]  /*12790*/  IMAD.MOV.U32 R2, RZ, RZ, R17 ;  /* 0x000000ffff027224 */ /* 0x000fe200078e0011 */
[----:B------:R-:W-:-:S05]  /*127a0*/  @P0 SHF.R.U32.HI R2, RZ, R3, R4 ;  /* 0x00000003ff020219 */ /* 0x000fca0000011604 */
[----:B------:R-:W-:-:S04]  /*127b0*/  IMAD.MOV R3, RZ, RZ, -R2 ;  /* 0x000000ffff037224 */ /* 0x000fc800078e0a02 */
[----:B------:R-:W-:Y:S01]  /*127c0*/  IMAD R7, R7, R3, R17 ;  /* 0x0000000307077224 */ /* 0x000fe200078e0211 */
[----:B------:R-:W-:Y:S01]  /*127d0*/  SHF.R.S32.HI R3, RZ, 0x1f, R2 ;  /* 0x0000001fff037819 */ /* 0x000fe20000011402 */
[----:B---3--:R-:W-:-:S04]  /*127e0*/  IMAD R4, R10, UR6, RZ ;  /* 0x000000060a047c24 */ /* 0x008fc8000f8e02ff */
[C---:B--2---:R-:W-:Y:S02]  /*127f0*/  IMAD R4, R5.reuse, UR7, R4 ;  /* 0x0000000705047c24 */ /* 0x044fe4000f8e0204 */
[----:B------:R-:W-:-:S04]  /*12800*/  IMAD.WIDE.U32 R2, R5, UR6, R2 ;  /* 0x0000000605027c25 */ /* 0x000fc8000f8e0002 */
[----:B------:R-:W-:Y:S01]  /*12810*/  IMAD.IADD R3, R4, 0x1, R3 ;  /* 0x0000000104037824 */ /* 0x000fe200078e0203 */
[----:B------:R-:W-:-:S04]  /*12820*/  LEA R4, P0, R2, UR4, 0x2 ;  /* 0x0000000402047c11 */ /* 0x000fc8000f8010ff */
[----:B------:R-:W-:-:S05]  /*12830*/  LEA.HI.X R5, R2, UR5, R3, 0x2, P0 ;  /* 0x0000000502057c11 */ /* 0x000fca00080f1403 */
[----:B------:R3:W5:Y:S04]  /*12840*/  LDG.E R16, desc[UR48][R4.64] ;  /* 0x0000003004107981 */ /* 0x000768000c1e1900 */
.L_x_234:
[----:B---3--:R-:W-:Y:S01]  /*12850*/  IMAD R4, R9, 0x8, R19 ;  /* 0x0000000809047824 */ /* 0x008fe200078e0213 */
[----:B------:R-:W-:Y:S01]  /*12860*/  SHF.L.U32 R3, R8, 0x1f, RZ ;  /* 0x0000001f08037819 */ /* 0x000fe200000006ff */
[----:B------:R-:W3:Y:S01]  /*12870*/  S2R R2, SR_TID.X ;  /* 0x0000000000027919 */ /* 0x000ee20000002100 */
[----:B------:R-:W-:Y:S02]  /*12880*/  BSSY B1, `(.L_x_235) ;  /* 0x0000005000017945 */ /* 0x000fe40003800000 */
[----:B------:R-:W4:Y:S01]  /*12890*/  SYNCS.PHASECHK.TRANS64.TRYWAIT P0, [R4+URZ+0x38880], R3 ;  /* 0x03888003040075a7 */ /* 0x000f22000800017f */
[----:B---3--:R-:W-:-:S04]  /*128a0*/  LOP3.LUT R2, R2, 0x7f, RZ, 0xc0, !PT ;  /* 0x0000007f02027812 */ /* 0x008fc800078ec0ff */
[----:B------:R-:W-:Y:S01]  /*128b0*/  ISETP.NE.AND P1, PT, R2, RZ, PT ;  /* 0x000000ff0200720c */ /* 0x000fe20003f25270 */
[----:B----4-:R-:W-:-:S12]  /*128c0*/  @!P0 BRA `(.L_x_236) ;  /* 0x0000003800808947 */ /* 0x010fd80003800000 */
.L_x_312:
[----:B------:R-:W-:Y:S05]  /*128d0*/  BSYNC B1 ;  /* 0x0000000000017941 */ /* 0x000fea0003800000 */
.L_x_235:
[----:B------:R-:W-:Y:S04]  /*128e0*/  BSSY B1, `(.L_x_237) ;  /* 0x0000009000017945 */ /* 0x000fe80003800000 */
[----:B------:R-:W-:Y:S05]  /*128f0*/  @P1 BRA `(.L_x_238) ;  /* 0x00000000001c1947 */ /* 0x000fea0003800000 */
[----:B------:R-:W2:Y:S02]  /*12900*/  S2R R2, SR_TID.X ;  /* 0x0000000000027919 */ /* 0x000ea40000002100 */
[----:B--2---:R-:W-:Y:S01]  /*12910*/  LOP3.LUT R5, R2, 0x1f, RZ, 0xc0, !PT ;  /* 0x0000001f02057812 */ /* 0x004fe200078ec0ff */
[----:B------:R-:W-:-:S03]  /*12920*/  IMAD.MOV.U32 R2, RZ, RZ, 0x8000 ;  /* 0x00008000ff027424 */ /* 0x000fc600078e00ff */
[----:B------:R-:W-:Y:S01]  /*12930*/  ISETP.NE.AND P0, PT, R5, RZ, PT ;  /* 0x000000ff0500720c */ /* 0x000fe20003f05270 */
[----:B------:R4:W-:-:S12]  /*12940*/  SYNCS.ARRIVE.TRANS64 RZ, [R4+URZ+0x38870], R2 ;  /* 0x0388700204ff79a7 */ /* 0x0009d8000800003f */
[----:B----4-:R-:W-:Y:S05]  /*12950*/  @!P0 BRA `(.L_x_238) ;  /* 0x0000000000048947 */ /* 0x010fea0003800000 */
[----:B------:R-:W-:Y:S01]  /*12960*/  BPT.TRAP 0x1 ;  /* 0x000000040000795c */ /* 0x000fe20000300000 */
.L_x_238:
[----:B------:R-:W-:Y:S05]  /*12970*/  BSYNC B1 ;  /* 0x0000000000017941 */ /* 0x000fea0003800000 */
.L_x_237:
[----:B------:R-:W4:Y:S01]  /*12980*/  LDL R2, [R1] ;  /* 0x0000000001027983 */ /* 0x000f220000100800 */
[----:B------:R-:W-:Y:S01]  /*12990*/  IMAD.MOV.U32 R11, RZ, RZ, RZ ;  /* 0x000000ffff0b7224 */ /* 0x000fe200078e00ff */
[----:B------:R-:W-:Y:S01]  /*129a0*/  UIADD3 UR4, UP0, UR52, 0x470, URZ ;  /* 0x0000047034047890 */ /* 0x000fe2000ff1e03f */
[----:B------:R-:W-:Y:S01]  /*129b0*/  PLOP3.LUT P0, PT, PT, PT, PT, 0x80, 0x0 ;  /* 0x000000000000781c */ /* 0x000fe20003f0f070 */
[----:B--2---:R-:W-:Y:S01]  /*129c0*/  VIADD R5, R4, 0x38870 ;  /* 0x0003887004057836 */ /* 0x004fe20000000000 */
[----:B------:R-:W-:Y:S01]  /*129d0*/  LEA R7, R7, UR40, 0x7 ;  /* 0x0000002807077c11 */ /* 0x000fe2000f8e38ff */
[----:B------:R-:W-:Y:S01]  /*129e0*/  UIADD3.X UR5, URZ, UR53, URZ, UP0, !UPT ;  /* 0x000000353f057290 */ /* 0x000fe200087fe43f */
[----:B------:R-:W-:Y:S01]  /*129f0*/  R2UR UR10, R11 ;  /* 0x000000000b0a72ca */ /* 0x000fe200000e0000 */
[----:B------:R-:W-:Y:S01]  /*12a00*/  UMOV UR6, 0x0 ;  /* 0x0000000000067882 */ /* 0x000fe20000000000 */
[----:B------:R-:W-:Y:S01]  /*12a10*/  UMOV UR7, 0x14f00000 ;  /* 0x14f0000000077882 */ /* 0x000fe20000000000 */
[----:B----4-:R-:W-:-:S04]  /*12a20*/  IMAD R2, R2, 0x8000, R19 ;  /* 0x0000800002027824 */ /* 0x010fc800078e0213 */
[----:B-1----:R-:W-:-:S08]  /*12a30*/  VIADD R8, R2, 0x10400 ;  /* 0x0001040002087836 */ /* 0x002fd00000000000 */
.L_x_239:
[----:B------:R-:W-:-:S13]  /*12a40*/  @P0 ELECT P2, URZ, PT ;  /* 0x00000000003f082f */ /* 0x000fda0003840000 */
[----:B-----5:R-:W-:Y:S01]  /*12a50*/  @P2 R2UR UR13, R16 ;  /* 0x00000000100d22ca */ /* 0x020fe200000e0000 */
[----:B------:R-:W-:Y:S01]  /*12a60*/  UMOV UR12, UR36 ;  /* 0x00000024000c7c82 */ /* 0x000fe20008000000 */
[----:B------:R-:W-:Y:S02]  /*12a70*/  @P2 R2UR UR11, R7 ;  /* 0x00000000070b22ca */ /* 0x000fe400000e0000 */
[----:B------:R-:W-:Y:S02]  /*12a80*/  @P2 R2UR UR9, R5 ;  /* 0x00000000050922ca */ /* 0x000fe400000e0000 */
[----:B------:R-:W-:Y:S02]  /*12a90*/  @P2 R2UR UR8, R8 ;  /* 0x00000000080822ca */ /* 0x000fe400000e0000 */
[----:B------:R-:W-:Y:S02]  /*12aa0*/  @P2 PLOP3.LUT P0, PT, P2, PT, PT, 0x8, 0x0 ;  /* 0x000000000000281c */ /* 0x000fe4000170e170 */
[----:B------:R-:W-:-:S09]  /*12ab0*/  PLOP3.LUT P2, PT, PT, PT, PT, 0x8, 0x0 ;  /* 0x000000000000781c */ /* 0x000fd20003f4e170 */
[----:B------:R1:W-:Y:S02]  /*12ac0*/  UTMALDG.4D [UR8], [UR4], desc[UR6] ;  /* 0x00000608040075b4 */ /* 0x0003e40008019000 */
[----:B-1----:R-:W-:Y:S05]  /*12ad0*/  @P0 BRA.U.ANY `(.L_x_239) ;  /* 0xfffffffd00d80947 */ /* 0x002fea000393ffff */
[----:B------:R-:W-:Y:S01]  /*12ae0*/  IMAD.MOV.U32 R10, RZ, RZ, 0x80 ;  /* 0x00000080ff0a7424 */ /* 0x000fe200078e00ff */
[----:B------:R-:W-:Y:S01]  /*12af0*/  PLOP3.LUT P0, PT, PT, PT, PT, 0x80, 0x0 ;  /* 0x000000000000781c */ /* 0x000fe20003f0f070 */
[----:B------:R-:W-:Y:S01]  /*12b00*/  VIADD R8, R2, 0x14400 ;  /* 0x0001440002087836 */ /* 0x000fe20000000000 */
[----:B------:R-:W-:Y:S01]  /*12b10*/  UMOV UR6, 0x0 ;  /* 0x0000000000067882 */ /* 0x000fe20000000000 */
[----:B------:R-:W-:Y:S01]  /*12b20*/  UMOV UR7, 0x14f00000 ;  /* 0x14f0000000077882 */ /* 0x000fe20000000000 */
[----:B------:R-:W-:-:S15]  /*12b30*/  R2UR UR10, R10 ;  /* 0x000000000a0a72ca */ /* 0x000fde00000e0000 */
.L_x_240:
[----:B------:R-:W-:-:S13]  /*12b40*/  @P0 ELECT P2, URZ, PT ;  /* 0x00000000003f082f */ /* 0x000fda0003840000 */
[----:B------:R-:W-:Y:S01]  /*12b50*/  @P2 R2UR UR13, R16 ;  /* 0x00000000100d22ca */ /* 0x000fe200000e0000 */
        /* <DEDUP_REMOVED lines=8> */
[----:B------:R-:W1:Y:S01]  /*12be0*/  SYNCS.PHASECHK.TRANS64.TRYWAIT P0, [R4+URZ+0x38840], R3 ;  /* 0x03884003040075a7 */ /* 0x000e62000800017f */
[----:B------:R-:W-:Y:S04]  /*12bf0*/  BSSY B1, `(.L_x_241) ;  /* 0x0000002000017945 */ /* 0x000fe80003800000 */
[----:B-1----:R-:W-:Y:S05]  /*12c00*/  @!P0 BRA `(.L_x_242) ;  /* 0x0000003400c48947 */ /* 0x002fea0003800000 */
.L_x_313:
[----:B------:R-:W-:Y:S05]  /*12c10*/  BSYNC B1 ;  /* 0x0000000000017941 */ /* 0x000fea0003800000 */
.L_x_241:
[----:B------:R-:W-:Y:S01]  /*12c20*/  BSSY B1, `(.L_x_243) ;  /* 0x000000b000017945 */ /* 0x000fe20003800000 */
[----:B------:R-:W-:Y:S02]  /*12c30*/  IMAD.MOV.U32 R8, RZ, RZ, 0x0 ;  /* 0x00000000ff087424 */ /* 0x000fe400078e00ff */
[----:B------:R-:W-:Y:S01]  /*12c40*/  IMAD.MOV.U32 R9, RZ, RZ, 0x14f00000 ;  /* 0x14f00000ff097424 */ /* 0x000fe200078e00ff */
[----:B------:R-:W-:Y:S06]  /*12c50*/  @P1 BRA `(.L_x_244) ;  /* 0x00000000001c1947 */ /* 0x000fec0003800000 */
[----:B------:R-:W2:Y:S01]  /*12c60*/  S2R R5, SR_TID.X ;  /* 0x0000000000057919 */ /* 0x000ea20000002100 */
[----:B-1-3--:R-:W-:-:S04]  /*12c70*/  IMAD.MOV.U32 R3, RZ, RZ, 0x8000 ;  /* 0x00008000ff037424 */ /* 0x00afc800078e00ff */
[----:B------:R4:W-:Y:S01]  /*12c80*/  SYNCS.ARRIVE.TRANS64 RZ, [R4+URZ+0x38830], R3 ;  /* 0x0388300304ff79a7 */ /* 0x0009e2000800003f */
[----:B--2---:R-:W-:-:S04]  /*12c90*/  LOP3.LUT R5, R5, 0x1f, RZ, 0xc0, !PT ;  /* 0x0000001f05057812 */ /* 0x004fc800078ec0ff */
[----:B------:R-:W-:-:S13]  /*12ca0*/  ISETP.NE.AND P0, PT, R5, RZ, PT ;  /* 0x000000ff0500720c */ /* 0x000fda0003f05270 */
[----:B----4-:R-:W-:Y:S05]  /*12cb0*/  @!P0 BRA `(.L_x_244) ;  /* 0x0000000000048947 */ /* 0x010fea0003800000 */
[----:B------:R-:W-:Y:S01]  /*12cc0*/  BPT.TRAP 0x1 ;  /* 0x000000040000795c */ /* 0x000fe20000300000 */
.L_x_244:
[----:B------:R-:W-:Y:S05]  /*12cd0*/  BSYNC B1 ;  /* 0x0000000000017941 */ /* 0x000fea0003800000 */
.L_x_243:
[----:B------:R-:W-:Y:S01]  /*12ce0*/  R2UR UR10, R11 ;  /* 0x000000000b0a72ca */ /* 0x000fe200000e0000 */
[----:B------:R-:W-:Y:S01]  /*12cf0*/  UIADD3 UR4, UP0, UR52, 0x370, URZ ;  /* 0x0000037034047890 */ /* 0x000fe2000ff1e03f */
[----:B------:R-:W-:Y:S01]  /*12d00*/  R2UR UR6, R8 ;  /* 0x00000000080672ca */ /* 0x000fe200000e0000 */
[----:B-1-3--:R-:W-:Y:S01]  /*12d10*/  VIADD R4, R4, 0x38830 ;  /* 0x0003883004047836 */ /* 0x00afe20000000000 */
[----:B------:R-:W-:Y:S01]  /*12d20*/  R2UR UR7, R9 ;  /* 0x00000000090772ca */ /* 0x000fe200000e0000 */
[----:B------:R-:W-:Y:S01]  /*12d30*/  VIADD R3, R2, 0x28400 ;  /* 0x0002840002037836 */ /* 0x000fe20000000000 */
[----:B------:R-:W-:Y:S01]  /*12d40*/  PLOP3.LUT P0, PT, PT, PT, PT, 0x80, 0x0 ;  /* 0x000000000000781c */ /* 0x000fe20003f0f070 */
[----:B------:R-:W-:-:S12]  /*12d50*/  UIADD3.X UR5, URZ, UR53, URZ, UP0, !UPT ;  /* 0x000000353f057290 */ /* 0x000fd800087fe43f */
.L_x_245:
        /* <DEDUP_REMOVED lines=10> */
[----:B------:R-:W-:Y:S01]  /*12e00*/  R2UR UR10, R10 ;  /* 0x000000000a0a72ca */ /* 0x000fe200000e0000 */
[----:B------:R-:W-:Y:S01]  /*12e10*/  VIADD R2, R2, 0x2c400 ;  /* 0x0002c40002027836 */ /* 0x000fe20000000000 */
[----:B------:R-:W-:Y:S02]  /*12e20*/  R2UR UR6, R8 ;  /* 0x00000000080672ca */ /* 0x000fe400000e0000 */
[----:B------:R-:W-:Y:S02]  /*12e30*/  R2UR UR7, R9 ;  /* 0x00000000090772ca */ /* 0x000fe400000e0000 */
[----:B------:R-:W-:-:S13]  /*12e40*/  PLOP3.LUT P0, PT, PT, PT, PT, 0x80, 0x0 ;  /* 0x000000000000781c */ /* 0x000fda0003f0f070 */
.L_x_246:
        /* <DEDUP_REMOVED lines=9> */
[----:B---3--:R-:W-:Y:S05]  /*12ee0*/  @P0 BRA.U.ANY `(.L_x_246) ;  /* 0xfffffffd00d80947 */ /* 0x008fea000393ffff */
.L_x_233:
[----:B------:R-:W-:Y:S05]  /*12ef0*/  BSYNC B0 ;  /* 0x0000000000007941 */ /* 0x000fea0003800000 */
.L_x_232:
[----:B------:R-:W-:-:S06]  /*12f00*/  UISETP.NE.AND UP0, UPT, UR39, 0x3, UPT ;  /* 0x000000032700788c */ /* 0x000fcc000bf05270 */
[----:B------:R-:W-:-:S13]  /*12f10*/  PLOP3.LUT P0, PT, PT, PT, UP0, 0x80, 0x0 ;  /* 0x000000000000781c */ /* 0x000fda0003f0f008 */
[----:B------:R-:W-:Y:S05]  /*12f20*/  @!P0 BRA `(.L_x_247) ;  /* 0x0000000000048947 */ /* 0x000fea0003800000 */
[----:B------:R-:W-:Y:S01]  /*12f30*/  BPT.TRAP 0x1 ;  /* 0x000000040000795c */ /* 0x000fe20000300000 */
.L_x_247:
[----:B------:R-:W-:Y:S01]  /*12f40*/  IMAD.U32 R2, RZ, RZ, UR42 ;  /* 0x0000002aff027e24 */ /* 0x000fe2000f8e00ff */
[----:B------:R-:W-:Y:S01]  /*12f50*/  BSSY B0, `(.L_x_248) ;  /* 0x0000007000007945 */ /* 0x000fe20003800000 */
[----:B------:R-:W-:-:S03]  /*12f60*/  IMAD R20, R6, 0x8, R19 ;  /* 0x0000000806147824 */ /* 0x000fc600078e0213 */
[----:B------:R-:W-:Y:S02]  /*12f70*/  ISETP.NE.AND P1, PT, R2, 0x3, PT ;  /* 0x000000030200780c */ /* 0x000fe40003f25270 */
[----:B------:R-:W-:-:S04]  /*12f80*/  LOP3.LUT R2, R0, 0x1, RZ, 0x3c, !PT ;  /* 0x0000000100027812 */ /* 0x000fc800078e3cff */
[----:B------:R-:W-:-:S04]  /*12f90*/  SHF.L.U32 R2, R2, 0x1f, RZ ;  /* 0x0000001f02027819 */ /* 0x000fc800000006ff */
[----:B------:R-:W3:Y:S02]  /*12fa0*/  SYNCS.PHASECHK.TRANS64.TRYWAIT P0, [R20+URZ+0x38870], R2 ;  /* 0x03887002140075a7 */ /* 0x000ee4000800017f */
[----:B---3--:R-:W-:Y:S05]  /*12fb0*/  @!P0 BRA `(.L_x_249) ;  /* 0x0000003000ec8947 */ /* 0x008fea0003800000 */
.L_x_314:
[----:B------:R-:W-:Y:S05]  /*12fc0*/  BSYNC B0 ;  /* 0x0000000000007941 */ /* 0x000fea0003800000 */
.L_x_248:
[----:B------:R-:W-:Y:S05]  /*12fd0*/  @!P1 BRA `(.L_x_250) ;  /* 0x0000000000049947 */ /* 0x000fea0003800000 */
[----:B------:R-:W-:Y:S01]  /*12fe0*/  BPT.TRAP 0x1 ;  /* 0x000000040000795c */ /* 0x000fe20000300000 */
.L_x_250:
[----:B------:R-:W-:Y:S01]  /*12ff0*/  SHF.L.U32 R0, R0, 0x1f, RZ ;  /* 0x0000001f00007819 */ /* 0x000fe200000006ff */
[----:B------:R-:W-:-:S03]  /*13000*/  IMAD.SHL.U32 R3, R6, 0x8000, RZ ;  /* 0x0000800006037824 */ /* 0x000fc600078e00ff */
[----:B------:R-:W4:Y:S02]  /*13010*/  SYNCS.PHASECHK.TRANS64.TRYWAIT P0, [R20+URZ+0x38860], R0 ;  /* 0x03886000140075a7 */ /* 0x000f24000800017f */
[----:B----4-:R-:W-:Y:S05]  /*13020*/  @!P0 BRA `(.L_x_251) ;  /* 0x0000003000e48947 */ /* 0x010fea0003800000 */
.L_x_315:
[----:B---3--:R-:W4:Y:S04]  /*13030*/  LDL R2, [R1+0x2c] ;  /* 0x00002c0001027983 */ /* 0x008f280000100800 */
[----:B------:R-:W3:Y:S04]  /*13040*/  LDL R18, [R1+0x20] ;  /* 0x0000200001127983 */ /* 0x000ee80000100800 */
[----:B------:R-:W5:Y:S01]  /*13050*/  LDL R12, [R1+0x28] ;  /* 0x00002800010c7983 */ /* 0x000f620000100800 */
[----:B------:R-:W-:Y:S05]  /*13060*/  WARPSYNC.ALL ;  /* 0x0000000000007948 */ /* 0x000fea0003800000 */
[----:B----4-:R-:W-:-:S05]  /*13070*/  LOP3.LUT R0, R3, R2, RZ, 0xfc, !PT ;  /* 0x0000000203007212 */ /* 0x010fca00078efcff */
[----:B------:R-:W-:-:S05]  /*13080*/  IMAD.IADD R0, R19, 0x1, R0 ;  /* 0x0000000113007824 */ /* 0x000fca00078e0200 */
[----:B-1----:R-:W1:Y:S01]  /*13090*/  LDSM.16.MT88.4 R8, [R0+0x10400] ;  /* 0x010400000008783b */ /* 0x002e620000004200 */
[----:B---3--:R-:W-:Y:S01]  /*130a0*/  IMAD.IADD R2, R18, 0x1, R0 ;  /* 0x0000000112027824 */ /* 0x008fe200078e0200 */
[C-C-:B-1----:R-:W-:Y:S02]  /*130b0*/  PRMT R4, R8.reuse, 0x6420, R9.reuse ;  /* 0x0000642008047816 */ /* 0x142fe40000000009 */
[----:B--2---:R-:W-:Y:S02]  /*130c0*/  PRMT R5, R8, 0x7531, R9 ;  /* 0x0000753108057816 */ /* 0x004fe40000000009 */
[C-C-:B------:R-:W-:Y:S02]  /*130d0*/  PRMT R6, R10.reuse, 0x6420, R11.reuse ;  /* 0x000064200a067816 */ /* 0x140fe4000000000b */
[----:B------:R-:W-:Y:S02]  /*130e0*/  PRMT R7, R10, 0x7531, R11 ;  /* 0x000075310a077816 */ /* 0x000fe4000000000b */
[----:B------:R-:W1:Y:S01]  /*130f0*/  LDSM.16.MT88.4 R8, [R2+0x10400] ;  /* 0x010400000208783b */ /* 0x000e620000004200 */
[----:B-----5:R-:W-:-:S05]  /*13100*/  IADD3 R3, R19, R3, R12 ;  /* 0x0000000313037210 */ /* 0x020fca0007ffe00c */
[----:B------:R-:W-:Y:S01]  /*13110*/  STSM.16.M88.4 [R3+0x400], R4 ;  /* 0x0004000403007844 */ /* 0x000fe20000000200 */
[C-C-:B-1----:R-:W-:Y:S02]  /*13120*/  PRMT R12, R8.reuse, 0x6420, R9.reuse ;  /* 0x00006420080c7816 */ /* 0x142fe40000000009 */
[----:B------:R-:W-:Y:S02]  /*13130*/  PRMT R13, R8, 0x7531, R9 ;  /* 0x00007531080d7816 */ /* 0x000fe40000000009 */
[C-C-:B------:R-:W-:Y:S02]  /*13140*/  PRMT R14, R10.reuse, 0x6420, R11.reuse ;  /* 0x000064200a0e7816 */ /* 0x140fe4000000000b */
[----:B------:R-:W-:-:S05]  /*13150*/  PRMT R15, R10, 0x7531, R11 ;  /* 0x000075310a0f7816 */ /* 0x000fca000000000b */
[----:B------:R-:W-:Y:S04]  /*13160*/  STSM.16.M88.4 [R3+0x2400], R12 ;  /* 0x0024000c03007844 */ /* 0x000fe80000000200 */
[----:B------:R-:W1:Y:S02]  /*13170*/  LDSM.16.MT88.4 R8, [R0+0x14400] ;  /* 0x014400000008783b */ /* 0x000e640000004200 */
[C-C-:B-1----:R-:W-:Y:S02]  /*13180*/  PRMT R4, R8.reuse, 0x6420, R9.reuse ;  /* 0x0000642008047816 */ /* 0x142fe40000000009 */
[----:B------:R-:W-:Y:S02]  /*13190*/  PRMT R5, R8, 0x7531, R9 ;  /* 0x0000753108057816 */ /* 0x000fe40000000009 */
[----:B------:R-:W-:-:S02]  /*131a0*/  PRMT R6, R10, 0x6420, R11 ;  /* 0x000064200a067816 */ /* 0x000fc4000000000b */
[----:B------:R-:W-:Y:S02]  /*131b0*/  PRMT R7, R10, 0x7531, R11 ;  /* 0x000075310a077816 */ /* 0x000fe4000000000b */
[----:B------:R-:W1:Y:S04]  /*131c0*/  LDSM.16.MT88.4 R8, [R2+0x14400] ;  /* 0x014400000208783b */ /* 0x000e680000004200 */
[----:B------:R-:W-:Y:S01]  /*131d0*/  STSM.16.M88.4 [R3+0x4400], R4 ;  /* 0x0044000403007844 */ /* 0x000fe20000000200 */
[C-C-:B-1----:R-:W-:Y:S02]  /*131e0*/  PRMT R12, R8.reuse, 0x6420, R9.reuse ;  /* 0x00006420080c7816 */ /* 0x142fe40000000009 */
[----:B------:R-:W-:Y:S02]  /*131f0*/  PRMT R13, R8, 0x7531, R9 ;  /* 0x00007531080d7816 */ /* 0x000fe40000000009 */
[----:B------:R-:W-:-:S02]  /*13200*/  PRMT R14, R10, 0x6420, R11 ;  /* 0x000064200a0e7816 */ /* 0x000fc4000000000b */
[----:B------:R-:W-:-:S05]  /*13210*/  PRMT R15, R10, 0x7531, R11 ;  /* 0x000075310a0f7816 */ /* 0x000fca000000000b */
[----:B------:R1:W-:Y:S04]  /*13220*/  STSM.16.M88.4 [R3+0x6400], R12 ;  /* 0x0064000c03007844 */ /* 0x0003e80000000200 */
[----:B------:R-:W2:Y:S04]  /*13230*/  LDSM.16.MT88.4 R8, [R0+0x11400] ;  /* 0x011400000008783b */ /* 0x000ea80000004200 */
[----:B-1----:R-:W3:Y:S01]  /*13240*/  LDL R15, [R1+0xc] ;  /* 0x00000c00010f7983 */ /* 0x002ee20000100800 */
[C-C-:B--2---:R-:W-:Y:S02]  /*13250*/  PRMT R4, R8.reuse, 0x6420, R9.reuse ;  /* 0x0000642008047816 */ /* 0x144fe40000000009 */
[----:B------:R-:W-:-:S02]  /*13260*/  PRMT R5, R8, 0x7531, R9 ;  /* 0x0000753108057816 */ /* 0x000fc40000000009 */
[C-C-:B------:R-:W-:Y:S02]  /*13270*/  PRMT R6, R10.reuse, 0x6420, R11.reuse ;  /* 0x000064200a067816 */ /* 0x140fe4000000000b */
[----:B------:R-:W-:Y:S02]  /*13280*/  PRMT R7, R10, 0x7531, R11 ;  /* 0x000075310a077816 */ /* 0x000fe4000000000b */
[----:B------:R-:W1:Y:S01]  /*13290*/  LDSM.16.MT88.4 R8, [R2+0x11400] ;  /* 0x011400000208783b */ /* 0x000e620000004200 */
[----:B------:R-:W-:Y:S01]  /*132a0*/  IMAD.MOV.U32 R14, RZ, RZ, R18 ;  /* 0x000000ffff0e7224 */ /* 0x000fe200078e0012 */
[C-C-:B-1----:R-:W-:Y:S02]  /*132b0*/  PRMT R12, R8.reuse, 0x6420, R9.reuse ;  /* 0x00006420080c7816 */ /* 0x142fe40000000009 */
[----:B------:R-:W-:Y:S02]  /*132c0*/  PRMT R13, R8, 0x7531, R9 ;  /* 0x00007531080d7816 */ /* 0x000fe40000000009 */
[----:B---3--:R-:W-:-:S05]  /*132d0*/  IADD3 R18, R15, 0x400, R3 ;  /* 0x000004000f127810 */ /* 0x008fca0007ffe003 */
[----:B------:R1:W-:Y:S02]  /*132e0*/  STSM.16.M88.4 [R18], R4 ;  /* 0x0000000412007844 */ /* 0x0003e40000000200 */
[----:B-1----:R-:W-:Y:S01]  /*132f0*/  IMAD.MOV.U32 R6, RZ, RZ, R14 ;  /* 0x000000ffff067224 */ /* 0x002fe200078e000e */
[C---:B------:R-:W-:Y:S01]  /*13300*/  PRMT R14, R10.reuse, 0x6420, R11 ;  /* 0x000064200a0e7816 */ /* 0x040fe2000000000b */
[----:B------:R-:W-:Y:S01]  /*13310*/  IMAD.MOV.U32 R7, RZ, RZ, R15 ;  /* 0x000000ffff077224 */ /* 0x000fe200078e000f */
[----:B------:R-:W-:-:S05]  /*13320*/  PRMT R15, R10, 0x7531, R11 ;  /* 0x000075310a0f7816 */ /* 0x000fca000000000b */
[----:B------:R1:W-:Y:S04]  /*13330*/  STSM.16.M88.4 [R18+0x2000], R12 ;  /* 0x0020000c12007844 */ /* 0x0003e80000000200 */
[----:B------:R-:W2:Y:S01]  /*13340*/  LDSM.16.MT88.4 R8, [R0+0x15400] ;  /* 0x015400000008783b */ /* 0x000ea20000004200 */
[----:B-1----:R-:W-:Y:S02]  /*13350*/  IMAD.MOV.U32 R14, RZ, RZ, R6 ;  /* 0x000000ffff0e7224 */ /* 0x002fe400078e0006 */
[----:B------:R-:W-:Y:S01]  /*13360*/  IMAD.MOV.U32 R15, RZ, RZ, R7 ;  /* 0x000000ffff0f7224 */ /* 0x000fe200078e0007 */
[C-C-:B--2---:R-:W-:Y:S02]  /*13370*/  PRMT R4, R8.reuse, 0x6420, R9.reuse ;  /* 0x0000642008047816 */ /* 0x144fe40000000009 */
[----:B------:R-:W-:-:S02]  /*13380*/  PRMT R5, R8, 0x7531, R9 ;  /* 0x0000753108057816 */ /* 0x000fc40000000009 */
[C-C-:B------:R-:W-:Y:S02]  /*13390*/  PRMT R6, R10.reuse, 0x6420, R11.reuse ;  /* 0x000064200a067816 */ /* 0x140fe4000000000b */
[----:B------:R-:W-:Y:S02]  /*133a0*/  PRMT R7, R10, 0x7531, R11 ;  /* 0x000075310a077816 */ /* 0x000fe4000000000b */
[----:B------:R-:W1:Y:S04]  /*133b0*/  LDSM.16.MT88.4 R8, [R2+0x15400] ;  /* 0x015400000208783b */ /* 0x000e680000004200 */
[----:B------:R2:W-:Y:S02]  /*133c0*/  STSM.16.M88.4 [R18+0x4000], R4 ;  /* 0x0040000412007844 */ /* 0x0005e40000000200 */
[----:B--2---:R-:W-:-:S02]  /*133d0*/  IMAD.MOV.U32 R6, RZ, RZ, R14 ;  /* 0x000000ffff067224 */ /* 0x004fc400078e000e */
[----:B------:R-:W-:Y:S01]  /*133e0*/  IMAD.MOV.U32 R7, RZ, RZ, R15 ;  /* 0x000000ffff077224 */ /* 0x000fe200078e000f */
[C-C-:B-1----:R-:W-:Y:S02]  /*133f0*/  PRMT R12, R8.reuse, 0x6420, R9.reuse ;  /* 0x00006420080c7816 */ /* 0x142fe40000000009 */
[----:B------:R-:W-:Y:S02]  /*13400*/  PRMT R13, R8, 0x7531, R9 ;  /* 0x00007531080d7816 */ /* 0x000fe40000000009 */
[C-C-:B------:R-:W-:Y:S02]  /*13410*/  PRMT R14, R10.reuse, 0x6420, R11.reuse ;  /* 0x000064200a0e7816 */ /* 0x140fe4000000000b */
        /* <DEDUP_REMOVED lines=9> */
[----:B------:R-:W1:Y:S01]  /*134b0*/  LDSM.16.MT88.4 R8, [R2+0x12400] ;  /* 0x012400000208783b */ /* 0x000e620000004200 */
[----:B------:R-:W-:-:S05]  /*134c0*/  IADD3 R3, R15, 0x400, R3 ;  /* 0x000004000f037810 */ /* 0x000fca0007ffe003 */
[----:B------:R-:W-:Y:S01]  /*134d0*/  STSM.16.M88.4 [R3], R4 ;  /* 0x0000000403007844 */ /* 0x000fe20000000200 */
        /* <DEDUP_REMOVED lines=16> */
[----:B------:R-:W-:Y:S04]  /*135e0*/  STSM.16.M88.4 [R3+0x6000], R12 ;  /* 0x0060000c03007844 */ /* 0x000fe80000000200 */
[----:B------:R-:W1:Y:S02]  /*135f0*/  LDSM.16.MT88.4 R8, [R0+0x13400] ;  /* 0x013400000008783b */ /* 0x000e640000004200 */
[C-C-:B-1----:R-:W-:Y:S02]  /*13600*/  PRMT R4, R8.reuse, 0x6420, R9.reuse ;  /* 0x0000642008047816 */ /* 0x142fe40000000009 */
[----:B------:R-:W-:Y:S02]  /*13610*/  PRMT R5, R8, 0x7531, R9 ;  /* 0x0000753108057816 */ /* 0x000fe40000000009 */
[----:B------:R-:W-:-:S02]  /*13620*/  PRMT R6, R10, 0x6420, R11 ;  /* 0x000064200a067816 */ /* 0x000fc4000000000b */
[----:B------:R-:W-:Y:S02]  /*13630*/  PRMT R7, R10, 0x7531, R11 ;  /* 0x000075310a077816 */ /* 0x000fe4000000000b */
[----:B------:R-:W1:Y:S01]  /*13640*/  LDSM.16.MT88.4 R8, [R2+0x13400] ;  /* 0x013400000208783b */ /* 0x000e620000004200 */
[----:B------:R-:W-:-:S05]  /*13650*/  IMAD.IADD R3, R18, 0x1, R3 ;  /* 0x0000000112037824 */ /* 0x000fca00078e0203 */
[----:B------:R1:W-:Y:S02]  /*13660*/  STSM.16.M88.4 [R3], R4 ;  /* 0x0000000403007844 */ /* 0x0003e40000000200 */
[C-C-:B-1----:R-:W-:Y:S02]  /*13670*/  PRMT R4, R8.reuse, 0x6420, R9.reuse ;  /* 0x0000642008047816 */ /* 0x142fe40000000009 */
[----:B------:R-:W-:Y:S02]  /*13680*/  PRMT R5, R8, 0x7531, R9 ;  /* 0x0000753108057816 */ /* 0x000fe40000000009 */
[C-C-:B------:R-:W-:Y:S02]  /*13690*/  PRMT R6, R10.reuse, 0x6420, R11.reuse ;  /* 0x000064200a067816 */ /* 0x140fe4000000000b */
[----:B------:R-:W-:-:S05]  /*136a0*/  PRMT R7, R10, 0x7531, R11 ;  /* 0x000075310a077816 */ /* 0x000fca000000000b */
[----:B------:R-:W-:Y:S04]  /*136b0*/  STSM.16.M88.4 [R3+0x2000], R4 ;  /* 0x0020000403007844 */ /* 0x000fe80000000200 */
[----:B------:R-:W1:Y:S04]  /*136c0*/  LDSM.16.MT88.4 R8, [R0+0x17400] ;  /* 0x017400000008783b */ /* 0x000e680000004200 */
[----:B------:R-:W2:Y:S01]  /*136d0*/  LDSM.16.MT88.4 R4, [R2+0x17400] ;  /* 0x017400000204783b */ /* 0x000ea20000004200 */
[C-C-:B-1----:R-:W-:Y:S02]  /*136e0*/  PRMT R12, R8.reuse, 0x6420, R9.reuse ;  /* 0x00006420080c7816 */ /* 0x142fe40000000009 */
[----:B------:R-:W-:-:S02]  /*136f0*/  PRMT R13, R8, 0x7531, R9 ;  /* 0x00007531080d7816 */ /* 0x000fc40000000009 */
[C-C-:B------:R-:W-:Y:S02]  /*13700*/  PRMT R14, R10.reuse, 0x6420, R11.reuse ;  /* 0x000064200a0e7816 */ /* 0x140fe4000000000b */
[----:B------:R-:W-:Y:S02]  /*13710*/  PRMT R15, R10, 0x7531, R11 ;  /* 0x000075310a0f7816 */ /* 0x000fe4000000000b */
[C-C-:B--2---:R-:W-:Y:S02]  /*13720*/  PRMT R8, R4.reuse, 0x6420, R5.reuse ;  /* 0x0000642004087816 */ /* 0x144fe40000000005 */
        /* <DEDUP_REMOVED lines=10> */
[----:B--2---:R-:W2:Y:S01]  /*137d0*/  FENCE.VIEW.ASYNC.S ;  /* 0x00000000000073c6 */ /* 0x004ea20000000000 */
[----:B------:R-:W-:Y:S05]  /*137e0*/  @!P1 BRA `(.L_x_252) ;  /* 0x0000000000049947 */ /* 0x000fea0003800000 */
[----:B------:R-:W-:Y:S01]  /*137f0*/  BPT.TRAP 0x1 ;  /* 0x000000040000795c */ /* 0x000fe20000300000 */
.L_x_252:
[----:B------:R-:W3:Y:S01]  /*13800*/  S2R R0, SR_TID.X ;  /* 0x0000000000007919 */ /* 0x000ee20000002100 */
[----:B--2---:R2:W-:Y:S01]  /*13810*/  SYNCS.ARRIVE.TRANS64.A1T0 RZ, [R20+URZ+0x38850], RZ ;  /* 0x038850ff14ff79a7 */ /* 0x0045e2000810003f */
[----:B------:R4:W5:Y:S01]  /*13820*/  LDL R6, [R1] ;  /* 0x0000000001067983 */ /* 0x0009620000100800 */
[----:B---3--:R-:W-:-:S03]  /*13830*/  LOP3.LUT R2, R0, 0x7f, RZ, 0xc0, !PT ;  /* 0x0000007f00027812 */ /* 0x008fc600078ec0ff */
[----:B------:R-:W3:Y:S01]  /*13840*/  LDL R0, [R1+0x18] ;  /* 0x0000180001007983 */ /* 0x000ee20000100800 */
[----:B------:R-:W-:Y:S01]  /*13850*/  BAR.SYNC.DEFER_BLOCKING 0x2, 0x80 ;  /* 0x0082000000007b1d */ /* 0x000fe20000010000 */
[----:B------:R-:W-:-:S13]  /*13860*/  ISETP.NE.AND P0, PT, R2, RZ, PT ;  /* 0x000000ff0200720c */ /* 0x000fda0003f05270 */
[----:B--2---:R-:W-:-:S05]  /*13870*/  @!P0 VIADD R20, R20, 0x38880 ;  /* 0x0003888014148836 */ /* 0x004fca0000000000 */
[----:B------:R-:W-:-:S04]  /*13880*/  @!P0 PRMT R20, RZ, 0x654, R20 ;  /* 0x00000654ff148816 */ /* 0x000fc80000000014 */
[----:B------:R4:W-:Y:S01]  /*13890*/  @!P0 SYNCS.ARRIVE.TRANS64.RED.A1T0 RZ, [R20+URZ], RZ ;  /* 0x000000ff14ff89a7 */ /* 0x0009e2000810043f */
[C---:B---3--:R-:W-:Y:S01]  /*138a0*/  ISETP.GT.AND P0, PT, R17.reuse, R0, PT ;  /* 0x000000001100720c */ /* 0x048fe20003f04270 */
[----:B------:R-:W-:Y:S01]  /*138b0*/  VIADD R17, R17, 0xffffffff ;  /* 0xffffffff11117836 */ /* 0x000fe20000000000 */
[----:B------:R4:W5:Y:S11]  /*138c0*/  LDL R0, [R1+0x4] ;  /* 0x0000040001007983 */ /* 0x0009760000100800 */
[----:B----4-:R-:W-:Y:S05]  /*138d0*/  @P0 BRA `(.L_x_253) ;  /* 0xffffffec004c0947 */ /* 0x010fea000383ffff */
.L_x_231:
[----:B------:R-:W3:Y:S01]  /*138e0*/  S2R R2, SR_TID.X ;  /* 0x0000000000027919 */ /* 0x000ee20000002100 */
[----:B------:R-:W-:Y:S01]  /*138f0*/  BSSY B0, `(.L_x_254) ;  /* 0x0000011000007945 */ /* 0x000fe20003800000 */
[----:B---3--:R-:W-:-:S04]  /*13900*/  LOP3.LUT R2, R2, 0x7f, RZ, 0xc0, !PT ;  /* 0x0000007f02027812 */ /* 0x008fc800078ec0ff */
[----:B------:R-:W-:-:S13]  /*13910*/  ISETP.NE.AND P0, PT, R2, RZ, PT ;  /* 0x000000ff0200720c */ /* 0x000fda0003f05270 */
[----:B------:R-:W-:Y:S05]  /*13920*/  @P0 BRA `(.L_x_255) ;  /* 0x0000000000340947 */ /* 0x000fea0003800000 */
[----:B-1----:R-:W1:Y:S01]  /*13930*/  S2R R3, SR_LANEID ;  /* 0x0000000000037919 */ /* 0x002e620000000000 */
[----:B------:R-:W-:Y:S02]  /*13940*/  VOTEU.ANY UR4, UPT, PT ;  /* 0x0000000000047886 */ /* 0x000fe400038e0100 */
[----:B0----5:R-:W1:Y:S08]  /*13950*/  FLO.U32 R0, UR4 ;  /* 0x0000000400007d00 */ /* 0x021e7000080e0000 */
[----:B--2---:R-:W0:Y:S01]  /*13960*/  POPC R5, UR4 ;  /* 0x0000000400057d09 */ /* 0x004e220008000000 */
[----:B-1----:R-:W-:-:S02]  /*13970*/  ISETP.EQ.U32.AND P1, PT, R0, R3, PT ;  /* 0x000000030000720c */ /* 0x002fc40003f22070 */
[----:B------:R-:W0:Y:S11]  /*13980*/  LDC.64 R2, c[0x0][0xc60] ;  /* 0x00031800ff027b82 */ /* 0x000e360000000a00 */
[----:B0-----:R-:W2:Y:S01]  /*13990*/  @P1 ATOMG.E.ADD.STRONG.GPU PT, R3, desc[UR48][R2.64], R5 ;  /* 0x00000005020319a8 */ /* 0x001ea200081ee1f0 */
[----:B------:R-:W0:Y:S02]  /*139a0*/  S2R R4, SR_LTMASK ;  /* 0x0000000000047919 */ /* 0x000e240000003900 */
[----:B0-----:R-:W-:-:S04]  /*139b0*/  LOP3.LUT R4, R4, UR4, RZ, 0xc0, !PT ;  /* 0x0000000404047c12 */ /* 0x001fc8000f8ec0ff */
[----:B------:R-:W0:Y:S01]  /*139c0*/  POPC R7, R4 ;  /* 0x0000000400077309 */ /* 0x000e220000000000 */
[----:B--2---:R-:W0:Y:S02]  /*139d0*/  SHFL.IDX PT, R0, R3, R0, 0x1f ;  /* 0x00001f0003007589 */ /* 0x004e2400000e0000 */
[----:B0-----:R-:W-:-:S05]  /*139e0*/  IADD3 R0, R0, UR41, R7 ;  /* 0x0000002900007c10 */ /* 0x001fca000fffe007 */
[----:B------:R3:W-:Y:S02]  /*139f0*/  STL [R1+0x10], R0 ;  /* 0x0000100001007387 */ /* 0x0007e40000100800 */
.L_x_255:
[----:B------:R-:W-:Y:S05]  /*13a00*/  BSYNC B0 ;  /* 0x0000000000007941 */ /* 0x000fea0003800000 */
.L_x_254:
[----:B------:R-:W-:-:S06]  /*13a10*/  UISETP.NE.AND UP0, UPT, UR39, 0x3, UPT ;  /* 0x000000032700788c */ /* 0x000fcc000bf05270 */
[----:B------:R-:W-:-:S13]  /*13a20*/  PLOP3.LUT P1, PT, PT, PT, UP0, 0x80, 0x0 ;  /* 0x000000000000781c */ /* 0x000fda0003f2f008 */
[----:B------:R-:W-:Y:S05]  /*13a30*/  @!P1 BRA `(.L_x_256) ;  /* 0x0000000000049947 */ /* 0x000fea0003800000 */
[----:B------:R-:W-:Y:S01]  /*13a40*/  BPT.TRAP 0x1 ;  /* 0x000000040000795c */ /* 0x000fe20000300000 */
.L_x_256:
[----:B-1----:R-:W4:Y:S04]  /*13a50*/  LDL R3, [R1+0x4] ;  /* 0x0000040001037983 */ /* 0x002f280000100800 */
[----:B------:R-:W2:Y:S01]  /*13a60*/  LDL R2, [R1] ;  /* 0x0000000001027983 */ /* 0x000ea20000100800 */
[----:B0--3-5:R-:W-:Y:S01]  /*13a70*/  IMAD.U32 R0, RZ, RZ, UR42 ;  /* 0x0000002aff007e24 */ /* 0x029fe2000f8e00ff */
[----:B------:R-:W-:Y:S04]  /*13a80*/  BSSY B0, `(.L_x_257) ;  /* 0x0000007000007945 */ /* 0x000fe80003800000 */
[----:B------:R-:W-:-:S02]  /*13a90*/  ISETP.NE.AND P2, PT, R0, 0x3, PT ;  /* 0x000000030000780c */ /* 0x000fc40003f45270 */
[----:B----4-:R-:W-:-:S04]  /*13aa0*/  LOP3.LUT R0, R3, 0x1, RZ, 0x3c, !PT ;  /* 0x0000000103007812 */ /* 0x010fc800078e3cff */
[----:B------:R-:W-:Y:S01]  /*13ab0*/  SHF.L.U32 R0, R0, 0x1f, RZ ;  /* 0x0000001f00007819 */ /* 0x000fe200000006ff */
[----:B--2---:R-:W-:-:S04]  /*13ac0*/  IMAD R17, R2, 0x8, R19 ;  /* 0x0000000802117824 */ /* 0x004fc800078e0213 */
[----:B------:R-:W0:Y:S02]  /*13ad0*/  SYNCS.PHASECHK.TRANS64.TRYWAIT P1, [R17+URZ+0x38870], R0 ;  /* 0x03887000110075a7 */ /* 0x000e24000802017f */
[----:B0-----:R-:W-:Y:S05]  /*13ae0*/  @!P1 BRA `(.L_x_258) ;  /* 0x0000002800489947 */ /* 0x001fea0003800000 */
.L_x_316:
[----:B------:R-:W-:Y:S05]  /*13af0*/  BSYNC B0 ;  /* 0x0000000000007941 */ /* 0x000fea0003800000 */
.L_x_257:
[----:B------:R-:W-:Y:S05]  /*13b00*/  @!P2 BRA `(.L_x_259) ;  /* 0x000000000004a947 */ /* 0x000fea0003800000 */
[----:B------:R-:W-:Y:S01]  /*13b10*/  BPT.TRAP 0x1 ;  /* 0x000000040000795c */ /* 0x000fe20000300000 */
.L_x_259:
[----:B0-----:R-:W2:Y:S02]  /*13b20*/  LDL R0, [R1+0x4] ;  /* 0x0000040001007983 */ /* 0x001ea40000100800 */
[----:B--2---:R-:W-:-:S04]  /*13b30*/  SHF.L.U32 R0, R0, 0x1f, RZ ;  /* 0x0000001f00007819 */ /* 0x004fc800000006ff */
[----:B------:R-:W0:Y:S02]  /*13b40*/  SYNCS.PHASECHK.TRANS64.TRYWAIT P1, [R17+URZ+0x38860], R0 ;  /* 0x03886000110075a7 */ /* 0x000e24000802017f */
[----:B0-----:R-:W-:Y:S05]  /*13b50*/  @!P1 BRA `(.L_x_260) ;  /* 0x0000002800409947 */ /* 0x001fea0003800000 */
.L_x_317:
[----:B------:R-:W2:Y:S04]  /*13b60*/  LDL R18, [R1] ;  /* 0x0000000001127983 */ /* 0x000ea80000100800 */
[----:B------:R-:W0:Y:S04]  /*13b70*/  LDL R2, [R1+0x2c] ;  /* 0x00002c0001027983 */ /* 0x000e280000100800 */
[----:B------:R-:W3:Y:S04]  /*13b80*/  LDL R16, [R1+0x20] ;  /* 0x0000200001107983 */ /* 0x000ee80000100800 */
[----:B------:R-:W4:Y:S01]  /*13b90*/  LDL R12, [R1+0x28] ;  /* 0x00002800010c7983 */ /* 0x000f220000100800 */
[----:B------:R-:W-:Y:S05]  /*13ba0*/  WARPSYNC.ALL ;  /* 0x0000000000007948 */ /* 0x000fea0003800000 */
[----:B--2---:R-:W-:-:S05]  /*13bb0*/  IMAD.SHL.U32 R3, R18, 0x8000, RZ ;  /* 0x0000800012037824 */ /* 0x004fca00078e00ff */
[----:B0-----:R-:W-:-:S05]  /*13bc0*/  LOP3.LUT R0, R3, R2, RZ, 0xfc, !PT ;  /* 0x0000000203007212 */ /* 0x001fca00078efcff */
[----:B------:R-:W-:-:S05]  /*13bd0*/  IMAD.IADD R0, R19, 0x1, R0 ;  /* 0x0000000113007824 */ /* 0x000fca00078e0200 */
[----:B------:R-:W0:Y:S01]  /*13be0*/  LDSM.16.MT88.4 R4, [R0+0x10400] ;  /* 0x010400000004783b */ /* 0x000e220000004200 */
[----:B---3--:R-:W-:Y:S01]  /*13bf0*/  IMAD.IADD R2, R16, 0x1, R0 ;  /* 0x0000000110027824 */ /* 0x008fe200078e0200 */
[----:B----4-:R-:W-:Y:S02]  /*13c00*/  IADD3 R3, R19, R3, R12 ;  /* 0x0000000313037210 */ /* 0x010fe40007ffe00c */
[C-C-:B0-----:R-:W-:Y:S02]  /*13c10*/  PRMT R8, R4.reuse, 0x6420, R5.reuse ;  /* 0x0000642004087816 */ /* 0x141fe40000000005 */
[----:B------:R-:W-:Y:S02]  /*13c20*/  PRMT R9, R4, 0x7531, R5 ;  /* 0x0000753104097816 */ /* 0x000fe40000000005 */
[C-C-:B------:R-:W-:Y:S02]  /*13c30*/  PRMT R10, R6.reuse, 0x6420, R7.reuse ;  /* 0x00006420060a7816 */ /* 0x140fe40000000007 */
[----:B------:R-:W-:-:S02]  /*13c40*/  PRMT R11, R6, 0x7531, R7 ;  /* 0x00007531060b7816 */ /* 0x000fc40000000007 */
[----:B------:R-:W0:Y:S04]  /*13c50*/  LDSM.16.MT88.4 R4, [R2+0x10400] ;  /* 0x010400000204783b */ /* 0x000e280000004200 */
[----:B------:R0:W-:Y:S02]  /*13c60*/  STSM.16.M88.4 [R3+0x400], R8 ;  /* 0x0004000803007844 */ /* 0x0001e40000000200 */
[C-C-:B0-----:R-:W-:Y:S02]  /*13c70*/  PRMT R8, R4.reuse, 0x6420, R5.reuse ;  /* 0x0000642004087816 */ /* 0x141fe40000000005 */
[----:B------:R-:W-:Y:S02]  /*13c80*/  PRMT R9, R4, 0x7531, R5 ;  /* 0x0000753104097816 */ /* 0x000fe40000000005 */
[----:B------:R-:W-:-:S02]  /*13c90*/  PRMT R10, R6, 0x6420, R7 ;  /* 0x00006420060a7816 */ /* 0x000fc40000000007 */
[----:B------:R-:W-:-:S05]  /*13ca0*/  PRMT R11, R6, 0x7531, R7 ;  /* 0x00007531060b7816 */ /* 0x000fca0000000007 */
[----:B------:R-:W-:Y:S04]  /*13cb0*/  STSM.16.M88.4 [R3+0x2400], R8 ;  /* 0x0024000803007844 */ /* 0x000fe80000000200 */
[----:B------:R-:W0:Y:S02]  /*13cc0*/  LDSM.16.MT88.4 R4, [R0+0x14400] ;  /* 0x014400000004783b */ /* 0x000e240000004200 */
        /* <DEDUP_REMOVED lines=11> */
[----:B------:R-:W1:Y:S04]  /*13d80*/  LDSM.16.MT88.4 R4, [R0+0x11400] ;  /* 0x011400000004783b */ /* 0x000e680000004200 */
        /* <DEDUP_REMOVED lines=16> */
[----:B------:R-:W1:Y:S01]  /*13e90*/  LDSM.16.MT88.4 R4, [R0+0x15400] ;  /* 0x015400000004783b */ /* 0x000e620000004200 */
        /* <DEDUP_REMOVED lines=47> */
[----:B------:R-:W0:Y:S01]  /*14190*/  LDSM.16.MT88.4 R4, [R2+0x13400] ;  /* 0x013400000204783b */ /* 0x000e220000004200 */
[----:B------:R-:W-:-:S05]  /*141a0*/  IMAD.IADD R3, R16, 0x1, R3 ;  /* 0x0000000110037824 */ /* 0x000fca00078e0203 */
        /* <DEDUP_REMOVED lines=12> */
[----:B------:R1:W-:Y:S01]  /*14270*/  STSM.16.M88.4 [R3+0x4000], R12 ;  /* 0x0040000c03007844 */ /* 0x0003e20000000200 */
[C-C-:B0-----:R-:W-:Y:S02]  /*14280*/  PRMT R8, R4.reuse, 0x6420, R5.reuse ;  /* 0x0000642004087816 */ /* 0x141fe40000000005 */
[----:B------:R-:W-:Y:S02]  /*14290*/  PRMT R9, R4, 0x7531, R5 ;  /* 0x0000753104097816 */ /* 0x000fe40000000005 */
[----:B------:R-:W-:-:S02]  /*142a0*/  PRMT R10, R6, 0x6420, R7 ;  /* 0x00006420060a7816 */ /* 0x000fc40000000007 */
[----:B------:R-:W-:-:S05]  /*142b0*/  PRMT R11, R6, 0x7531, R7 ;  /* 0x00007531060b7816 */ /* 0x000fca0000000007 */
[----:B------:R1:W-:Y:S01]  /*142c0*/  STSM.16.M88.4 [R3+0x6000], R8 ;  /* 0x0060000803007844 */ /* 0x0003e20000000200 */
[----:B------:R-:W-:Y:S01]  /*142d0*/  @!PT LDS RZ, [RZ] ;  /* 0x00000000fffff984 */ /* 0x000fe20000000800 */
[----:B------:R-:W-:Y:S01]  /*142e0*/  @!PT LDS RZ, [RZ] ;  /* 0x00000000fffff984 */ /* 0x000fe20000000800 */
[----:B------:R-:W-:Y:S01]  /*142f0*/  @!PT LDS RZ, [RZ] ;  /* 0x00000000fffff984 */ /* 0x000fe20000000800 */
[----:B------:R-:W-:Y:S01]  /*14300*/  @!PT LDS RZ, [RZ] ;  /* 0x00000000fffff984 */ /* 0x000fe20000000800 */
[----:B------:R0:W-:Y:S06]  /*14310*/  MEMBAR.ALL.CTA ;  /* 0x0000000000007992 */ /* 0x0001ec0000008000 */
[----:B0-----:R-:W0:Y:S01]  /*14320*/  FENCE.VIEW.ASYNC.S ;  /* 0x00000000000073c6 */ /* 0x001e220000000000 */
[----:B------:R-:W-:Y:S05]  /*14330*/  @!P2 BRA `(.L_x_261) ;  /* 0x000000000004a947 */ /* 0x000fea0003800000 */
[----:B------:R-:W-:Y:S01]  /*14340*/  BPT.TRAP 0x1 ;  /* 0x000000040000795c */ /* 0x000fe20000300000 */
.L_x_261:
[----:B-1----:R-:W2:Y:S01]  /*14350*/  LDL.LU R3, [R1+0x4] ;  /* 0x0000040001037983 */ /* 0x002ea20000300800 */
[----:B0-----:R0:W-:Y:S01]  /*14360*/  SYNCS.ARRIVE.TRANS64.A1T0 RZ, [R17+URZ+0x38850], RZ ;  /* 0x038850ff11ff79a7 */ /* 0x0011e2000810003f */
[----:B------:R-:W-:Y:S02]  /*14370*/  VIADD R0, R18, 0x1 ;  /* 0x0000000112007836 */ /* 0x000fe40000000000 */
[----:B0-----:R-:W-:-:S05]  /*14380*/  @!P0 VIADD R17, R17, 0x38880 ;  /* 0x0003888011118836 */ /* 0x001fca0000000000 */
[----:B------:R-:W-:Y:S01]  /*14390*/  @!P0 PRMT R17, RZ, 0x654, R17 ;  /* 0x00000654ff118816 */ /* 0x000fe20000000011 */
[----:B------:R-:W-:Y:S06]  /*143a0*/  BAR.SYNC.DEFER_BLOCKING 0x2, 0x80 ;  /* 0x0082000000007b1d */ /* 0x000fec0000010000 */
[----:B------:R3:W-:Y:S01]  /*143b0*/  @!P0 SYNCS.ARRIVE.TRANS64.RED.A1T0 RZ, [R17+URZ], RZ ;  /* 0x000000ff11ff89a7 */ /* 0x0007e2000810043f */
[----:B------:R-:W-:-:S04]  /*143c0*/  ISETP.NE.AND P0, PT, R0, 0x2, PT ;  /* 0x000000020000780c */ /* 0x000fc80003f05270 */
[----:B------:R-:W-:Y:S02]  /*143d0*/  SEL R2, RZ, 0x1, P0 ;  /* 0x00000001ff027807 */ /* 0x000fe40000000000 */
[----:B------:R-:W-:-:S05]  /*143e0*/  SEL R0, R0, RZ, P0 ;  /* 0x000000ff00007207 */ /* 0x000fca0000000000 */
[----:B------:R3:W-:Y:S01]  /*143f0*/  STL [R1], R0 ;  /* 0x0000000001007387 */ /* 0x0007e20000100800 */
[----:B--2---:R-:W-:-:S05]  /*14400*/  LOP3.LUT R3, R3, R2, RZ, 0x3c, !PT ;  /* 0x0000000203037212 */ /* 0x004fca00078e3cff */
[----:B------:R3:W-:Y:S02]  /*14410*/  STL [R1+0x4], R3 ;  /* 0x0000040301007387 */ /* 0x0007e40000100800 */
.L_x_206:
[----:B------:R-:W-:Y:S05]  /*14420*/  BSYNC B7 ;  /* 0x0000000000077941 */ /* 0x000fea0003800000 */
.L_x_204:
[----:B0--3--:R-:W2:Y:S02]  /*14430*/  LDL R0, [R1+0x24] ;  /* 0x0000240001007983 */ /* 0x009ea40000100800 */
[----:B--2---:R-:W-:-:S13]  /*14440*/  LOP3.LUT P0, RZ, R0, 0x2, RZ, 0xc0, !PT ;  /* 0x0000000200ff7812 */ /* 0x004fda000780c0ff */
[----:B------:R-:W-:Y:S05]  /*14450*/  @!P0 BRA `(.L_x_262) ;  /* 0x0000000000308947 */ /* 0x000fea0003800000 */
[----:B------:R-:W0:Y:S08]  /*14460*/  S2UR UR5, SR_CgaCtaId ;  /* 0x00000000000579c3 */ /* 0x000e300000008800 */
[----:B------:R-:W-:Y:S06]  /*14470*/  BAR.SYNC.DEFER_BLOCKING 0x5, 0x180 ;  /* 0x0146000000007b1d */ /* 0x000fec0000010000 */
[----:B------:R-:W-:-:S02]  /*14480*/  UMOV UR4, 0x400 ;  /* 0x0000040000047882 */ /* 0x000fc40000000000 */
[----:B0-----:R-:W-:-:S06]  /*14490*/  ULEA UR4, UR5, UR4, 0x18 ;  /* 0x0000000405047291 */ /* 0x001fcc000f8ec03f */
[----:B------:R-:W-:-:S05]  /*144a0*/  IMAD.U32 R19, RZ, RZ, UR4 ;  /* 0x00000004ff137e24 */ /* 0x000fca000f8e00ff */
[----:B------:R-:W0:Y:S04]  /*144b0*/  LDS.128 R4, [R19+0x388d0] ;  /* 0x0388d00013047984 */ /* 0x000e280000000c00 */
[----:B0-----:R0:W-:Y:S01]  /*144c0*/  STL.64 [R1+0x10], R4 ;  /* 0x0000100401007387 */ /* 0x0011e20000100a00 */
[----:B------:R-:W-:-:S03]  /*144d0*/  IMAD.MOV.U32 R0, RZ, RZ, R7 ;  /* 0x000000ffff007224 */ /* 0x000fc600078e0007 */
[----:B------:R0:W-:Y:S02]  /*144e0*/  STL [R1+0x18], R6 ;  /* 0x0000180601007387 */ /* 0x0001e40000100800 */
[----:B------:R-:W-:Y:S01]  /*144f0*/  R2UR UR43, R0 ;  /* 0x00000000002b72ca */ /* 0x000fe200000e0000 */
[----:B------:R-:W-:Y:S06]  /*14500*/  BAR.ARV 0x4, 0x180 ;  /* 0x0106000000007b1d */ /* 0x000fec0000002000 */
[----:B------:R-:W-:Y:S08]  /*14510*/  BRA `(.L_x_263) ;  /* 0x0000000800c87947 */ /* 0x000ff00003800000 */
.L_x_262:
[----:B------:R-:W2:Y:S01]  /*14520*/  LDL.LU R0, [R1+0x10] ;  /* 0x0000100001007983 */ /* 0x000ea20000300800 */
[----:B------:R-:W-:Y:S01]  /*14530*/  ULDC UR4, c[0x0][0xc3c] ;  /* 0x00030f0000047ab9 */ /* 0x000fe20000000800 */
[----:B------:R-:W-:Y:S01]  /*14540*/  IMAD.MOV.U32 R4, RZ, RZ, RZ ;  /* 0x000000ffff047224 */ /* 0x000fe200078e00ff */
[----:B------:R-:W0:Y:S02]  /*14550*/  S2R R2, SR_TID.X ;  /* 0x0000000000027919 */ /* 0x000e240000002100 */
[----:B0-----:R-:W-:-:S04]  /*14560*/  LOP3.LUT R5, R2, 0x1f, RZ, 0xc0, !PT ;  /* 0x0000001f02057812 */ /* 0x001fc800078ec0ff */
[C---:B------:R-:W-:Y:S01]  /*14570*/  ISETP.NE.AND P0, PT, R5.reuse, 0x1f, PT ;  /* 0x0000001f0500780c */ /* 0x040fe20003f05270 */
[----:B--2---:R-:W-:Y:S02]  /*14580*/  IMAD.MOV.U32 R9, RZ, RZ, R0 ;  /* 0x000000ffff097224 */ /* 0x004fe400078e0000 */
[----:B------:R-:W-:-:S05]  /*14590*/  VIADD R0, R5, UR43 ;  /* 0x0000002b05007c36 */ /* 0x000fca0008000000 */
[----:B------:R-:W-:Y:S01]  /*145a0*/  ISETP.GE.OR P1, PT, R0, UR4, !P0 ;  /* 0x0000000400007c0c */ /* 0x000fe2000c726670 */
[----:B------:R-:W-:-:S12]  /*145b0*/  ULDC UR4, c[0x0][0xc3c] ;  /* 0x00030f0000047ab9 */ /* 0x000fd80000000800 */
[----:B------:R-:W0:Y:S08]  /*145c0*/  @!P1 LDC.64 R2, c[0x0][0xc80] ;  /* 0x00032000ff029b82 */ /* 0x000e300000000a00 */
[----:B------:R-:W2:Y:S01]  /*145d0*/  @!P1 LDC.64 R6, c[0x0][0xc78] ;  /* 0x00031e00ff069b82 */ /* 0x000ea20000000a00 */
[----:B0-----:R-:W-:-:S05]  /*145e0*/  @!P1 IMAD.WIDE R2, R0, 0x4, R2 ;  /* 0x0000000400029825 */ /* 0x001fca00078e0202 */
[----:B------:R2:W3:Y:S02]  /*145f0*/  @!P1 LDG.E R4, desc[UR48][R2.64] ;  /* 0x0000003002049981 */ /* 0x0004e4000c1e1900 */
[----:B--2---:R-:W-:Y:S01]  /*14600*/  @!P1 IMAD.WIDE R2, R0, 0x4, R6 ;  /* 0x0000000400029825 */ /* 0x004fe200078e0206 */
[----:B------:R-:W-:-:S06]  /*14610*/  CS2R R6, SRZ ;  /* 0x0000000000067805 */ /* 0x000fcc000001ff00 */
[----:B------:R0:W3:Y:S01]  /*14620*/  @!P1 LDG.E R7, desc[UR48][R2.64] ;  /* 0x0000003002079981 */ /* 0x0000e2000c1e1900 */
[C---:B------:R-:W-:Y:S02]  /*14630*/  ISETP.NE.AND P1, PT, R5.reuse, RZ, PT ;  /* 0x000000ff0500720c */ /* 0x040fe40003f25270 */
[C---:B------:R-:W-:Y:S02]  /*14640*/  ISETP.GE.U32.AND P2, PT, R5.reuse, 0x2, PT ;  /* 0x000000020500780c */ /* 0x040fe40003f46070 */
[C---:B------:R-:W-:Y:S02]  /*14650*/  ISETP.GE.U32.AND P3, PT, R5.reuse, 0x4, PT ;  /* 0x000000040500780c */ /* 0x040fe40003f66070 */
[C---:B------:R-:W-:Y:S02]  /*14660*/  ISETP.GE.U32.AND P4, PT, R5.reuse, 0x8, PT ;  /* 0x000000080500780c */ /* 0x040fe40003f86070 */
[----:B------:R-:W-:Y:S01]  /*14670*/  ISETP.GE.U32.AND P5, PT, R5, 0x10, PT ;  /* 0x000000100500780c */ /* 0x000fe20003fa6070 */
[----:B0-----:R-:W0:Y:S01]  /*14680*/  LDC R3, c[0x0][0xc38] ;  /* 0x00030e00ff037b82 */ /* 0x001e220000000800 */
[----:B------:R-:W-:Y:S01]  /*14690*/  SHFL.IDX PT, R5, R9, 0x1, 0x1f ;  /* 0x00201f0009057f89 */ /* 0x000fe200000e0000 */
[----:B---3--:R-:W-:-:S05]  /*146a0*/  IMAD R0, R7, R4, RZ ;  /* 0x0000000407007224 */ /* 0x008fca00078e02ff */
[----:B------:R-:W2:Y:S02]  /*146b0*/  SHFL.UP PT, R2, R0, 0x1, RZ ;  /* 0x0420000000027989 */ /* 0x000ea400000e00ff */
[----:B--2---:R-:W-:-:S05]  /*146c0*/  SEL R2, R2, RZ, P1 ;  /* 0x000000ff02027207 */ /* 0x004fca0000800000 */
[----:B------:R-:W-:-:S05]  /*146d0*/  IMAD.IADD R2, R0, 0x1, R2 ;  /* 0x0000000100027824 */ /* 0x000fca00078e0202 */
        /* <DEDUP_REMOVED lines=11> */
[----:B------:R-:W-:Y:S02]  /*14790*/  IMAD.IADD R2, R0, 0x1, R2 ;  /* 0x0000000100027824 */ /* 0x000fe400078e0202 */
[----:B------:R-:W-:Y:S04]  /*147a0*/  SHFL.IDX PT, R0, R9, RZ, 0x1f ;  /* 0x00001fff09007589 */ /* 0x000fe800000e0000 */
[----:B------:R-:W0:Y:S02]  /*147b0*/  SHFL.IDX PT, R8, R2, 0x1f, 0x1f ;  /* 0x03e01f0002087f89 */ /* 0x000e2400000e0000 */
[----:B0-----:R-:W-:-:S04]  /*147c0*/  IMAD R8, R8, R3, RZ ;  /* 0x0000000308087224 */ /* 0x001fc800078e02ff */
[----:B------:R-:W-:-:S05]  /*147d0*/  IMAD.IADD R5, R5, 0x1, R8 ;  /* 0x0000000105057824 */ /* 0x000fca00078e0208 */
[----:B------:R-:W-:-:S13]  /*147e0*/  ISETP.GT.AND P6, PT, R5, R0, PT ;  /* 0x000000000500720c */ /* 0x000fda0003fc4270 */
[----:B------:R-:W-:Y:S05]  /*147f0*/  @P6 BRA `(.L_x_264) ;  /* 0x0000000000986947 */ /* 0x000fea0003800000 */
.L_x_266:
[----:B------:R-:W-:-:S04]  /*14800*/  UIADD3 UR43, UR43, 0x1f, URZ ;  /* 0x0000001f2b2b7890 */ /* 0x000fc8000fffe03f */
[----:B------:R-:W-:-:S06]  /*14810*/  UISETP.GE.AND UP0, UPT, UR43, UR4, UPT ;  /* 0x000000042b00728c */ /* 0x000fcc000bf06270 */
[----:B------:R-:W-:-:S13]  /*14820*/  PLOP3.LUT P6, PT, PT, PT, UP0, 0x40, 0x0 ;  /* 0x000000000000781c */ /* 0x000fda0003fce808 */
[----:B------:R-:W-:Y:S05]  /*14830*/  @!P6 BRA `(.L_x_265) ;  /* 0x0000000400b0e947 */ /* 0x000fea0003800000 */
[----:B------:R-:W0:Y:S01]  /*14840*/  S2R R2, SR_TID.X ;  /* 0x0000000000027919 */ /* 0x000e220000002100 */
[----:B------:R-:W-:Y:S01]  /*14850*/  IMAD.MOV.U32 R4, RZ, RZ, RZ ;  /* 0x000000ffff047224 */ /* 0x000fe200078e00ff */
[----:B0-----:R-:W-:-:S05]  /*14860*/  LOP3.LUT R2, R2, 0x1f, RZ, 0xc0, !PT ;  /* 0x0000001f02027812 */ /* 0x001fca00078ec0ff */
[----:B------:R-:W-:-:S05]  /*14870*/  VIADD R7, R2, UR43 ;  /* 0x0000002b02077c36 */ /* 0x000fca0008000000 */
[----:B------:R-:W-:-:S13]  /*14880*/  ISETP.GE.OR P6, PT, R7, UR4, !P0 ;  /* 0x0000000407007c0c */ /* 0x000fda000c7c6670 */
[----:B------:R-:W0:Y:S02]  /*14890*/  @!P6 LDC.64 R2, c[0x0][0xc80] ;  /* 0x00032000ff02eb82 */ /* 0x000e240000000a00 */
[----:B0-----:R-:W-:-:S05]  /*148a0*/  @!P6 IMAD.WIDE R2, R7, 0x4, R2 ;  /* 0x000000040702e825 */ /* 0x001fca00078e0202 */
[----:B------:R0:W2:Y:S02]  /*148b0*/  @!P6 LDG.E R4, desc[UR48][R2.64] ;  /* 0x000000300204e981 */ /* 0x0000a4000c1e1900 */
[----:B0-----:R-:W0:Y:S02]  /*148c0*/  @!P6 LDC.64 R2, c[0x0][0xc78] ;  /* 0x00031e00ff02eb82 */ /* 0x001e240000000a00 */
[----:B0-----:R-:W-:-:S04]  /*148d0*/  @!P6 IMAD.WIDE R2, R7, 0x4, R2 ;  /* 0x000000040702e825 */ /* 0x001fc800078e0202 */
        /* <DEDUP_REMOVED lines=24> */
.L_x_264:
[----:B------:R-:W-:-:S04]  /*14a60*/  IMAD.IADD R5, R5, 0x1, -R8 ;  /* 0x0000000105057824 */ /* 0x000fc800078e0a08 */
[----:B------:R-:W-:-:S05]  /*14a70*/  IMAD R8, R2, R3, R5 ;  /* 0x0000000302087224 */ /* 0x000fca00078e0205 */
[----:B------:R-:W-:-:S13]  /*14a80*/  ISETP.GT.AND P0, PT, R8, R0, PT ;  /* 0x000000000800720c */ /* 0x000fda0003f04270 */
[----:B------:R-:W-:Y:S02]  /*14a90*/  VOTEU.ANY UR5, UPT, !P0 ;  /* 0x0000000000057886 */ /* 0x000fe400040e0100 */
[----:B------:R-:W-:Y:S01]  /*14aa0*/  ISETP.NE.AND P0, PT, RZ, UR5, PT ;  /* 0x00000005ff007c0c */ /* 0x000fe2000bf05270 */
[----:B------:R-:W-:-:S06]  /*14ab0*/  UPOPC UR4, UR5 ;  /* 0x00000005000472bf */ /* 0x000fcc0008000000 */
[----:B------:R-:W-:-:S05]  /*14ac0*/  IMAD.U32 R8, RZ, RZ, UR4 ;  /* 0x00000004ff087e24 */ /* 0x000fca000f8e00ff */
[----:B------:R0:W2:Y:S04]  /*14ad0*/  SHFL.IDX PT, R4, R4, R8, 0x1f ;  /* 0x00001f0804047589 */ /* 0x0000a800000e0000 */
[----:B------:R0:W3:Y:S01]  /*14ae0*/  SHFL.IDX PT, R7, R7, R8, 0x1f ;  /* 0x00001f0807077589 */ /* 0x0000e200000e0000 */
[----:B------:R-:W-:Y:S05]  /*14af0*/  @!P0 BRA `(.L_x_267) ;  /* 0x00000000000c8947 */ /* 0x000fea0003800000 */
[----:B------:R-:W-:-:S06]  /*14b00*/  UIADD3 UR5, UR4, -0x1, URZ ;  /* 0xffffffff04057890 */ /* 0x000fcc000fffe03f */
[----:B------:R-:W-:-:S06]  /*14b10*/  IMAD.U32 R6, RZ, RZ, UR5 ;  /* 0x00000005ff067e24 */ /* 0x000fcc000f8e00ff */
[----:B------:R4:W0:Y:S02]  /*14b20*/  SHFL.IDX PT, R6, R2, R6, 0x1f ;  /* 0x00001f0602067589 */ /* 0x00082400000e0000 */
.L_x_267:
[----:B0-----:R-:W-:Y:S01]  /*14b30*/  IMAD R8, R6, R3, R5 ;  /* 0x0000000306087224 */ /* 0x001fe200078e0205 */
[-C--:B--2---:R-:W-:Y:S01]  /*14b40*/  IABS R5, R4.reuse ;  /* 0x0000000400057213 */ /* 0x084fe20000000000 */
[----:B------:R-:W-:Y:S02]  /*14b50*/  UIADD3 UR43, UR4, UR43, URZ ;  /* 0x0000002b042b7290 */ /* 0x000fe4000fffe03f */
[----:B------:R-:W-:Y:S01]  /*14b60*/  IMAD.IADD R0, R0, 0x1, -R8 ;  /* 0x0000000100007824 */ /* 0x000fe200078e0a08 */
[----:B----4-:R-:W0:Y:S01]  /*14b70*/  I2F.RP R2, R5 ;  /* 0x0000000500027306 */ /* 0x010e220000209400 */
[----:B------:R2:W-:Y:S02]  /*14b80*/  STL [R1+0x10], R8 ;  /* 0x0000100801007387 */ /* 0x0005e40000100800 */
[----:B--2---:R-:W-:-:S05]  /*14b90*/  IABS R8, R4 ;  /* 0x0000000400087213 */ /* 0x004fca0000000000 */
[----:B0-----:R-:W0:Y:S01]  /*14ba0*/  MUFU.RCP R2, R2 ;  /* 0x0000000200027308 */ /* 0x001e220000001000 */
[----:B------:R-:W-:Y:S02]  /*14bb0*/  IMAD.MOV R8, RZ, RZ, -R8 ;  /* 0x000000ffff087224 */ /* 0x000fe400078e0a08 */
[----:B0-----:R-:W-:-:S05]  /*14bc0*/  VIADD R2, R2, 0xffffffe ;  /* 0x0ffffffe02027836 */ /* 0x001fca0000000000 */
[----:B------:R-:W0:Y:S02]  /*14bd0*/  F2I.FTZ.U32.TRUNC.NTZ R3, R2 ;  /* 0x0000000200037305 */ /* 0x000e24000021f000 */
[----:B0-----:R-:W-:-:S04]  /*14be0*/  IMAD.MOV R2, RZ, RZ, -R3 ;  /* 0x000000ffff027224 */ /* 0x001fc800078e0a03 */
[----:B------:R-:W-:Y:S02]  /*14bf0*/  IMAD R6, R2, R5, RZ ;  /* 0x0000000502067224 */ /* 0x000fe400078e02ff */
[----:B------:R-:W-:-:S04]  /*14c00*/  IMAD.MOV.U32 R2, RZ, RZ, RZ ;  /* 0x000000ffff027224 */ /* 0x000fc800078e00ff */
[----:B------:R-:W-:Y:S01]  /*14c10*/  IMAD.HI.U32 R2, R3, R6, R2 ;  /* 0x0000000603027227 */ /* 0x000fe200078e0002 */
[----:B------:R-:W-:-:S05]  /*14c20*/  IABS R3, R0 ;  /* 0x0000000000037213 */ /* 0x000fca0000000000 */
[----:B------:R-:W-:-:S04]  /*14c30*/  IMAD.HI.U32 R6, R2, R3, RZ ;  /* 0x0000000302067227 */ /* 0x000fc800078e00ff */
[----:B------:R-:W-:-:S05]  /*14c40*/  IMAD R3, R6, R8, R3 ;  /* 0x0000000806037224 */ /* 0x000fca00078e0203 */
[----:B------:R-:W-:-:S13]  /*14c50*/  ISETP.GT.U32.AND P1, PT, R5, R3, PT ;  /* 0x000000030500720c */ /* 0x000fda0003f24070 */
[----:B------:R-:W-:Y:S02]  /*14c60*/  @!P1 IMAD.IADD R3, R3, 0x1, -R5 ;  /* 0x0000000103039824 */ /* 0x000fe400078e0a05 */
[----:B------:R-:W-:Y:S01]  /*14c70*/  @!P1 VIADD R6, R6, 0x1 ;  /* 0x0000000106069836 */ /* 0x000fe20000000000 */
[----:B------:R-:W-:Y:S02]  /*14c80*/  ISETP.NE.AND P1, PT, R4, RZ, PT ;  /* 0x000000ff0400720c */ /* 0x000fe40003f25270 */
[----:B------:R-:W-:Y:S02]  /*14c90*/  ISETP.GE.U32.AND P0, PT, R3, R5, PT ;  /* 0x000000050300720c */ /* 0x000fe40003f06070 */
[----:B---3--:R-:W-:-:S04]  /*14ca0*/  IABS R5, R7 ;  /* 0x0000000700057213 */ /* 0x008fc80000000000 */
[----:B------:R-:W0:Y:S07]  /*14cb0*/  I2F.RP R2, R5 ;  /* 0x0000000500027306 */ /* 0x000e2e0000209400 */
[----:B------:R-:W-:Y:S01]  /*14cc0*/  @P0 VIADD R6, R6, 0x1 ;  /* 0x0000000106060836 */ /* 0x000fe20000000000 */
[----:B0-----:R-:W0:Y:S02]  /*14cd0*/  MUFU.RCP R2, R2 ;  /* 0x0000000200027308 */ /* 0x001e240000001000 */
[----:B0-----:R-:W-:-:S06]  /*14ce0*/  VIADD R2, R2, 0xffffffe ;  /* 0x0ffffffe02027836 */ /* 0x001fcc0000000000 */
[----:B------:R-:W0:Y:S02]  /*14cf0*/  F2I.FTZ.U32.TRUNC.NTZ R3, R2 ;  /* 0x0000000200037305 */ /* 0x000e24000021f000 */
[----:B0-----:R-:W-:-:S04]  /*14d00*/  IMAD.MOV R2, RZ, RZ, -R3 ;  /* 0x000000ffff027224 */ /* 0x001fc800078e0a03 */
[----:B------:R-:W-:Y:S02]  /*14d10*/  IMAD R8, R2, R5, RZ ;  /* 0x0000000502087224 */ /* 0x000fe400078e02ff */
[----:B------:R-:W-:-:S04]  /*14d20*/  IMAD.MOV.U32 R2, RZ, RZ, RZ ;  /* 0x000000ffff027224 */ /* 0x000fc800078e00ff */
[----:B------:R-:W-:Y:S01]  /*14d30*/  IMAD.HI.U32 R2, R3, R8, R2 ;  /* 0x0000000803027227 */ /* 0x000fe200078e0002 */
[----:B------:R-:W-:Y:S02]  /*14d40*/  LOP3.LUT R3, R0, R4, RZ, 0x3c, !PT ;  /* 0x0000000400037212 */ /* 0x000fe400078e3cff */
[----:B------:R-:W-:Y:S02]  /*14d50*/  IABS R8, R7 ;  /* 0x0000000700087213 */ /* 0x000fe40000000000 */
[----:B------:R-:W-:-:S03]  /*14d60*/  ISETP.GE.AND P2, PT, R3, RZ, PT ;  /* 0x000000ff0300720c */ /* 0x000fc60003f46270 */
[----:B------:R-:W-:-:S10]  /*14d70*/  IMAD.MOV R8, RZ, RZ, -R8 ;  /* 0x000000ffff087224 */ /* 0x000fd400078e0a08 */
[----:B------:R-:W-:Y:S01]  /*14d80*/  @!P2 IMAD.MOV R6, RZ, RZ, -R6 ;  /* 0x000000ffff06a224 */ /* 0x000fe200078e0a06 */
[----:B------:R-:W-:-:S04]  /*14d90*/  @!P1 LOP3.LUT R6, RZ, R4, RZ, 0x33, !PT ;  /* 0x00000004ff069212 */ /* 0x000fc800078e33ff */
[-C--:B------:R-:W-:Y:S01]  /*14da0*/  IABS R3, R6.reuse ;  /* 0x0000000600037213 */ /* 0x080fe20000000000 */
[----:B------:R-:W-:-:S04]  /*14db0*/  IMAD R4, R4, R6, RZ ;  /* 0x0000000604047224 */ /* 0x000fc800078e02ff */
[----:B------:R-:W-:-:S04]  /*14dc0*/  IMAD.HI.U32 R2, R2, R3, RZ ;  /* 0x0000000302027227 */ /* 0x000fc800078e00ff */
[----:B------:R-:W-:Y:S02]  /*14dd0*/  IMAD R3, R2, R8, R3 ;  /* 0x0000000802037224 */ /* 0x000fe400078e0203 */
[----:B------:R-:W-:-:S03]  /*14de0*/  IMAD.IADD R4, R0, 0x1, -R4 ;  /* 0x0000000100047824 */ /* 0x000fc600078e0a04 */
[----:B------:R-:W-:-:S13]  /*14df0*/  ISETP.GT.U32.AND P1, PT, R5, R3, PT ;  /* 0x000000030500720c */ /* 0x000fda0003f24070 */
[----:B------:R-:W-:Y:S02]  /*14e00*/  @!P1 IMAD.IADD R3, R3, 0x1, -R5 ;  /* 0x0000000103039824 */ /* 0x000fe400078e0a05 */
[----:B------:R-:W-:Y:S01]  /*14e10*/  @!P1 VIADD R2, R2, 0x1 ;  /* 0x0000000102029836 */ /* 0x000fe20000000000 */
[----:B------:R-:W-:Y:S02]  /*14e20*/  ISETP.NE.AND P1, PT, R7, RZ, PT ;  /* 0x000000ff0700720c */ /* 0x000fe40003f25270 */
[----:B------:R-:W-:Y:S02]  /*14e30*/  ISETP.GE.U32.AND P0, PT, R3, R5, PT ;  /* 0x000000050300720c */ /* 0x000fe40003f06070 */
[----:B------:R-:W-:-:S04]  /*14e40*/  LOP3.LUT R3, R6, R7, RZ, 0x3c, !PT ;  /* 0x0000000706037212 */ /* 0x000fc800078e3cff */
[----:B------:R-:W-:-:S07]  /*14e50*/  ISETP.GE.AND P2, PT, R3, RZ, PT ;  /* 0x000000ff0300720c */ /* 0x000fce0003f46270 */
[----:B------:R-:W-:-:S06]  /*14e60*/  @P0 VIADD R2, R2, 0x1 ;  /* 0x0000000102020836 */ /* 0x000fcc0000000000 */
        /* <DEDUP_REMOVED lines=9> */
.L_x_265:
[----:B------:R0:W-:Y:S01]  /*14f00*/  STL [R1+0x10], R0 ;  /* 0x0000100001007387 */ /* 0x0001e20000100800 */
[----:B------:R-:W-:-:S03]  /*14f10*/  ULDC UR43, c[0x0][0xc3c] ;  /* 0x00030f00002b7ab9 */ /* 0x000fc60000000800 */
[----:B------:R0:W-:Y:S04]  /*14f20*/  STL [R1+0x14], RZ ;  /* 0x000014ff01007387 */ /* 0x0001e80000100800 */
[----:B------:R0:W-:Y:S02]  /*14f30*/  STL [R1+0x18], RZ ;  /* 0x000018ff01007387 */ /* 0x0001e40000100800 */
.L_x_268:
[----:B------:R-:W3:Y:S04]  /*14f40*/  LDL R2, [R1+0x18] ;  /* 0x0000180001027983 */ /* 0x000ee80000100800 */
[----:B------:R-:W4:Y:S04]  /*14f50*/  LDL R3, [R1+0x14] ;  /* 0x0000140001037983 */ /* 0x000f280000100800 */
[----:B--2---:R-:W2:Y:S01]  /*14f60*/  LDL R4, [R1+0x10] ;  /* 0x0000100001047983 */ /* 0x004ea20000100800 */
[----:B0-----:R-:W0:Y:S02]  /*14f70*/  S2R R0, SR_TID.X ;  /* 0x0000000000007919 */ /* 0x001e240000002100 */
[----:B0-----:R-:W-:Y:S01]  /*14f80*/  LOP3.LUT R0, R0, 0x1f, RZ, 0xc0, !PT ;  /* 0x0000001f00007812 */ /* 0x001fe200078ec0ff */
[----:B------:R-:W-:Y:S03]  /*14f90*/  BAR.SYNC.DEFER_BLOCKING 0x4, 0x180 ;  /* 0x0106000000007b1d */ /* 0x000fe60000010000 */
[----:B------:R-:W-:-:S13]  /*14fa0*/  ISETP.NE.AND P0, PT, R0, RZ, PT ;  /* 0x000000ff0000720c */ /* 0x000fda0003f05270 */
[----:B------:R-:W0:Y:S01]  /*14fb0*/  @!P0 S2R R0, SR_CgaCtaId ;  /* 0x0000000000008919 */ /* 0x000e220000008800 */
[----:B---3--:R-:W-:Y:S01]  /*14fc0*/  IMAD.MOV.U32 R6, RZ, RZ, R2 ;  /* 0x000000ffff067224 */ /* 0x008fe200078e0002 */
[----:B------:R-:W-:-:S04]  /*14fd0*/  @!P0 MOV R2, 0x400 ;  /* 0x0000040000028802 */ /* 0x000fc80000000f00 */
[----:B0-----:R-:W-:Y:S01]  /*14fe0*/  @!P0 LEA R19, R0, R2, 0x18 ;  /* 0x0000000200138211 */ /* 0x001fe200078ec0ff */
[----:B------:R-:W-:Y:S02]  /*14ff0*/  IMAD.U32 R0, RZ, RZ, UR43 ;  /* 0x0000002bff007e24 */ /* 0x000fe4000f8e00ff */
[----:B----4-:R-:W-:Y:S02]  /*15000*/  IMAD.MOV.U32 R5, RZ, RZ, R3 ;  /* 0x000000ffff057224 */ /* 0x010fe400078e0003 */
[----:B------:R-:W-:-:S05]  /*15010*/  @!P0 IMAD.MOV.U32 R7, RZ, RZ, R0 ;  /* 0x000000ffff078224 */ /* 0x000fca00078e0000 */
[----:B--2---:R2:W-:Y:S01]  /*15020*/  @!P0 STS.128 [R19+0x388d0], R4 ;  /* 0x0388d00413008388 */ /* 0x0045e20000000c00 */
[----:B------:R-:W-:Y:S06]  /*15030*/  BAR.ARV 0x5, 0x180 ;  /* 0x0146000000007b1d */ /* 0x000fec0000002000 */
.L_x_263:
[----:B------:R-:W-:Y:S02]  /*15040*/  ULDC UR4, c[0x0][0xc3c] ;  /* 0x00030f0000047ab9 */ /* 0x000fe40000000800 */
[----:B------:R-:W-:-:S06]  /*15050*/  UISETP.GE.AND UP0, UPT, UR43, UR4, UPT ;  /* 0x000000042b00728c */ /* 0x000fcc000bf06270 */
[----:B------:R-:W-:-:S13]  /*15060*/  PLOP3.LUT P0, PT, PT, PT, UP0, 0x80, 0x0 ;  /* 0x000000000000781c */ /* 0x000fda0003f0f008 */
[----:B------:R-:W-:Y:S05]  /*15070*/  @!P0 BRA `(.L_x_269) ;  /* 0xffffffb000888947 */ /* 0x000fea000383ffff */
.L_x_199:
[----:B------:R-:W3:Y:S01]  /*15080*/  LDL.LU R0, [R1+0x34] ;  /* 0x0000340001007983 */ /* 0x000ee20000300800 */
[----:B------:R-:W-:Y:S01]  /*15090*/  BSSY B0, `(.L_x_270) ;  /* 0x000000b000007945 */ /* 0x000fe20003800000 */
[----:B012---:R-:W0:Y:S01]  /*150a0*/  S2R R5, SR_CgaCtaId ;  /* 0x0000000000057919 */ /* 0x007e220000008800 */
[----:B---3--:R-:W-:-:S05]  /*150b0*/  VIADD R0, R0, 0x1 ;  /* 0x0000000100007836 */ /* 0x008fca0000000000 */
[----:B------:R-:W-:-:S04]  /*150c0*/  LEA.HI R2, R0, R0, RZ, 0x1 ;  /* 0x0000000000027211 */ /* 0x000fc800078f08ff */
[----:B------:R-:W-:-:S05]  /*150d0*/  LOP3.LUT R3, R2, 0xfffffffe, RZ, 0xc0, !PT ;  /* 0xfffffffe02037812 */ /* 0x000fca00078ec0ff */
[----:B------:R-:W-:Y:S01]  /*150e0*/  IMAD.IADD R3, R0, 0x1, -R3 ;  /* 0x0000000100037824 */ /* 0x000fe200078e0a03 */
[----:B------:R-:W-:-:S04]  /*150f0*/  MOV R0, 0x400 ;  /* 0x0000040000007802 */ /* 0x000fc80000000f00 */
[----:B0-----:R-:W-:Y:S02]  /*15100*/  LEA R0, R5, R0, 0x18 ;  /* 0x0000000005007211 */ /* 0x001fe400078ec0ff */
[----:B------:R-:W-:-:S04]  /*15110*/  SHF.L.U32 R3, R3, 0x1f, RZ ;  /* 0x0000001f03037819 */ /* 0x000fc800000006ff */
[----:B------:R-:W0:Y:S02]  /*15120*/  SYNCS.PHASECHK.TRANS64.TRYWAIT P0, [R0+URZ+0x38820], R3 ;  /* 0x03882003000075a7 */ /* 0x000e24000800017f */
[----:B0-----:R-:W-:Y:S05]  /*15130*/  @!P0 BRA `(.L_x_271) ;  /* 0x0000001000dc8947 */ /* 0x001fea0003800000 */
.L_x_318:
[----:B------:R-:W-:Y:S05]  /*15140*/  BSYNC B0 ;  /* 0x0000000000007941 */ /* 0x000fea0003800000 */
.L_x_270:
[----:B------:R-:W-:-:S03]  /*15150*/  UMOV UR4, 0xffffffff ;  /* 0xffffffff00047882 */ /* 0x000fc60000000000 */
[----:B------:R-:W-:Y:S05]  /*15160*/  BRA.DIV UR4, `(.L_x_272) ;  /* 0x0000001204e47947 */ /* 0x000fea000b800000 */
[----:B------:R-:W1:Y:S02]  /*15170*/  S2R R2, SR_TID.X ;  /* 0x0000000000027919 */ /* 0x000e640000002100 */
[----:B-1----:R-:W-:-:S04]  /*15180*/  SHF.R.U32.HI R2, RZ, 0x5, R2 ;  /* 0x00000005ff027819 */ /* 0x002fc80000011602 */
[----:B------:R-:W-:-:S05]  /*15190*/  LOP3.LUT R2, R2, 0x3, RZ, 0xc0, !PT ;  /* 0x0000000302027812 */ /* 0x000fca00078ec0ff */
[----:B------:R1:W2:Y:S02]  /*151a0*/  SHFL.IDX PT, R14, R2, RZ, 0x1f ;  /* 0x00001fff020e7589 */ /* 0x0002a400000e0000 */
.L_x_321:
[----:B--2---:R-:W-:Y:S01]  /*151b0*/  ISETP.NE.AND P0, PT, R14, RZ, PT ;  /* 0x000000ff0e00720c */ /* 0x004fe20003f05270 */
[----:B------:R-:W-:-:S12]  /*151c0*/  BSSY B0, `(.L_x_273) ;  /* 0x000002e000007945 */ /* 0x000fd80003800000 */
[----:B------:R-:W-:Y:S05]  /*151d0*/  @P0 BRA `(.L_x_274) ;  /* 0x0000000000b00947 */ /* 0x000fea0003800000 */
[----:B------:R-:W-:-:S03]  /*151e0*/  UMOV UR4, 0xffffffff ;  /* 0xffffffff00047882 */ /* 0x000fc60000000000 */
[----:B------:R-:W-:Y:S05]  /*151f0*/  BRA.DIV UR4, `(.L_x_275) ;  /* 0x0000001204f47947 */ /* 0x000fea000b800000 */
[----:B------:R-:W-:-:S13]  /*15200*/  ELECT P6, URZ, PT ;  /* 0x00000000003f782f */ /* 0x000fda00038c0000 */
.L_x_324:
[----:B------:R-:W-:Y:S05]  /*15210*/  @!P6 BRA `(.L_x_274) ;  /* 0x0000000000a0e947 */ /* 0x000fea0003800000 */
[----:B------:R-:W-:-:S06]  /*15220*/  ULOP3.LUT UR4, UR38, 0x2, URZ, 0xfc, !UPT ;  /* 0x0000000226047892 */ /* 0x000fcc000f8efc3f */
[----:B-1----:R-:W-:-:S05]  /*15230*/  IMAD.U32 R2, RZ, RZ, UR4 ;  /* 0x00000004ff027e24 */ /* 0x002fca000f8e00ff */
[----:B------:R-:W-:-:S13]  /*15240*/  ISETP.NE.AND P0, PT, R2, 0x3, PT ;  /* 0x000000030200780c */ /* 0x000fda0003f05270 */
[----:B------:R-:W-:Y:S05]  /*15250*/  @!P0 BRA `(.L_x_276) ;  /* 0x0000000000048947 */ /* 0x000fea0003800000 */
[----:B------:R-:W-:Y:S01]  /*15260*/  BPT.TRAP 0x1 ;  /* 0x000000040000795c */ /* 0x000fe20000300000 */
.L_x_276:
[----:B0-----:R-:W2:Y:S04]  /*15270*/  LDL R3, [R1] ;  /* 0x0000000001037983 */ /* 0x001ea80000100800 */
[----:B------:R-:W3:Y:S01]  /*15280*/  LDL.LU R7, [R1+0x4] ;  /* 0x0000040001077983 */ /* 0x000ee20000300800 */
[----:B------:R-:W-:-:S04]  /*15290*/  VIADD R2, R0, 0x38840 ;  /* 0x0003884000027836 */ /* 0x000fc80000000000 */
[C---:B--2---:R-:W-:Y:S02]  /*152a0*/  IMAD R6, R3.reuse, 0x8, R2 ;  /* 0x0000000803067824 */ /* 0x044fe400078e0202 */
[----:B------:R-:W-:Y:S01]  /*152b0*/  VIADD R3, R3, 0x1 ;  /* 0x0000000103037836 */ /* 0x000fe20000000000 */
[----:B---3--:R-:W-:-:S04]  /*152c0*/  SHF.L.U32 R5, R7, 0x1f, RZ ;  /* 0x0000001f07057819 */ /* 0x008fc800000006ff */
[C---:B------:R-:W-:Y:S01]  /*152d0*/  ISETP.NE.AND P2, PT, R3.reuse, 0x2, PT ;  /* 0x000000020300780c */ /* 0x040fe20003f45270 */
[----:B------:R-:W0:Y:S03]  /*152e0*/  SYNCS.PHASECHK.TRANS64.TRYWAIT P1, [R6+URZ], R5 ;  /* 0x00000005060075a7 */ /* 0x000e26000802017f */
[----:B------:R-:W-:Y:S02]  /*152f0*/  SEL R4, RZ, 0x1, P2 ;  /* 0x00000001ff047807 */ /* 0x000fe40001000000 */
[----:B------:R-:W-:Y:S02]  /*15300*/  SEL R3, R3, RZ, P2 ;  /* 0x000000ff03037207 */ /* 0x000fe40001000000 */
[----:B------:R-:W-:-:S03]  /*15310*/  LOP3.LUT R4, R7, R4, RZ, 0x3c, !PT ;  /* 0x0000000407047212 */ /* 0x000fc600078e3cff */
[----:B------:R-:W-:Y:S01]  /*15320*/  IMAD R7, R3, 0x8, R2 ;  /* 0x0000000803077824 */ /* 0x000fe200078e0202 */
[----:B------:R-:W-:Y:S01]  /*15330*/  SHF.L.U32 R2, R4, 0x1f, RZ ;  /* 0x0000001f04027819 */ /* 0x000fe200000006ff */
[----:B0-----:R-:W-:Y:S06]  /*15340*/  @!P1 BRA `(.L_x_277) ;  /* 0x0000001000c09947 */ /* 0x001fec0003800000 */
.L_x_325:
[----:B------:R-:W1:Y:S02]  /*15350*/  SYNCS.PHASECHK.TRANS64.TRYWAIT P1, [R7+URZ], R2 ;  /* 0x00000002070075a7 */ /* 0x000e64000802017f */
[----:B-1----:R-:W-:Y:S05]  /*15360*/  @!P1 BRA `(.L_x_278) ;  /* 0x0000001000cc9947 */ /* 0x002fea0003800000 */
.L_x_326:
[----:B------:R-:W-:Y:S05]  /*15370*/  @!P0 BRA `(.L_x_279) ;  /* 0x0000000000048947 */ /* 0x000fea0003800000 */
[----:B------:R-:W-:Y:S01]  /*15380*/  BPT.TRAP 0x1 ;  /* 0x000000040000795c */ /* 0x000fe20000300000 */
.L_x_279:
[----:B------:R-:W2:Y:S02]  /*15390*/  LDL.LU R4, [R1] ;  /* 0x0000000001047983 */ /* 0x000ea40000300800 */
[----:B--2---:R-:W-:-:S04]  /*153a0*/  IMAD R4, R4, 0x8, R0 ;  /* 0x0000000804047824 */ /* 0x004fc800078e0200 */
[----:B------:R-:W2:Y:S02]  /*153b0*/  SYNCS.PHASECHK.TRANS64.TRYWAIT P1, [R4+URZ+0x38860], R5 ;  /* 0x03886005040075a7 */ /* 0x000ea4000802017f */
[----:B--2---:R-:W-:Y:S05]  /*153c0*/  @!P1 BRA `(.L_x_280) ;  /* 0x0000001000c89947 */ /* 0x004fea0003800000 */
.L_x_327:
[----:B------:R-:W-:Y:S05]  /*153d0*/  @!P0 BRA `(.L_x_281) ;  /* 0x0000000000048947 */ /* 0x000fea0003800000 */
[----:B------:R-:W-:Y:S01]  /*153e0*/  BPT.TRAP 0x1 ;  /* 0x000000040000795c */ /* 0x000fe20000300000 */
.L_x_281:
[----:B------:R-:W-:-:S04]  /*153f0*/  IMAD R3, R3, 0x8, R0 ;  /* 0x0000000803037824 */ /* 0x000fc800078e0200 */
[----:B------:R-:W3:Y:S02]  /*15400*/  SYNCS.PHASECHK.TRANS64.TRYWAIT P1, [R3+URZ+0x38860], R2 ;  /* 0x03886002030075a7 */ /* 0x000ee4000802017f */
[----:B---3--:R-:W-:Y:S05]  /*15410*/  @!P1 BRA `(.L_x_282) ;  /* 0x0000001000c89947 */ /* 0x008fea0003800000 */
.L_x_328:
[----:B------:R-:W-:Y:S05]  /*15420*/  @!P0 BRA `(.L_x_283) ;  /* 0x0000000000048947 */ /* 0x000fea0003800000 */
[----:B------:R-:W-:Y:S01]  /*15430*/  BPT.TRAP 0x1 ;  /* 0x000000040000795c */ /* 0x000fe20000300000 */
.L_x_283:
[----:B------:R-:W4:Y:S02]  /*15440*/  SYNCS.PHASECHK.TRANS64.TRYWAIT P0, [R4+URZ+0x38880], R5 ;  /* 0x03888005040075a7 */ /* 0x000f24000800017f */
[----:B----4-:R-:W-:Y:S05]  /*15450*/  @!P0 BRA `(.L_x_284) ;  /* 0x0000001000cc8947 */ /* 0x010fea0003800000 */
.L_x_285:
[----:B------:R0:W0:Y:S02]  /*15460*/  SYNCS.PHASECHK.TRANS64.TRYWAIT P0, [R3+URZ+0x38880], R2 ;  /* 0x03888002030075a7 */ /* 0x000024000800017f */
[----:B0-----:R-:W-:Y:S05]  /*15470*/  @!P0 NANOSLEEP.SYNCS 0x989680 ;  /* 0x009896800000895d */ /* 0x001fea0003900000 */
[----:B------:R-:W0:Y:S02]  /*15480*/  @!P0 SYNCS.PHASECHK.TRANS64 P0, [R3+URZ+0x38880], R2 ;  /* 0x03888002030085a7 */ /* 0x000e24000800007f */
[----:B0-----:R-:W-:Y:S05]  /*15490*/  @!P0 BRA `(.L_x_285) ;  /* 0xfffffffc00f08947 */ /* 0x001fea000383ffff */
.L_x_274:
[----:B------:R-:W-:Y:S05]  /*154a0*/  BSYNC B0 ;  /* 0x0000000000007941 */ /* 0x000fea0003800000 */
.L_x_273:
[----:B------:R-:W-:Y:S05]  /*154b0*/  EXIT ;  /* 0x000000000000794d */ /* 0x000fea0003800000 */
.L_x_148:
[----:B0-----:R0:W1:Y:S02]  /*154c0*/  SYNCS.PHASECHK.TRANS64.TRYWAIT P1, [R2+URZ+0x38800], R11 ;  /* 0x0388000b020075a7 */ /* 0x001064000802017f */
[----:B-1----:R-:W-:Y:S05]  /*154d0*/  @!P1 NANOSLEEP.SYNCS 0x989680 ;  /* 0x009896800000995d */ /* 0x002fea0003900000 */
[----:B------:R-:W1:Y:S02]  /*154e0*/  @!P1 SYNCS.PHASECHK.TRANS64 P1, [R2+URZ+0x38800], R11 ;  /* 0x0388000b020095a7 */ /* 0x000e64000802007f */
[----:B-1----:R-:W-:Y:S05]  /*154f0*/  @!P1 BRA `(.L_x_148) ;  /* 0xfffffffc00f09947 */ /* 0x002fea000383ffff */
[----:B------:R-:W-:Y:S05]  /*15500*/  BRA `(.L_x_286) ;  /* 0xfffffecc003c7947 */ /* 0x000fea000383ffff */
.L_x_152:
[----:B--2---:R2:W3:Y:S02]  /*15510*/  SYNCS.PHASECHK.TRANS64.TRYWAIT P1, [R4+URZ+0x38830], R5 ;  /* 0x03883005040075a7 */ /* 0x0044e4000802017f */
[----:B---3--:R-:W-:Y:S05]  /*15520*/  @!P1 NANOSLEEP.SYNCS 0x989680 ;  /* 0x009896800000995d */ /* 0x008fea0003900000 */
[----:B------:R-:W3:Y:S02]  /*15530*/  @!P1 SYNCS.PHASECHK.TRANS64 P1, [R4+URZ+0x38830], R5 ;  /* 0x03883005040095a7 */ /* 0x000ee4000802007f */
[----:B---3--:R-:W-:Y:S05]  /*15540*/  @!P1 BRA `(.L_x_152) ;  /* 0xfffffffc00f09947 */ /* 0x008fea000383ffff */
[----:B------:R-:W-:Y:S05]  /*15550*/  BRA `(.L_x_151) ;  /* 0xfffffecc00647947 */ /* 0x000fea000383ffff */
.L_x_157:
[----:B-1----:R-:W-:-:S04]  /*15560*/  IMAD.U32 R3, RZ, RZ, UR6 ;  /* 0x00000006ff037e24 */ /* 0x002fc8000f8e00ff */
[----:B------:R1:W2:Y:S03]  /*15570*/  SYNCS.PHASECHK.TRANS64.TRYWAIT P1, [R3+URZ+0x38830], R2 ;  /* 0x03883002030075a7 */ /* 0x0002a6000802017f */
[----:B--2---:R-:W-:Y:S05]  /*15580*/  @!P1 NANOSLEEP.SYNCS 0x989680 ;  /* 0x009896800000995d */ /* 0x004fea0003900000 */
[----:B------:R-:W2:Y:S02]  /*15590*/  @!P1 SYNCS.PHASECHK.TRANS64 P1, [R3+URZ+0x38830], R2 ;  /* 0x03883002030095a7 */ /* 0x000ea4000802007f */
[----:B--2---:R-:W-:Y:S05]  /*155a0*/  @!P1 BRA `(.L_x_157) ;  /* 0xfffffffc00ec9947 */ /* 0x004fea000383ffff */
[----:B------:R-:W-:Y:S05]  /*155b0*/  BRA `(.L_x_154) ;  /* 0xffffff0000147947 */ /* 0x000fea000383ffff */
.L_x_161:
[----:B-1----:R-:W-:-:S04]  /*155c0*/  IMAD.U32 R3, RZ, RZ, UR6 ;  /* 0x00000006ff037e24 */ /* 0x002fc8000f8e00ff */
[----:B------:R1:W2:Y:S03]  /*155d0*/  SYNCS.PHASECHK.TRANS64.TRYWAIT P1, [R3+URZ+0x38850], R2 ;  /* 0x03885002030075a7 */ /* 0x0002a6000802017f */
[----:B--2---:R-:W-:Y:S05]  /*155e0*/  @!P1 NANOSLEEP.SYNCS 0x989680 ;  /* 0x009896800000995d */ /* 0x004fea0003900000 */
[----:B------:R-:W2:Y:S02]  /*155f0*/  @!P1 SYNCS.PHASECHK.TRANS64 P1, [R3+URZ+0x38850], R2 ;  /* 0x03885002030095a7 */ /* 0x000ea4000802007f */
[----:B--2---:R-:W-:Y:S05]  /*15600*/  @!P1 BRA `(.L_x_161) ;  /* 0xfffffffc00ec9947 */ /* 0x004fea000383ffff */
[----:B------:R-:W-:Y:S05]  /*15610*/  BRA `(.L_x_158) ;  /* 0xffffff0000f47947 */ /* 0x000fea000383ffff */
.L_x_167:
[----:B--2---:R2:W3:Y:S02]  /*15620*/  SYNCS.PHASECHK.TRANS64.TRYWAIT P1, [R14+URZ+0x38850], R7 ;  /* 0x038850070e0075a7 */ /* 0x0044e4000802017f */
[----:B---3--:R-:W-:Y:S05]  /*15630*/  @!P1 NANOSLEEP.SYNCS 0x989680 ;  /* 0x009896800000995d */ /* 0x008fea0003900000 */
[----:B------:R-:W3:Y:S02]  /*15640*/  @!P1 SYNCS.PHASECHK.TRANS64 P1, [R14+URZ+0x38850], R7 ;  /* 0x038850070e0095a7 */ /* 0x000ee4000802007f */
[----:B---3--:R-:W-:Y:S05]  /*15650*/  @!P1 BRA `(.L_x_167) ;  /* 0xfffffffc00f09947 */ /* 0x008fea000383ffff */
[----:B------:R-:W-:Y:S05]  /*15660*/  BRA `(.L_x_166) ;  /* 0xffffff2800fc7947 */ /* 0x000fea000383ffff */
.L_x_215:
[----:B------:R-:W-:Y:S02]  /*15670*/  IMAD.MOV.U32 R13, RZ, RZ, R0 ;  /* 0x000000ffff0d7224 */ /* 0x000fe400078e0000 */
[----:B------:R-:W-:Y:S02]  /*15680*/  IMAD.MOV.U32 R12, RZ, RZ, RZ ;  /* 0x000000ffff0c7224 */ /* 0x000fe400078e00ff */
[----:B------:R-:W-:Y:S02]  /*15690*/  IMAD.MOV.U32 R11, RZ, RZ, 0x1f ;  /* 0x0000001fff0b7424 */ /* 0x000fe400078e00ff */
[----:B------:R-:W-:-:S07]  /*156a0*/  IMAD.MOV.U32 R15, RZ, RZ, -0x1 ;  /* 0xffffffffff0f7424 */ /* 0x000fce00078e00ff */
[----:B-1-3--:R-:W-:Y:S05]  /*156b0*/  WARPSYNC.COLLECTIVE R15, `(.L_x_287) ;  /* 0x000000000f087348 */ /* 0x00afea0003c00000 */
[----:B------:R0:W2:Y:S02]  /*156c0*/  SHFL.IDX P6, R14, R13, R12, R11 ;  /* 0x0000000c0d0e7389 */ /* 0x0000a400000c000b */
[----:B0123--:R-:W-:Y:S01]  /*156d0*/  ENDCOLLECTIVE ;  /* 0x000000000000791b */ /* 0x00ffe20003800000 */
.L_x_287:
[----:B------:R-:W-:Y:S05]  /*156e0*/  BRA `(.L_x_288) ;  /* 0xffffffb800fc7947 */ /* 0x000fea000383ffff */
.L_x_217:
[----:B------:R-:W-:Y:S01]  /*156f0*/  BSSY B0, `(.L_x_289) ;  /* 0x0000006000007945 */ /* 0x000fe20003800000 */
[----:B------:R-:W-:-:S07]  /*15700*/  IMAD.MOV.U32 R15, RZ, RZ, -0x1 ;  /* 0xffffffffff0f7424 */ /* 0x000fce00078e00ff */
[----:B-1-3--:R-:W-:Y:S05]  /*15710*/  WARPSYNC.COLLECTIVE R15, `(.L_x_290) ;  /* 0x000000000f0c7348 */ /* 0x00afea0003c00000 */
[----:B------:R-:W-:Y:S02]  /*15720*/  ELECT P6, UR62, PT ;  /* 0x00000000003e782f */ /* 0x000fe400038c0000 */
[----:B------:R-:W-:Y:S01]  /*15730*/  MOV R14, UR62 ;  /* 0x0000003e000e7c02 */ /* 0x000fe20008000f00 */
[----:B-1-3--:R-:W-:Y:S10]  /*15740*/  ENDCOLLECTIVE ;  /* 0x000000000000791b */ /* 0x00aff40003800000 */
.L_x_290:
[----:B------:R-:W-:Y:S05]  /*15750*/  BSYNC B0 ;  /* 0x0000000000007941 */ /* 0x000fea0003800000 */
.L_x_289:
[----:B------:R-:W-:Y:S05]  /*15760*/  BRA `(.L_x_291) ;  /* 0xffffffbc00087947 */ /* 0x000fea000383ffff */
.L_x_219:
[----:B0-----:R0:W2:Y:S02]  /*15770*/  SYNCS.PHASECHK.TRANS64.TRYWAIT P0, [R4+URZ+0x38880], R3 ;  /* 0x03888003040075a7 */ /* 0x0010a4000800017f */
[----:B--2---:R-:W-:Y:S05]  /*15780*/  @!P0 NANOSLEEP.SYNCS 0x989680 ;  /* 0x009896800000895d */ /* 0x004fea0003900000 */
[----:B------:R-:W2:Y:S02]  /*15790*/  @!P0 SYNCS.PHASECHK.TRANS64 P0, [R4+URZ+0x38880], R3 ;  /* 0x03888003040085a7 */ /* 0x000ea4000800007f */
[----:B--2---:R-:W-:Y:S05]  /*157a0*/  @!P0 BRA `(.L_x_219) ;  /* 0xfffffffc00f08947 */ /* 0x004fea000383ffff */
[----:B------:R-:W-:Y:S05]  /*157b0*/  BRA `(.L_x_292) ;  /* 0xffffffbc006c7947 */ /* 0x000fea000383ffff */
.L_x_221:
[----:B--2---:R2:W3:Y:S02]  /*157c0*/  SYNCS.PHASECHK.TRANS64.TRYWAIT P0, [R4+URZ+0x38840], R3 ;  /* 0x03884003040075a7 */ /* 0x0044e4000800017f */
[----:B---3--:R-:W-:Y:S05]  /*157d0*/  @!P0 NANOSLEEP.SYNCS 0x989680 ;  /* 0x009896800000895d */ /* 0x008fea0003900000 */
[----:B------:R-:W3:Y:S02]  /*157e0*/  @!P0 SYNCS.PHASECHK.TRANS64 P0, [R4+URZ+0x38840], R3 ;  /* 0x03884003040085a7 */ /* 0x000ee4000800007f */
[----:B---3--:R-:W-:Y:S05]  /*157f0*/  @!P0 BRA `(.L_x_221) ;  /* 0xfffffffc00f08947 */ /* 0x008fea000383ffff */
[----:B------:R-:W-:Y:S05]  /*15800*/  BRA `(.L_x_293) ;  /* 0xffffffbc00d87947 */ /* 0x000fea000383ffff */
.L_x_225:
[----:B------:R-:W-:Y:S01]  /*15810*/  IMAD.MOV.U32 R13, RZ, RZ, R2 ;  /* 0x000000ffff0d7224 */ /* 0x000fe200078e0002 */
[----:B------:R-:W-:Y:S01]  /*15820*/  LOP3.LUT R7, R7, 0x7f, RZ, 0xc0, !PT ;  /* 0x0000007f07077812 */ /* 0x000fe200078ec0ff */
[----:B------:R-:W-:Y:S02]  /*15830*/  IMAD.MOV.U32 R12, RZ, RZ, RZ ;  /* 0x000000ffff0c7224 */ /* 0x000fe400078e00ff */
[----:B------:R-:W-:Y:S01]  /*15840*/  IMAD.MOV.U32 R11, RZ, RZ, 0x181f ;  /* 0x0000181fff0b7424 */ /* 0x000fe200078e00ff */
[----:B------:R-:W-:Y:S01]  /*15850*/  SHF.R.U32.HI R8, RZ, 0x3, R7 ;  /* 0x00000003ff087819 */ /* 0x000fe20000011607 */
[----:B------:R-:W-:Y:S02]  /*15860*/  IMAD.MOV.U32 R15, RZ, RZ, -0x1 ;  /* 0xffffffffff0f7424 */ /* 0x000fe400078e00ff */
[----:B------:R-:W-:Y:S02]  /*15870*/  IMAD R4, R18, R6, RZ ;  /* 0x0000000612047224 */ /* 0x000fe400078e02ff */
[----:B------:R-:W-:-:S07]  /*15880*/  IMAD.IADD R3, R8, 0x1, R5 ;  /* 0x0000000108037824 */ /* 0x000fce00078e0205 */
[----:B-----5:R-:W-:Y:S05]  /*15890*/  WARPSYNC.COLLECTIVE R15, `(.L_x_294) ;  /* 0x000000000f087348 */ /* 0x020fea0003c00000 */
[----:B------:R0:W1:Y:S02]  /*158a0*/  SHFL.IDX P6, R14, R13, R12, R11 ;  /* 0x0000000c0d0e7389 */ /* 0x00006400000c000b */
[----:B01---5:R-:W-:Y:S01]  /*158b0*/  ENDCOLLECTIVE ;  /* 0x000000000000791b */ /* 0x023fe20003800000 */
.L_x_294:
[C---:B------:R-:W-:Y:S01]  /*158c0*/  VIADD R5, R3.reuse, 0x10 ;  /* 0x0000001003057836 */ /* 0x040fe20000000000 */
[----:B------:R-:W-:Y:S01]  /*158d0*/  ISETP.GE.AND P2, PT, R3, R4, PT ;  /* 0x000000040300720c */ /* 0x000fe20003f46270 */
[----:B------:R-:W-:Y:S02]  /*158e0*/  IMAD.MOV.U32 R13, RZ, RZ, R0 ;  /* 0x000000ffff0d7224 */ /* 0x000fe400078e0000 */
[----:B------:R-:W-:-:S10]  /*158f0*/  IMAD.MOV.U32 R6, RZ, RZ, R14 ;  /* 0x000000ffff067224 */ /* 0x000fd400078e000e */
[----:B------:R-:W-:Y:S05]  /*15900*/  WARPSYNC.COLLECTIVE R15, `(.L_x_295) ;  /* 0x000000000f087348 */ /* 0x000fea0003c00000 */
[----:B------:R0:W1:Y:S02]  /*15910*/  SHFL.IDX P6, R14, R13, R12, R11 ;  /* 0x0000000c0d0e7389 */ /* 0x00006400000c000b */
[----:B01----:R-:W-:Y:S01]  /*15920*/  ENDCOLLECTIVE ;  /* 0x000000000000791b */ /* 0x003fe20003800000 */
.L_x_295:
[----:B------:R-:W-:Y:S02]  /*15930*/  IMAD.MOV.U32 R13, RZ, RZ, R2 ;  /* 0x000000ffff0d7224 */ /* 0x000fe400078e0002 */
[----:B------:R-:W-:Y:S02]  /*15940*/  IMAD.MOV.U32 R12, RZ, RZ, 0x1 ;  /* 0x00000001ff0c7424 */ /* 0x000fe400078e00ff */
[----:B------:R-:W-:-:S07]  /*15950*/  IMAD.MOV.U32 R7, RZ, RZ, R14 ;  /* 0x000000ffff077224 */ /* 0x000fce00078e000e */
[----:B------:R-:W-:Y:S05]  /*15960*/  WARPSYNC.COLLECTIVE R15, `(.L_x_296) ;  /* 0x000000000f087348 */ /* 0x000fea0003c00000 */
[----:B------:R0:W1:Y:S02]  /*15970*/  SHFL.IDX P6, R14, R13, R12, R11 ;  /* 0x0000000c0d0e7389 */ /* 0x00006400000c000b */
[----:B01----:R-:W-:Y:S01]  /*15980*/  ENDCOLLECTIVE ;  /* 0x000000000000791b */ /* 0x003fe20003800000 */
.L_x_296:
[----:B------:R-:W-:-:S05]  /*15990*/  @!P2 IADD3 R7, P3, R10, R7, RZ ;  /* 0x000000070a07a210 */ /* 0x000fca0007f7e0ff */
[----:B------:R-:W-:-:S05]  /*159a0*/  @!P2 IMAD.X R6, RZ, RZ, R6, P3 ;  /* 0x000000ffff06a224 */ /* 0x000fca00018e0606 */
[----:B------:R-:W-:Y:S01]  /*159b0*/  @!P2 LOP3.LUT R7, R7, R6, RZ, 0x3c, !PT ;  /* 0x000000060707a212 */ /* 0x000fe200078e3cff */
[----:B------:R-:W-:-:S03]  /*159c0*/  IMAD.MOV.U32 R13, RZ, RZ, R0 ;  /* 0x000000ffff0d7224 */ /* 0x000fc600078e0000 */
[----:B------:R-:W-:-:S04]  /*159d0*/  @!P2 LOP3.LUT R6, R7, R6, RZ, 0x3c, !PT ;  /* 0x000000060706a212 */ /* 0x000fc800078e3cff */
[----:B------:R-:W-:Y:S01]  /*159e0*/  @!P2 LOP3.LUT R7, R7, R6, RZ, 0x3c, !PT ;  /* 0x000000060707a212 */ /* 0x000fe200078e3cff */
[----:B------:R-:W-:-:S07]  /*159f0*/  IMAD.MOV.U32 R8, RZ, RZ, R14 ;  /* 0x000000ffff087224 */ /* 0x000fce00078e000e */
[----:B------:R-:W-:Y:S05]  /*15a00*/  WARPSYNC.COLLECTIVE R15, `(.L_x_297) ;  /* 0x000000000f087348 */ /* 0x000fea0003c00000 */
[----:B------:R0:W1:Y:S02]  /*15a10*/  SHFL.IDX P6, R14, R13, R12, R11 ;  /* 0x0000000c0d0e7389 */ /* 0x00006400000c000b */
[----:B01----:R-:W-:Y:S01]  /*15a20*/  ENDCOLLECTIVE ;  /* 0x000000000000791b */ /* 0x003fe20003800000 */
.L_x_297:
[----:B------:R-:W-:Y:S01]  /*15a30*/  @!PT LDS RZ, [RZ] ;  /* 0x00000000fffff984 */ /* 0x000fe20000000800 */
[----:B------:R-:W-:Y:S01]  /*15a40*/  @!PT LDS RZ, [RZ] ;  /* 0x00000000fffff984 */ /* 0x000fe20000000800 */
[----:B------:R-:W-:Y:S01]  /*15a50*/  @!PT LDS RZ, [RZ] ;  /* 0x00000000fffff984 */ /* 0x000fe20000000800 */
[----:B------:R0:W-:Y:S04]  /*15a60*/  @!P2 LDGSTS.E.BYPASS.LTC128B.128 [R9+0x20400], desc[UR48][R6.64], !P0 ;  /* 0x204000000609afae */ /* 0x0001e8000c101d70 */
[----:B------:R0:W-:Y:S01]  /*15a70*/  @!P2 LDGSTS.E.BYPASS.LTC128B.128 [R9+0x24400], desc[UR48][R6.64+0x80], !P1 ;  /* 0x244000800609afae */ /* 0x0001e2000c901d70 */
[----:B------:R-:W-:Y:S01]  /*15a80*/  ISETP.GE.AND P2, PT, R5, R4, PT ;  /* 0x000000040500720c */ /* 0x000fe20003f46270 */
[----:B------:R-:W-:Y:S02]  /*15a90*/  IMAD.MOV.U32 R13, RZ, RZ, R2 ;  /* 0x000000ffff0d7224 */ /* 0x000fe400078e0002 */
[----:B------:R-:W-:Y:S02]  /*15aa0*/  IMAD.MOV.U32 R12, RZ, RZ, 0x2 ;  /* 0x00000002ff0c7424 */ /* 0x000fe400078e00ff */
[----:B------:R-:W-:-:S08]  /*15ab0*/  IMAD.MOV.U32 R5, RZ, RZ, R14 ;  /* 0x000000ffff057224 */ /* 0x000fd000078e000e */
[----:B0-----:R-:W-:Y:S05]  /*15ac0*/  WARPSYNC.COLLECTIVE R15, `(.L_x_298) ;  /* 0x000000000f087348 */ /* 0x001fea0003c00000 */
[----:B------:R1:W2:Y:S02]  /*15ad0*/  SHFL.IDX P6, R14, R13, R12, R11 ;  /* 0x0000000c0d0e7389 */ /* 0x0002a400000c000b */
[----:B012---:R-:W-:Y:S01]  /*15ae0*/  ENDCOLLECTIVE ;  /* 0x000000000000791b */ /* 0x007fe20003800000 */
.L_x_298:
[----:B------:R-:W-:-:S05]  /*15af0*/  @!P2 IADD3 R5, P3, R10, R5, RZ ;  /* 0x000000050a05a210 */ /* 0x000fca0007f7e0ff */
[----:B------:R-:W-:-:S04]  /*15b00*/  @!P2 IMAD.X R6, RZ, RZ, R8, P3 ;  /* 0x000000ffff06a224 */ /* 0x000fc800018e0608 */
[----:B------:R-:W-:Y:S02]  /*15b10*/  @!P2 IMAD.MOV.U32 R7, RZ, RZ, R6 ;  /* 0x000000ffff07a224 */ /* 0x000fe400078e0006 */
[----:B------:R-:W-:Y:S02]  /*15b20*/  @!P2 IMAD.MOV.U32 R6, RZ, RZ, R5 ;  /* 0x000000ffff06a224 */ /* 0x000fe400078e0005 */
[----:B------:R-:W-:Y:S02]  /*15b30*/  VIADD R5, R3, 0x20 ;  /* 0x0000002003057836 */ /* 0x000fe40000000000 */
[----:B------:R-:W-:Y:S01]  /*15b40*/  IMAD.MOV.U32 R13, RZ, RZ, R0 ;  /* 0x000000ffff0d7224 */ /* 0x000fe200078e0000 */
[----:B------:R-:W-:Y:S01]  /*15b50*/  @!PT LDS RZ, [RZ] ;  /* 0x00000000fffff984 */ /* 0x000fe20000000800 */
[----:B------:R-:W-:Y:S01]  /*15b60*/  @!PT LDS RZ, [RZ] ;  /* 0x00000000fffff984 */ /* 0x000fe20000000800 */
[----:B------:R-:W-:Y:S01]  /*15b70*/  @!PT LDS RZ, [RZ] ;  /* 0x00000000fffff984 */ /* 0x000fe20000000800 */
[----:B------:R0:W-:Y:S04]  /*15b80*/  @!P2 LDGSTS.E.BYPASS.LTC128B.128 [R9+0x20c00], desc[UR48][R6.64], !P0 ;  /* 0x20c000000609afae */ /* 0x0001e8000c101d70 */
[----:B------:R0:W-:Y:S01]  /*15b90*/  @!P2 LDGSTS.E.BYPASS.LTC128B.128 [R9+0x24c00], desc[UR48][R6.64+0x80], !P1 ;  /* 0x24c000800609afae */ /* 0x0001e2000c901d70 */
[----:B------:R-:W-:Y:S01]  /*15ba0*/  ISETP.GE.AND P2, PT, R5, R4, PT ;  /* 0x000000040500720c */ /* 0x000fe20003f46270 */
[----:B------:R-:W-:-:S12]  /*15bb0*/  IMAD.MOV.U32 R5, RZ, RZ, R14 ;  /* 0x000000ffff057224 */ /* 0x000fd800078e000e */
[----:B0-----:R-:W-:Y:S05]  /*15bc0*/  WARPSYNC.COLLECTIVE R15, `(.L_x_299) ;  /* 0x000000000f087348 */ /* 0x001fea0003c00000 */
[----:B------:R1:W2:Y:S02]  /*15bd0*/  SHFL.IDX P6, R14, R13, R12, R11 ;  /* 0x0000000c0d0e7389 */ /* 0x0002a400000c000b */
[----:B012---:R-:W-:Y:S01]  /*15be0*/  ENDCOLLECTIVE ;  /* 0x000000000000791b */ /* 0x007fe20003800000 */
.L_x_299:
[----:B------:R-:W-:Y:S02]  /*15bf0*/  IMAD.MOV.U32 R13, RZ, RZ, R2 ;  /* 0x000000ffff0d7224 */ /* 0x000fe400078e0002 */
[----:B------:R-:W-:Y:S02]  /*15c00*/  IMAD.MOV.U32 R12, RZ, RZ, 0x3 ;  /* 0x00000003ff0c7424 */ /* 0x000fe400078e00ff */
[----:B------:R-:W-:-:S07]  /*15c10*/  IMAD.MOV.U32 R6, RZ, RZ, R14 ;  /* 0x000000ffff067224 */ /* 0x000fce00078e000e */
[----:B------:R-:W-:Y:S05]  /*15c20*/  WARPSYNC.COLLECTIVE R15, `(.L_x_300) ;  /* 0x000000000f087348 */ /* 0x000fea0003c00000 */
[----:B------:R0:W1:Y:S02]  /*15c30*/  SHFL.IDX P6, R14, R13, R12, R11 ;  /* 0x0000000c0d0e7389 */ /* 0x00006400000c000b */
[----:B01----:R-:W-:Y:S01]  /*15c40*/  ENDCOLLECTIVE ;  /* 0x000000000000791b */ /* 0x003fe20003800000 */
.L_x_300:
[----:B------:R-:W-:-:S05]  /*15c50*/  @!P2 IADD3 R6, P3, R10, R6, RZ ;  /* 0x000000060a06a210 */ /* 0x000fca0007f7e0ff */
[----:B------:R-:W-:-:S04]  /*15c60*/  @!P2 IMAD.X R5, RZ, RZ, R5, P3 ;  /* 0x000000ffff05a224 */ /* 0x000fc800018e0605 */
        /* <DEDUP_REMOVED lines=13> */
.L_x_301:
[----:B------:R-:W-:Y:S02]  /*15d40*/  IMAD.MOV.U32 R13, RZ, RZ, R2 ;  /* 0x000000ffff0d7224 */ /* 0x000fe400078e0002 */
[----:B------:R-:W-:Y:S02]  /*15d50*/  IMAD.MOV.U32 R12, RZ, RZ, 0x4 ;  /* 0x00000004ff0c7424 */ /* 0x000fe400078e00ff */
[----:B------:R-:W-:-:S07]  /*15d60*/  IMAD.MOV.U32 R6, RZ, RZ, R14 ;  /* 0x000000ffff067224 */ /* 0x000fce00078e000e */
[----:B------:R-:W-:Y:S05]  /*15d70*/  WARPSYNC.COLLECTIVE R15, `(.L_x_302) ;  /* 0x000000000f087348 */ /* 0x000fea0003c00000 */
[----:B------:R0:W1:Y:S02]  /*15d80*/  SHFL.IDX P6, R14, R13, R12, R11 ;  /* 0x0000000c0d0e7389 */ /* 0x00006400000c000b */
[----:B01----:R-:W-:Y:S01]  /*15d90*/  ENDCOLLECTIVE ;  /* 0x000000000000791b */ /* 0x003fe20003800000 */
.L_x_302:
        /* <DEDUP_REMOVED lines=15> */
.L_x_303:
[----:B------:R-:W-:Y:S02]  /*15e90*/  IMAD.MOV.U32 R13, RZ, RZ, R2 ;  /* 0x000000ffff0d7224 */ /* 0x000fe400078e0002 */
[----:B------:R-:W-:Y:S02]  /*15ea0*/  IMAD.MOV.U32 R12, RZ, RZ, 0x5 ;  /* 0x00000005ff0c7424 */ /* 0x000fe400078e00ff */
[----:B------:R-:W-:-:S07]  /*15eb0*/  IMAD.MOV.U32 R6, RZ, RZ, R14 ;  /* 0x000000ffff067224 */ /* 0x000fce00078e000e */
[----:B------:R-:W-:Y:S05]  /*15ec0*/  WARPSYNC.COLLECTIVE R15, `(.L_x_304) ;  /* 0x000000000f087348 */ /* 0x000fea0003c00000 */
[----:B------:R0:W1:Y:S02]  /*15ed0*/  SHFL.IDX P6, R14, R13, R12, R11 ;  /* 0x0000000c0d0e7389 */ /* 0x00006400000c000b */
[----:B01----:R-:W-:Y:S01]  /*15ee0*/  ENDCOLLECTIVE ;  /* 0x000000000000791b */ /* 0x003fe20003800000 */
.L_x_304:
        /* <DEDUP_REMOVED lines=15> */
.L_x_305:
[----:B------:R-:W-:Y:S02]  /*15fe0*/  IMAD.MOV.U32 R13, RZ, RZ, R2 ;  /* 0x000000ffff0d7224 */ /* 0x000fe400078e0002 */
[----:B------:R-:W-:Y:S02]  /*15ff0*/  IMAD.MOV.U32 R12, RZ, RZ, 0x6 ;  /* 0x00000006ff0c7424 */ /* 0x000fe400078e00ff */
[----:B------:R-:W-:-:S07]  /*16000*/  IMAD.MOV.U32 R6, RZ, RZ, R14 ;  /* 0x000000ffff067224 */ /* 0x000fce00078e000e */
[----:B------:R-:W-:Y:S05]  /*16010*/  WARPSYNC.COLLECTIVE R15, `(.L_x_306) ;  /* 0x000000000f087348 */ /* 0x000fea0003c00000 */
[----:B------:R0:W1:Y:S02]  /*16020*/  SHFL.IDX P6, R14, R13, R12, R11 ;  /* 0x0000000c0d0e7389 */ /* 0x00006400000c000b */
[----:B01----:R-:W-:Y:S01]  /*16030*/  ENDCOLLECTIVE ;  /* 0x000000000000791b */ /* 0x003fe20003800000 */
.L_x_306:
[----:B------:R-:W-:-:S05]  /*16040*/  @!P2 IADD3 R6, P3, R10, R6, RZ ;  /* 0x000000060a06a210 */ /* 0x000fca0007f7e0ff */
[----:B------:R-:W-:-:S04]  /*16050*/  @!P2 IMAD.X R5, RZ, RZ, R5, P3 ;  /* 0x000000ffff05a224 */ /* 0x000fc800018e0605 */
[----:B------:R-:W-:Y:S02]  /*16060*/  @!P2 IMAD.MOV.U32 R7, RZ, RZ, R5 ;  /* 0x000000ffff07a224 */ /* 0x000fe400078e0005 */
[----:B------:R-:W-:-:S03]  /*16070*/  IMAD.MOV.U32 R13, RZ, RZ, R0 ;  /* 0x000000ffff0d7224 */ /* 0x000fc600078e0000 */
[----:B------:R-:W-:Y:S01]  /*16080*/  @!PT LDS RZ, [RZ] ;  /* 0x00000000fffff984 */ /* 0x000fe20000000800 */
[----:B------:R-:W-:Y:S01]  /*16090*/  @!PT LDS RZ, [RZ] ;  /* 0x00000000fffff984 */ /* 0x000fe20000000800 */
[----:B------:R-:W-:Y:S01]  /*160a0*/  @!PT LDS RZ, [RZ] ;  /* 0x00000000fffff984 */ /* 0x000fe20000000800 */
[----:B------:R0:W-:Y:S04]  /*160b0*/  @!P2 LDGSTS.E.BYPASS.LTC128B.128 [R9+0x22c00], desc[UR48][R6.64], !P0 ;  /* 0x22c000000609afae */ /* 0x0001e8000c101d70 */
[----:B------:R0:W-:Y:S01]  /*160c0*/  @!P2 LDGSTS.E.BYPASS.LTC128B.128 [R9+0x26c00], desc[UR48][R6.64+0x80], !P1 ;  /* 0x26c000800609afae */ /* 0x0001e2000c901d70 */
[----:B------:R-:W-:-:S07]  /*160d0*/  IMAD.MOV.U32 R5, RZ, RZ, R14 ;  /* 0x000000ffff057224 */ /* 0x000fce00078e000e */
[----:B0-----:R-:W-:Y:S05]  /*160e0*/  WARPSYNC.COLLECTIVE R15, `(.L_x_307) ;  /* 0x000000000f087348 */ /* 0x001fea0003c00000 */
[----:B------:R1:W2:Y:S02]  /*160f0*/  SHFL.IDX P6, R14, R13, R12, R11 ;  /* 0x0000000c0d0e7389 */ /* 0x0002a400000c000b */
[----:B012---:R-:W-:Y:S01]  /*16100*/  ENDCOLLECTIVE ;  /* 0x000000000000791b */ /* 0x007fe20003800000 */
.L_x_307:
[----:B------:R-:W-:-:S05]  /*16110*/  VIADD R7, R3, 0x60 ;  /* 0x0000006003077836 */ /* 0x000fca0000000000 */
[----:B------:R-:W-:Y:S01]  /*16120*/  ISETP.GE.AND P2, PT, R7, R4, PT ;  /* 0x000000040700720c */ /* 0x000fe20003f46270 */
[----:B------:R-:W-:Y:S02]  /*16130*/  IMAD.MOV.U32 R13, RZ, RZ, R2 ;  /* 0x000000ffff0d7224 */ /* 0x000fe400078e0002 */
[----:B------:R-:W-:Y:S02]  /*16140*/  IMAD.MOV.U32 R12, RZ, RZ, 0x7 ;  /* 0x00000007ff0c7424 */ /* 0x000fe400078e00ff */
[----:B------:R-:W-:-:S08]  /*16150*/  IMAD.MOV.U32 R6, RZ, RZ, R14 ;  /* 0x000000ffff067224 */ /* 0x000fd000078e000e */
[----:B------:R-:W-:Y:S05]  /*16160*/  WARPSYNC.COLLECTIVE R15, `(.L_x_308) ;  /* 0x000000000f087348 */ /* 0x000fea0003c00000 */
[----:B------:R0:W1:Y:S02]  /*16170*/  SHFL.IDX P6, R14, R13, R12, R11 ;  /* 0x0000000c0d0e7389 */ /* 0x00006400000c000b */
[----:B01----:R-:W-:Y:S01]  /*16180*/  ENDCOLLECTIVE ;  /* 0x000000000000791b */ /* 0x003fe20003800000 */
.L_x_308:
        /* <DEDUP_REMOVED lines=13> */
.L_x_309:
[----:B------:R-:W-:Y:S01]  /*16260*/  IMAD.MOV.U32 R0, RZ, RZ, R14 ;  /* 0x000000ffff007224 */ /* 0x000fe200078e000e */
[----:B------:R-:W-:Y:S06]  /*16270*/  BRA `(.L_x_310) ;  /* 0xffffffc000487947 */ /* 0x000fec000383ffff */
.L_x_230:
[----:B0-----:R0:W1:Y:S02]  /*16280*/  SYNCS.PHASECHK.TRANS64.TRYWAIT P0, [R19+URZ+0x38820], R0 ;  /* 0x03882000130075a7 */ /* 0x001064000800017f */
[----:B-1----:R-:W-:Y:S05]  /*16290*/  @!P0 NANOSLEEP.SYNCS 0x989680 ;  /* 0x009896800000895d */ /* 0x002fea0003900000 */
[----:B------:R-:W1:Y:S02]  /*162a0*/  @!P0 SYNCS.PHASECHK.TRANS64 P0, [R19+URZ+0x38820], R0 ;  /* 0x03882000130085a7 */ /* 0x000e64000800007f */
[----:B-1----:R-:W-:Y:S05]  /*162b0*/  @!P0 BRA `(.L_x_230) ;  /* 0xfffffffc00f08947 */ /* 0x002fea000383ffff */
[----:B------:R-:W-:Y:S05]  /*162c0*/  BRA `(.L_x_311) ;  /* 0xffffffc000b47947 */ /* 0x000fea000383ffff */
.L_x_236:
[----:B---3--:R3:W4:Y:S02]  /*162d0*/  SYNCS.PHASECHK.TRANS64.TRYWAIT P0, [R4+URZ+0x38880], R3 ;  /* 0x03888003040075a7 */ /* 0x008724000800017f */
[----:B----4-:R-:W-:Y:S05]  /*162e0*/  @!P0 NANOSLEEP.SYNCS 0x989680 ;  /* 0x009896800000895d */ /* 0x010fea0003900000 */
[----:B------:R-:W4:Y:S02]  /*162f0*/  @!P0 SYNCS.PHASECHK.TRANS64 P0, [R4+URZ+0x38880], R3 ;  /* 0x03888003040085a7 */ /* 0x000f24000800007f */
[----:B----4-:R-:W-:Y:S05]  /*16300*/  @!P0 BRA `(.L_x_236) ;  /* 0xfffffffc00f08947 */ /* 0x010fea000383ffff */
[----:B------:R-:W-:Y:S05]  /*16310*/  BRA `(.L_x_312) ;  /* 0xffffffc4006c7947 */ /* 0x000fea000383ffff */
.L_x_242:
[----:B-1----:R1:W2:Y:S02]  /*16320*/  SYNCS.PHASECHK.TRANS64.TRYWAIT P0, [R4+URZ+0x38840], R3 ;  /* 0x03884003040075a7 */ /* 0x0022a4000800017f */
[----:B--2---:R-:W-:Y:S05]  /*16330*/  @!P0 NANOSLEEP.SYNCS 0x989680 ;  /* 0x009896800000895d */ /* 0x004fea0003900000 */
[----:B------:R-:W2:Y:S02]  /*16340*/  @!P0 SYNCS.PHASECHK.TRANS64 P0, [R4+URZ+0x38840], R3 ;  /* 0x03884003040085a7 */ /* 0x000ea4000800007f */
[----:B--2---:R-:W-:Y:S05]  /*16350*/  @!P0 BRA `(.L_x_242) ;  /* 0xfffffffc00f08947 */ /* 0x004fea000383ffff */
[----:B------:R-:W-:Y:S05]  /*16360*/  BRA `(.L_x_313) ;  /* 0xffffffc800287947 */ /* 0x000fea000383ffff */
.L_x_249:
[----:B---3--:R3:W4:Y:S02]  /*16370*/  SYNCS.PHASECHK.TRANS64.TRYWAIT P0, [R20+URZ+0x38870], R2 ;  /* 0x03887002140075a7 */ /* 0x008724000800017f */
[----:B----4-:R-:W-:Y:S05]  /*16380*/  @!P0 NANOSLEEP.SYNCS 0x989680 ;  /* 0x009896800000895d */ /* 0x010fea0003900000 */
[----:B------:R-:W4:Y:S02]  /*16390*/  @!P0 SYNCS.PHASECHK.TRANS64 P0, [R20+URZ+0x38870], R2 ;  /* 0x03887002140085a7 */ /* 0x000f24000800007f */
[----:B----4-:R-:W-:Y:S05]  /*163a0*/  @!P0 BRA `(.L_x_249) ;  /* 0xfffffffc00f08947 */ /* 0x010fea000383ffff */
[----:B------:R-:W-:Y:S05]  /*163b0*/  BRA `(.L_x_314) ;  /* 0xffffffcc00007947 */ /* 0x000fea000383ffff */
.L_x_251:
[----:B----4-:R4:W0:Y:S02]  /*163c0*/  SYNCS.PHASECHK.TRANS64.TRYWAIT P0, [R20+URZ+0x38860], R0 ;  /* 0x03886000140075a7 */ /* 0x010824000800017f */
[----:B0-----:R-:W-:Y:S05]  /*163d0*/  @!P0 NANOSLEEP.SYNCS 0x989680 ;  /* 0x009896800000895d */ /* 0x001fea0003900000 */
[----:B------:R-:W0:Y:S02]  /*163e0*/  @!P0 SYNCS.PHASECHK.TRANS64 P0, [R20+URZ+0x38860], R0 ;  /* 0x03886000140085a7 */ /* 0x000e24000800007f */
[----:B0-----:R-:W-:Y:S05]  /*163f0*/  @!P0 BRA `(.L_x_251) ;  /* 0xfffffffc00f08947 */ /* 0x001fea000383ffff */
[----:B------:R-:W-:Y:S05]  /*16400*/  BRA `(.L_x_315) ;  /* 0xffffffcc00087947 */ /* 0x000fea000383ffff */
.L_x_258:
[----:B0-----:R0:W1:Y:S02]  /*16410*/  SYNCS.PHASECHK.TRANS64.TRYWAIT P1, [R17+URZ+0x38870], R0 ;  /* 0x03887000110075a7 */ /* 0x001064000802017f */
[----:B-1----:R-:W-:Y:S05]  /*16420*/  @!P1 NANOSLEEP.SYNCS 0x989680 ;  /* 0x009896800000995d */ /* 0x002fea0003900000 */
[----:B------:R-:W1:Y:S02]  /*16430*/  @!P1 SYNCS.PHASECHK.TRANS64 P1, [R17+URZ+0x38870], R0 ;  /* 0x03887000110095a7 */ /* 0x000e64000802007f */
[----:B-1----:R-:W-:Y:S05]  /*16440*/  @!P1 BRA `(.L_x_258) ;  /* 0xfffffffc00f09947 */ /* 0x002fea000383ffff */
[----:B------:R-:W-:Y:S05]  /*16450*/  BRA `(.L_x_316) ;  /* 0xffffffd400a47947 */ /* 0x000fea000383ffff */
.L_x_260:
[----:B0-----:R0:W1:Y:S02]  /*16460*/  SYNCS.PHASECHK.TRANS64.TRYWAIT P1, [R17+URZ+0x38860], R0 ;  /* 0x03886000110075a7 */ /* 0x001064000802017f */
[----:B-1----:R-:W-:Y:S05]  /*16470*/  @!P1 NANOSLEEP.SYNCS 0x989680 ;  /* 0x009896800000995d */ /* 0x002fea0003900000 */
[----:B------:R-:W1:Y:S02]  /*16480*/  @!P1 SYNCS.PHASECHK.TRANS64 P1, [R17+URZ+0x38860], R0 ;  /* 0x03886000110095a7 */ /* 0x000e64000802007f */
[----:B-1----:R-:W-:Y:S05]  /*16490*/  @!P1 BRA `(.L_x_260) ;  /* 0xfffffffc00f09947 */ /* 0x002fea000383ffff */
[----:B------:R-:W-:Y:S05]  /*164a0*/  BRA `(.L_x_317) ;  /* 0xffffffd400ac7947 */ /* 0x000fea000383ffff */
.L_x_271:
[----:B0-----:R0:W1:Y:S02]  /*164b0*/  SYNCS.PHASECHK.TRANS64.TRYWAIT P0, [R0+URZ+0x38820], R3 ;  /* 0x03882003000075a7 */ /* 0x001064000800017f */
[----:B-1----:R-:W-:Y:S05]  /*164c0*/  @!P0 NANOSLEEP.SYNCS 0x989680 ;  /* 0x009896800000895d */ /* 0x002fea0003900000 */
[----:B------:R-:W1:Y:S02]  /*164d0*/  @!P0 SYNCS.PHASECHK.TRANS64 P0, [R0+URZ+0x38820], R3 ;  /* 0x03882003000085a7 */ /* 0x000e64000800007f */
[----:B-1----:R-:W-:Y:S05]  /*164e0*/  @!P0 BRA `(.L_x_271) ;  /* 0xfffffffc00f08947 */ /* 0x002fea000383ffff */
[----:B------:R-:W-:Y:S05]  /*164f0*/  BRA `(.L_x_318) ;  /* 0xffffffec00107947 */ /* 0x000fea000383ffff */
.L_x_272:
[----:B------:R-:W1:Y:S01]  /*16500*/  S2R R2, SR_TID.X ;  /* 0x0000000000027919 */ /* 0x000e620000002100 */
[----:B------:R-:W-:Y:S01]  /*16510*/  BSSY B0, `(.L_x_319) ;  /* 0x000000a000007945 */ /* 0x000fe20003800000 */
[----:B------:R-:W-:Y:S02]  /*16520*/  IMAD.MOV.U32 R12, RZ, RZ, RZ ;  /* 0x000000ffff0c7224 */ /* 0x000fe400078e00ff */
[----:B------:R-:W-:Y:S02]  /*16530*/  IMAD.MOV.U32 R11, RZ, RZ, 0x1f ;  /* 0x0000001fff0b7424 */ /* 0x000fe400078e00ff */
[----:B------:R-:W-:Y:S01]  /*16540*/  IMAD.MOV.U32 R15, RZ, RZ, -0x1 ;  /* 0xffffffffff0f7424 */ /* 0x000fe200078e00ff */
[----:B-1----:R-:W-:-:S04]  /*16550*/  SHF.R.U32.HI R2, RZ, 0x5, R2 ;  /* 0x00000005ff027819 */ /* 0x002fc80000011602 */
[----:B------:R-:W-:-:S05]  /*16560*/  LOP3.LUT R2, R2, 0x3, RZ, 0xc0, !PT ;  /* 0x0000000302027812 */ /* 0x000fca00078ec0ff */
[----:B------:R-:W-:-:S07]  /*16570*/  IMAD.MOV.U32 R13, RZ, RZ, R2 ;  /* 0x000000ffff0d7224 */ /* 0x000fce00078e0002 */
[----:B0-----:R-:W-:Y:S05]  /*16580*/  WARPSYNC.COLLECTIVE R15, `(.L_x_320) ;  /* 0x000000000f087348 */ /* 0x001fea0003c00000 */
[----:B------:R1:W2:Y:S02]  /*16590*/  SHFL.IDX P6, R14, R13, R12, R11 ;  /* 0x0000000c0d0e7389 */ /* 0x0002a400000c000b */
[----:B012---:R-:W-:Y:S01]  /*165a0*/  ENDCOLLECTIVE ;  /* 0x000000000000791b */ /* 0x007fe20003800000 */
.L_x_320:
[----:B------:R-:W-:Y:S05]  /*165b0*/  BSYNC B0 ;  /* 0x0000000000007941 */ /* 0x000fea0003800000 */
.L_x_319:
[----:B------:R-:W-:Y:S05]  /*165c0*/  BRA `(.L_x_321) ;  /* 0xffffffe800f87947 */ /* 0x000fea000383ffff */
.L_x_275:
[----:B------:R-:W-:Y:S01]  /*165d0*/  BSSY B1, `(.L_x_322) ;  /* 0x0000006000017945 */ /* 0x000fe20003800000 */
[----:B------:R-:W-:-:S07]  /*165e0*/  IMAD.MOV.U32 R15, RZ, RZ, -0x1 ;  /* 0xffffffffff0f7424 */ /* 0x000fce00078e00ff */
[----:B01----:R-:W-:Y:S05]  /*165f0*/  WARPSYNC.COLLECTIVE R15, `(.L_x_323) ;  /* 0x000000000f0c7348 */ /* 0x003fea0003c00000 */
[----:B------:R-:W-:Y:S02]  /*16600*/  ELECT P6, UR62, PT ;  /* 0x00000000003e782f */ /* 0x000fe400038c0000 */
[----:B------:R-:W-:Y:S01]  /*16610*/  MOV R14, UR62 ;  /* 0x0000003e000e7c02 */ /* 0x000fe20008000f00 */
[----:B01----:R-:W-:Y:S10]  /*16620*/  ENDCOLLECTIVE ;  /* 0x000000000000791b */ /* 0x003ff40003800000 */
.L_x_323:
[----:B------:R-:W-:Y:S05]  /*16630*/  BSYNC B1 ;  /* 0x0000000000017941 */ /* 0x000fea0003800000 */
.L_x_322:
[----:B------:R-:W-:Y:S05]  /*16640*/  BRA `(.L_x_324) ;  /* 0xffffffe800f07947 */ /* 0x000fea000383ffff */
.L_x_277:
[----:B0-----:R0:W1:Y:S02]  /*16650*/  SYNCS.PHASECHK.TRANS64.TRYWAIT P1, [R6+URZ], R5 ;  /* 0x00000005060075a7 */ /* 0x001064000802017f */
[----:B-1----:R-:W-:Y:S05]  /*16660*/  @!P1 NANOSLEEP.SYNCS 0x989680 ;  /* 0x009896800000995d */ /* 0x002fea0003900000 */
[----:B------:R-:W1:Y:S02]  /*16670*/  @!P1 SYNCS.PHASECHK.TRANS64 P1, [R6+URZ], R5 ;  /* 0x00000005060095a7 */ /* 0x000e64000802007f */
[----:B-1----:R-:W-:Y:S05]  /*16680*/  @!P1 BRA `(.L_x_277) ;  /* 0xfffffffc00f09947 */ /* 0x002fea000383ffff */
[----:B------:R-:W-:Y:S05]  /*16690*/  BRA `(.L_x_325) ;  /* 0xffffffec002c7947 */ /* 0x000fea000383ffff */
.L_x_278:
[----:B-1----:R1:W2:Y:S02]  /*166a0*/  SYNCS.PHASECHK.TRANS64.TRYWAIT P1, [R7+URZ], R2 ;  /* 0x00000002070075a7 */ /* 0x0022a4000802017f */
[----:B--2---:R-:W-:Y:S05]  /*166b0*/  @!P1 NANOSLEEP.SYNCS 0x989680 ;  /* 0x009896800000995d */ /* 0x004fea0003900000 */
[----:B------:R-:W2:Y:S02]  /*166c0*/  @!P1 SYNCS.PHASECHK.TRANS64 P1, [R7+URZ], R2 ;  /* 0x00000002070095a7 */ /* 0x000ea4000802007f */
[----:B--2---:R-:W-:Y:S05]  /*166d0*/  @!P1 BRA `(.L_x_278) ;  /* 0xfffffffc00f09947 */ /* 0x004fea000383ffff */
[----:B------:R-:W-:Y:S05]  /*166e0*/  BRA `(.L_x_326) ;  /* 0xffffffec00207947 */ /* 0x000fea000383ffff */
.L_x_280:
[----:B--2---:R2:W3:Y:S02]  /*166f0*/  SYNCS.PHASECHK.TRANS64.TRYWAIT P1, [R4+URZ+0x38860], R5 ;  /* 0x03886005040075a7 */ /* 0x0044e4000802017f */
[----:B---3--:R-:W-:Y:S05]  /*16700*/  @!P1 NANOSLEEP.SYNCS 0x989680 ;  /* 0x009896800000995d */ /* 0x008fea0003900000 */
[----:B------:R-:W3:Y:S02]  /*16710*/  @!P1 SYNCS.PHASECHK.TRANS64 P1, [R4+URZ+0x38860], R5 ;  /* 0x03886005040095a7 */ /* 0x000ee4000802007f */
[----:B---3--:R-:W-:Y:S05]  /*16720*/  @!P1 BRA `(.L_x_280) ;  /* 0xfffffffc00f09947 */ /* 0x008fea000383ffff */
[----:B------:R-:W-:Y:S05]  /*16730*/  BRA `(.L_x_327) ;  /* 0xffffffec00247947 */ /* 0x000fea000383ffff */
.L_x_282:
[----:B---3--:R3:W4:Y:S02]  /*16740*/  SYNCS.PHASECHK.TRANS64.TRYWAIT P1, [R3+URZ+0x38860], R2 ;  /* 0x03886002030075a7 */ /* 0x008724000802017f */
[----:B----4-:R-:W-:Y:S05]  /*16750*/  @!P1 NANOSLEEP.SYNCS 0x989680 ;  /* 0x009896800000995d */ /* 0x010fea0003900000 */
[----:B------:R-:W4:Y:S02]  /*16760*/  @!P1 SYNCS.PHASECHK.TRANS64 P1, [R3+URZ+0x38860], R2 ;  /* 0x03886002030095a7 */ /* 0x000f24000802007f */
[----:B----4-:R-:W-:Y:S05]  /*16770*/  @!P1 BRA `(.L_x_282) ;  /* 0xfffffffc00f09947 */ /* 0x010fea000383ffff */
[----:B------:R-:W-:Y:S05]  /*16780*/  BRA `(.L_x_328) ;  /* 0xffffffec00247947 */ /* 0x000fea000383ffff */
.L_x_284:
[----:B----4-:R4:W0:Y:S02]  /*16790*/  SYNCS.PHASECHK.TRANS64.TRYWAIT P0, [R4+URZ+0x38880], R5 ;  /* 0x03888005040075a7 */ /* 0x010824000800017f */
[----:B0-----:R-:W-:Y:S05]  /*167a0*/  @!P0 NANOSLEEP.SYNCS 0x989680 ;  /* 0x009896800000895d */ /* 0x001fea0003900000 */
[----:B------:R-:W0:Y:S02]  /*167b0*/  @!P0 SYNCS.PHASECHK.TRANS64 P0, [R4+URZ+0x38880], R5 ;  /* 0x03888005040085a7 */ /* 0x000e24000800007f */
[----:B0-----:R-:W-:Y:S05]  /*167c0*/  @!P0 BRA `(.L_x_284) ;  /* 0xfffffffc00f08947 */ /* 0x001fea000383ffff */
[----:B------:R-:W-:Y:S05]  /*167d0*/  BRA `(.L_x_285) ;  /* 0xffffffec00207947 */ /* 0x000fea000383ffff */
.L_x_329:
        /* <DEDUP_REMOVED lines=10> */
.L_x_3135:


//--------------------- .text._ZN7cutlass13device_kernelIN5flash11enable_sm90INS1_16FlashAttnFwdSm90INS1_25CollectiveMainloopFwdSm90ILi2EN4cute5tupleIJNS5_1CILi1EEES8_S8_EEENS6_IJNS7_ILi128EEESA_NS7_ILi256EEEEEELi256ENS_12float_e4m3_tEfNS_4arch4Sm90ELb0ELb0ELb1ELb1ELb0ELb1ELb0ELb1ELb1ELb1ELb1ELb0EEENS1_21CollectiveEpilogueFwdINS6_IJSA_SB_SA_EEES9_NS_10bfloat16_tESF_Li256ELb1ELb1ELb1ELb1EEENS1_36VarlenDynamicPersistentTileSchedulerILi128ELi128ELi256ELi128ELb1ELb1ELb1ELb0ELb1ELb1EEEEEEEEEvNT_6ParamsE --------------------------
	.section	.text._ZN7cutlass13device_kernelIN5flash11enable_sm90INS1_16FlashAttnFwdSm90INS1_25CollectiveMainloopFwdSm90ILi2EN4cute5tupleIJNS5_1CILi1EEES8_S8_EEENS6_IJNS7_ILi128EEESA_NS7_ILi256EEEEEELi256ENS_12float_e4m3_tEfNS_4arch4Sm90ELb0ELb0ELb1ELb1ELb0ELb1ELb0ELb1ELb1ELb1ELb1ELb0EEENS1_21CollectiveEpilogueFwdINS6_IJSA_SB_SA_EEES9_NS_10bfloat16_tESF_Li256ELb1ELb1ELb1ELb1EEENS1_36VarlenDynamicPersistentTileSchedulerILi128ELi128ELi256ELi128ELb1ELb1ELb1ELb0ELb1ELb1EEEEEEEEEvNT_6ParamsE,"ax",@progbits
	.align	128
.text._ZN7cutlass13device_kernelIN5flash11enable_sm90INS1_16FlashAttnFwdSm90INS1_25CollectiveMainloopFwdSm90ILi2EN4cute5tupleIJNS5_1CILi1EEES8_S8_EEENS6_IJNS7_ILi128EEESA_NS7_ILi256EEEEEELi256ENS_12float_e4m3_tEfNS_4arch4Sm90ELb0ELb0ELb1ELb1ELb0ELb1ELb0ELb1ELb1ELb1ELb1ELb0EEENS1_21CollectiveEpilogueFwdINS6_IJSA_SB_SA_EEES9_NS_10bfloat16_tESF_Li256ELb1ELb1ELb1ELb1EEENS1_36VarlenDynamicPersistentTileSchedulerILi128ELi128ELi256ELi128ELb1ELb1ELb1ELb0ELb1ELb1EEEEEEEEEvNT_6ParamsE:
        .type           _ZN7cutlass13device_kernelIN5flash11enable_sm90INS1_16FlashAttnFwdSm90INS1_25CollectiveMainloopFwdSm90ILi2EN4cute5tupleIJNS5_1CILi1EEES8_S8_EEENS6_IJNS7_ILi128EEESA_NS7_ILi256EEEEEELi256ENS_12float_e4m3_tEfNS_4arch4Sm90ELb0ELb0ELb1ELb1ELb0ELb1ELb0ELb1ELb1ELb1ELb1ELb0EEENS1_21CollectiveEpilogueFwdINS6_IJSA_SB_SA_EEES9_NS_10bfloat16_tESF_Li256ELb1ELb1ELb1ELb1EEENS1_36VarlenDynamicPersistentTileSchedulerILi128ELi128ELi256ELi128ELb1ELb1ELb1ELb0ELb1ELb1EEEEEEEEEvNT_6ParamsE,@function
        .size           _ZN7cutlass13device_kernelIN5flash11enable_sm90INS1_16FlashAttnFwdSm90INS1_25CollectiveMainloopFwdSm90ILi2EN4cute5tupleIJNS5_1CILi1EEES8_S8_EEENS6_IJNS7_ILi128EEESA_NS7_ILi256EEEEEELi256ENS_12float_e4m3_tEfNS_4arch4Sm90ELb0ELb0ELb1ELb1ELb0ELb1ELb0ELb1ELb1ELb1ELb1ELb0EEENS1_21CollectiveEpilogueFwdINS6_IJSA_SB_SA_EEES9_NS_10bfloat16_tESF_Li256ELb1ELb1ELb1ELb1EEENS1_36VarlenDynamicPersistentTileSchedulerILi128ELi128ELi256ELi128ELb1ELb1ELb1ELb0ELb1ELb1EEEEEEEEEvNT_6ParamsE,(.L_x_3136 - _ZN7cutlass13device_kernelIN5flash11enable_sm90INS1_16FlashAttnFwdSm90INS1_25CollectiveMainloopFwdSm90ILi2EN4cute5tupleIJNS5_1CILi1EEES8_S8_EEENS6_IJNS7_ILi128EEESA_NS7_ILi256EEEEEELi256ENS_12float_e4m3_tEfNS_4arch4Sm90ELb0ELb0ELb1ELb1ELb0ELb1ELb0ELb1ELb1ELb1ELb1ELb0EEENS1_21CollectiveEpilogueFwdINS6_IJSA_SB_SA_EEES9_NS_10bfloat16_tESF_Li256ELb1ELb1ELb1ELb1EEENS1_36VarlenDynamicPersistentTileSchedulerILi128ELi128ELi256ELi128ELb1ELb1ELb1ELb0ELb1ELb1EEEEEEEEEvNT_6ParamsE)
        .other          _ZN7cutlass13device_kernelIN5flash11enable_sm90INS1_16FlashAttnFwdSm90INS1_25CollectiveMainloopFwdSm90ILi2EN4cute5tupleIJNS5_1CILi1EEES8_S8_EEENS6_IJNS7_ILi128EEESA_NS7_ILi256EEEEEELi256ENS_12float_e4m3_tEfNS_4arch4Sm90ELb0ELb0ELb1ELb1ELb0ELb1ELb0ELb1ELb1ELb1ELb1ELb0EEENS1_21CollectiveEpilogueFwdINS6_IJSA_SB_SA_EEES9_NS_10bfloat16_tESF_Li256ELb1ELb1ELb1ELb1EEENS1_36VarlenDynamicPersistentTileSchedulerILi128ELi128ELi256ELi128ELb1ELb1ELb1ELb0ELb1ELb1EEEEEEEEEvNT_6ParamsE,@"STO_CUDA_ENTRY STV_DEFAULT"
_ZN7cutlass13device_kernelIN5flash11enable_sm90INS1_16FlashAttnFwdSm90INS1_25CollectiveMainloopFwdSm90ILi2EN4cute5tupleIJNS5_1CILi1EEES8_S8_EEENS6_IJNS7_ILi128EEESA_NS7_ILi256EEEEEELi256ENS_12float_e4m3_tEfNS_4arch4Sm90ELb0ELb0ELb1ELb1ELb0ELb1ELb0ELb1ELb1ELb1ELb1ELb0EEENS1_21CollectiveEpilogueFwdINS6_IJSA_SB_SA_EEES9_NS_10bfloat16_tESF_Li256ELb1ELb1ELb1ELb1EEENS1_36VarlenDynamicPersistentTileSchedulerILi128ELi128ELi256ELi128ELb1ELb1ELb1ELb0ELb1ELb1EEEEEEEEEvNT_6ParamsE:
        /* <DEDUP_REMOVED lines=13> */
[----:B------:R-:W-:Y:S02]  /*00d0*/  UIADD3 UR10, UP2, UR4, 0x570, URZ ;  /* 0x00000570040a7890 */ /* 0x000fe4000ff5e03f */
[----:B------:R-:W-:Y:S02]  /*00e0*/  UIADD3 UR4, UP3, UR4, 0x670, URZ ;  /* 0x0000067004047890 */ /* 0x000fe4000ff7e03f */
[----:B------:R-:W-:-:S02]  /*00f0*/  UIADD3.X UR7, URZ, UR5, URZ, UP0, !UPT ;  /* 0x000000053f077290 */ /* 0x000fc400087fe43f */
[----:B------:R-:W-:Y:S02]  /*0100*/  UIADD3.X UR9, URZ, UR5, URZ, UP1, !UPT ;  /* 0x000000053f097290 */ /* 0x000fe40008ffe43f */
[----:B------:R-:W-:Y:S02]  /*0110*/  UIADD3.X UR11, URZ, UR5, URZ, UP2, !UPT ;  /* 0x000000053f0b7290 */ /* 0x000fe400097fe43f */
[----:B------:R-:W-:-:S03]  /*0120*/  UIADD3.X UR5, URZ, UR5, URZ, UP3, !UPT ;  /* 0x000000053f057290 */ /* 0x000fc60009ffe43f */
[----:B------:R0:W-:Y:S02]  /*0130*/  UTMACCTL.PF [UR6] ;  /* 0x00000000060079b9 */ /* 0x0001e40008040000 */
[----:B------:R0:W-:Y:S02]  /*0140*/  UTMACCTL.PF [UR8] ;  /* 0x00000000080079b9 */ /* 0x0001e40008040000 */
[----:B------:R0:W-:Y:S02]  /*0150*/  UTMACCTL.PF [UR10] ;  /* 0x000000000a0079b9 */ /* 0x0001e40008040000 */
[----:B------:R0:W-:Y:S02]  /*0160*/  UTMACCTL.PF [UR4] ;  /* 0x00000000040079b9 */ /* 0x0001e40008040000 */
[----:B0-----:R-:W-:Y:S01]  /*0170*/  NOP ;  /* 0x0000000000007918 */ /* 0x001fe20000000000 */
.L_x_331:
[----:B------:R-:W-:Y:S05]  /*0180*/  BSYNC B0 ;  /* 0x0000000000007941 */ /* 0x000fea0003800000 */
.L_x_330:
        /* <DEDUP_REMOVED lines=41> */
.L_x_332:
        /* <DEDUP_REMOVED lines=22> */
.L_x_333:
        /* <DEDUP_REMOVED lines=18> */
.L_x_334:
        /* <DEDUP_REMOVED lines=22> */
.L_x_335:
        /* <DEDUP_REMOVED lines=22> */
.L_x_336:
[----:B------:R-:W-:Y:S01]  /*0960*/  PLOP3.LUT P0, PT, PT, PT, UP0, 0x80, 0x0 ;  /* 0x000000000000781c */ /* 0x000fe20003f0f008 */
[----:B------:R-:W-:Y:S01]  /*0970*/  UMOV UR37, 0x1 ;  /* 0x0000000100257882 */ /* 0x000fe20000000000 */
[----:B------:R-:W-:Y:S01]  /*0980*/  NOP ;  /* 0x0000000000007918 */ /* 0x000fe20000000000 */
[----:B------:R-:W-:Y:S01]  /*0990*/  USEL UR37, UR37, 0x2, !UP0 ;  /* 0x0000000225257887 */ /* 0x000fe2000c000000 */
[----:B------:R-:W-:Y:S01]  /*09a0*/  BSSY B8, `(.L_x_337) ;  /* 0x0002a8d000087945 */ /* 0x000fe20003800000 */
[----:B------:R-:W-:Y:S01]  /*09b0*/  ULDC.64 UR42, c[0x0][0x208] ;  /* 0x00008200002a7ab9 */ /* 0x000fe20000000a00 */
[----:B012-4-:R-:W-:Y:S07]  /*09c0*/  BAR.SYNC.DEFER_BLOCKING 0x0 ;  /* 0x0000000000007b1d */ /* 0x017fee0000010000 */
[----:B------:R-:W-:Y:S05]  /*09d0*/  @!P0 BRA `(.L_x_338) ;  /* 0x0000022c00f08947 */ /* 0x000fea0003800000 */
.L_x_339:
[----:B------:R-:W-:-:S08]  /*09e0*/  NOP ;  /* 0x0000000000007918 */ /* 0x000fd00000000000 */
[----:B------:R-:W0:Y:S02]  /*09f0*/  USETMAXREG.TRY_ALLOC.CTAPOOL UP0, 0xf0 ;  /* 0x000000f0000079c8 */ /* 0x000e240008000600 */
[----:B0-----:R-:W-:-:S13]  /*0a00*/  PLOP3.LUT P0, PT, PT, PT, UP0, 0x80, 0x0 ;  /* 0x000000000000781c */ /* 0x001fda0003f0f008 */
[----:B------:R-:W-:Y:S05]  /*0a10*/  @!P0 BRA `(.L_x_339) ;  /* 0xfffffffc00f08947 */ /* 0x000fea000383ffff */
[----:B------:R-:W2:Y:S01]  /*0a20*/  LDL.LU R0, [R1+0x10] ;  /* 0x0000100001007983 */ /* 0x000ea20000300800 */
[----:B------:R-:W0:Y:S01]  /*0a30*/  S2R R2, SR_TID.X ;  /* 0x0000000000027919 */ /* 0x000e220000002100 */
[----:B------:R-:W1:Y:S01]  /*0a40*/  S2UR UR36, SR_CgaCtaId ;  /* 0x00000000002479c3 */ /* 0x000e620000008800 */
[----:B------:R-:W-:Y:S01]  /*0a50*/  UMOV UR4, 0x400 ;  /* 0x0000040000047882 */ /* 0x000fe20000000000 */
[----:B0-----:R-:W-:-:S06]  /*0a60*/  SHF.R.U32.HI R2, RZ, 0x7, R2 ;  /* 0x00000007ff027819 */ /* 0x001fcc0000011602 */
[----:B------:R-:W-:Y:S06]  /*0a70*/  BAR.ARV 0x8, 0x180 ;  /* 0x0206000000007b1d */ /* 0x000fec0000002000 */
[----:B------:R-:W-:-:S13]  /*0a80*/  ISETP.NE.AND P0, PT, R2, 0x1, PT ;  /* 0x000000010200780c */ /* 0x000fda0003f05270 */
[----:B------:R-:W-:Y:S08]  /*0a90*/  @!P0 BAR.ARV 0x9, 0x100 ;  /* 0x0244000000008b1d */ /* 0x000ff00000002000 */
[----:B------:R-:W-:Y:S01]  /*0aa0*/  BAR.SYNC.DEFER_BLOCKING 0x5, 0x180 ;  /* 0x0146000000007b1d */ /* 0x000fe20000010000 */
[----:B-1----:R-:W-:-:S06]  /*0ab0*/  ULEA UR4, UR36, UR4, 0x18 ;  /* 0x0000000424047291 */ /* 0x002fcc000f8ec03f */
[----:B------:R-:W-:Y:S01]  /*0ac0*/  IMAD.U32 R22, RZ, RZ, UR4 ;  /* 0x00000004ff167e24 */ /* 0x000fe2000f8e00ff */
[----:B------:R-:W-:-:S04]  /*0ad0*/  ULDC UR4, c[0x0][0xc3c] ;  /* 0x00030f0000047ab9 */ /* 0x000fc80000000800 */
[----:B------:R-:W0:Y:S01]  /*0ae0*/  LDS.128 R28, [R22+0x388d0] ;  /* 0x0388d000161c7984 */ /* 0x000e220000000c00 */
[----:B------:R-:W-:Y:S06]  /*0af0*/  BAR.ARV 0x4, 0x180 ;  /* 0x0106000000007b1d */ /* 0x000fec0000002000 */
[----:B--2---:R-:W-:-:S04]  /*0b00*/  LOP3.LUT R0, R0, 0xfffffff7, RZ, 0xc0, !PT ;  /* 0xfffffff700007812 */ /* 0x004fc800078ec0ff */
[----:B------:R-:W-:-:S05]  /*0b10*/  @P0 LOP3.LUT R0, R0, 0x8, RZ, 0xfc, !PT ;  /* 0x0000000800000812 */ /* 0x000fca00078efcff */
[----:B------:R1:W-:Y:S01]  /*0b20*/  STL [R1+0x10], R0 ;  /* 0x0000100001007387 */ /* 0x0003e20000100800 */
[----:B0-----:R-:W-:-:S13]  /*0b30*/  ISETP.GE.AND P0, PT, R31, UR4, PT ;  /* 0x000000041f007c0c */ /* 0x001fda000bf06270 */
[----:B-1----:R-:W-:Y:S05]  /*0b40*/  @P0 BRA `(.L_x_340) ;  /* 0x000002a400c80947 */ /* 0x002fea0003800000 */
[----:B------:R-:W0:Y:S01]  /*0b50*/  S2R R0, SR_TID.X ;  /* 0x0000000000007919 */ /* 0x000e220000002100 */
[----:B------:R-:W-:Y:S01]  /*0b60*/  IMAD.MOV.U32 R232, RZ, RZ, RZ ;  /* 0x000000ffffe87224 */ /* 0x000fe200078e00ff */
[----:B------:R-:W-:Y:S01]  /*0b70*/  CS2R R234, SRZ ;  /* 0x0000000000ea7805 */ /* 0x000fe2000001ff00 */
[----:B------:R-:W-:Y:S01]  /*0b80*/  IMAD.MOV.U32 R152, RZ, RZ, RZ ;  /* 0x000000ffff987224 */ /* 0x000fe200078e00ff */
[----:B------:R-:W-:Y:S01]  /*0b90*/  ULOP3.LUT UR46, UR37, 0x1, URZ, 0xfc, !UPT ;  /* 0x00000001252e7892 */ /* 0x000fe2000f8efc3f */
[----:B------:R-:W-:Y:S01]  /*0ba0*/  UMOV UR39, URZ ;  /* 0x0000003f00277c82 */ /* 0x000fe20008000000 */
[----:B0-----:R-:W-:-:S05]  /*0bb0*/  VIADD R0, R0, 0xffffff80 ;  /* 0xffffff8000007836 */ /* 0x001fca0000000000 */
[----:B------:R-:W-:-:S04]  /*0bc0*/  SHF.R.S32.HI R3, RZ, 0x1f, R0 ;  /* 0x0000001fff037819 */ /* 0x000fc80000011400 */
[CC--:B------:R-:W-:Y:S02]  /*0bd0*/  LEA.HI R2, R3.reuse, R0.reuse, RZ, 0x7 ;  /* 0x0000000003027211 */ /* 0x0c0fe400078f38ff */
[CC--:B------:R-:W-:Y:S02]  /*0be0*/  LEA.HI R4, R3.reuse, R0.reuse, RZ, 0x4 ;  /* 0x0000000003047211 */ /* 0x0c0fe400078f20ff */
[----:B------:R-:W-:Y:S02]  /*0bf0*/  LOP3.LUT R5, R2, 0xffffff80, RZ, 0xc0, !PT ;  /* 0xffffff8002057812 */ /* 0x000fe400078ec0ff */
[----:B------:R-:W-:Y:S02]  /*0c00*/  SHF.R.S32.HI R7, RZ, 0x4, R4 ;  /* 0x00000004ff077819 */ /* 0x000fe40000011404 */
[CC--:B------:R-:W-:Y:S01]  /*0c10*/  LEA.HI R23, R3.reuse, R0.reuse, RZ, 0x3 ;  /* 0x0000000003177211 */ /* 0x0c0fe200078f18ff */
[----:B------:R-:W-:Y:S01]  /*0c20*/  IMAD.IADD R14, R0, 0x1, -R5 ;  /* 0x00000001000e7824 */ /* 0x000fe200078e0a05 */
[----:B------:R-:W-:-:S04]  /*0c30*/  LEA.HI R5, R3, R0, RZ, 0x5 ;  /* 0x0000000003057211 */ /* 0x000fc800078f28ff */
[----:B------:R-:W-:Y:S01]  /*0c40*/  SHF.L.U32 R6, R5, 0x5, RZ ;  /* 0x0000000505067819 */ /* 0x000fe200000006ff */
[----:B------:R-:W-:Y:S01]  /*0c50*/  STL [R1+0x110], R14 ;  /* 0x0001100e01007387 */ /* 0x000fe20000100800 */
[----:B------:R-:W-:Y:S02]  /*0c60*/  LOP3.LUT R5, R4, 0x3fffff0, RZ, 0xc0, !PT ;  /* 0x03fffff004057812 */ /* 0x000fe400078ec0ff */
[----:B------:R-:W-:Y:S02]  /*0c70*/  LOP3.LUT R6, R6, 0xfffffc00, RZ, 0xc0, !PT ;  /* 0xfffffc0006067812 */ /* 0x000fe400078ec0ff */
[----:B------:R-:W-:Y:S01]  /*0c80*/  SHF.R.S32.HI R8, RZ, 0x1f, R14 ;  /* 0x0000001fff087819 */ /* 0x000fe2000001140e */
[----:B------:R-:W-:Y:S01]  /*0c90*/  IMAD.IADD R5, R0, 0x1, -R5 ;  /* 0x0000000100057824 */ /* 0x000fe200078e0a05 */
[----:B------:R-:W-:Y:S02]  /*0ca0*/  LEA.HI R4, R4, R7, RZ, 0x1 ;  /* 0x0000000704047211 */ /* 0x000fe400078f08ff */
[----:B------:R-:W-:Y:S01]  /*0cb0*/  LEA.HI R10, R8, R14, RZ, 0x2 ;  /* 0x0000000e080a7211 */ /* 0x000fe200078f10ff */
[----:B------:R-:W-:Y:S01]  /*0cc0*/  IMAD R9, R5, 0x40, R6 ;  /* 0x0000004005097824 */ /* 0x000fe200078e0206 */
[----:B------:R-:W-:-:S02]  /*0cd0*/  SHF.R.S32.HI R5, RZ, 0x7, R2 ;  /* 0x00000007ff057819 */ /* 0x000fc40000011402 */
[----:B------:R-:W-:Y:S02]  /*0ce0*/  LOP3.LUT R4, R4, 0x1ffffffe, RZ, 0xc0, !PT ;  /* 0x1ffffffe04047812 */ /* 0x000fe400078ec0ff */
[----:B------:R-:W-:Y:S02]  /*0cf0*/  LEA.HI R2, R2, R5, RZ, 0x1 ;  /* 0x0000000502027211 */ /* 0x000fe400078f08ff */
[----:B------:R-:W-:Y:S01]  /*0d00*/  SHF.R.S32.HI R11, RZ, 0x2, R10 ;  /* 0x00000002ff0b7819 */ /* 0x000fe2000001140a */
[----:B------:R-:W-:Y:S01]  /*0d10*/  IMAD.IADD R4, R7, 0x1, -R4 ;  /* 0x0000000107047824 */ /* 0x000fe200078e0a04 */
[----:B------:R-:W-:Y:S02]  /*0d20*/  LOP3.LUT R2, R2, 0x3fffffe, RZ, 0xc0, !PT ;  /* 0x03fffffe02027812 */ /* 0x000fe400078ec0ff */
[----:B------:R-:W-:Y:S02]  /*0d30*/  SHF.R.S32.HI R12, RZ, 0x1f, R10 ;  /* 0x0000001fff0c7819 */ /* 0x000fe4000001140a */
[----:B------:R-:W-:Y:S01]  /*0d40*/  LEA.HI R6, R3, R0, RZ, 0x2 ;  /* 0x0000000003067211 */ /* 0x000fe200078f10ff */
[----:B------:R-:W-:Y:S01]  /*0d50*/  IMAD.IADD R2, R5, 0x1, -R2 ;  /* 0x0000000105027824 */ /* 0x000fe200078e0a02 */
[----:B------:R-:W-:-:S02]  /*0d60*/  LEA.HI R12, R12, R11, RZ, 0x3 ;  /* 0x0000000b0c0c7211 */ /* 0x000fc400078f18ff */
[----:B------:R-:W-:Y:S02]  /*0d70*/  LOP3.LUT R5, R23, 0xfffffff8, RZ, 0xc0, !PT ;  /* 0xfffffff817057812 */ /* 0x000fe400078ec0ff */
[----:B------:R-:W-:Y:S02]  /*0d80*/  LOP3.LUT R7, R6, 0xfffffffc, RZ, 0xc0, !PT ;  /* 0xfffffffc06077812 */ /* 0x000fe400078ec0ff */
[----:B------:R-:W-:Y:S01]  /*0d90*/  LOP3.LUT R12, R12, 0xfffffff8, RZ, 0xc0, !PT ;  /* 0xfffffff80c0c7812 */ /* 0x000fe200078ec0ff */
[----:B------:R-:W-:Y:S01]  /*0da0*/  IMAD.IADD R5, R0, 0x1, -R5 ;  /* 0x0000000100057824 */ /* 0x000fe200078e0a05 */
[----:B------:R-:W-:Y:S02]  /*0db0*/  LEA.HI R8, R8, R14, RZ, 0x5 ;  /* 0x0000000e08087211 */ /* 0x000fe400078f28ff */
[----:B------:R-:W-:Y:S01]  /*0dc0*/  IADD3 R7, R0, -R7, RZ ;  /* 0x8000000700077210 */ /* 0x000fe20007ffe0ff */
[----:B------:R-:W-:Y:S01]  /*0dd0*/  IMAD.IADD R11, R11, 0x1, -R12 ;  /* 0x000000010b0b7824 */ /* 0x000fe200078e0a0c */
[----:B------:R-:W-:Y:S01]  /*0de0*/  LEA.HI R3, R3, R0, RZ, 0x6 ;  /* 0x0000000003037211 */ /* 0x000fe200078f30ff */
[----:B------:R-:W-:Y:S01]  /*0df0*/  IMAD R0, R4, 0x8, R9 ;  /* 0x0000000804007824 */ /* 0x000fe200078e0209 */
[----:B------:R-:W-:Y:S01]  /*0e00*/  SHF.R.S32.HI R23, RZ, 0x3, R23 ;  /* 0x00000003ff177819 */ /* 0x000fe20000011417 */
[----:B------:R-:W-:Y:S01]  /*0e10*/  IMAD.SHL.U32 R16, R5, 0x10, RZ ;  /* 0x0000001005107824 */ /* 0x000fe200078e00ff */
[----:B------:R-:W-:Y:S01]  /*0e20*/  SHF.R.S32.HI R8, RZ, 0x5, R8 ;  /* 0x00000005ff087819 */ /* 0x000fe20000011408 */
[----:B------:R-:W-:Y:S01]  /*0e30*/  IMAD.SHL.U32 R3, R3, 0x10, RZ ;  /* 0x0000001003037824 */ /* 0x000fe200078e00ff */
[----:B------:R0:W-:Y:S01]  /*0e40*/  STL [R1+0x1a4], R0 ;  /* 0x0001a40001007387 */ /* 0x0001e20000100800 */
[----:B------:R-:W-:Y:S01]  /*0e50*/  LEA.HI R6, R7, R7, RZ, 0x1 ;  /* 0x0000000707067211 */ /* 0x000fe200078f08ff */
[C---:B------:R-:W-:Y:S01]  /*0e60*/  VIADD R12, R23.reuse, 0x40 ;  /* 0x00000040170c7836 */ /* 0x040fe20000000000 */
[C---:B------:R-:W-:Y:S01]  /*0e70*/  IADD3 R20, R23.reuse, 0x20, RZ ;  /* 0x0000002017147810 */ /* 0x040fe20007ffe0ff */
[----:B------:R-:W-:Y:S01]  /*0e80*/  IMAD R11, R8, 0x10, R11 ;  /* 0x00000010080b7824 */ /* 0x000fe200078e020b */
[----:B------:R-:W-:Y:S01]  /*0e90*/  LOP3.LUT R6, R6, 0x1ffffffe, RZ, 0xc0, !PT ;  /* 0x1ffffffe06067812 */ /* 0x000fe200078ec0ff */
[----:B------:R-:W-:Y:S01]  /*0ea0*/  VIADD R8, R23, 0x60 ;  /* 0x0000006017087836 */ /* 0x000fe20000000000 */
[----:B------:R-:W-:Y:S01]  /*0eb0*/  LOP3.LUT R13, R3, 0xfffffc00, RZ, 0xc0, !PT ;  /* 0xfffffc00030d7812 */ /* 0x000fe200078ec0ff */
[----:B------:R-:W-:Y:S01]  /*0ec0*/  IMAD R11, R2, 0x40, R11 ;  /* 0x00000040020b7824 */ /* 0x000fe200078e020b */
[----:B------:R-:W-:Y:S01]  /*0ed0*/  SHF.R.S32.HI R2, RZ, 0x1f, R23 ;  /* 0x0000001fff027819 */ /* 0x000fe20000011417 */
[----:B0-----:R-:W-:Y:S01]  /*0ee0*/  IMAD.SHL.U32 R0, R23, 0x80, RZ ;  /* 0x0000008017007824 */ /* 0x001fe200078e00ff */
[----:B------:R-:W-:Y:S01]  /*0ef0*/  SHF.R.S32.HI R4, RZ, 0x1f, R12 ;  /* 0x0000001fff047819 */ /* 0x000fe2000001140c */
[----:B------:R-:W-:Y:S01]  /*0f00*/  IMAD.SHL.U32 R3, R12, 0x80, RZ ;  /* 0x000000800c037824 */ /* 0x000fe200078e00ff */
[----:B------:R-:W-:Y:S01]  /*0f10*/  SHF.R.S32.HI R2, RZ, 0x1f, R20 ;  /* 0x0000001fff027819 */ /* 0x000fe20000011414 */
[----:B------:R-:W-:Y:S01]  /*0f20*/  STL [R1+0x19c], R11 ;  /* 0x00019c0b01007387 */ /* 0x000fe20000100800 */
[----:B------:R-:W-:Y:S01]  /*0f30*/  LOP3.LUT R15, R0, 0x380, RZ, 0xc0, !PT ;  /* 0x00000380000f7812 */ /* 0x000fe200078ec0ff */
[----:B------:R-:W-:Y:S01]  /*0f40*/  IMAD.SHL.U32 R0, R20, 0x80, RZ ;  /* 0x0000008014007824 */ /* 0x000fe200078e00ff */
[----:B------:R-:W-:Y:S01]  /*0f50*/  IADD3 R6, R7, -R6, RZ ;  /* 0x8000000607067210 */ /* 0x000fe20007ffe0ff */
[----:B------:R0:W-:Y:S01]  /*0f60*/  STL [R1+0x60], R13 ;  /* 0x0000600d01007387 */ /* 0x0001e20000100800 */
[----:B------:R-:W-:Y:S01]  /*0f70*/  SHF.L.U32 R18, R5, 0x3, RZ ;  /* 0x0000000305127819 */ /* 0x000fe200000006ff */
[----:B------:R-:W-:Y:S01]  /*0f80*/  IMAD.SHL.U32 R5, R8, 0x80, RZ ;  /* 0x0000008008057824 */ /* 0x000fe200078e00ff */
[----:B------:R-:W-:-:S02]  /*0f90*/  SHF.R.S32.HI R7, RZ, 0x1f, R8 ;  /* 0x0000001fff077819 */ /* 0x000fc40000011408 */
[----:B------:R-:W-:Y:S01]  /*0fa0*/  LEA.HI R4, R4, R12, RZ, 0x3 ;  /* 0x0000000c04047211 */ /* 0x000fe200078f18ff */
[----:B------:R-:W-:Y:S01]  /*0fb0*/  VIADD R233, R18, 0x40 ;  /* 0x0000004012e97836 */ /* 0x000fe20000000000 */
[----:B------:R-:W-:Y:S02]  /*0fc0*/  LEA.HI R2, R2, R20, RZ, 0x3 ;  /* 0x0000001402027211 */ /* 0x000fe400078f18ff */
[----:B------:R-:W-:Y:S01]  /*0fd0*/  LOP3.LUT R12, R0, 0x380, RZ, 0xc0, !PT ;  /* 0x00000380000c7812 */ /* 0x000fe200078ec0ff */
[----:B------:R-:W-:Y:S01]  /*0fe0*/  IMAD.SHL.U32 R4, R4, 0x80, RZ ;  /* 0x0000008004047824 */ /* 0x000fe200078e00ff */
[----:B------:R-:W-:Y:S01]  /*0ff0*/  LOP3.LUT R9, R3, 0x380, RZ, 0xc0, !PT ;  /* 0x0000038003097812 */ /* 0x000fe200078ec0ff */
[----:B------:R-:W-:Y:S01]  /*1000*/  IMAD.SHL.U32 R2, R2, 0x80, RZ ;  /* 0x0000008002027824 */ /* 0x000fe200078e00ff */
[----:B------:R-:W-:Y:S02]  /*1010*/  LOP3.LUT R0, R15, 0x70, R16, 0xf8, !PT ;  /* 0x000000700f007812 */ /* 0x000fe400078ef810 */
[----:B------:R-:W-:Y:S01]  /*1020*/  SHF.R.U32.HI R3, RZ, 0x3, R15 ;  /* 0x00000003ff037819 */ /* 0x000fe2000001160f */
[C---:B------:R-:W-:Y:S01]  /*1030*/  VIADD R15, R18.reuse, 0xc0 ;  /* 0x000000c0120f7836 */ /* 0x040fe20000000000 */
[----:B------:R-:W-:-:S02]  /*1040*/  IADD3 R20, R18, 0x80, RZ ;  /* 0x0000008012147810 */ /* 0x000fc40007ffe0ff */
[----:B------:R-:W-:Y:S02]  /*1050*/  LEA.HI R7, R7, R8, RZ, 0x3 ;  /* 0x0000000807077211 */ /* 0x000fe400078f18ff */
[----:B0-----:R-:W-:Y:S01]  /*1060*/  LOP3.LUT R13, R13, R0, R3, 0xf6, !PT ;  /* 0x000000000d0d7212 */ /* 0x001fe200078ef603 */
[----:B------:R0:W-:Y:S01]  /*1070*/  STL [R1+0x40], R20 ;  /* 0x0000401401007387 */ /* 0x0001e20000100800 */
[----:B------:R-:W-:Y:S01]  /*1080*/  LOP3.LUT R8, R5, 0x380, RZ, 0xc0, !PT ;  /* 0x0000038005087812 */ /* 0x000fe200078ec0ff */
[----:B------:R-:W-:Y:S01]  /*1090*/  IMAD.SHL.U32 R7, R7, 0x80, RZ ;  /* 0x0000008007077824 */ /* 0x000fe200078e00ff */
[----:B------:R-:W-:Y:S01]  /*10a0*/  LOP3.LUT R2, R2, 0xfffffc00, RZ, 0xc0, !PT ;  /* 0xfffffc0002027812 */ /* 0x000fe200078ec0ff */
[----:B------:R1:W-:Y:S01]  /*10b0*/  STL [R1+0x4c], R15 ;  /* 0x00004c0f01007387 */ /* 0x0003e20000100800 */
[----:B------:R-:W-:Y:S02]  /*10c0*/  LOP3.LUT R10, R10, 0x7ffffffc, RZ, 0xc0, !PT ;  /* 0x7ffffffc0a0a7812 */ /* 0x000fe400078ec0ff */
[----:B------:R-:W-:Y:S01]  /*10d0*/  SHF.R.U32.HI R3, RZ, 0x3, R12 ;  /* 0x00000003ff037819 */ /* 0x000fe2000001160c */
[----:B------:R2:W-:Y:S01]  /*10e0*/  STL [R1+0x68], R13 ;  /* 0x0000680d01007387 */ /* 0x0005e20000100800 */
[----:B------:R-:W-:-:S02]  /*10f0*/  LOP3.LUT R0, R12, 0x70, R16, 0xf8, !PT ;  /* 0x000000700c007812 */ /* 0x000fc400078ef810 */
[----:B0-----:R-:W-:Y:S02]  /*1100*/  SHF.R.S32.HI R20, RZ, 0x1f, R20 ;  /* 0x0000001fff147819 */ /* 0x001fe40000011414 */
[----:B------:R-:W-:Y:S02]  /*1110*/  LOP3.LUT R4, R4, 0xfffffc00, RZ, 0xc0, !PT ;  /* 0xfffffc0004047812 */ /* 0x000fe400078ec0ff */
[----:B-1----:R-:W-:Y:S01]  /*1120*/  SHF.R.S32.HI R15, RZ, 0x1f, R15 ;  /* 0x0000001fff0f7819 */ /* 0x002fe2000001140f */
[----:B------:R-:W-:Y:S01]  /*1130*/  STL [R1+0x88], R20 ;  /* 0x0000881401007387 */ /* 0x000fe20000100800 */
[----:B------:R-:W-:Y:S01]  /*1140*/  SHF.R.U32.HI R12, RZ, 0x3, R9 ;  /* 0x00000003ff0c7819 */ /* 0x000fe20000011609 */
[----:B--2---:R-:W-:Y:S01]  /*1150*/  IMAD.IADD R13, R22, 0x1, R13 ;  /* 0x00000001160d7824 */ /* 0x004fe200078e020d */
[----:B------:R-:W-:Y:S01]  /*1160*/  LOP3.LUT R5, R9, 0x70, R16, 0xf8, !PT ;  /* 0x0000007009057812 */ /* 0x000fe200078ef810 */
[----:B------:R-:W-:Y:S01]  /*1170*/  STL [R1+0x84], R15 ;  /* 0x0000840f01007387 */ /* 0x000fe20000100800 */
[----:B------:R-:W-:-:S02]  /*1180*/  LOP3.LUT R7, R7, 0xfffffc00, RZ, 0xc0, !PT ;  /* 0xfffffc0007077812 */ /* 0x000fc400078ec0ff */
[----:B------:R-:W-:Y:S01]  /*1190*/  SHF.R.U32.HI R9, RZ, 0x3, R8 ;  /* 0x00000003ff097819 */ /* 0x000fe20000011608 */
[----:B------:R-:W-:Y:S01]  /*11a0*/  STL [R1+0x5c], R2 ;  /* 0x00005c0201007387 */ /* 0x000fe20000100800 */
[----:B------:R-:W-:Y:S02]  /*11b0*/  LOP3.LUT R8, R8, 0x70, R16, 0xf8, !PT ;  /* 0x0000007008087812 */ /* 0x000fe400078ef810 */
[----:B------:R-:W-:Y:S01]  /*11c0*/  IADD3 R10, R14, -R10, RZ ;  /* 0x8000000a0e0a7210 */ /* 0x000fe20007ffe0ff */
[----:B------:R-:W-:Y:S01]  /*11d0*/  STL [R1+0x64], R13 ;  /* 0x0000640d01007387 */ /* 0x000fe20000100800 */
[----:B------:R-:W-:Y:S02]  /*11e0*/  LOP3.LUT R3, R2, R0, R3, 0xf6, !PT ;  /* 0x0000000002037212 */ /* 0x000fe400078ef603 */
[----:B------:R-:W-:Y:S01]  /*11f0*/  LOP3.LUT R5, R4, R5, R12, 0xf6, !PT ;  /* 0x0000000504057212 */ /* 0x000fe200078ef60c */
[----:B------:R0:W-:Y:S01]  /*1200*/  STL [R1+0x58], R4 ;  /* 0x0000580401007387 */ /* 0x0001e20000100800 */
[----:B------:R-:W-:Y:S01]  /*1210*/  IMAD.SHL.U32 R0, R10, 0x2, RZ ;  /* 0x000000020a007824 */ /* 0x000fe200078e00ff */
[----:B------:R-:W-:-:S02]  /*1220*/  SHF.R.S32.HI R17, RZ, 0x1f, R16 ;  /* 0x0000001fff117819 */ /* 0x000fc40000011410 */
[----:B------:R1:W-:Y:S01]  /*1230*/  STL [R1+0x54], R7 ;  /* 0x0000540701007387 */ /* 0x0003e20000100800 */
[C---:B------:R-:W-:Y:S01]  /*1240*/  VIADD R43, R0.reuse, 0x8 ;  /* 0x00000008002b7836 */ /* 0x040fe20000000000 */
[C---:B------:R-:W-:Y:S01]  /*1250*/  IADD3 R39, R0.reuse, 0x28, RZ ;  /* 0x0000002800277810 */ /* 0x040fe20007ffe0ff */
[C---:B------:R-:W-:Y:S01]  /*1260*/  VIADD R42, R0.reuse, 0x10 ;  /* 0x00000010002a7836 */ /* 0x040fe20000000000 */
[C---:B------:R-:W-:Y:S01]  /*1270*/  IADD3 R34, R0.reuse, 0x50, RZ ;  /* 0x0000005000227810 */ /* 0x040fe20007ffe0ff */
[C---:B------:R-:W-:Y:S01]  /*1280*/  VIADD R41, R0.reuse, 0x18 ;  /* 0x0000001800297836 */ /* 0x040fe20000000000 */
[----:B------:R-:W-:Y:S01]  /*1290*/  IADD3 R26, R0, 0x78, RZ ;  /* 0x00000078001a7810 */ /* 0x000fe20007ffe0ff */
[----:B0-----:R-:W-:Y:S01]  /*12a0*/  IMAD.IADD R4, R22, 0x1, R3 ;  /* 0x0000000116047824 */ /* 0x001fe200078e0203 */
[----:B------:R-:W-:Y:S01]  /*12b0*/  IADD3 R15, R0, 0xa0, RZ ;  /* 0x000000a0000f7810 */ /* 0x000fe20007ffe0ff */
[----:B------:R-:W-:Y:S01]  /*12c0*/  IMAD.IADD R3, R22, 0x1, R5 ;  /* 0x0000000116037824 */ /* 0x000fe200078e0205 */
[----:B-1----:R-:W-:Y:S01]  /*12d0*/  LOP3.LUT R7, R7, R8, R9, 0xf6, !PT ;  /* 0x0000000807077212 */ /* 0x002fe200078ef609 */
[C---:B------:R-:W-:Y:S01]  /*12e0*/  VIADD R40, R0.reuse, 0x20 ;  /* 0x0000002000287836 */ /* 0x040fe20000000000 */
[----:B------:R-:W-:Y:S01]  /*12f0*/  STL [R1+0x198], R4 ;  /* 0x0001980401007387 */ /* 0x000fe20000100800 */
[----:B------:R-:W-:Y:S01]  /*1300*/  VIADD R38, R0, 0x30 ;  /* 0x0000003000267836 */ /* 0x000fe20000000000 */
[----:B------:R-:W-:Y:S01]  /*1310*/  IADD3 R2, R22, R7, RZ ;  /* 0x0000000716027210 */ /* 0x000fe20007ffe0ff */
[C---:B------:R-:W-:Y:S01]  /*1320*/  VIADD R37, R0.reuse, 0x38 ;  /* 0x0000003800257836 */ /* 0x040fe20000000000 */
[----:B------:R-:W-:Y:S01]  /*1330*/  STL [R1+0x90], R0 ;  /* 0x0000900001007387 */ /* 0x000fe20000100800 */
[C---:B------:R-:W-:Y:S01]  /*1340*/  VIADD R36, R0.reuse, 0x40 ;  /* 0x0000004000247836 */ /* 0x040fe20000000000 */
[C---:B------:R-:W-:Y:S01]  /*1350*/  IADD3 R9, R0.reuse, 0xc8, RZ ;  /* 0x000000c800097810 */ /* 0x040fe20007ffe0ff */
[C---:B------:R-:W-:Y:S01]  /*1360*/  VIADD R35, R0.reuse, 0x48 ;  /* 0x0000004800237836 */ /* 0x040fe20000000000 */
[----:B------:R-:W-:Y:S01]  /*1370*/  STL [R1+0x194], R3 ;  /* 0x0001940301007387 */ /* 0x000fe20000100800 */
[C---:B------:R-:W-:Y:S01]  /*1380*/  VIADD R33, R0.reuse, 0x58 ;  /* 0x0000005800217836 */ /* 0x040fe20000000000 */
[----:B------:R-:W-:Y:S01]  /*1390*/  SHF.R.S32.HI R7, RZ, 0x1f, R43 ;  /* 0x0000001fff077819 */ /* 0x000fe2000001142b */
[C---:B------:R-:W-:Y:S01]  /*13a0*/  VIADD R32, R0.reuse, 0x60 ;  /* 0x0000006000207836 */ /* 0x040fe20000000000 */
[----:B------:R0:W-:Y:S01]  /*13b0*/  STL [R1+0x190], R2 ;  /* 0x0001900201007387 */ /* 0x0001e20000100800 */
[C---:B------:R-:W-:Y:S01]  /*13c0*/  VIADD R28, R0.reuse, 0x68 ;  /* 0x00000068001c7836 */ /* 0x040fe20000000000 */
[----:B------:R-:W-:Y:S01]  /*13d0*/  SHF.R.S32.HI R19, RZ, 0x1f, R18 ;  /* 0x0000001fff137819 */ /* 0x000fe20000011412 */
[C---:B------:R-:W-:Y:S01]  /*13e0*/  VIADD R27, R0.reuse, 0x70 ;  /* 0x00000070001b7836 */ /* 0x040fe20000000000 */
[----:B------:R-:W-:Y:S01]  /*13f0*/  STL [R1+0x10c], R43 ;  /* 0x00010c2b01007387 */ /* 0x000fe20000100800 */
[----:B------:R-:W-:-:S02]  /*1400*/  VIADD R25, R0, 0x80 ;  /* 0x0000008000197836 */ /* 0x000fc40000000000 */
[C---:B------:R-:W-:Y:S01]  /*1410*/  VIADD R24, R0.reuse, 0x88 ;  /* 0x0000008800187836 */ /* 0x040fe20000000000 */
[----:B------:R1:W-:Y:S01]  /*1420*/  STL [R1+0x108], R42 ;  /* 0x0001082a01007387 */ /* 0x0003e20000100800 */
[C---:B------:R-:W-:Y:S01]  /*1430*/  VIADD R21, R0.reuse, 0x90 ;  /* 0x0000009000157836 */ /* 0x040fe20000000000 */
[C---:B0-----:R-:W-:Y:S01]  /*1440*/  IADD3 R2, R0.reuse, 0xf0, RZ ;  /* 0x000000f000027810 */ /* 0x041fe20007ffe0ff */
[C---:B------:R-:W-:Y:S01]  /*1450*/  VIADD R20, R0.reuse, 0x98 ;  /* 0x0000009800147836 */ /* 0x040fe20000000000 */
[----:B------:R-:W-:Y:S01]  /*1460*/  STL [R1+0x104], R41 ;  /* 0x0001042901007387 */ /* 0x000fe20000100800 */
[C---:B------:R-:W-:Y:S02]  /*1470*/  VIADD R14, R0.reuse, 0xa8 ;  /* 0x000000a8000e7836 */ /* 0x040fe40000000000 */
[C---:B------:R-:W-:Y:S01]  /*1480*/  VIADD R13, R0.reuse, 0xb0 ;  /* 0x000000b0000d7836 */ /* 0x040fe20000000000 */
[----:B------:R0:W-:Y:S01]  /*1490*/  STL [R1+0x100], R40 ;  /* 0x0001002801007387 */ /* 0x0001e20000100800 */
[C---:B------:R-:W-:Y:S01]  /*14a0*/  VIADD R12, R0.reuse, 0xb8 ;  /* 0x000000b8000c7836 */ /* 0x040fe20000000000 */
[----:B-1----:R-:W-:Y:S01]  /*14b0*/  SHF.R.S32.HI R42, RZ, 0x1f, R42 ;  /* 0x0000001fff2a7819 */ /* 0x002fe2000001142a */
[C---:B------:R-:W-:Y:S01]  /*14c0*/  VIADD R10, R0.reuse, 0xc0 ;  /* 0x000000c0000a7836 */ /* 0x040fe20000000000 */
[----:B------:R1:W-:Y:S01]  /*14d0*/  STL [R1+0xfc], R39 ;  /* 0x0000fc2701007387 */ /* 0x0003e20000100800 */
[----:B------:R-:W-:-:S02]  /*14e0*/  VIADD R8, R0, 0xd0 ;  /* 0x000000d000087836 */ /* 0x000fc40000000000 */
[C---:B------:R-:W-:Y:S01]  /*14f0*/  VIADD R5, R0.reuse, 0xd8 ;  /* 0x000000d800057836 */ /* 0x040fe20000000000 */
[----:B------:R-:W-:Y:S01]  /*1500*/  STL [R1+0xf8], R38 ;  /* 0x0000f82601007387 */ /* 0x000fe20000100800 */
[C---:B------:R-:W-:Y:S01]  /*1510*/  VIADD R4, R0.reuse, 0xe0 ;  /* 0x000000e000047836 */ /* 0x040fe20000000000 */
[----:B0-----:R-:W-:Y:S01]  /*1520*/  SHF.R.S32.HI R40, RZ, 0x1f, R40 ;  /* 0x0000001fff287819 */ /* 0x001fe20000011428 */
[C---:B------:R-:W-:Y:S01]  /*1530*/  VIADD R3, R0.reuse, 0xe8 ;  /* 0x000000e800037836 */ /* 0x040fe20000000000 */
[----:B------:R0:W-:Y:S01]  /*1540*/  STL [R1+0xf4], R37 ;  /* 0x0000f42501007387 */ /* 0x0001e20000100800 */
[----:B------:R-:W-:Y:S01]  /*1550*/  VIADD R0, R0, 0xf8 ;  /* 0x000000f800007836 */ /* 0x000fe20000000000 */
[----:B-1----:R-:W-:Y:S02]  /*1560*/  SHF.R.S32.HI R39, RZ, 0x1f, R39 ;  /* 0x0000001fff277819 */ /* 0x002fe40000011427 */
[----:B------:R1:W-:Y:S04]  /*1570*/  STL [R1+0xf0], R36 ;  /* 0x0000f02401007387 */ /* 0x0003e80000100800 */
[----:B------:R-:W-:Y:S01]  /*1580*/  STL [R1+0xec], R35 ;  /* 0x0000ec2301007387 */ /* 0x000fe20000100800 */
[----:B0-----:R-:W-:-:S03]  /*1590*/  SHF.R.S32.HI R37, RZ, 0x1f, R37 ;  /* 0x0000001fff257819 */ /* 0x001fc60000011425 */
[----:B------:R0:W-:Y:S01]  /*15a0*/  STL [R1+0xe8], R34 ;  /* 0x0000e82201007387 */ /* 0x0001e20000100800 */
[----:B-1----:R-:W-:-:S03]  /*15b0*/  SHF.R.S32.HI R36, RZ, 0x1f, R36 ;  /* 0x0000001fff247819 */ /* 0x002fc60000011424 */
        /* <DEDUP_REMOVED lines=28> */
[----:B------:R-:W-:Y:S01]  /*1780*/  STL [R1+0xa0], R4 ;  /* 0x0000a00401007387 */ /* 0x000fe20000100800 */
[----:B-1----:R-:W-:-:S03]  /*1790*/  SHF.R.S32.HI R8, RZ, 0x1f, R8 ;  /* 0x0000001fff087819 */ /* 0x002fc60000011408 */
[----:B------:R-:W-:Y:S04]  /*17a0*/  STL [R1+0x9c], R3 ;  /* 0x00009c0301007387 */ /* 0x000fe80000100800 */
[----:B------:R0:W-:Y:S04]  /*17b0*/  STL [R1+0x18c], R7 ;  /* 0x00018c0701007387 */ /* 0x0001e80000100800 */
[----:B------:R-:W-:Y:S04]  /*17c0*/  STL [R1+0x98], R2 ;  /* 0x0000980201007387 */ /* 0x000fe80000100800 */
[----:B------:R-:W-:Y:S01]  /*17d0*/  STL [R1+0x188], R42 ;  /* 0x0001882a01007387 */ /* 0x000fe20000100800 */
[----:B0-----:R-:W-:-:S03]  /*17e0*/  SHF.R.S32.HI R7, RZ, 0x1f, R41 ;  /* 0x0000001fff077819 */ /* 0x001fc60000011429 */
[----:B------:R-:W-:Y:S04]  /*17f0*/  STL [R1+0x94], R0 ;  /* 0x0000940001007387 */ /* 0x000fe80000100800 */
[----:B------:R0:W-:Y:S04]  /*1800*/  STL [R1+0x184], R7 ;  /* 0x0001840701007387 */ /* 0x0001e80000100800 */
[----:B------:R-:W-:Y:S04]  /*1810*/  STL [R1+0x180], R40 ;  /* 0x0001802801007387 */ /* 0x000fe80000100800 */
[----:B------:R-:W-:Y:S01]  /*1820*/  STL [R1+0x17c], R39 ;  /* 0x00017c2701007387 */ /* 0x000fe20000100800 */
[----:B0-----:R-:W-:-:S05]  /*1830*/  SHF.R.S32.HI R7, RZ, 0x1f, R38 ;  /* 0x0000001fff077819 */ /* 0x001fca0000011426 */
        /* <DEDUP_REMOVED lines=25> */
[----:B------:R1:W-:Y:S04]  /*19d0*/  STL [R1+0x12c], R9 ;  /* 0x00012c0901007387 */ /* 0x0003e80000100800 */
[----:B------:R1:W-:Y:S01]  /*19e0*/  STL [R1+0x128], R8 ;  /* 0x0001280801007387 */ /* 0x0003e20000100800 */
[----:B0-----:R-:W-:Y:S02]  /*19f0*/  SHF.R.S32.HI R7, RZ, 0x1f, R5 ;  /* 0x0000001fff077819 */ /* 0x001fe40000011405 */
[----:B------:R-:W-:-:S02]  /*1a00*/  SHF.R.S32.HI R5, RZ, 0x1f, R4 ;  /* 0x0000001fff057819 */ /* 0x000fc40000011404 */
[----:B------:R-:W-:Y:S01]  /*1a10*/  SHF.R.S32.HI R4, RZ, 0x1f, R3 ;  /* 0x0000001fff047819 */ /* 0x000fe20000011403 */
[----:B------:R1:W-:Y:S01]  /*1a20*/  STL [R1+0x124], R7 ;  /* 0x0001240701007387 */ /* 0x0003e20000100800 */
[----:B------:R-:W-:Y:S02]  /*1a30*/  SHF.R.S32.HI R3, RZ, 0x1f, R2 ;  /* 0x0000001fff037819 */ /* 0x000fe40000011402 */
[----:B------:R-:W-:Y:S01]  /*1a40*/  SHF.R.S32.HI R2, RZ, 0x1f, R0 ;  /* 0x0000001fff027819 */ /* 0x000fe20000011400 */
[----:B------:R-:W-:Y:S01]  /*1a50*/  IMAD R0, R6, 0x8, R11 ;  /* 0x0000000806007824 */ /* 0x000fe200078e020b */
[----:B------:R1:W-:Y:S04]  /*1a60*/  STL [R1+0x120], R5 ;  /* 0x0001200501007387 */ /* 0x0003e80000100800 */
[----:B------:R1:W-:Y:S04]  /*1a70*/  STL [R1+0x11c], R4 ;  /* 0x00011c0401007387 */ /* 0x0003e80000100800 */
[----:B------:R1:W-:Y:S04]  /*1a80*/  STL [R1+0x118], R3 ;  /* 0x0001180301007387 */ /* 0x0003e80000100800 */
[----:B------:R1:W-:Y:S04]  /*1a90*/  STL [R1+0x114], R2 ;  /* 0x0001140201007387 */ /* 0x0003e80000100800 */
[----:B------:R1:W-:Y:S02]  /*1aa0*/  STL [R1+0x1a0], R0 ;  /* 0x0001a00001007387 */ /* 0x0003e40000100800 */
.L_x_536:
[----:B01-3--:R-:W0:Y:S02]  /*1ab0*/  LDC.64 R2, c[0x0][0xc88] ;  /* 0x00032200ff027b82 */ /* 0x00be240000000a00 */
[----:B0-----:R-:W-:-:S05]  /*1ac0*/  IMAD.WIDE R2, R31, 0x4, R2 ;  /* 0x000000041f027825 */ /* 0x001fca00078e0202 */
[----:B--2--5:R-:W2:Y:S01]  /*1ad0*/  LDG.E R32, desc[UR42][R2.64] ;  /* 0x0000002a02207981 */ /* 0x024ea2000c1e1900 */
[----:B------:R-:W-:Y:S05]  /*1ae0*/  YIELD ;  /* 0x0000000000007946 */ /* 0x000fea0003800000 */
[----:B------:R-:W-:Y:S01]  /*1af0*/  ULDC.64 UR4, c[0x0][0xa28] ;  /* 0x00028a0000047ab9 */ /* 0x000fe20000000a00 */
[----:B------:R-:W-:Y:S01]  /*1b00*/  ULDC.64 UR8, c[0x0][0xa18] ;  /* 0x0002860000087ab9 */ /* 0x000fe20000000a00 */
[----:B------:R-:W-:Y:S01]  /*1b10*/  ISETP.NE.U32.AND P1, PT, RZ, UR4, PT ;  /* 0x00000004ff007c0c */ /* 0x000fe2000bf25070 */
[----:B------:R-:W-:Y:S01]  /*1b20*/  ULDC.64 UR6, c[0x0][0xa08] ;  /* 0x0002820000067ab9 */ /* 0x000fe20000000a00 */
[----:B------:R-:W-:Y:S01]  /*1b30*/  IMAD.MOV.U32 R10, RZ, RZ, RZ ;  /* 0x000000ffff0a7224 */ /* 0x000fe200078e00ff */
[----:B------:R-:W-:-:S02]  /*1b40*/  ISETP.NE.U32.AND P0, PT, RZ, UR6, PT ;  /* 0x00000006ff007c0c */ /* 0x000fc4000bf05070 */
[----:B------:R-:W-:Y:S02]  /*1b50*/  ISETP.NE.AND.EX P1, PT, RZ, UR5, PT, P1 ;  /* 0x00000005ff007c0c */ /* 0x000fe4000bf25310 */
[----:B------:R-:W-:Y:S02]  /*1b60*/  ISETP.NE.AND.EX P0, PT, RZ, UR7, PT, P0 ;  /* 0x00000007ff007c0c */ /* 0x000fe4000bf05300 */
[----:B------:R-:W-:Y:S02]  /*1b70*/  MOV R28, RZ ;  /* 0x000000ff001c7202 */ /* 0x000fe40000000f00 */
[----:B--2---:R-:W-:Y:S01]  /*1b80*/  SHF.R.S32.HI R0, RZ, 0x1f, R32 ;  /* 0x0000001fff007819 */ /* 0x004fe20000011420 */
[----:B------:R-:W-:-:S06]  /*1b90*/  IMAD.SHL.U32 R34, R32, 0x4, RZ ;  /* 0x0000000420227824 */ /* 0x000fcc00078e00ff */
[C---:B------:R-:W-:Y:S01]  /*1ba0*/  @P1 LEA R6, P2, R32.reuse, UR4, 0x2 ;  /* 0x0000000420061c11 */ /* 0x040fe2000f8410ff */
[----:B------:R0:W-:Y:S01]  /*1bb0*/  STL [R1+0x6c], R32 ;  /* 0x00006c2001007387 */ /* 0x0001e20000100800 */
[C-C-:B------:R-:W-:Y:S02]  /*1bc0*/  SHF.L.U64.HI R33, R32.reuse, 0x2, R0.reuse ;  /* 0x0000000220217819 */ /* 0x140fe40000010200 */
[----:B------:R-:W-:Y:S01]  /*1bd0*/  @P1 LEA.HI.X R7, R32, UR5, R0, 0x2, P2 ;  /* 0x0000000520071c11 */ /* 0x000fe200090f1400 */
[----:B------:R-:W-:Y:S01]  /*1be0*/  ULDC UR4, c[0x0][0x288] ;  /* 0x0000a20000047ab9 */ /* 0x000fe20000000800 */
[----:B------:R-:W-:Y:S01]  /*1bf0*/  ISETP.NE.U32.AND P2, PT, RZ, UR8, PT ;  /* 0x00000008ff007c0c */ /* 0x000fe2000bf45070 */
[----:B------:R0:W-:Y:S01]  /*1c00*/  STL [R1+0x7c], R0 ;  /* 0x00007c0001007387 */ /* 0x0001e20000100800 */
[C---:B------:R-:W-:Y:S02]  /*1c10*/  IADD3 R4, P3, R34.reuse, UR6, RZ ;  /* 0x0000000622047c10 */ /* 0x040fe4000ff7e0ff */
[----:B------:R-:W-:Y:S01]  /*1c20*/  ISETP.NE.AND.EX P2, PT, RZ, UR9, PT, P2 ;  /* 0x00000009ff007c0c */ /* 0x000fe2000bf45320 */
[----:B------:R0:W5:Y:S01]  /*1c30*/  @P1 LDG.E R10, desc[UR42][R6.64] ;  /* 0x0000002a060a1981 */ /* 0x000162000c1e1900 */
[----:B------:R-:W-:Y:S01]  /*1c40*/  IMAD.U32 R119, RZ, RZ, UR4 ;  /* 0x00000004ff777e24 */ /* 0x000fe2000f8e00ff */
[C---:B------:R-:W-:Y:S01]  /*1c50*/  IADD3.X R5, R33.reuse, UR7, RZ, P3, !PT ;  /* 0x0000000721057c10 */ /* 0x040fe20009ffe4ff */
[----:B------:R-:W-:Y:S01]  /*1c60*/  ULDC.64 UR4, c[0x0][0x418] ;  /* 0x0001060000047ab9 */ /* 0x000fe20000000a00 */
[----:B------:R0:W-:Y:S04]  /*1c70*/  STL [R1+0x74], R34 ;  /* 0x0000742201007387 */ /* 0x0001e80000100800 */
[----:B------:R0:W5:Y:S04]  /*1c80*/  @P0 LDG.E R28, desc[UR42][R4.64] ;  /* 0x0000002a041c0981 */ /* 0x000168000c1e1900 */
[----:B------:R-:W-:Y:S01]  /*1c90*/  @P2 IADD3 R8, P1, R34, UR8, RZ ;  /* 0x0000000822082c10 */ /* 0x000fe2000ff3e0ff */
[----:B------:R-:W-:Y:S01]  /*1ca0*/  UISETP.NE.U32.AND UP0, UPT, UR4, URZ, UPT ;  /* 0x0000003f0400728c */ /* 0x000fe2000bf05070 */
[----:B------:R0:W-:Y:S02]  /*1cb0*/  STL [R1+0x78], R33 ;  /* 0x0000782101007387 */ /* 0x0001e40000100800 */
[----:B------:R-:W-:Y:S01]  /*1cc0*/  @P2 IADD3.X R9, R33, UR9, RZ, P1, !PT ;  /* 0x0000000921092c10 */ /* 0x000fe20008ffe4ff */
[----:B------:R-:W-:-:S04]  /*1cd0*/  ULDC UR4, c[0x0][0x424] ;  /* 0x0001090000047ab9 */ /* 0x000fc80000000800 */
[----:B------:R0:W5:Y:S01]  /*1ce0*/  @P2 LDG.E R119, desc[UR42][R8.64] ;  /* 0x0000002a08772981 */ /* 0x000162000c1e1900 */
[----:B------:R-:W-:-:S03]  /*1cf0*/  UISETP.NE.AND.EX UP0, UPT, UR5, URZ, UPT, UP0 ;  /* 0x0000003f0500728c */ /* 0x000fc6000bf05300 */
[----:B------:R-:W-:Y:S01]  /*1d00*/  ULDC UR5, c[0x0][0x2f0] ;  /* 0x0000bc0000057ab9 */ /* 0x000fe20000000800 */
[----:B------:R-:W-:-:S04]  /*1d10*/  USEL UR4, UR4, 0x1, UP0 ;  /* 0x0000000104047887 */ /* 0x000fc80008000000 */
[----:B------:R-:W-:-:S03]  /*1d20*/  UIMAD UR4, UR4, UR5, URZ ;  /* 0x00000005040472a4 */ /* 0x000fc6000f8e023f */
[----:B------:R-:W-:Y:S02]  /*1d30*/  ULDC UR5, c[0x0][0x348] ;  /* 0x0000d20000057ab9 */ /* 0x000fe40000000800 */
[----:B------:R-:W-:Y:S02]  /*1d40*/  IMAD.U32 R2, RZ, RZ, UR5 ;  /* 0x00000005ff027e24 */ /* 0x000fe4000f8e00ff */
[----:B------:R-:W-:Y:S01]  /*1d50*/  IMAD.U32 R27, RZ, RZ, UR4 ;  /* 0x00000004ff1b7e24 */ /* 0x000fe2000f8e00ff */
[----:B0---4-:R-:W-:Y:S06]  /*1d60*/  @P2 BRA `(.L_x_341) ;  /* 0x0000000000242947 */ /* 0x011fec0003800000 */
[----:B------:R-:W-:Y:S02]  /*1d70*/  ULDC.64 UR4, c[0x0][0xa00] ;  /* 0x0002800000047ab9 */ /* 0x000fe40000000a00 */
[----:B------:R-:W-:-:S04]  /*1d80*/  ISETP.NE.U32.AND P1, PT, RZ, UR4, PT ;  /* 0x00000004ff007c0c */ /* 0x000fc8000bf25070 */
[----:B------:R-:W-:-:S13]  /*1d90*/  ISETP.NE.AND.EX P1, PT, RZ, UR5, PT, P1 ;  /* 0x00000005ff007c0c */ /* 0x000fda000bf25310 */
[----:B------:R-:W-:Y:S05]  /*1da0*/  @!P1 BRA `(.L_x_341) ;  /* 0x0000000000149947 */ /* 0x000fea0003800000 */
[----:B------:R-:W0:Y:S02]  /*1db0*/  LDC.64 R6, c[0x0][0xa00] ;  /* 0x00028000ff067b82 */ /* 0x000e240000000a00 */
[----:B0-----:R-:W-:-:S05]  /*1dc0*/  IMAD.WIDE R6, R32, 0x4, R6 ;  /* 0x0000000420067825 */ /* 0x001fca00078e0206 */
[----:B-----5:R-:W2:Y:S04]  /*1dd0*/  LDG.E R119, desc[UR42][R6.64] ;  /* 0x0000002a06777981 */ /* 0x020ea8000c1e1900 */
[----:B------:R-:W2:Y:S02]  /*1de0*/  LDG.E R0, desc[UR42][R6.64+0x4] ;  /* 0x0000042a06007981 */ /* 0x000ea4000c1e1900 */
[----:B--2---:R-:W-:-:S07]  /*1df0*/  IMAD.IADD R119, R0, 0x1, -R119 ;  /* 0x0000000100777824 */ /* 0x004fce00078e0a77 */
.L_x_341:
[C---:B------:R-:W-:Y:S01]  /*1e00*/  LOP3.LUT R31, R30.reuse, 0xffff, RZ, 0xc0, !PT ;  /* 0x0000ffff1e1f7812 */ /* 0x040fe200078ec0ff */
[----:B------:R-:W-:Y:S01]  /*1e10*/  ULDC.64 UR4, c[0x0][0xa20] ;  /* 0x0002880000047ab9 */ /* 0x000fe20000000a00 */
[----:B------:R0:W-:Y:S01]  /*1e20*/  STL [R1+0x80], R29 ;  /* 0x0000801d01007387 */ /* 0x0001e20000100800 */
[----:B------:R-:W-:Y:S02]  /*1e30*/  ISETP.NE.U32.AND P1, PT, RZ, UR4, PT ;  /* 0x00000004ff007c0c */ /* 0x000fe4000bf25070 */
[C---:B------:R-:W-:Y:S01]  /*1e40*/  LOP3.LUT R3, R30.reuse, 0xff000000, RZ, 0xc0, !PT ;  /* 0xff0000001e037812 */ /* 0x040fe200078ec0ff */
[----:B------:R0:W-:Y:S01]  /*1e50*/  STL [R1+0x50], R31 ;  /* 0x0000501f01007387 */ /* 0x0001e20000100800 */
[----:B------:R-:W-:Y:S02]  /*1e60*/  ISETP.NE.AND.EX P1, PT, RZ, UR5, PT, P1 ;  /* 0x00000005ff007c0c */ /* 0x000fe4000bf25310 */
[----:B------:R-:W-:Y:S02]  /*1e70*/  LOP3.LUT R0, R30, 0xff0000, RZ, 0xc0, !PT ;  /* 0x00ff00001e007812 */ /* 0x000fe400078ec0ff */
[----:B------:R-:W-:-:S04]  /*1e80*/  SHF.R.U32.HI R3, RZ, 0x8, R3 ;  /* 0x00000008ff037819 */ /* 0x000fc80000011603 */
[----:B------:R-:W-:-:S05]  /*1e90*/  LEA.HI R8, R0, R3, RZ, 0x10 ;  /* 0x0000000300087211 */ /* 0x000fca00078f80ff */
[----:B0-----:R-:W-:Y:S05]  /*1ea0*/  @!P1 BRA `(.L_x_342) ;  /* 0x0000000000109947 */ /* 0x001fea0003800000 */
[----:B------:R-:W-:-:S04]  /*1eb0*/  IADD3 R4, P0, R34, UR4, RZ ;  /* 0x0000000422047c10 */ /* 0x000fc8000ff1e0ff */
[----:B------:R-:W-:-:S05]  /*1ec0*/  IADD3.X R5, R33, UR5, RZ, P0, !PT ;  /* 0x0000000521057c10 */ /* 0x000fca00087fe4ff */
[----:B------:R0:W5:Y:S01]  /*1ed0*/  LDG.E R27, desc[UR42][R4.64] ;  /* 0x0000002a041b7981 */ /* 0x000162000c1e1900 */
[----:B------:R-:W-:Y:S05]  /*1ee0*/  BRA `(.L_x_343) ;  /* 0x0000000000107947 */ /* 0x000fea0003800000 */
.L_x_342:
[----:B------:R-:W-:Y:S05]  /*1ef0*/  @!P0 BRA `(.L_x_343) ;  /* 0x00000000000c8947 */ /* 0x000fea0003800000 */
[----:B------:R-:W2:Y:S04]  /*1f00*/  LDG.E R0, desc[UR42][R4.64] ;  /* 0x0000002a04007981 */ /* 0x000ea8000c1e1900 */
[----:B------:R-:W2:Y:S02]  /*1f10*/  LDG.E R27, desc[UR42][R4.64+0x4] ;  /* 0x0000042a041b7981 */ /* 0x000ea4000c1e1900 */
[----:B--2---:R-:W-:-:S07]  /*1f20*/  IADD3 R27, -R0, R27, RZ ;  /* 0x0000001b001b7210 */ /* 0x004fce0007ffe1ff */
.L_x_343:
[----:B------:R-:W-:Y:S01]  /*1f30*/  ULDC.64 UR4, c[0x0][0xa10] ;  /* 0x0002840000047ab9 */ /* 0x000fe20000000a00 */
[----:B------:R-:W2:Y:S01]  /*1f40*/  LDL.LU R30, [R1+0x10] ;  /* 0x00001000011e7983 */ /* 0x000ea20000300800 */
[----:B------:R-:W-:-:S04]  /*1f50*/  ISETP.NE.U32.AND P0, PT, RZ, UR4, PT ;  /* 0x00000004ff007c0c */ /* 0x000fc8000bf05070 */
[----:B------:R-:W-:Y:S01]  /*1f60*/  ISETP.NE.AND.EX P0, PT, RZ, UR5, PT, P0 ;  /* 0x00000005ff007c0c */ /* 0x000fe2000bf05300 */
[----:B------:R-:W-:Y:S02]  /*1f70*/  ULDC.64 UR4, c[0x0][0xa30] ;  /* 0x00028c0000047ab9 */ /* 0x000fe40000000a00 */
[----:B------:R-:W-:-:S10]  /*1f80*/  ISETP.NE.U32.AND P1, PT, RZ, UR4, PT ;  /* 0x00000004ff007c0c */ /* 0x000fd4000bf25070 */
[----:B------:R-:W1:Y:S02]  /*1f90*/  @P0 LDC.64 R6, c[0x0][0xa10] ;  /* 0x00028400ff060b82 */ /* 0x000e640000000a00 */
[----:B-1----:R-:W-:-:S05]  /*1fa0*/  @P0 IMAD.WIDE R6, R32, 0x4, R6 ;  /* 0x0000000420060825 */ /* 0x002fca00078e0206 */
[----:B------:R-:W3:Y:S04]  /*1fb0*/  @P0 LDG.E R0, desc[UR42][R6.64] ;  /* 0x0000002a06000981 */ /* 0x000ee8000c1e1900 */
[----:B------:R1:W3:Y:S01]  /*1fc0*/  @P0 LDG.E R3, desc[UR42][R6.64+0x4] ;  /* 0x0000042a06030981 */ /* 0x0002e2000c1e1900 */
[----:B------:R-:W-:Y:S01]  /*1fd0*/  ISETP.NE.AND.EX P1, PT, RZ, UR5, PT, P1 ;  /* 0x00000005ff007c0c */ /* 0x000fe2000bf25310 */
[----:B-----5:R-:W-:-:S12]  /*1fe0*/  IMAD.MOV.U32 R24, RZ, RZ, R27 ;  /* 0x000000ffff187224 */ /* 0x020fd800078e001b */
[----:B0-----:R-:W-:-:S04]  /*1ff0*/  @P1 IADD3 R4, P2, R34, UR4, RZ ;  /* 0x0000000422041c10 */ /* 0x001fc8000ff5e0ff */
[----:B------:R-:W-:-:S05]  /*2000*/  @P1 IADD3.X R5, R33, UR5, RZ, P2, !PT ;  /* 0x0000000521051c10 */ /* 0x000fca00097fe4ff */
[----:B------:R0:W5:Y:S01]  /*2010*/  @P1 LDG.E R24, desc[UR42][R4.64] ;  /* 0x0000002a04181981 */ /* 0x000162000c1e1900 */
[----:B------:R-:W-:Y:S01]  /*2020*/  IMAD.IADD R9, R27, 0x1, -R10 ;  /* 0x000000011b097824 */ /* 0x000fe200078e0a0a */
[----:B------:R-:W-:Y:S01]  /*2030*/  LOP3.LUT R12, R8, 0xff, RZ, 0xc0, !PT ;  /* 0x000000ff080c7812 */ /* 0x000fe200078ec0ff */
[----:B------:R-:W-:Y:S01]  /*2040*/  BSSY B0, `(.L_x_344) ;  /* 0x000002d000007945 */ /* 0x000fe20003800000 */
[----:B------:R-:W-:Y:S01]  /*2050*/  SHF.R.U32.HI R11, RZ, 0x10, R8 ;  /* 0x00000010ff0b7819 */ /* 0x000fe20000011608 */
[----:B-1----:R-:W-:Y:S02]  /*2060*/  IMAD.MOV.U32 R7, RZ, RZ, RZ ;  /* 0x000000ffff077224 */ /* 0x002fe400078e00ff */
[----:B------:R0:W-:Y:S04]  /*2070*/  STL [R1+0x8c], R12 ;  /* 0x00008c0c01007387 */ /* 0x0001e80000100800 */
[----:B------:R0:W-:Y:S01]  /*2080*/  STL [R1+0x70], R11 ;  /* 0x0000700b01007387 */ /* 0x0001e20000100800 */
[----:B--2---:R-:W-:Y:S01]  /*2090*/  LOP3.LUT R30, R30, 0xffffffef, RZ, 0xc0, !PT ;  /* 0xffffffef1e1e7812 */ /* 0x004fe200078ec0ff */
[----:B---3--:R-:W-:-:S04]  /*20a0*/  @P0 IMAD.IADD R2, R3, 0x1, -R0 ;  /* 0x0000000103020824 */ /* 0x008fc800078e0a00 */
[----:B------:R-:W-:-:S05]  /*20b0*/  IMAD.IADD R126, R9, 0x1, R2 ;  /* 0x00000001097e7824 */ /* 0x000fca00078e0202 */
[C---:B------:R-:W-:Y:S02]  /*20c0*/  ISETP.GE.AND P3, PT, R126.reuse, 0x1, PT ;  /* 0x000000017e00780c */ /* 0x040fe40003f66270 */
[----:B------:R-:W-:-:S04]  /*20d0*/  IADD3 R0, R126, 0x7f, RZ ;  /* 0x0000007f7e007810 */ /* 0x000fc80007ffe0ff */
[----:B------:R-:W-:-:S04]  /*20e0*/  SHF.R.S32.HI R3, RZ, 0x1f, R0 ;  /* 0x0000001fff037819 */ /* 0x000fc80000011400 */
[----:B------:R-:W-:-:S03]  /*20f0*/  LEA.HI R3, R3, R0, RZ, 0x7 ;  /* 0x0000000003037211 */ /* 0x000fc600078f38ff */
[----:B------:R-:W-:Y:S02]  /*2100*/  @P3 LOP3.LUT R30, R30, 0x10, RZ, 0xfc, !PT ;  /* 0x000000101e1e3812 */ /* 0x000fe400078efcff */
[----:B------:R-:W-:-:S03]  /*2110*/  SHF.R.S32.HI R118, RZ, 0x7, R3 ;  /* 0x00000007ff767819 */ /* 0x000fc60000011403 */
[----:B------:R0:W-:Y:S01]  /*2120*/  STL [R1+0x10], R30 ;  /* 0x0000101e01007387 */ /* 0x0001e20000100800 */
[----:B------:R-:W-:Y:S05]  /*2130*/  @!P3 BRA `(.L_x_345) ;  /* 0x000000000074b947 */ /* 0x000fea0003800000 */
[----:B------:R-:W-:Y:S01]  /*2140*/  ISETP.NE.AND P0, PT, R11, RZ, PT ;  /* 0x000000ff0b00720c */ /* 0x000fe20003f05270 */
[----:B------:R-:W-:-:S03]  /*2150*/  ULDC UR4, c[0x0][0x9f0] ;  /* 0x00027c0000047ab9 */ /* 0x000fc60000000800 */
[----:B0-----:R-:W-:-:S04]  /*2160*/  SEL R11, R11, UR4, P0 ;  /* 0x000000040b0b7c07 */ /* 0x001fc80008000000 */
[-C--:B------:R-:W-:Y:S02]  /*2170*/  IABS R6, R11.reuse ;  /* 0x0000000b00067213 */ /* 0x080fe40000000000 */
[----:B------:R-:W-:Y:S02]  /*2180*/  IADD3 R0, R118, -0x1, R11 ;  /* 0xffffffff76007810 */ /* 0x000fe40007ffe00b */
[----:B------:R-:W0:Y:S01]  /*2190*/  I2F.RP R3, R6 ;  /* 0x0000000600037306 */ /* 0x000e220000209400 */
[-C--:B------:R-:W-:Y:S02]  /*21a0*/  IABS R10, R11.reuse ;  /* 0x0000000b000a7213 */ /* 0x080fe40000000000 */
[----:B------:R-:W-:Y:S02]  /*21b0*/  IABS R8, R0 ;  /* 0x0000000000087213 */ /* 0x000fe40000000000 */
[----:B------:R-:W-:-:S04]  /*21c0*/  LOP3.LUT R0, R0, R11, RZ, 0x3c, !PT ;  /* 0x0000000b00007212 */ /* 0x000fc800078e3cff */
[----:B------:R-:W-:Y:S01]  /*21d0*/  ISETP.GE.AND P2, PT, R0, RZ, PT ;  /* 0x000000ff0000720c */ /* 0x000fe20003f46270 */
[----:B0-----:R-:W0:Y:S02]  /*21e0*/  MUFU.RCP R3, R3 ;  /* 0x0000000300037308 */ /* 0x001e240000001000 */
[----:B0-----:R-:W-:Y:S02]  /*21f0*/  VIADD R4, R3, 0xffffffe ;  /* 0x0ffffffe03047836 */ /* 0x001fe40000000000 */
[----:B------:R-:W-:-:S04]  /*2200*/  IMAD.MOV R3, RZ, RZ, -R10 ;  /* 0x000000ffff037224 */ /* 0x000fc800078e0a0a */
[----:B------:R0:W1:Y:S02]  /*2210*/  F2I.FTZ.U32.TRUNC.NTZ R5, R4 ;  /* 0x0000000400057305 */ /* 0x000064000021f000 */
[----:B0-----:R-:W-:Y:S01]  /*2220*/  MOV R4, RZ ;  /* 0x000000ff00047202 */ /* 0x001fe20000000f00 */
[----:B-1----:R-:W-:-:S04]  /*2230*/  IMAD.MOV R7, RZ, RZ, -R5 ;  /* 0x000000ffff077224 */ /* 0x002fc800078e0a05 */
[----:B------:R-:W-:-:S04]  /*2240*/  IMAD R7, R7, R6, RZ ;  /* 0x0000000607077224 */ /* 0x000fc800078e02ff */
[----:B------:R-:W-:-:S06]  /*2250*/  IMAD.HI.U32 R5, R5, R7, R4 ;  /* 0x0000000705057227 */ /* 0x000fcc00078e0004 */
        /* <DEDUP_REMOVED lines=8> */
[----:B------:R-:W-:Y:S01]  /*22e0*/  @!P2 IMAD.MOV R5, RZ, RZ, -R5 ;  /* 0x000000ffff05a224 */ /* 0x000fe200078e0a05 */
[----:B------:R-:W-:-:S04]  /*22f0*/  @!P1 LOP3.LUT R5, RZ, R11, RZ, 0x33, !PT ;  /* 0x0000000bff059212 */ /* 0x000fc800078e33ff */
[----:B------:R-:W-:-:S07]  /*2300*/  MOV R7, R5 ;  /* 0x0000000500077202 */ /* 0x000fce0000000f00 */
.L_x_345:
[----:B------:R-:W-:Y:S05]  /*2310*/  BSYNC B0 ;  /* 0x0000000000007941 */ /* 0x000fea0003800000 */
.L_x_344:
[----:B------:R-:W-:-:S05]  /*2320*/  IMAD R0, R12, R7, RZ ;  /* 0x000000070c007224 */ /* 0x000fca00078e02ff */
[C---:B------:R-:W-:Y:S01]  /*2330*/  VIADDMNMX R7, R0.reuse, R7, R118, PT ;  /* 0x0000000700077246 */ /* 0x040fe20003800176 */
[----:B------:R-:W-:-:S04]  /*2340*/  IMAD R0, R0, 0x80, -R9 ;  /* 0x0000008000007824 */ /* 0x000fc800078e0a09 */
[----:B------:R-:W-:Y:S01]  /*2350*/  IMAD R7, R7, 0x80, -R9 ;  /* 0x0000008007077824 */ /* 0x000fe200078e0a09 */
[----:B------:R-:W-:-:S04]  /*2360*/  VIMNMX R0, RZ, R0, !PT ;  /* 0x00000000ff007248 */ /* 0x000fc80007fe0100 */
[----:B------:R-:W-:Y:S02]  /*2370*/  VIMNMX R7, R7, R2, PT ;  /* 0x0000000207077248 */ /* 0x000fe40003fe0100 */
[----:B------:R-:W-:Y:S02]  /*2380*/  SHF.R.U32.HI R25, RZ, 0x7, R0 ;  /* 0x00000007ff197819 */ /* 0x000fe40000011600 */
[----:B------:R-:W-:-:S03]  /*2390*/  ISETP.GT.AND P0, PT, R7, R0, PT ;  /* 0x000000000700720c */ /* 0x000fc60003f04270 */
[----:B------:R-:W-:-:S10]  /*23a0*/  IMAD.MOV.U32 R26, RZ, RZ, R25 ;  /* 0x000000ffff1a7224 */ /* 0x000fd400078e0019 */
[----:B------:R-:W-:-:S05]  /*23b0*/  @P0 VIADD R3, R7, 0x7f ;  /* 0x0000007f07030836 */ /* 0x000fca0000000000 */
[----:B------:R-:W-:-:S04]  /*23c0*/  @P0 SHF.R.S32.HI R0, RZ, 0x1f, R3 ;  /* 0x0000001fff000819 */ /* 0x000fc80000011403 */
[----:B------:R-:W-:-:S04]  /*23d0*/  @P0 LEA.HI R0, R0, R3, RZ, 0x7 ;  /* 0x0000000300000211 */ /* 0x000fc800078f38ff */
[----:B------:R-:W-:Y:S02]  /*23e0*/  @P0 SHF.R.S32.HI R26, RZ, 0x7, R0 ;  /* 0x00000007ff1a0819 */ /* 0x000fe40000011400 */
[----:B------:R-:W-:Y:S02]  /*23f0*/  PLOP3.LUT P0, PT, PT, PT, PT, 0x80, 0x0 ;  /* 0x000000000000781c */ /* 0x000fe40003f0f070 */
[----:B------:R-:W-:-:S13]  /*2400*/  ISETP.GT.AND P1, PT, R26, R25, PT ;  /* 0x000000191a00720c */ /* 0x000fda0003f24270 */
[----:B------:R-:W-:Y:S05]  /*2410*/  @!P1 BRA `(.L_x_346) ;  /* 0x000000a800a09947 */ /* 0x000fea0003800000 */
[----:B------:R-:W-:Y:S01]  /*2420*/  IADD3 R0, R22, 0x28400, RZ ;  /* 0x0002840016007810 */ /* 0x000fe20007ffe0ff */
[----:B------:R-:W-:Y:S03]  /*2430*/  BSSY B6, `(.L_x_347) ;  /* 0x0000013000067945 */ /* 0x000fe60003800000 */
[----:B------:R-:W-:-:S13]  /*2440*/  LOP3.LUT P0, RZ, R0, 0x3ff, RZ, 0xc0, !PT ;  /* 0x000003ff00ff7812 */ /* 0x000fda000780c0ff */
[----:B------:R-:W-:Y:S05]  /*2450*/  @!P0 BRA `(.L_x_348) ;  /* 0x0000000000408947 */ /* 0x000fea0003800000 */
[----:B------:R-:W-:Y:S01]  /*2460*/  MOV R14, 0x0 ;  /* 0x00000000000e7802 */ /* 0x000fe20000000f00 */
[----:B------:R-:W-:Y:S01]  /*2470*/  ULDC.64 UR4, c[0x4][0xc0] ;  /* 0x0100300000047ab9 */ /* 0x000fe20000000a00 */
[----:B------:R-:W-:Y:S01]  /*2480*/  ULDC.64 UR6, c[0x4][0x20] ;  /* 0x0100080000067ab9 */ /* 0x000fe20000000a00 */
[----:B0-----:R-:W-:Y:S01]  /*2490*/  IMAD.U32 R4, RZ, RZ, UR4 ;  /* 0x00000004ff047e24 */ /* 0x001fe2000f8e00ff */
[----:B------:R-:W-:Y:S01]  /*24a0*/  MOV R10, UR6 ;  /* 0x00000006000a7c02 */ /* 0x000fe20008000f00 */
[----:B------:R-:W-:Y:S01]  /*24b0*/  IMAD.U32 R5, RZ, RZ, UR5 ;  /* 0x00000005ff057e24 */ /* 0x000fe2000f8e00ff */
[----:B------:R-:W0:Y:S01]  /*24c0*/  LDC.64 R14, c[0x4][R14] ;  /* 0x010000000e0e7b82 */ /* 0x000e220000000a00 */
[----:B------:R-:W-:Y:S01]  /*24d0*/  ULDC.64 UR4, c[0x4][0xc8] ;  /* 0x0100320000047ab9 */ /* 0x000fe20000000a00 */
[----:B------:R-:W-:Y:S02]  /*24e0*/  IMAD.U32 R11, RZ, RZ, UR7 ;  /* 0x00000007ff0b7e24 */ /* 0x000fe4000f8e00ff */
[----:B------:R-:W-:-:S02]  /*24f0*/  IMAD.U32 R6, RZ, RZ, UR4 ;  /* 0x00000004ff067e24 */ /* 0x000fc4000f8e00ff */
[----:B------:R-:W-:Y:S02]  /*2500*/  IMAD.U32 R7, RZ, RZ, UR5 ;  /* 0x00000005ff077e24 */ /* 0x000fe4000f8e00ff */
[----:B------:R-:W-:Y:S02]  /*2510*/  IMAD.MOV.U32 R8, RZ, RZ, 0x70 ;  /* 0x00000070ff087424 */ /* 0x000fe400078e00ff */
[----:B------:R-:W-:Y:S02]  /*2520*/  IMAD.MOV.U32 R12, RZ, RZ, 0x1 ;  /* 0x00000001ff0c7424 */ /* 0x000fe400078e00ff */
[----:B------:R-:W-:-:S07]  /*2530*/  IMAD.MOV.U32 R13, RZ, RZ, RZ ;  /* 0x000000ffff0d7224 */ /* 0x000fce00078e00ff */
[----:B------:R-:W-:-:S07]  /*2540*/  LEPC R20, `(.L_x_348) ;  /* 0x000000001014794e */ /* 0x000fce0000000000 */
[----:B0----5:R-:W-:Y:S05]  /*2550*/  CALL.ABS.NOINC R14 ;  /* 0x000000000e007343 */ /* 0x021fea0003c00000 */
.L_x_348:
[----:B------:R-:W-:Y:S05]  /*2560*/  BSYNC B6 ;  /* 0x0000000000067941 */ /* 0x000fea0003800000 */
.L_x_347:
        /* <DEDUP_REMOVED lines=20> */
.L_x_350:
[----:B------:R-:W-:Y:S05]  /*26b0*/  BSYNC B6 ;  /* 0x0000000000067941 */ /* 0x000fea0003800000 */
.L_x_349:
[----:B------:R-:W-:Y:S01]  /*26c0*/  ULDC.64 UR4, c[0x0][0x9f8] ;  /* 0x00027e0000047ab9 */ /* 0x000fe20000000a00 */
[----:B------:R-:W-:Y:S01]  /*26d0*/  MOV R0, R32 ;  /* 0x0000002000007202 */ /* 0x000fe20000000f00 */
[----:B------:R-:W1:Y:S01]  /*26e0*/  LDC R35, c[0x0][0x3f4] ;  /* 0x0000fd00ff237b82 */ /* 0x000e620000000800 */
[----:B------:R-:W-:Y:S01]  /*26f0*/  ISETP.NE.U32.AND P0, PT, RZ, UR4, PT ;  /* 0x00000004ff007c0c */ /* 0x000fe2000bf05070 */
[----:B------:R-:W-:-:S03]  /*2700*/  IMAD.MOV.U32 R20, RZ, RZ, R30 ;  /* 0x000000ffff147224 */ /* 0x000fc600078e001e */
[----:B------:R-:W-:Y:S01]  /*2710*/  ISETP.NE.AND.EX P0, PT, RZ, UR5, PT, P0 ;  /* 0x00000005ff007c0c */ /* 0x000fe2000bf05300 */
[----:B------:R-:W2:Y:S02]  /*2720*/  S2R R21, SR_TID.X ;  /* 0x0000000000157919 */ /* 0x000ea40000002100 */
[----:B------:R-:W3:Y:S01]  /*2730*/  LDC.64 R104, c[0x0][0x300] ;  /* 0x0000c000ff687b82 */ /* 0x000ee20000000a00 */
[----:B------:R-:W-:-:S07]  /*2740*/  IMAD.IADD R88, R28, 0x1, R27 ;  /* 0x000000011c587824 */ /* 0x000fce00078e021b */
[----:B0-----:R-:W0:Y:S02]  /*2750*/  LDC.64 R12, c[0x0][0x3f8] ;  /* 0x0000fe00ff0c7b82 */ /* 0x001e240000000a00 */
[----:B------:R-:W-:-:S04]  /*2760*/  @P0 IADD3 R4, P1, R34, UR4, RZ ;  /* 0x0000000422040c10 */ /* 0x000fc8000ff3e0ff */
[----:B------:R-:W-:Y:S01]  /*2770*/  @P0 IADD3.X R5, R33, UR5, RZ, P1, !PT ;  /* 0x0000000521050c10 */ /* 0x000fe20008ffe4ff */
[----:B------:R-:W-:-:S04]  /*2780*/  ULDC.64 UR4, c[0x0][0xa08] ;  /* 0x0002820000047ab9 */ /* 0x000fc80000000a00 */
[----:B------:R4:W4:Y:S01]  /*2790*/  @P0 LDG.E R0, desc[UR42][R4.64] ;  /* 0x0000002a04000981 */ /* 0x000922000c1e1900 */
[----:B-1----:R-:W-:Y:S02]  /*27a0*/  ISETP.GE.AND P2, PT, R16, R35, PT ;  /* 0x000000231000720c */ /* 0x002fe40003f46270 */
[----:B------:R-:W-:Y:S02]  /*27b0*/  LOP3.LUT R20, R20, 0xfffffffd, RZ, 0xc0, !PT ;  /* 0xfffffffd14147812 */ /* 0x000fe400078ec0ff */
[----:B------:R-:W-:Y:S02]  /*27c0*/  SHF.R.S32.HI R37, RZ, 0x1f, R88 ;  /* 0x0000001fff257819 */ /* 0x000fe40000011458 */
[----:B------:R-:W-:Y:S02]  /*27d0*/  ISETP.NE.U32.AND P0, PT, RZ, UR4, PT ;  /* 0x00000004ff007c0c */ /* 0x000fe4000bf05070 */
[----:B------:R-:W-:Y:S01]  /*27e0*/  SHF.R.S32.HI R36, RZ, 0x1f, R23 ;  /* 0x0000001fff247819 */ /* 0x000fe20000011417 */
[-C--:B---3--:R-:W-:Y:S01]  /*27f0*/  IMAD R6, R37, R104.reuse, RZ ;  /* 0x0000006825067224 */ /* 0x088fe200078e02ff */
[----:B--2---:R-:W-:Y:S01]  /*2800*/  SHF.R.U32.HI R32, RZ, 0x7, R21 ;  /* 0x00000007ff207819 */ /* 0x004fe20000011615 */
[----:B----4-:R-:W-:Y:S01]  /*2810*/  IMAD.WIDE.U32 R4, R88, R104, RZ ;  /* 0x0000006858047225 */ /* 0x010fe200078e00ff */
[----:B------:R-:W-:Y:S01]  /*2820*/  ISETP.NE.AND.EX P0, PT, RZ, UR5, PT, P0 ;  /* 0x00000005ff007c0c */ /* 0x000fe2000bf05300 */
[----:B------:R-:W-:Y:S01]  /*2830*/  ULDC.64 UR4, c[0x0][0x308] ;  /* 0x0000c20000047ab9 */ /* 0x000fe20000000a00 */
[----:B------:R-:W-:Y:S01]  /*2840*/  @P2 LOP3.LUT R20, R20, 0x2, RZ, 0xfc, !PT ;  /* 0x0000000214142812 */ /* 0x000fe200078efcff */
[----:B------:R-:W-:Y:S01]  /*2850*/  IMAD R3, R88, R105, R6 ;  /* 0x0000006958037224 */ /* 0x000fe200078e0206 */
[----:B------:R-:W-:Y:S01]  /*2860*/  ISETP.NE.AND P6, PT, R32, 0x1, PT ;  /* 0x000000012000780c */ /* 0x000fe20003fc5270 */
[----:B------:R-:W1:Y:S01]  /*2870*/  LDC.64 R6, c[0x0][0x408] ;  /* 0x00010200ff067b82 */ /* 0x000e620000000a00 */
[----:B------:R-:W-:Y:S01]  /*2880*/  IADD3 R27, R23, 0x20, RZ ;  /* 0x00000020171b7810 */ /* 0x000fe20007ffe0ff */
[----:B------:R2:W-:Y:S01]  /*2890*/  STL [R1+0x10], R20 ;  /* 0x0000101401007387 */ /* 0x0005e20000100800 */
[----:B------:R-:W-:-:S02]  /*28a0*/  IMAD.IADD R5, R5, 0x1, R3 ;  /* 0x0000000105057824 */ /* 0x000fc400078e0203 */
[----:B------:R-:W-:Y:S01]  /*28b0*/  IMAD.SHL.U32 R28, R23, 0x80, RZ ;  /* 0x00000080171c7824 */ /* 0x000fe200078e00ff */
[----:B------:R-:W3:Y:S01]  /*28c0*/  LDL R15, [R1+0x5c] ;  /* 0x00005c00010f7983 */ /* 0x000ee20000100800 */
[----:B------:R-:W-:-:S03]  /*28d0*/  IMAD.WIDE.U32 R4, R31, UR4, R4 ;  /* 0x000000041f047c25 */ /* 0x000fc6000f8e0004 */
[----:B------:R-:W4:Y:S01]  /*28e0*/  LDL R14, [R1+0x58] ;  /* 0x00005800010e7983 */ /* 0x000f220000100800 */
[----:B------:R-:W-:Y:S01]  /*28f0*/  IMAD R103, R31, UR5, R5 ;  /* 0x000000051f677c24 */ /* 0x000fe2000f8e0205 */
[----:B------:R-:W-:Y:S01]  /*2900*/  ULDC.64 UR4, c[0x0][0x310] ;  /* 0x0000c40000047ab9 */ /* 0x000fe20000000a00 */
[----:B------:R-:W-:Y:S01]  /*2910*/  IMAD.MOV.U32 R102, RZ, RZ, R4 ;  /* 0x000000ffff667224 */ /* 0x000fe200078e0004 */
[----:B--2---:R-:W2:Y:S01]  /*2920*/  LDL R20, [R1+0x60] ;  /* 0x0000600001147983 */ /* 0x004ea20000100800 */
[----:B0-----:R-:W-:-:S03]  /*2930*/  IMAD.WIDE.U32 R98, R23, R12, R18 ;  /* 0x0000000c17627225 */ /* 0x001fc600078e0012 */
[----:B------:R-:W4:Y:S01]  /*2940*/  LDL R11, [R1+0x54] ;  /* 0x00005400010b7983 */ /* 0x000f220000100800 */
[----:B------:R-:W-:Y:S02]  /*2950*/  VIADD R21, R23, 0x40 ;  /* 0x0000004017157836 */ /* 0x000fe40000000000 */
[----:B------:R-:W-:Y:S02]  /*2960*/  IMAD.SHL.U32 R27, R27, 0x80, RZ ;  /* 0x000000801b1b7824 */ /* 0x000fe400078e00ff */
[----:B------:R-:W-:Y:S01]  /*2970*/  IMAD.SHL.U32 R21, R21, 0x80, RZ ;  /* 0x0000008015157824 */ /* 0x000fe200078e00ff */
[----:B------:R-:W-:Y:S01]  /*2980*/  LOP3.LUT R28, R28, 0x380, RZ, 0xc0, !PT ;  /* 0x000003801c1c7812 */ /* 0x000fe200078ec0ff */
[----:B------:R-:W-:Y:S01]  /*2990*/  IMAD.WIDE.U32 R96, R23, R12, R16 ;  /* 0x0000000c17607225 */ /* 0x000fe200078e0010 */
[----:B------:R-:W-:Y:S02]  /*29a0*/  LOP3.LUT R27, R27, 0x380, RZ, 0xc0, !PT ;  /* 0x000003801b1b7812 */ /* 0x000fe400078ec0ff */
[----:B------:R-:W-:Y:S01]  /*29b0*/  LOP3.LUT R21, R21, 0x380, RZ, 0xc0, !PT ;  /* 0x0000038015157812 */ /* 0x000fe200078ec0ff */
[----:B------:R-:W-:-:S02]  /*29c0*/  VIADD R8, R23, 0x60 ;  /* 0x0000006017087836 */ /* 0x000fc40000000000 */
[----:B------:R-:W-:Y:S02]  /*29d0*/  IMAD.SHL.U32 R30, R23, 0x80, RZ ;  /* 0x00000080171e7824 */ /* 0x000fe400078e00ff */
[----:B------:R-:W-:-:S03]  /*29e0*/  IMAD.SHL.U32 R8, R8, 0x80, RZ ;  /* 0x0000008008087824 */ /* 0x000fc600078e00ff */
[----:B------:R-:W-:Y:S02]  /*29f0*/  LOP3.LUT R30, R30, 0x380, RZ, 0xc0, !PT ;  /* 0x000003801e1e7812 */ /* 0x000fe400078ec0ff */
[----:B------:R-:W-:Y:S02]  /*2a00*/  LOP3.LUT R8, R8, 0x380, RZ, 0xc0, !PT ;  /* 0x0000038008087812 */ /* 0x000fe400078ec0ff */
[----:B------:R-:W-:Y:S01]  /*2a10*/  SHF.R.U32.HI R30, RZ, 0x3, R30 ;  /* 0x00000003ff1e7819 */ /* 0x000fe2000001161e */
[C---:B------:R-:W-:Y:S01]  /*2a20*/  IMAD.SHL.U32 R90, R104.reuse, 0x20, RZ ;  /* 0x00000020685a7824 */ /* 0x040fe200078e00ff */
[----:B------:R-:W-:Y:S01]  /*2a30*/  SHF.L.U64.HI R91, R104, 0x5, R105 ;  /* 0x00000005685b7819 */ /* 0x000fe20000010269 */
[C---:B------:R-:W-:Y:S02]  /*2a40*/  VIADD R33, R23.reuse, 0x20 ;  /* 0x0000002017217836 */ /* 0x040fe40000000000 */
[----:B------:R-:W-:-:S03]  /*2a50*/  IMAD.WIDE.U32 R128, R23, R104, R90 ;  /* 0x0000006817807225 */ /* 0x000fc600078e005a */
[----:B------:R-:W-:Y:S01]  /*2a60*/  SHF.R.S32.HI R116, RZ, 0x1f, R33 ;  /* 0x0000001fff747819 */ /* 0x000fe20000011421 */
[C---:B-1----:R-:W-:Y:S01]  /*2a70*/  IMAD.WIDE.U32 R94, R23.reuse, R6, R18 ;  /* 0x00000006175e7225 */ /* 0x042fe200078e0012 */
[----:B------:R-:W-:-:S03]  /*2a80*/  IADD3 R33, R23, 0x60, RZ ;  /* 0x0000006017217810 */ /* 0x000fc60007ffe0ff */
[----:B------:R-:W-:-:S04]  /*2a90*/  IMAD.WIDE.U32 R92, R23, R6, R16 ;  /* 0x00000006175c7225 */ /* 0x000fc800078e0010 */
[C---:B------:R-:W-:Y:S01]  /*2aa0*/  VIADD R34, R23.reuse, 0x40 ;  /* 0x0000004017227836 */ /* 0x040fe20000000000 */
[----:B------:R-:W-:Y:S01]  /*2ab0*/  SHF.R.S32.HI R114, RZ, 0x1f, R33 ;  /* 0x0000001fff727819 */ /* 0x000fe20000011421 */
[----:B------:R-:W-:-:S03]  /*2ac0*/  IMAD.WIDE.U32 R46, R23, R104, R16 ;  /* 0x00000068172e7225 */ /* 0x000fc600078e0010 */
[----:B------:R-:W-:Y:S01]  /*2ad0*/  SHF.R.S32.HI R115, RZ, 0x1f, R34 ;  /* 0x0000001fff737819 */ /* 0x000fe20000011422 */
[----:B------:R-:W-:Y:S01]  /*2ae0*/  VIADD R124, R32, 0x8 ;  /* 0x00000008207c7836 */ /* 0x000fe20000000000 */
[C---:B------:R-:W-:Y:S01]  /*2af0*/  SHF.L.U64.HI R32, R104.reuse, 0x6, R105 ;  /* 0x0000000668207819 */ /* 0x040fe20000010269 */
[----:B------:R-:W-:Y:S01]  /*2b00*/  IMAD.SHL.U32 R125, R104, 0x80, RZ ;  /* 0x00000080687d7824 */ /* 0x000fe200078e00ff */
[----:B------:R-:W-:Y:S02]  /*2b10*/  SHF.R.S32.HI R3, RZ, 0x1f, R0 ;  /* 0x0000001fff037819 */ /* 0x000fe40000011400 */
[----:B------:R-:W-:Y:S01]  /*2b20*/  SEL R100, R0, RZ, !P0 ;  /* 0x000000ff00647207 */ /* 0x000fe20004000000 */
[----:B------:R-:W-:Y:S01]  /*2b30*/  IMAD R0, R36, R12, RZ ;  /* 0x0000000c24007224 */ /* 0x000fe200078e02ff */
[----:B------:R-:W-:-:S03]  /*2b40*/  SEL R3, R3, RZ, !P0 ;  /* 0x000000ff03037207 */ /* 0x000fc60004000000 */
[----:B------:R-:W-:-:S04]  /*2b50*/  IMAD.WIDE.U32 R102, R100, UR4, R102 ;  /* 0x0000000464667c25 */ /* 0x000fc8000f8e0066 */
[----:B------:R-:W-:-:S04]  /*2b60*/  IMAD R43, R3, UR4, RZ ;  /* 0x00000004032b7c24 */ /* 0x000fc8000f8e02ff */
[----:B------:R-:W-:Y:S01]  /*2b70*/  IMAD R43, R100, UR5, R43 ;  /* 0x00000005642b7c24 */ /* 0x000fe2000f8e022b */
[----:B------:R-:W-:Y:S05]  /*2b80*/  @!P6 WARPSYNC.ALL ;  /* 0x000000000000e948 */ /* 0x000fea0003800000 */
[----:B------:R-:W-:Y:S02]  /*2b90*/  ULDC.64 UR4, c[0x0][0x330] ;  /* 0x0000cc0000047ab9 */ /* 0x000fe40000000a00 */
[----:B------:R-:W-:-:S04]  /*2ba0*/  IMAD.WIDE.U32 R4, R31, UR4, R16 ;  /* 0x000000041f047c25 */ /* 0x000fc8000f8e0010 */
[----:B------:R-:W-:Y:S01]  /*2bb0*/  IMAD R5, R31, UR5, R5 ;  /* 0x000000051f057c24 */ /* 0x000fe2000f8e0205 */
[----:B------:R-:W-:Y:S02]  /*2bc0*/  ULDC.64 UR4, c[0x0][0x338] ;  /* 0x0000ce0000047ab9 */ /* 0x000fe40000000a00 */
[----:B------:R-:W-:Y:S01]  /*2bd0*/  IMAD R111, R3, UR4, RZ ;  /* 0x00000004036f7c24 */ /* 0x000fe2000f8e02ff */
[----:B------:R-:W-:-:S03]  /*2be0*/  SEL R3, R35, RZ, P2 ;  /* 0x000000ff23037207 */ /* 0x000fc60001000000 */
[C---:B------:R-:W-:Y:S02]  /*2bf0*/  IMAD R111, R100.reuse, UR5, R111 ;  /* 0x00000005646f7c24 */ /* 0x040fe4000f8e026f */
[----:B------:R-:W-:Y:S01]  /*2c00*/  IMAD.WIDE.U32 R100, R100, UR4, R4 ;  /* 0x0000000464647c25 */ /* 0x000fe2000f8e0004 */
[----:B------:R-:W-:Y:S03]  /*2c10*/  @!P6 BAR.SYNC.DEFER_BLOCKING 0x9, 0x100 ;  /* 0x024400000000eb1d */ /* 0x000fe60000010000 */
[C---:B------:R-:W-:Y:S02]  /*2c20*/  IMAD R5, R23.reuse, R13, R0 ;  /* 0x0000000d17057224 */ /* 0x040fe400078e0200 */
[----:B------:R-:W-:Y:S01]  /*2c30*/  IMAD R0, R36, R6, RZ ;  /* 0x0000000624007224 */ /* 0x000fe200078e02ff */
[C---:B------:R-:W-:Y:S01]  /*2c40*/  IADD3 R88, P0, R23.reuse, R88, RZ ;  /* 0x0000005817587210 */ /* 0x040fe20007f1e0ff */
[----:B------:R-:W-:Y:S01]  /*2c50*/  IMAD.IADD R3, R16, 0x1, R3 ;  /* 0x0000000110037824 */ /* 0x000fe200078e0203 */
[----:B------:R-:W-:Y:S01]  /*2c60*/  ULDC UR4, c[0x0][0x2f4] ;  /* 0x0000bd0000047ab9 */ /* 0x000fe20000000800 */
[----:B------:R-:W-:-:S03]  /*2c70*/  IMAD R9, R23, R7, R0 ;  /* 0x0000000717097224 */ /* 0x000fc600078e0200 */
[----:B------:R-:W-:-:S04]  /*2c80*/  SHF.R.S32.HI R0, RZ, 0x1f, R3 ;  /* 0x0000001fff007819 */ /* 0x000fc80000011403 */
[CC--:B------:R-:W-:Y:S02]  /*2c90*/  LEA.HI R108, R0.reuse, R3.reuse, RZ, 0x4 ;  /* 0x00000003006c7211 */ /* 0x0c0fe400078f20ff */
[----:B------:R-:W-:Y:S01]  /*2ca0*/  LEA.HI R4, R0, R3, RZ, 0x7 ;  /* 0x0000000300047211 */ /* 0x000fe200078f38ff */
[----:B------:R-:W-:Y:S01]  /*2cb0*/  IMAD.IADD R97, R5, 0x1, R97 ;  /* 0x0000000105617824 */ /* 0x000fe200078e0261 */
[--C-:B------:R-:W-:Y:S02]  /*2cc0*/  LOP3.LUT R3, R27, 0x70, R108.reuse, 0xf8, !PT ;  /* 0x000000701b037812 */ /* 0x100fe400078ef86c */
[----:B------:R-:W-:Y:S02]  /*2cd0*/  IADD3 R99, R99, R5, RZ ;  /* 0x0000000563637210 */ /* 0x000fe40007ffe0ff */
[----:B------:R-:W-:Y:S01]  /*2ce0*/  LOP3.LUT R0, R28, 0x70, R108, 0xf8, !PT ;  /* 0x000000701c007812 */ /* 0x000fe200078ef86c */
[C---:B------:R-:W-:Y:S01]  /*2cf0*/  VIADD R28, R23.reuse, 0x20 ;  /* 0x00000020171c7836 */ /* 0x040fe20000000000 */
[----:B------:R-:W-:-:S02]  /*2d00*/  IADD3 R27, R23, 0x40, RZ ;  /* 0x00000040171b7810 */ /* 0x000fc40007ffe0ff */
[----:B------:R-:W-:Y:S01]  /*2d10*/  LOP3.LUT R5, R21, 0x70, R108, 0xf8, !PT ;  /* 0x0000007015057812 */ /* 0x000fe200078ef86c */
[----:B------:R-:W-:Y:S02]  /*2d20*/  VIADD R21, R23, 0x60 ;  /* 0x0000006017157836 */ /* 0x000fe40000000000 */
[----:B------:R-:W-:Y:S02]  /*2d30*/  IMAD.SHL.U32 R27, R27, 0x80, RZ ;  /* 0x000000801b1b7824 */ /* 0x000fe400078e00ff */
[----:B------:R-:W-:Y:S02]  /*2d40*/  IMAD.SHL.U32 R28, R28, 0x80, RZ ;  /* 0x000000801c1c7824 */ /* 0x000fe400078e00ff */
[----:B------:R-:W-:Y:S01]  /*2d50*/  IMAD.SHL.U32 R21, R21, 0x80, RZ ;  /* 0x0000008015157824 */ /* 0x000fe200078e00ff */
[----:B------:R-:W-:Y:S02]  /*2d60*/  LOP3.LUT R27, R27, 0x380, RZ, 0xc0, !PT ;  /* 0x000003801b1b7812 */ /* 0x000fe400078ec0ff */
[----:B------:R-:W-:-:S02]  /*2d70*/  LOP3.LUT R28, R28, 0x380, RZ, 0xc0, !PT ;  /* 0x000003801c1c7812 */ /* 0x000fc400078ec0ff */
[----:B------:R-:W-:Y:S02]  /*2d80*/  LOP3.LUT R21, R21, 0x380, RZ, 0xc0, !PT ;  /* 0x0000038015157812 */ /* 0x000fe400078ec0ff */
[----:B------:R-:W-:Y:S02]  /*2d90*/  SHF.L.U32 R4, R4, 0x7, RZ ;  /* 0x0000000704047819 */ /* 0x000fe400000006ff */
[----:B------:R-:W-:Y:S02]  /*2da0*/  SHF.R.U32.HI R28, RZ, 0x3, R28 ;  /* 0x00000003ff1c7819 */ /* 0x000fe4000001161c */
[----:B------:R-:W-:Y:S02]  /*2db0*/  SHF.R.U32.HI R27, RZ, 0x3, R27 ;  /* 0x00000003ff1b7819 */ /* 0x000fe4000001161b */
[----:B------:R-:W-:Y:S02]  /*2dc0*/  LOP3.LUT R8, R8, 0x70, R108, 0xf8, !PT ;  /* 0x0000007008087812 */ /* 0x000fe400078ef86c */
[----:B------:R-:W-:-:S02]  /*2dd0*/  SHF.R.U32.HI R21, RZ, 0x3, R21 ;  /* 0x00000003ff157819 */ /* 0x000fc40000011615 */
[----:B------:R-:W-:Y:S01]  /*2de0*/  LOP3.LUT R31, R0, R30, RZ, 0x3c, !PT ;  /* 0x0000001e001f7212 */ /* 0x000fe200078e3cff */
[----:B------:R-:W-:Y:S01]  /*2df0*/  IMAD R0, R36, R104, RZ ;  /* 0x0000006824007224 */ /* 0x000fe200078e02ff */
[----:B------:R-:W-:Y:S02]  /*2e00*/  LOP3.LUT R4, R4, 0xffffc000, RZ, 0xc0, !PT ;  /* 0xffffc00004047812 */ /* 0x000fe400078ec0ff */
[----:B------:R-:W-:Y:S02]  /*2e10*/  LOP3.LUT R3, R3, R28, RZ, 0x3c, !PT ;  /* 0x0000001c03037212 */ /* 0x000fe400078e3cff */
[----:B------:R-:W-:Y:S01]  /*2e20*/  LOP3.LUT R5, R5, R27, RZ, 0x3c, !PT ;  /* 0x0000001b05057212 */ /* 0x000fe200078e3cff */
[----:B------:R-:W-:Y:S01]  /*2e30*/  IMAD R41, R23, R105, R0 ;  /* 0x0000006917297224 */ /* 0x000fe200078e0200 */
[----:B------:R-:W-:Y:S02]  /*2e40*/  LOP3.LUT R27, R8, R21, RZ, 0x3c, !PT ;  /* 0x00000015081b7212 */ /* 0x000fe400078e3cff */
[----:B---3--:R-:W-:-:S02]  /*2e50*/  IADD3 R30, R3, R4, R15 ;  /* 0x00000004031e7210 */ /* 0x008fc40007ffe00f */
[-C--:B--2---:R-:W-:Y:S02]  /*2e60*/  IADD3 R31, R31, R4.reuse, R20 ;  /* 0x000000041f1f7210 */ /* 0x084fe40007ffe014 */
[-C--:B----4-:R-:W-:Y:S02]  /*2e70*/  IADD3 R28, R5, R4.reuse, R14 ;  /* 0x00000004051c7210 */ /* 0x090fe40007ffe00e */
[----:B------:R-:W-:Y:S01]  /*2e80*/  IADD3 R27, R27, R4, R11 ;  /* 0x000000041b1b7210 */ /* 0x000fe20007ffe00b */
[----:B------:R-:W-:Y:S01]  /*2e90*/  IMAD.IADD R4, R41, 0x1, R129 ;  /* 0x0000000129047824 */ /* 0x000fe200078e0281 */
[----:B------:R-:W-:Y:S01]  /*2ea0*/  IADD3 R3, P1, R90, R128, RZ ;  /* 0x000000805a037210 */ /* 0x000fe20007f3e0ff */
[----:B------:R-:W-:Y:S02]  /*2eb0*/  IMAD.IADD R95, R95, 0x1, R9 ;  /* 0x000000015f5f7824 */ /* 0x000fe400078e0209 */
[----:B------:R-:W-:Y:S01]  /*2ec0*/  IMAD.IADD R93, R9, 0x1, R93 ;  /* 0x00000001095d7824 */ /* 0x000fe200078e025d */
[----:B-----5:R-:W-:Y:S01]  /*2ed0*/  SHF.R.S32.HI R9, RZ, 0x1f, R24 ;  /* 0x0000001fff097819 */ /* 0x020fe20000011418 */
[----:B------:R-:W-:Y:S01]  /*2ee0*/  IMAD.X R33, R4, 0x1, R91, P1 ;  /* 0x0000000104217824 */ /* 0x000fe200008e065b */
[----:B------:R-:W-:Y:S01]  /*2ef0*/  IADD3 R34, P1, R3, R90, RZ ;  /* 0x0000005a03227210 */ /* 0x000fe20007f3e0ff */
[----:B------:R-:W-:Y:S01]  /*2f00*/  IMAD.X R89, R36, 0x1, R37, P0 ;  /* 0x0000000124597824 */ /* 0x000fe200000e0625 */
[----:B------:R-:W-:Y:S01]  /*2f10*/  IADD3 R40, P0, R102, R46, RZ ;  /* 0x0000002e66287210 */ /* 0x000fe20007f1e0ff */
[----:B------:R-:W-:-:S02]  /*2f20*/  IMAD R10, R9, R12, RZ ;  /* 0x0000000c090a7224 */ /* 0x000fc400078e02ff */
[----:B------:R-:W-:Y:S02]  /*2f30*/  IMAD R9, R9, R6, RZ ;  /* 0x0000000609097224 */ /* 0x000fe400078e02ff */
[----:B------:R-:W-:Y:S02]  /*2f40*/  IMAD.IADD R36, R47, 0x1, R41 ;  /* 0x000000012f247824 */ /* 0x000fe400078e0229 */
[----:B------:R-:W-:Y:S02]  /*2f50*/  IMAD.IADD R42, R103, 0x1, R43 ;  /* 0x00000001672a7824 */ /* 0x000fe400078e022b */
[----:B------:R-:W-:Y:S01]  /*2f60*/  IMAD.X R37, R33, 0x1, R91, P1 ;  /* 0x0000000121257824 */ /* 0x000fe200008e065b */
[----:B------:R-:W-:Y:S01]  /*2f70*/  IADD3 R43, P1, R102, 0x80, RZ ;  /* 0x00000080662b7810 */ /* 0x000fe20007f3e0ff */
[----:B------:R-:W-:Y:S01]  /*2f80*/  IMAD R39, R24, R13, R10 ;  /* 0x0000000d18277224 */ /* 0x000fe200078e020a */
[----:B------:R-:W-:Y:S01]  /*2f90*/  IADD3 R44, P2, R40, 0x80, RZ ;  /* 0x00000080282c7810 */ /* 0x000fe20007f5e0ff */
[----:B------:R-:W-:Y:S01]  /*2fa0*/  IMAD.WIDE.U32 R98, R24, R12, R98 ;  /* 0x0000000c18627225 */ /* 0x000fe200078e0062 */
[----:B------:R-:W-:-:S03]  /*2fb0*/  LOP3.LUT R41, R108, 0xfffffff0, RZ, 0xc0, !PT ;  /* 0xfffffff06c297812 */ /* 0x000fc600078ec0ff */
[----:B------:R-:W-:Y:S01]  /*2fc0*/  IMAD.WIDE.U32 R96, R24, R12, R96 ;  /* 0x0000000c18607225 */ /* 0x000fe200078e0060 */
[----:B------:R-:W-:-:S03]  /*2fd0*/  SHF.L.U64.HI R21, R12, 0x5, R13 ;  /* 0x000000050c157819 */ /* 0x000fc6000001020d */
[C---:B------:R-:W-:Y:S02]  /*2fe0*/  IMAD R107, R24.reuse, R7, R9 ;  /* 0x00000007186b7224 */ /* 0x040fe400078e0209 */
[----:B------:R-:W-:Y:S01]  /*2ff0*/  IMAD.WIDE.U32 R94, R24, R6, R94 ;  /* 0x00000006185e7225 */ /* 0x000fe200078e005e */
[----:B------:R-:W-:-:S03]  /*3000*/  SHF.L.U64.HI R20, R12, 0x6, R13 ;  /* 0x000000060c147819 */ /* 0x000fc6000001020d */
[----:B------:R-:W-:Y:S01]  /*3010*/  IMAD.WIDE.U32 R92, R24, R6, R92 ;  /* 0x00000006185c7225 */ /* 0x000fe200078e005c */
[----:B------:R-:W-:-:S03]  /*3020*/  SHF.L.U64.HI R15, R12, 0x7, R13 ;  /* 0x000000070c0f7819 */ /* 0x000fc6000001020d */
[----:B------:R-:W-:Y:S02]  /*3030*/  VIADD R5, R16, 0x80 ;  /* 0x0000008010057836 */ /* 0x000fe40000000000 */
[--C-:B------:R-:W-:Y:S01]  /*3040*/  IMAD.X R45, R36, 0x1, R42.reuse, P0 ;  /* 0x00000001242d7824 */ /* 0x100fe200000e062a */
[--C-:B------:R-:W-:Y:S01]  /*3050*/  SHF.L.U64.HI R11, R6, 0x5, R7.reuse ;  /* 0x00000005060b7819 */ /* 0x100fe20000010207 */
[----:B------:R-:W-:Y:S01]  /*3060*/  IMAD.SHL.U32 R13, R12, 0x40, RZ ;  /* 0x000000400c0d7824 */ /* 0x000fe200078e00ff */
[C-C-:B------:R-:W-:Y:S01]  /*3070*/  SHF.L.U64.HI R10, R6.reuse, 0x6, R7.reuse ;  /* 0x00000006060a7819 */ /* 0x140fe20000010207 */
[C---:B------:R-:W-:Y:S01]  /*3080*/  IMAD.SHL.U32 R8, R6.reuse, 0x20, RZ ;  /* 0x0000002006087824 */ /* 0x040fe200078e00ff */
[C---:B------:R-:W-:Y:S01]  /*3090*/  SHF.L.U64.HI R9, R6.reuse, 0x7, R7 ;  /* 0x0000000706097819 */ /* 0x040fe20000010207 */
[----:B------:R-:W-:Y:S01]  /*30a0*/  IMAD.SHL.U32 R7, R6, 0x40, RZ ;  /* 0x0000004006077824 */ /* 0x000fe200078e00ff */
[----:B------:R-:W-:Y:S01]  /*30b0*/  SHF.L.U64.HI R0, R104, 0x7, R105 ;  /* 0x0000000768007819 */ /* 0x000fe20000010269 */
[----:B------:R-:W-:Y:S01]  /*30c0*/  IMAD.IADD R38, R99, 0x1, R39 ;  /* 0x0000000163267824 */ /* 0x000fe200078e0227 */
[----:B------:R-:W-:Y:S01]  /*30d0*/  SHF.L.U32 R14, R12, 0x5, RZ ;  /* 0x000000050c0e7819 */ /* 0x000fe200000006ff */
[----:B------:R-:W-:Y:S01]  /*30e0*/  IMAD.X R105, RZ, RZ, R42, P1 ;  /* 0x000000ffff697224 */ /* 0x000fe200008e062a */
[----:B------:R-:W-:Y:S01]  /*30f0*/  SHF.L.U32 R6, R6, 0x7, RZ ;  /* 0x0000000706067819 */ /* 0x000fe200000006ff */
[----:B------:R-:W-:Y:S01]  /*3100*/  IMAD.IADD R106, R95, 0x1, R107 ;  /* 0x000000015f6a7824 */ /* 0x000fe200078e026b */
[----:B------:R-:W-:Y:S01]  /*3110*/  SHF.L.U32 R35, R35, 0x1, RZ ;  /* 0x0000000123237819 */ /* 0x000fe200000006ff */
[----:B------:R-:W-:Y:S01]  /*3120*/  IMAD.SHL.U32 R12, R12, 0x80, RZ ;  /* 0x000000800c0c7824 */ /* 0x000fe200078e00ff */
[----:B------:R-:W-:Y:S01]  /*3130*/  IADD3 R39, R39, R97, RZ ;  /* 0x0000006127277210 */ /* 0x000fe20007ffe0ff */
[----:B------:R-:W-:Y:S01]  /*3140*/  IMAD.X R110, RZ, RZ, R45, P2 ;  /* 0x000000ffff6e7224 */ /* 0x000fe200010e062d */
[----:B------:R-:W-:Y:S01]  /*3150*/  ISETP.GE.AND P0, PT, R16, UR4, PT ;  /* 0x0000000410007c0c */ /* 0x000fe2000bf06270 */
[----:B------:R-:W-:Y:S01]  /*3160*/  IMAD.IADD R111, R101, 0x1, R111 ;  /* 0x00000001656f7824 */ /* 0x000fe200078e026f */
[----:B------:R-:W-:-:S02]  /*3170*/  ISETP.GE.AND P1, PT, R5, UR4, PT ;  /* 0x0000000405007c0c */ /* 0x000fc4000bf26270 */
[----:B------:R-:W-:Y:S02]  /*3180*/  IADD3 R107, R107, R93, RZ ;  /* 0x0000005d6b6b7210 */ /* 0x000fe40007ffe0ff */
[----:B------:R-:W-:Y:S02]  /*3190*/  SHF.R.S32.HI R108, RZ, 0x4, R108 ;  /* 0x00000004ff6c7819 */ /* 0x000fe4000001146c */
[----:B------:R-:W-:-:S07]  /*31a0*/  SHF.R.S32.HI R109, RZ, 0x1f, R41 ;  /* 0x0000001fff6d7819 */ /* 0x000fce0000011429 */
.L_x_434:
[----:B------:R-:W2:Y:S01]  /*31b0*/  LDL R48, [R1+0x68] ;  /* 0x0000680001307983 */ /* 0x000ea20000100800 */
[----:B------:R-:W0:Y:S03]  /*31c0*/  LDC R84, c[0x0][0x3f4] ;  /* 0x0000fd00ff547b82 */ /* 0x000e260000000800 */
[----:B------:R-:W3:Y:S01]  /*31d0*/  LDL.LU R58, [R1+0x10] ;  /* 0x00001000013a7983 */ /* 0x000ee20000300800 */
[----:B------:R-:W-:Y:S01]  /*31e0*/  VIADD R26, R26, 0xffffffff ;  /* 0xffffffff1a1a7836 */ /* 0x000fe20000000000 */
[----:B------:R-:W-:Y:S05]  /*31f0*/  YIELD ;  /* 0x0000000000007946 */ /* 0x000fea0003800000 */
[----:B------:R-:W-:Y:S01]  /*3200*/  ISETP.GT.AND P3, PT, R26, R25, PT ;  /* 0x000000191a00720c */ /* 0x000fe20003f64270 */
[----:B------:R-:W-:Y:S01]  /*3210*/  BSSY B0, `(.L_x_351) ;  /* 0x000094a000007945 */ /* 0x000fe20003800000 */
[----:B0-----:R-:W-:Y:S01]  /*3220*/  ISETP.GE.AND P2, PT, R84, 0x1, PT ;  /* 0x000000015400780c */ /* 0x001fe20003f46270 */
[----:B--2---:R-:W-:Y:S01]  /*3230*/  IMAD R113, R232, 0x8000, R48 ;  /* 0x00008000e8717824 */ /* 0x004fe200078e0230 */
[----:B---3--:R-:W-:-:S04]  /*3240*/  LOP3.LUT R58, R58, 0xfffffffb, RZ, 0xc0, !PT ;  /* 0xfffffffb3a3a7812 */ /* 0x008fc800078ec0ff */
[----:B------:R-:W-:-:S05]  /*3250*/  IADD3 R113, R22, R113, RZ ;  /* 0x0000007116717210 */ /* 0x000fca0007ffe0ff */
[----:B------:R-:W-:-:S05]  /*3260*/  @P3 LOP3.LUT R58, R58, 0x4, RZ, 0xfc, !PT ;  /* 0x000000043a3a3812 */ /* 0x000fca00078efcff */
[----:B------:R0:W-:Y:S01]  /*3270*/  STL [R1+0x10], R58 ;  /* 0x0000103a01007387 */ /* 0x0001e20000100800 */
[----:B------:R-:W-:Y:S05]  /*3280*/  @!P2 BRA `(.L_x_352) ;  /* 0x0000008c00b8a947 */ /* 0x000fea0003800000 */
[----:B------:R-:W-:Y:S01]  /*3290*/  ULDC.U8 UR4, c[0x0][0x410] ;  /* 0x0001040000047ab9 */ /* 0x000fe20000000000 */
[----:B------:R-:W-:Y:S01]  /*32a0*/  SHF.R.S32.HI R49, RZ, 0x1f, R26 ;  /* 0x0000001fff317819 */ /* 0x000fe2000001141a */
[-C--:B------:R-:W-:Y:S01]  /*32b0*/  IMAD R48, R0, R26.reuse, RZ ;  /* 0x0000001a00307224 */ /* 0x080fe200078e02ff */
[----:B------:R-:W-:Y:S01]  /*32c0*/  ISETP.NE.AND P2, PT, RZ, UR4, PT ;  /* 0x00000004ff007c0c */ /* 0x000fe2000bf45270 */
[-C--:B------:R-:W-:Y:S02]  /*32d0*/  IMAD R50, R15, R26.reuse, RZ ;  /* 0x0000001a0f327224 */ /* 0x080fe400078e02ff */
[----:B------:R-:W-:Y:S02]  /*32e0*/  IMAD R51, R9, R26, RZ ;  /* 0x0000001a09337224 */ /* 0x000fe400078e02ff */
[C---:B------:R-:W-:Y:S02]  /*32f0*/  IMAD R85, R49.reuse, R125, R48 ;  /* 0x0000007d31557224 */ /* 0x040fe400078e0230 */
[----:B------:R-:W-:-:S02]  /*3300*/  IMAD R87, R49, R12, R50 ;  /* 0x0000000c31577224 */ /* 0x000fc400078e0232 */
[----:B------:R-:W-:Y:S02]  /*3310*/  IMAD R53, R49, R6, R51 ;  /* 0x0000000631357224 */ /* 0x000fe400078e0233 */
[----:B------:R-:W-:Y:S02]  /*3320*/  IMAD R117, R26, -0x80, R2 ;  /* 0xffffff801a757824 */ /* 0x000fe400078e0202 */
[----:B------:R-:W-:-:S03]  /*3330*/  IMAD.WIDE.U32 R120, R125, R26, RZ ;  /* 0x0000001a7d787225 */ /* 0x000fc600078e00ff */
[----:B------:R-:W-:Y:S01]  /*3340*/  VIMNMX R117, R117, 0x80, PT ;  /* 0x0000008075757848 */ /* 0x000fe20003fe0100 */
[----:B------:R-:W-:-:S04]  /*3350*/  IMAD.WIDE.U32 R48, R12, R26, RZ ;  /* 0x0000001a0c307225 */ /* 0x000fc800078e00ff */
[----:B------:R-:W-:-:S04]  /*3360*/  IMAD.WIDE.U32 R50, R6, R26, RZ ;  /* 0x0000001a06327225 */ /* 0x000fc800078e00ff */
[----:B------:R-:W-:Y:S02]  /*3370*/  IMAD.IADD R85, R121, 0x1, R85 ;  /* 0x0000000179557824 */ /* 0x000fe400078e0255 */
[----:B------:R-:W-:Y:S02]  /*3380*/  IMAD.IADD R87, R49, 0x1, R87 ;  /* 0x0000000131577824 */ /* 0x000fe400078e0257 */
[----:B------:R-:W-:Y:S01]  /*3390*/  IMAD.IADD R86, R51, 0x1, R53 ;  /* 0x0000000133567824 */ /* 0x000fe200078e0235 */
[----:B------:R-:W-:Y:S06]  /*33a0*/  @!P2 BRA `(.L_x_353) ;  /* 0x00000044003ca947 */ /* 0x000fec0003800000 */
[----:B------:R-:W-:Y:S01]  /*33b0*/  ISETP.GE.AND P2, PT, R23, R117, PT ;  /* 0x000000751700720c */ /* 0x000fe20003f46270 */
[----:B------:R-:W-:Y:S01]  /*33c0*/  BSSY B1, `(.L_x_354) ;  /* 0x000001e000017945 */ /* 0x000fe20003800000 */
        /* <DEDUP_REMOVED lines=11> */
[----:B------:R-:W-:Y:S01]  /*3480*/  CS2R R82, SRZ ;  /* 0x0000000000527805 */ /* 0x000fe2000001ff00 */
[----:B------:R-:W-:Y:S06]  /*3490*/  @P2 BRA `(.L_x_355) ;  /* 0x0000000000402947 */ /* 0x000fec0003800000 */
[----:B------:R-:W-:Y:S01]  /*34a0*/  ULDC.64 UR4, c[0x0][0x3e8] ;  /* 0x0000fa0000047ab9 */ /* 0x000fe20000000a00 */
[----:B------:R-:W-:Y:S02]  /*34b0*/  CS2R R80, SRZ ;  /* 0x0000000000507805 */ /* 0x000fe4000001ff00 */
[----:B------:R-:W-:Y:S02]  /*34c0*/  IADD3 R56, P3, P4, R98, UR4, R48 ;  /* 0x0000000462387c10 */ /* 0x000fe4000fc7e030 */
[----:B------:R-:W-:Y:S02]  /*34d0*/  CS2R R82, SRZ ;  /* 0x0000000000527805 */ /* 0x000fe4000001ff00 */
[----:B------:R-:W-:Y:S01]  /*34e0*/  IADD3.X R57, R38, UR5, R87, P3, P4 ;  /* 0x0000000526397c10 */ /* 0x000fe20009fe8457 */
[----:B------:R-:W-:Y:S02]  /*34f0*/  ULDC.64 UR4, c[0x0][0x400] ;  /* 0x0001000000047ab9 */ /* 0x000fe40000000a00 */
[----:B------:R-:W-:-:S04]  /*3500*/  IADD3 R54, P3, P4, R94, UR4, R50 ;  /* 0x000000045e367c10 */ /* 0x000fc8000fc7e032 */
[----:B------:R-:W-:Y:S02]  /*3510*/  IADD3.X R55, R106, UR5, R86, P3, P4 ;  /* 0x000000056a377c10 */ /* 0x000fe40009fe8456 */
[----:B------:R-:W-:Y:S02]  /*3520*/  ISETP.GE.AND P3, PT, R18, R84, PT ;  /* 0x000000541200720c */ /* 0x000fe40003f66270 */
[----:B------:R-:W-:Y:S02]  /*3530*/  CS2R R76, SRZ ;  /* 0x00000000004c7805 */ /* 0x000fe4000001ff00 */
[----:B------:R-:W-:-:S09]  /*3540*/  CS2R R78, SRZ ;  /* 0x00000000004e7805 */ /* 0x000fd2000001ff00 */
[----:B------:R1:W5:Y:S04]  /*3550*/  @!P3 LDG.E.64 R80, desc[UR42][R56.64] ;  /* 0x0000002a3850b981 */ /* 0x000368000c1e1b00 */
[----:B------:R1:W5:Y:S01]  /*3560*/  @!P3 LDG.E.64 R82, desc[UR42][R54.64] ;  /* 0x0000002a3652b981 */ /* 0x000362000c1e1b00 */
[----:B------:R-:W-:-:S13]  /*3570*/  ISETP.GE.AND P3, PT, R233, R84, PT ;  /* 0x00000054e900720c */ /* 0x000fda0003f66270 */
[----:B------:R1:W5:Y:S04]  /*3580*/  @!P3 LDG.E.64 R76, desc[UR42][R56.64+0x40] ;  /* 0x0000402a384cb981 */ /* 0x000368000c1e1b00 */
[----:B------:R1:W5:Y:S02]  /*3590*/  @!P3 LDG.E.64 R78, desc[UR42][R54.64+0x40] ;  /* 0x0000402a364eb981 */ /* 0x000364000c1e1b00 */
.L_x_355:
[----:B------:R-:W-:Y:S05]  /*35a0*/  BSYNC B1 ;  /* 0x0000000000017941 */ /* 0x000fea0003800000 */
.L_x_354:
[----:B-1----:R-:W-:Y:S01]  /*35b0*/  VIADD R54, R23, 0x20 ;  /* 0x0000002017367836 */ /* 0x002fe20000000000 */
[----:B------:R-:W-:Y:S04]  /*35c0*/  BSSY B1, `(.L_x_356) ;  /* 0x0000017000017945 */ /* 0x000fe80003800000 */
[----:B------:R-:W-:-:S13]  /*35d0*/  ISETP.GE.AND P3, PT, R54, R117, PT ;  /* 0x000000753600720c */ /* 0x000fda0003f66270 */
[----:B------:R-:W-:Y:S05]  /*35e0*/  @P3 BRA `(.L_x_357) ;  /* 0x0000000000503947 */ /* 0x000fea0003800000 */
[----:B------:R-:W-:Y:S01]  /*35f0*/  IADD3 R56, P4, P5, R98, R48, R14 ;  /* 0x0000003062387210 */ /* 0x000fe20007d9e00e */
[----:B------:R-:W-:Y:S01]  /*3600*/  ULDC.64 UR4, c[0x0][0x3e8] ;  /* 0x0000fa0000047ab9 */ /* 0x000fe20000000a00 */
[----:B------:R-:W-:Y:S02]  /*3610*/  CS2R R72, SRZ ;  /* 0x0000000000487805 */ /* 0x000fe4000001ff00 */
[----:B------:R-:W-:Y:S02]  /*3620*/  CS2R R74, SRZ ;  /* 0x00000000004a7805 */ /* 0x000fe4000001ff00 */
[----:B------:R-:W-:Y:S02]  /*3630*/  IADD3.X R57, R38, R87, R21, P4, P5 ;  /* 0x0000005726397210 */ /* 0x000fe400027ea415 */
[----:B------:R-:W-:-:S04]  /*3640*/  IADD3 R54, P4, P5, R94, R50, R8 ;  /* 0x000000325e367210 */ /* 0x000fc80007d9e008 */
[----:B------:R-:W-:Y:S02]  /*3650*/  IADD3.X R55, R106, R86, R11, P4, P5 ;  /* 0x000000566a377210 */ /* 0x000fe400027ea40b */
[----:B------:R-:W-:-:S04]  /*3660*/  IADD3 R56, P4, R56, UR4, RZ ;  /* 0x0000000438387c10 */ /* 0x000fc8000ff9e0ff */
[----:B------:R-:W-:Y:S01]  /*3670*/  IADD3.X R57, R57, UR5, RZ, P4, !PT ;  /* 0x0000000539397c10 */ /* 0x000fe2000a7fe4ff */
[----:B------:R-:W-:Y:S02]  /*3680*/  ULDC.64 UR4, c[0x0][0x400] ;  /* 0x0001000000047ab9 */ /* 0x000fe40000000a00 */
[----:B------:R-:W-:-:S04]  /*3690*/  IADD3 R54, P4, R54, UR4, RZ ;  /* 0x0000000436367c10 */ /* 0x000fc8000ff9e0ff */
[----:B------:R-:W-:Y:S02]  /*36a0*/  IADD3.X R55, R55, UR5, RZ, P4, !PT ;  /* 0x0000000537377c10 */ /* 0x000fe4000a7fe4ff */
        /* <DEDUP_REMOVED lines=8> */
.L_x_357:
[----:B------:R-:W-:Y:S05]  /*3730*/  BSYNC B1 ;  /* 0x0000000000017941 */ /* 0x000fea0003800000 */
.L_x_356:
[----:B-1----:R-:W-:Y:S01]  /*3740*/  IADD3 R55, R23, 0x40, RZ ;  /* 0x0000004017377810 */ /* 0x002fe20007ffe0ff */
[----:B------:R-:W-:Y:S01]  /*3750*/  IMAD.MOV.U32 R54, RZ, RZ, R58 ;  /* 0x000000ffff367224 */ /* 0x000fe200078e003a */
[----:B------:R-:W-:Y:S01]  /*3760*/  BSSY B1, `(.L_x_358) ;  /* 0x000001b000017945 */ /* 0x000fe20003800000 */
[----:B------:R-:W-:Y:S02]  /*3770*/  CS2R R66, SRZ ;  /* 0x0000000000427805 */ /* 0x000fe4000001ff00 */
[----:B------:R-:W-:Y:S02]  /*3780*/  ISETP.GE.AND P4, PT, R55, R117, PT ;  /* 0x000000753700720c */ /* 0x000fe40003f86270 */
[----:B------:R-:W-:-:S11]  /*3790*/  LOP3.LUT R54, R54, 0xfffffffe, RZ, 0xc0, !PT ;  /* 0xfffffffe36367812 */ /* 0x000fd600078ec0ff */
[----:B------:R-:W-:-:S05]  /*37a0*/  @P4 LOP3.LUT R54, R54, 0x1, RZ, 0xfc, !PT ;  /* 0x0000000136364812 */ /* 0x000fca00078efcff */
[----:B------:R1:W-:Y:S01]  /*37b0*/  STL [R1+0x10], R54 ;  /* 0x0000103601007387 */ /* 0x0003e20000100800 */
[----:B------:R-:W-:Y:S05]  /*37c0*/  @P4 BRA `(.L_x_359) ;  /* 0x0000000000504947 */ /* 0x000fea0003800000 */
[----:B------:R-:W-:Y:S01]  /*37d0*/  IADD3 R56, P4, P5, R98, R13, R48 ;  /* 0x0000000d62387210 */ /* 0x000fe20007d9e030 */
[----:B------:R-:W-:Y:S01]  /*37e0*/  ULDC.64 UR4, c[0x0][0x3e8] ;  /* 0x0000fa0000047ab9 */ /* 0x000fe20000000a00 */
[----:B------:R-:W-:Y:S02]  /*37f0*/  CS2R R64, SRZ ;  /* 0x0000000000407805 */ /* 0x000fe4000001ff00 */
[----:B------:R-:W-:Y:S02]  /*3800*/  CS2R R66, SRZ ;  /* 0x0000000000427805 */ /* 0x000fe4000001ff00 */
[----:B------:R-:W-:Y:S02]  /*3810*/  IADD3.X R57, R38, R20, R87, P4, P5 ;  /* 0x0000001426397210 */ /* 0x000fe400027ea457 */
[----:B-1----:R-:W-:-:S04]  /*3820*/  IADD3 R54, P4, P5, R94, R7, R50 ;  /* 0x000000075e367210 */ /* 0x002fc80007d9e032 */
        /* <DEDUP_REMOVED lines=14> */
.L_x_359:
[----:B------:R-:W-:Y:S05]  /*3910*/  BSYNC B1 ;  /* 0x0000000000017941 */ /* 0x000fea0003800000 */
.L_x_358:
[----:B------:R-:W-:Y:S01]  /*3920*/  VIADD R112, R23, 0x60 ;  /* 0x0000006017707836 */ /* 0x000fe20000000000 */
[----:B------:R-:W-:Y:S01]  /*3930*/  BSSY B1, `(.L_x_360) ;  /* 0x0000020000017945 */ /* 0x000fe20003800000 */
[----:B--2---:R-:W-:Y:S02]  /*3940*/  CS2R R56, SRZ ;  /* 0x0000000000387805 */ /* 0x004fe4000001ff00 */
[----:B-1----:R-:W-:Y:S02]  /*3950*/  CS2R R54, SRZ ;  /* 0x0000000000367805 */ /* 0x002fe4000001ff00 */
[----:B0-----:R-:W-:Y:S02]  /*3960*/  CS2R R58, SRZ ;  /* 0x00000000003a7805 */ /* 0x001fe4000001ff00 */
[----:B------:R-:W-:-:S13]  /*3970*/  ISETP.GE.AND P4, PT, R112, R117, PT ;  /* 0x000000757000720c */ /* 0x000fda0003f86270 */
[----:B------:R-:W-:Y:S05]  /*3980*/  @P4 BRA `(.L_x_361) ;  /* 0x0000000000684947 */ /* 0x000fea0003800000 */
[----:B------:R-:W0:Y:S01]  /*3990*/  LDC.64 R52, c[0x0][0x3f8] ;  /* 0x0000fe00ff347b82 */ /* 0x000e220000000a00 */
[----:B------:R-:W-:Y:S01]  /*39a0*/  IMAD.MOV.U32 R49, RZ, RZ, R87 ;  /* 0x000000ffff317224 */ /* 0x000fe200078e0057 */
[----:B------:R-:W-:Y:S01]  /*39b0*/  MOV R51, R86 ;  /* 0x0000005600337202 */ /* 0x000fe20000000f00 */
[----:B------:R-:W-:Y:S01]  /*39c0*/  ULDC.64 UR4, c[0x0][0x3e8] ;  /* 0x0000fa0000047ab9 */ /* 0x000fe20000000a00 */
[----:B------:R-:W-:Y:S02]  /*39d0*/  CS2R R56, SRZ ;  /* 0x0000000000387805 */ /* 0x000fe4000001ff00 */
[----:B------:R-:W-:Y:S01]  /*39e0*/  CS2R R58, SRZ ;  /* 0x00000000003a7805 */ /* 0x000fe2000001ff00 */
[----:B0-----:R-:W-:Y:S02]  /*39f0*/  IMAD R53, R53, 0x60, RZ ;  /* 0x0000006035357824 */ /* 0x001fe400078e02ff */
[----:B------:R-:W-:-:S04]  /*3a00*/  IMAD.WIDE.U32 R48, R52, 0x60, R48 ;  /* 0x0000006034307825 */ /* 0x000fc800078e0030 */
[----:B------:R-:W-:Y:S01]  /*3a10*/  IMAD.IADD R49, R49, 0x1, R53 ;  /* 0x0000000131317824 */ /* 0x000fe200078e0235 */
[----:B------:R-:W-:Y:S01]  /*3a20*/  IADD3 R48, P5, P6, R98, UR4, R48 ;  /* 0x0000000462307c10 */ /* 0x000fe2000febe030 */
[----:B------:R-:W0:Y:S03]  /*3a30*/  LDC.64 R52, c[0x0][0x408] ;  /* 0x00010200ff347b82 */ /* 0x000e260000000a00 */
[----:B------:R-:W-:Y:S01]  /*3a40*/  IADD3.X R49, R38, UR5, R49, P5, P6 ;  /* 0x0000000526317c10 */ /* 0x000fe2000afec431 */
[----:B------:R-:W-:Y:S01]  /*3a50*/  ULDC.64 UR4, c[0x0][0x400] ;  /* 0x0001000000047ab9 */ /* 0x000fe20000000a00 */
[----:B0-----:R-:W-:-:S04]  /*3a60*/  IMAD.WIDE.U32 R50, R52, 0x60, R50 ;  /* 0x0000006034327825 */ /* 0x001fc800078e0032 */
[----:B------:R-:W-:Y:S01]  /*3a70*/  IMAD R53, R53, 0x60, RZ ;  /* 0x0000006035357824 */ /* 0x000fe200078e02ff */
[----:B------:R-:W-:-:S03]  /*3a80*/  IADD3 R50, P5, P6, R94, UR4, R50 ;  /* 0x000000045e327c10 */ /* 0x000fc6000febe032 */
[----:B------:R-:W-:-:S05]  /*3a90*/  IMAD.IADD R51, R51, 0x1, R53 ;  /* 0x0000000133337824 */ /* 0x000fca00078e0235 */
        /* <DEDUP_REMOVED lines=9> */
.L_x_361:
[----:B------:R-:W-:Y:S05]  /*3b30*/  BSYNC B1 ;  /* 0x0000000000017941 */ /* 0x000fea0003800000 */
.L_x_360:
[----:B------:R-:W-:Y:S01]  /*3b40*/  UISETP.NE.AND UP0, UPT, UR46, 0x3, UPT ;  /* 0x000000032e00788c */ /* 0x000fe2000bf05270 */
[----:B-----5:R-:W-:Y:S01]  /*3b50*/  IMAD.MOV.U32 R139, RZ, RZ, R76 ;  /* 0x000000ffff8b7224 */ /* 0x020fe200078e004c */
[----:B------:R-:W-:Y:S01]  /*3b60*/  MOV R143, R82 ;  /* 0x00000052008f7202 */ /* 0x000fe20000000f00 */
[----:B------:R-:W-:Y:S01]  /*3b70*/  IMAD.MOV.U32 R142, RZ, RZ, R80 ;  /* 0x000000ffff8e7224 */ /* 0x000fe200078e0050 */
[----:B------:R-:W-:Y:S01]  /*3b80*/  MOV R130, R60 ;  /* 0x0000003c00827202 */ /* 0x000fe20000000f00 */
[----:B------:R-:W-:Y:S01]  /*3b90*/  IMAD.MOV.U32 R140, RZ, RZ, R78 ;  /* 0x000000ffff8c7224 */ /* 0x000fe200078e004e */
[----:B------:R-:W-:Y:S01]  /*3ba0*/  PLOP3.LUT P5, PT, PT, PT, UP0, 0x80, 0x0 ;  /* 0x000000000000781c */ /* 0x000fe20003faf008 */
[----:B------:R-:W-:Y:S01]  /*3bb0*/  IMAD.MOV.U32 R134, RZ, RZ, R68 ;  /* 0x000000ffff867224 */ /* 0x000fe200078e0044 */
[----:B------:R-:W-:Y:S01]  /*3bc0*/  MOV R122, R56 ;  /* 0x00000038007a7202 */ /* 0x000fe20000000f00 */
[----:B------:R-:W-:Y:S02]  /*3bd0*/  IMAD.MOV.U32 R136, RZ, RZ, R72 ;  /* 0x000000ffff887224 */ /* 0x000fe400078e0048 */
[----:B------:R-:W-:-:S02]  /*3be0*/  IMAD.MOV.U32 R135, RZ, RZ, R70 ;  /* 0x000000ffff877224 */ /* 0x000fc400078e0046 */
[----:B------:R-:W-:Y:S02]  /*3bf0*/  IMAD.MOV.U32 R137, RZ, RZ, R74 ;  /* 0x000000ffff897224 */ /* 0x000fe400078e004a */
[----:B------:R-:W-:Y:S02]  /*3c00*/  IMAD.MOV.U32 R132, RZ, RZ, R64 ;  /* 0x000000ffff847224 */ /* 0x000fe400078e0040 */
[----:B------:R-:W-:Y:S02]  /*3c10*/  IMAD.MOV.U32 R131, RZ, RZ, R62 ;  /* 0x000000ffff837224 */ /* 0x000fe400078e003e */
[----:B------:R-:W-:Y:S02]  /*3c20*/  IMAD.MOV.U32 R133, RZ, RZ, R66 ;  /* 0x000000ffff857224 */ /* 0x000fe400078e0042 */
[----:B------:R-:W-:Y:S02]  /*3c30*/  IMAD.MOV.U32 R86, RZ, RZ, R52 ;  /* 0x000000ffff567224 */ /* 0x000fe400078e0034 */
[----:B------:R-:W-:-:S02]  /*3c40*/  IMAD.MOV.U32 R87, RZ, RZ, R54 ;  /* 0x000000ffff577224 */ /* 0x000fc400078e0036 */
[----:B------:R-:W-:Y:S01]  /*3c50*/  IMAD.MOV.U32 R123, RZ, RZ, R58 ;  /* 0x000000ffff7b7224 */ /* 0x000fe200078e003a */
[----:B------:R-:W-:Y:S06]  /*3c60*/  @!P5 BRA `(.L_x_362) ;  /* 0x000000000004d947 */ /* 0x000fec0003800000 */
[----:B------:R-:W-:Y:S01]  /*3c70*/  BPT.TRAP 0x1 ;  /* 0x000000040000795c */ /* 0x000fe20000300000 */
.L_x_362:
[----:B------:R-:W-:Y:S01]  /*3c80*/  IMAD R112, R232, 0x8, R22 ;  /* 0x00000008e8707824 */ /* 0x000fe200078e0216 */
[----:B------:R-:W-:Y:S01]  /*3c90*/  SHF.L.U32 R127, R234, 0x1f, RZ ;  /* 0x0000001fea7f7819 */ /* 0x000fe200000006ff */
[----:B------:R-:W-:Y:S03]  /*3ca0*/  BSSY B1, `(.L_x_363) ;  /* 0x0000003000017945 */ /* 0x000fe60003800000 */
[----:B------:R-:W1:Y:S02]  /*3cb0*/  SYNCS.PHASECHK.TRANS64.TRYWAIT P6, [R112+URZ+0x38890], R127 ;  /* 0x0388907f700075a7 */ /* 0x000e6400080c017f */
[----:B-1----:R-:W-:Y:S05]  /*3cc0*/  @!P6 BRA `(.L_x_364) ;  /* 0x000002740070e947 */ /* 0x002fea0003800000 */
.L_x_671:
[----:B------:R-:W-:Y:S05]  /*3cd0*/  BSYNC B1 ;  /* 0x0000000000017941 */ /* 0x000fea0003800000 */
.L_x_363:
[----:B------:R-:W-:Y:S04]  /*3ce0*/  BSSY B1, `(.L_x_365) ;  /* 0x00000f0000017945 */ /* 0x000fe80003800000 */
[----:B------:R-:W-:Y:S05]  /*3cf0*/  @P2 BRA `(.L_x_366) ;  /* 0x0000000c00b82947 */ /* 0x000fea0003800000 */
[----:B------:R-:W-:Y:S01]  /*3d00*/  IADD3 R141, P2, R46, R120, RZ ;  /* 0x000000782e8d7210 */ /* 0x000fe20007f5e0ff */
[----:B------:R-:W-:Y:S04]  /*3d10*/  BSSY B2, `(.L_x_367) ;  /* 0x0000077000027945 */ /* 0x000fe80003800000 */
[----:B------:R-:W-:Y:S01]  /*3d20*/  IMAD.X R138, R85, 0x1, R36, P2 ;  /* 0x00000001558a7824 */ /* 0x000fe200010e0624 */
[----:B------:R-:W-:Y:S07]  /*3d30*/  @P0 BRA `(.L_x_368) ;  /* 0x0000000400d00947 */ /* 0x000fee0003800000 */
[----:B0-----:R0:W2:Y:S01]  /*3d40*/  LDS.128 R48, [R113+0x28400] ;  /* 0x0284000071307984 */ /* 0x0010a20000000c00 */
[----:B------:R-:W-:Y:S01]  /*3d50*/  ISETP.GE.AND P2, PT, R18, R84, PT ;  /* 0x000000541200720c */ /* 0x000fe20003f46270 */
[----:B------:R-:W-:-:S12]  /*3d60*/  BSSY B3, `(.L_x_369) ;  /* 0x000006d000037945 */ /* 0x000fd80003800000 */
[----:B0-----:R-:W-:Y:S05]  /*3d70*/  @P2 BRA `(.L_x_370) ;  /* 0x0000000400ac2947 */ /* 0x001fea0003800000 */
[--C-:B------:R-:W-:Y:S02]  /*3d80*/  SHF.R.U32.HI R80, RZ, 0x8, R81.reuse ;  /* 0x00000008ff507819 */ /* 0x100fe40000011651 */
[----:B------:R-:W-:Y:S02]  /*3d90*/  SHF.R.U32.HI R82, RZ, 0x10, R81 ;  /* 0x00000010ff527819 */ /* 0x000fe40000011651 */
[----:B------:R-:W-:Y:S02]  /*3da0*/  LOP3.LUT R81, R81, 0xff0000ff, RZ, 0xc0, !PT ;  /* 0xff0000ff51517812 */ /* 0x000fe400078ec0ff */
[----:B------:R-:W-:Y:S01]  /*3db0*/  SHF.L.U32 R144, R80, 0x8, RZ ;  /* 0x0000000850907819 */ /* 0x000fe200000006ff */
[----:B------:R-:W-:Y:S01]  /*3dc0*/  IMAD.U32 R82, R82, 0x10000, RZ ;  /* 0x0001000052527824 */ /* 0x000fe200078e00ff */
[----:B------:R-:W-:Y:S02]  /*3dd0*/  SHF.R.U32.HI R145, RZ, 0x8, R83 ;  /* 0x00000008ff917819 */ /* 0x000fe40000011653 */
[----:B------:R-:W-:-:S02]  /*3de0*/  LOP3.LUT R81, R81, 0xff00, R144, 0xf8, !PT ;  /* 0x0000ff0051517812 */ /* 0x000fc400078ef890 */
[----:B------:R-:W-:Y:S01]  /*3df0*/  LOP3.LUT R146, R83, 0xff0000ff, RZ, 0xc0, !PT ;  /* 0xff0000ff53927812 */ /* 0x000fe200078ec0ff */
[----:B------:R-:W-:Y:S01]  /*3e00*/  IMAD.SHL.U32 R145, R145, 0x100, RZ ;  /* 0x0000010091917824 */ /* 0x000fe200078e00ff */
[----:B------:R-:W-:Y:S02]  /*3e10*/  LOP3.LUT R81, R81, 0xff0000, R82, 0xf8, !PT ;  /* 0x00ff000051517812 */ /* 0x000fe400078ef852 */
[----:B------:R-:W-:Y:S02]  /*3e20*/  F2FP.F16.E4M3.UNPACK_B R82, R143.H1 ;  /* 0x0000008fff52723e */ /* 0x000fe400030006ff */
[----:B--2---:R-:W-:Y:S02]  /*3e30*/  F2FP.F16.E4M3.UNPACK_B R144, R49 ;  /* 0x00000031ff90723e */ /* 0x004fe400020006ff */
[----:B------:R-:W-:Y:S01]  /*3e40*/  SHF.R.U32.HI R80, RZ, 0x10, R83 ;  /* 0x00000010ff507819 */ /* 0x000fe20000011653 */
[----:B------:R-:W-:Y:S01]  /*3e50*/  HADD2.F32 R148, -RZ, R82.H0_H0 ;  /* 0x20000052ff947230 */ /* 0x000fe20000004100 */
[----:B------:R-:W-:Y:S01]  /*3e60*/  LOP3.LUT R146, R146, 0xff00, R145, 0xf8, !PT ;  /* 0x0000ff0092927812 */ /* 0x000fe200078ef891 */
[--C-:B------:R-:W-:Y:S01]  /*3e70*/  HADD2.F32 R83, -RZ, R144.reuse.H1_H1 ;  /* 0x30000090ff537230 */ /* 0x100fe20000004100 */
[----:B------:R-:W-:Y:S01]  /*3e80*/  F2FP.F16.E4M3.UNPACK_B R145, R142.H1 ;  /* 0x0000008eff91723e */ /* 0x000fe200030006ff */
[----:B------:R-:W-:Y:S01]  /*3e90*/  HADD2.F32 R144, -RZ, R144.H0_H0 ;  /* 0x20000090ff907230 */ /* 0x000fe20000004100 */
[----:B------:R-:W-:-:S02]  /*3ea0*/  F2FP.F16.E4M3.UNPACK_B R143, R143 ;  /* 0x0000008fff8f723e */ /* 0x000fc400020006ff */
[CC--:B------:R-:W-:Y:S01]  /*3eb0*/  FMUL.FTZ R149, R83.reuse, R148.reuse ;  /* 0x0000009453957220 */ /* 0x0c0fe20000410000 */
[--C-:B------:R-:W-:Y:S02]  /*3ec0*/  HADD2.F32 R147, -RZ, R145.reuse.H0_H0 ;  /* 0x20000091ff937230 */ /* 0x100fe40000004100 */
[C---:B------:R-:W-:Y:S01]  /*3ed0*/  FMUL.FTZ R148, R144.reuse, R148 ;  /* 0x0000009490947220 */ /* 0x040fe20000410000 */
[----:B------:R-:W-:Y:S01]  /*3ee0*/  HADD2.F32 R145, -RZ, R145.H1_H1 ;  /* 0x30000091ff917230 */ /* 0x000fe20000004100 */
[----:B------:R-:W-:Y:S02]  /*3ef0*/  F2FP.F16.E4M3.UNPACK_B R142, R142 ;  /* 0x0000008eff8e723e */ /* 0x000fe400020006ff */
[----:B------:R-:W-:Y:S01]  /*3f00*/  FFMA.FTZ R83, R83, R147, R148 ;  /* 0x0000009353537223 */ /* 0x000fe20000010094 */
[----:B------:R-:W-:Y:S01]  /*3f10*/  F2FP.F16.E4M3.UNPACK_B R148, R49.H1 ;  /* 0x00000031ff94723e */ /* 0x000fe200030006ff */
[----:B------:R-:W-:Y:S01]  /*3f20*/  FFMA.FTZ R144, R144, R147, -R149 ;  /* 0x0000009390907223 */ /* 0x000fe20000010895 */
[----:B------:R-:W-:-:S03]  /*3f30*/  HADD2.F32 R147, -RZ, R82.H1_H1 ;  /* 0x30000052ff937230 */ /* 0x000fc60000004100 */
[--C-:B------:R-:W-:Y:S02]  /*3f40*/  HADD2.F32 R49, -RZ, R148.reuse.H1_H1 ;  /* 0x30000094ff317230 */ /* 0x100fe40000004100 */
[----:B------:R-:W-:-:S03]  /*3f50*/  HADD2.F32 R82, -RZ, R148.H0_H0 ;  /* 0x20000094ff527230 */ /* 0x000fc60000004100 */
[CC--:B------:R-:W-:Y:S02]  /*3f60*/  FMUL.FTZ R148, R49.reuse, R147.reuse ;  /* 0x0000009331947220 */ /* 0x0c0fe40000410000 */
[C---:B------:R-:W-:Y:S02]  /*3f70*/  FMUL.FTZ R147, R82.reuse, R147 ;  /* 0x0000009352937220 */ /* 0x040fe40000410000 */
[-C--:B------:R-:W-:Y:S02]  /*3f80*/  FFMA.FTZ R82, R82, R145.reuse, -R148 ;  /* 0x0000009152527223 */ /* 0x080fe40000010894 */
[----:B------:R-:W-:Y:S01]  /*3f90*/  FFMA.FTZ R145, R49, R145, R147 ;  /* 0x0000009131917223 */ /* 0x000fe20000010093 */
[----:B------:R-:W-:Y:S02]  /*3fa0*/  IMAD.U32 R49, R80, 0x10000, RZ ;  /* 0x0001000050317824 */ /* 0x000fe400078e00ff */
[----:B------:R-:W-:Y:S01]  /*3fb0*/  IMAD.MOV.U32 R80, RZ, RZ, R51 ;  /* 0x000000ffff507224 */ /* 0x000fe200078e0033 */
[----:B------:R-:W-:-:S02]  /*3fc0*/  F2FP.F16.E4M3.UNPACK_B R51, R81.H1 ;  /* 0x00000051ff33723e */ /* 0x000fc400030006ff */
[----:B------:R-:W-:Y:S02]  /*3fd0*/  LOP3.LUT R49, R146, 0xff0000, R49, 0xf8, !PT ;  /* 0x00ff000092317812 */ /* 0x000fe400078ef831 */
[-C--:B------:R-:W-:Y:S01]  /*3fe0*/  F2FP.F16.E4M3.UNPACK_B R149, R80.reuse ;  /* 0x00000050ff95723e */ /* 0x080fe200020006ff */
[--C-:B------:R-:W-:Y:S01]  /*3ff0*/  HADD2.F32 R148, -RZ, R51.reuse.H0_H0 ;  /* 0x20000033ff947230 */ /* 0x100fe20000004100 */
[-C--:B------:R-:W-:Y:S01]  /*4000*/  F2FP.F16.E4M3.UNPACK_B R146, R49.reuse.H1 ;  /* 0x00000031ff92723e */ /* 0x080fe200030006ff */
[----:B------:R-:W-:Y:S01]  /*4010*/  HADD2.F32 R51, -RZ, R51.H1_H1 ;  /* 0x30000033ff337230 */ /* 0x000fe20000004100 */
[----:B------:R-:W-:Y:S01]  /*4020*/  F2FP.F16.E4M3.UNPACK_B R80, R80.H1 ;  /* 0x00000050ff50723e */ /* 0x000fe200030006ff */
[--C-:B------:R-:W-:Y:S01]  /*4030*/  HADD2.F32 R147, -RZ, R149.reuse.H1_H1 ;  /* 0x30000095ff937230 */ /* 0x100fe20000004100 */
[----:B------:R-:W-:Y:S01]  /*4040*/  F2FP.SATFINITE.E4M3.F32.PACK_AB_MERGE_C R82, R145, R82, RZ ;  /* 0x000000529152723e */ /* 0x000fe200048070ff */
[--C-:B------:R-:W-:Y:S01]  /*4050*/  HADD2.F32 R150, -RZ, R146.reuse.H0_H0 ;  /* 0x20000092ff967230 */ /* 0x100fe20000004100 */
[----:B------:R-:W-:Y:S01]  /*4060*/  F2FP.F16.E4M3.UNPACK_B R49, R49 ;  /* 0x00000031ff31723e */ /* 0x000fe200020006ff */
[----:B------:R-:W-:Y:S01]  /*4070*/  HADD2.F32 R149, -RZ, R149.H0_H0 ;  /* 0x20000095ff957230 */ /* 0x000fe20000004100 */
[----:B------:R-:W-:Y:S01]  /*4080*/  F2FP.SATFINITE.E4M3.F32.PACK_AB_MERGE_C R83, R83, R144, R82 ;  /* 0x000000905353723e */ /* 0x000fe20004807052 */
[----:B------:R-:W-:-:S02]  /*4090*/  HADD2.F32 R146, -RZ, R146.H1_H1 ;  /* 0x30000092ff927230 */ /* 0x000fc40000004100 */
[----:B------:R-:W-:Y:S01]  /*40a0*/  FMUL.FTZ R151, R147, R150 ;  /* 0x0000009693977220 */ /* 0x000fe20000410000 */
[----:B------:R-:W-:Y:S02]  /*40b0*/  F2FP.F16.E4M3.UNPACK_B R82, R50 ;  /* 0x00000032ff52723e */ /* 0x000fe400020006ff */
[----:B------:R-:W-:Y:S01]  /*40c0*/  F2FP.F16.E4M3.UNPACK_B R81, R81 ;  /* 0x00000051ff51723e */ /* 0x000fe200020006ff */
[C---:B------:R-:W-:Y:S01]  /*40d0*/  FFMA.FTZ R151, R149.reuse, R148, -R151 ;  /* 0x0000009495977223 */ /* 0x040fe20000010897 */
[----:B------:R-:W-:Y:S01]  /*40e0*/  FMUL.FTZ R149, R149, R150 ;  /* 0x0000009695957220 */ /* 0x000fe20000410000 */
[----:B------:R-:W-:Y:S02]  /*40f0*/  F2FP.F16.E4M3.UNPACK_B R50, R50.H1 ;  /* 0x00000032ff32723e */ /* 0x000fe400030006ff */
[----:B------:R-:W-:Y:S02]  /*4100*/  HADD2.F32 R144, -RZ, R81.H0_H0 ;  /* 0x20000051ff907230 */ /* 0x000fe40000004100 */
[----:B------:R-:W-:Y:S01]  /*4110*/  FFMA.FTZ R149, R147, R148, R149 ;  /* 0x0000009493957223 */ /* 0x000fe20000010095 */
[----:B------:R-:W-:-:S02]  /*4120*/  HADD2.F32 R147, -RZ, R80.H1_H1 ;  /* 0x30000050ff937230 */ /* 0x000fc40000004100 */
[----:B------:R-:W-:Y:S02]  /*4130*/  HADD2.F32 R80, -RZ, R80.H0_H0 ;  /* 0x20000050ff507230 */ /* 0x000fe40000004100 */
[----:B------:R-:W-:Y:S02]  /*4140*/  HADD2.F32 R81, -RZ, R81.H1_H1 ;  /* 0x30000051ff517230 */ /* 0x000fe40000004100 */
[----:B------:R-:W-:-:S04]  /*4150*/  FMUL.FTZ R148, R147, R146 ;  /* 0x0000009293947220 */ /* 0x000fc80000410000 */
[CC--:B------:R-:W-:Y:S01]  /*4160*/  FFMA.FTZ R148, R80.reuse, R51.reuse, -R148 ;  /* 0x0000003350947223 */ /* 0x0c0fe20000010894 */
[----:B------:R-:W-:Y:S01]  /*4170*/  FMUL.FTZ R80, R80, R146 ;  /* 0x0000009250507220 */ /* 0x000fe20000410000 */
[--C-:B------:R-:W-:Y:S02]  /*4180*/  HADD2.F32 R146, -RZ, R49.reuse.H0_H0 ;  /* 0x20000031ff927230 */ /* 0x100fe40000004100 */
[----:B------:R-:W-:Y:S02]  /*4190*/  HADD2.F32 R49, -RZ, R49.H1_H1 ;  /* 0x30000031ff317230 */ /* 0x000fe40000004100 */
[----:B------:R-:W-:Y:S01]  /*41a0*/  FFMA.FTZ R80, R147, R51, R80 ;  /* 0x0000003393507223 */ /* 0x000fe20000010050 */
[--C-:B------:R-:W-:Y:S02]  /*41b0*/  HADD2.F32 R51, -RZ, R82.reuse.H1_H1 ;  /* 0x30000052ff337230 */ /* 0x100fe40000004100 */
[----:B------:R-:W-:Y:S02]  /*41c0*/  HADD2.F32 R82, -RZ, R82.H0_H0 ;  /* 0x20000052ff527230 */ /* 0x000fe40000004100 */
[----:B------:R-:W-:-:S02]  /*41d0*/  HADD2.F32 R147, -RZ, R143.H1_H1 ;  /* 0x3000008fff937230 */ /* 0x000fc40000004100 */
[CC--:B------:R-:W-:Y:S01]  /*41e0*/  FMUL.FTZ R145, R51.reuse, R146.reuse ;  /* 0x0000009233917220 */ /* 0x0c0fe20000410000 */
[----:B------:R-:W-:Y:S02]  /*41f0*/  HADD2.F32 R143, -RZ, R143.H0_H0 ;  /* 0x2000008fff8f7230 */ /* 0x000fe40000004100 */
[----:B------:R-:W-:Y:S01]  /*4200*/  FMUL.FTZ R146, R82, R146 ;  /* 0x0000009252927220 */ /* 0x000fe20000410000 */
[----:B------:R-:W-:Y:S01]  /*4210*/  F2FP.SATFINITE.E4M3.F32.PACK_AB_MERGE_C R80, R80, R148, RZ ;  /* 0x000000945050723e */ /* 0x000fe200048070ff */
[-C--:B------:R-:W-:Y:S02]  /*4220*/  FFMA.FTZ R145, R82, R144.reuse, -R145 ;  /* 0x0000009052917223 */ /* 0x080fe40000010891 */
[----:B------:R-:W-:Y:S01]  /*4230*/  FFMA.FTZ R146, R51, R144, R146 ;  /* 0x0000009033927223 */ /* 0x000fe20000010092 */
[--C-:B------:R-:W-:Y:S01]  /*4240*/  HADD2.F32 R51, -RZ, R50.reuse.H1_H1 ;  /* 0x30000032ff337230 */ /* 0x100fe20000004100 */
[----:B------:R-:W-:Y:S01]  /*4250*/  F2FP.SATFINITE.E4M3.F32.PACK_AB_MERGE_C R80, R149, R151, R80 ;  /* 0x000000979550723e */ /* 0x000fe20004807050 */
[----:B------:R-:W-:-:S03]  /*4260*/  HADD2.F32 R50, -RZ, R50.H0_H0 ;  /* 0x20000032ff327230 */ /* 0x000fc60000004100 */
[CC--:B------:R-:W-:Y:S02]  /*4270*/  FMUL.FTZ R82, R51.reuse, R49.reuse ;  /* 0x0000003133527220 */ /* 0x0c0fe40000410000 */
[C---:B------:R-:W-:Y:S02]  /*4280*/  FMUL.FTZ R144, R50.reuse, R49 ;  /* 0x0000003132907220 */ /* 0x040fe40000410000 */
[-C--:B------:R-:W-:Y:S01]  /*4290*/  FFMA.FTZ R49, R50, R81.reuse, -R82 ;  /* 0x0000005132317223 */ /* 0x080fe20000010852 */
[----:B------:R-:W-:Y:S01]  /*42a0*/  F2FP.F16.E4M3.UNPACK_B R82, R48.H1 ;  /* 0x00000030ff52723e */ /* 0x000fe200030006ff */
[----:B------:R-:W-:Y:S01]  /*42b0*/  FFMA.FTZ R50, R51, R81, R144 ;  /* 0x0000005133327223 */ /* 0x000fe20000010090 */
[--C-:B------:R-:W-:Y:S02]  /*42c0*/  HADD2.F32 R81, -RZ, R142.reuse.H1_H1 ;  /* 0x3000008eff517230 */ /* 0x100fe40000004100 */
[----:B------:R-:W-:Y:S02]  /*42d0*/  HADD2.F32 R142, -RZ, R142.H0_H0 ;  /* 0x2000008eff8e7230 */ /* 0x000fe40000004100 */
[--C-:B------:R-:W-:Y:S01]  /*42e0*/  HADD2.F32 R51, -RZ, R82.reuse.H1_H1 ;  /* 0x30000052ff337230 */ /* 0x100fe20000004100 */
[----:B------:R-:W-:Y:S01]  /*42f0*/  F2FP.SATFINITE.E4M3.F32.PACK_AB_MERGE_C R49, R50, R49, RZ ;  /* 0x000000313231723e */ /* 0x000fe200048070ff */
[----:B------:R-:W-:-:S03]  /*4300*/  HADD2.F32 R82, -RZ, R82.H0_H0 ;  /* 0x20000052ff527230 */ /* 0x000fc60000004100 */
[C---:B------:R-:W-:Y:S01]  /*4310*/  FMUL.FTZ R144, R51.reuse, R147 ;  /* 0x0000009333907220 */ /* 0x040fe20000410000 */
[----:B------:R-:W-:Y:S01]  /*4320*/  F2FP.SATFINITE.E4M3.F32.PACK_AB_MERGE_C R145, R146, R145, R49 ;  /* 0x000000919291723e */ /* 0x000fe20004807031 */
[C---:B------:R-:W-:Y:S01]  /*4330*/  FMUL.FTZ R147, R82.reuse, R147 ;  /* 0x0000009352937220 */ /* 0x040fe20000410000 */
[----:B------:R-:W-:Y:S02]  /*4340*/  IMAD.MOV.U32 R49, RZ, RZ, R83 ;  /* 0x000000ffff317224 */ /* 0x000fe400078e0053 */
[-C--:B------:R-:W-:Y:S01]  /*4350*/  FFMA.FTZ R144, R82, R81.reuse, -R144 ;  /* 0x0000005152907223 */ /* 0x080fe20000010890 */
[----:B------:R-:W-:Y:S01]  /*4360*/  FFMA.FTZ R147, R51, R81, R147 ;  /* 0x0000005133937223 */ /* 0x000fe20000010093 */
[----:B------:R-:W-:Y:S01]  /*4370*/  F2FP.F16.E4M3.UNPACK_B R51, R48 ;  /* 0x00000030ff33723e */ /* 0x000fe200020006ff */
[----:B------:R-:W-:-:S03]  /*4380*/  IMAD.MOV.U32 R50, RZ, RZ, R145 ;  /* 0x000000ffff327224 */ /* 0x000fc600078e0091 */
[----:B------:R-:W-:Y:S01]  /*4390*/  F2FP.SATFINITE.E4M3.F32.PACK_AB_MERGE_C R144, R147, R144, RZ ;  /* 0x000000909390723e */ /* 0x000fe200048070ff */
[--C-:B------:R-:W-:Y:S02]  /*43a0*/  HADD2.F32 R48, -RZ, R51.reuse.H1_H1 ;  /* 0x30000033ff307230 */ /* 0x100fe40000004100 */
[----:B------:R-:W-:-:S03]  /*43b0*/  HADD2.F32 R51, -RZ, R51.H0_H0 ;  /* 0x20000033ff337230 */ /* 0x000fc60000004100 */
[CC--:B------:R-:W-:Y:S02]  /*43c0*/  FMUL.FTZ R81, R48.reuse, R143.reuse ;  /* 0x0000008f30517220 */ /* 0x0c0fe40000410000 */
[C---:B------:R-:W-:Y:S02]  /*43d0*/  FMUL.FTZ R143, R51.reuse, R143 ;  /* 0x0000008f338f7220 */ /* 0x040fe40000410000 */
[-C--:B------:R-:W-:Y:S01]  /*43e0*/  FFMA.FTZ R81, R51, R142.reuse, -R81 ;  /* 0x0000008e33517223 */ /* 0x080fe20000010851 */
[----:B------:R-:W-:Y:S02]  /*43f0*/  IMAD.MOV.U32 R51, RZ, RZ, R80 ;  /* 0x000000ffff337224 */ /* 0x000fe400078e0050 */
[----:B------:R-:W-:-:S05]  /*4400*/  FFMA.FTZ R143, R48, R142, R143 ;  /* 0x0000008e308f7223 */ /* 0x000fca000001008f */
[----:B------:R-:W-:-:S04]  /*4410*/  F2FP.SATFINITE.E4M3.F32.PACK_AB_MERGE_C R81, R143, R81, R144 ;  /* 0x000000518f51723e */ /* 0x000fc80004807090 */
[----:B------:R-:W-:-:S07]  /*4420*/  MOV R48, R81 ;  /* 0x0000005100307202 */ /* 0x000fce0000000f00 */
.L_x_370:
[----:B------:R-:W-:Y:S05]  /*4430*/  BSYNC B3 ;  /* 0x0000000000037941 */ /* 0x000fea0003800000 */
.L_x_369:
[----:B------:R-:W-:Y:S02]  /*4440*/  ULDC.64 UR4, c[0x0][0x2e8] ;  /* 0x0000ba0000047ab9 */ /* 0x000fe40000000a00 */
[----:B------:R-:W-:-:S04]  /*4450*/  IADD3 R80, P2, P6, R141, UR4, R102 ;  /* 0x000000048d507c10 */ /* 0x000fc8000fe5e066 */
[----:B------:R-:W-:-:S05]  /*4460*/  IADD3.X R81, R138, UR5, R42, P2, P6 ;  /* 0x000000058a517c10 */ /* 0x000fca00097ec42a */
[----:B--2---:R2:W-:Y:S04]  /*4470*/  STG.E.128 desc[UR42][R80.64], R48 ;  /* 0x0000003050007986 */ /* 0x0045e8000c101d2a */
.L_x_368:
[----:B------:R-:W-:Y:S05]  /*4480*/  BSYNC B2 ;  /* 0x0000000000027941 */ /* 0x000fea0003800000 */
.L_x_367:
[----:B------:R-:W-:Y:S05]  /*4490*/  @P1 BRA `(.L_x_366) ;  /* 0x0000000400d01947 */ /* 0x000fea0003800000 */
[----:B0-2---:R0:W2:Y:S01]  /*44a0*/  LDS.128 R48, [R113+0x2c400] ;  /* 0x02c4000071307984 */ /* 0x0050a20000000c00 */
[----:B------:R-:W-:Y:S01]  /*44b0*/  ISETP.GE.AND P2, PT, R233, R84, PT ;  /* 0x00000054e900720c */ /* 0x000fe20003f46270 */
[----:B------:R-:W-:-:S12]  /*44c0*/  BSSY B2, `(.L_x_371) ;  /* 0x000006d000027945 */ /* 0x000fd80003800000 */
[----:B0-----:R-:W-:Y:S05]  /*44d0*/  @P2 BRA `(.L_x_372) ;  /* 0x0000000400ac2947 */ /* 0x001fea0003800000 */
[--C-:B------:R-:W-:Y:S02]  /*44e0*/  SHF.R.U32.HI R80, RZ, 0x8, R77.reuse ;  /* 0x00000008ff507819 */ /* 0x100fe4000001164d */
[----:B------:R-:W-:Y:S02]  /*44f0*/  LOP3.LUT R78, R77, 0xff0000ff, RZ, 0xc0, !PT ;  /* 0xff0000ff4d4e7812 */ /* 0x000fe400078ec0ff */
[----:B------:R-:W-:Y:S01]  /*4500*/  SHF.R.U32.HI R77, RZ, 0x10, R77 ;  /* 0x00000010ff4d7819 */ /* 0x000fe2000001164d */
[----:B------:R-:W-:Y:S01]  /*4510*/  IMAD.SHL.U32 R80, R80, 0x100, RZ ;  /* 0x0000010050507824 */ /* 0x000fe200078e00ff */
[----:B------:R-:W-:Y:S02]  /*4520*/  SHF.R.U32.HI R81, RZ, 0x8, R79 ;  /* 0x00000008ff517819 */ /* 0x000fe4000001164f */
[----:B------:R-:W-:Y:S01]  /*4530*/  LOP3.LUT R82, R79, 0xff0000ff, RZ, 0xc0, !PT ;  /* 0xff0000ff4f527812 */ /* 0x000fe200078ec0ff */
[----:B------:R-:W-:Y:S01]  /*4540*/  IMAD.U32 R77, R77, 0x10000, RZ ;  /* 0x000100004d4d7824 */ /* 0x000fe200078e00ff */
[----:B------:R-:W-:-:S02]  /*4550*/  LOP3.LUT R78, R78, 0xff00, R80, 0xf8, !PT ;  /* 0x0000ff004e4e7812 */ /* 0x000fc400078ef850 */
[----:B------:R-:W-:Y:S02]  /*4560*/  SHF.L.U32 R81, R81, 0x8, RZ ;  /* 0x0000000851517819 */ /* 0x000fe400000006ff */
[----:B------:R-:W-:Y:S02]  /*4570*/  LOP3.LUT R77, R78, 0xff0000, R77, 0xf8, !PT ;  /* 0x00ff00004e4d7812 */ /* 0x000fe400078ef84d */
[-C--:B------:R-:W-:Y:S02]  /*4580*/  F2FP.F16.E4M3.UNPACK_B R78, R140.reuse.H1 ;  /* 0x0000008cff4e723e */ /* 0x080fe400030006ff */
        /* <DEDUP_REMOVED lines=81> */
[----:B------:R-:W-:Y:S01]  /*4aa0*/  MOV R49, R79 ;  /* 0x0000004f00317202 */ /* 0x000fe20000000f00 */
[-C--:B------:R-:W-:Y:S02]  /*4ab0*/  FFMA.FTZ R80, R78, R77.reuse, -R80 ;  /* 0x0000004d4e507223 */ /* 0x080fe40000010850 */
        /* <DEDUP_REMOVED lines=11> */
[----:B------:R-:W-:-:S05]  /*4b70*/  F2FP.SATFINITE.E4M3.F32.PACK_AB_MERGE_C R77, R140, R77, R80 ;  /* 0x0000004d8c4d723e */ /* 0x000fca0004807050 */
[----:B------:R-:W-:-:S07]  /*4b80*/  IMAD.MOV.U32 R48, RZ, RZ, R77 ;  /* 0x000000ffff307224 */ /* 0x000fce00078e004d */
.L_x_372:
[----:B------:R-:W-:Y:S05]  /*4b90*/  BSYNC B2 ;  /* 0x0000000000027941 */ /* 0x000fea0003800000 */
.L_x_371:
[----:B------:R-:W-:Y:S02]  /*4ba0*/  ULDC.64 UR4, c[0x0][0x2e8] ;  /* 0x0000ba0000047ab9 */ /* 0x000fe40000000a00 */
[----:B------:R-:W-:-:S04]  /*4bb0*/  IADD3 R76, P2, P6, R43, UR4, R141 ;  /* 0x000000042b4c7c10 */ /* 0x000fc8000fe5e08d */
[----:B------:R-:W-:-:S05]  /*4bc0*/  IADD3.X R77, R105, UR5, R138, P2, P6 ;  /* 0x00000005694d7c10 */ /* 0x000fca00097ec48a */
[----:B--2---:R3:W-:Y:S04]  /*4bd0*/  STG.E.128 desc[UR42][R76.64], R48 ;  /* 0x000000304c007986 */ /* 0x0047e8000c101d2a */
.L_x_366:
[----:B------:R-:W-:Y:S05]  /*4be0*/  BSYNC B1 ;  /* 0x0000000000017941 */ /* 0x000fea0003800000 */
.L_x_365:
[----:B------:R-:W-:Y:S04]  /*4bf0*/  BSSY B1, `(.L_x_373) ;  /* 0x00000ec000017945 */ /* 0x000fe80003800000 */
[----:B------:R-:W-:Y:S05]  /*4c00*/  @P3 BRA `(.L_x_374) ;  /* 0x0000000c00a83947 */ /* 0x000fea0003800000 */
[----:B---3--:R-:W-:Y:S01]  /*4c10*/  IADD3 R77, P2, P3, R128, R120, R16 ;  /* 0x00000078804d7210 */ /* 0x008fe20007b5e010 */
[----:B------:R-:W-:Y:S03]  /*4c20*/  BSSY B2, `(.L_x_375) ;  /* 0x0000076000027945 */ /* 0x000fe60003800000 */
[----:B------:R-:W-:Y:S01]  /*4c30*/  IADD3.X R76, R4, R85, R17, P2, P3 ;  /* 0x00000055044c7210 */ /* 0x000fe200017e6411 */
[----:B------:R-:W-:Y:S08]  /*4c40*/  @P0 BRA `(.L_x_376) ;  /* 0x0000000400cc0947 */ /* 0x000ff00003800000 */
        /* <DEDUP_REMOVED lines=9> */
[----:B------:R-:W-:Y:S02]  /*4ce0*/  SHF.L.U32 R73, R73, 0x10, RZ ;  /* 0x0000001049497819 */ /* 0x000fe400000006ff */
[----:B------:R-:W-:Y:S01]  /*4cf0*/  LOP3.LUT R74, R74, 0xff00, R78, 0xf8, !PT ;  /* 0x0000ff004a4a7812 */ /* 0x000fe200078ef84e */
[----:B------:R-:W-:Y:S01]  /*4d00*/  IMAD.SHL.U32 R79, R79, 0x100, RZ ;  /* 0x000001004f4f7824 */ /* 0x000fe200078e00ff */
[----:B------:R-:W-:-:S02]  /*4d10*/  LOP3.LUT R80, R75, 0xff0000ff, RZ, 0xc0, !PT ;  /* 0xff0000ff4b507812 */ /* 0x000fc400078ec0ff */
        /* <DEDUP_REMOVED lines=67> */
[--C-:B------:R-:W-:Y:S02]  /*5150*/  HADD2.F32 R51, -RZ, R50.reuse.H1_H1 ;  /* 0x30000032ff337230 */ /* 0x100fe40000004100 */
        /* <DEDUP_REMOVED lines=15> */
[----:B------:R-:W-:Y:S01]  /*5250*/  FFMA.FTZ R78, R74, R73, -R78 ;  /* 0x000000494a4e7223 */ /* 0x000fe2000001084e */
[----:B------:R-:W-:Y:S01]  /*5260*/  MOV R50, R79 ;  /* 0x0000004f00327202 */ /* 0x000fe20000000f00 */
[----:B------:R-:W-:Y:S01]  /*5270*/  FFMA.FTZ R81, R51, R73, R81 ;  /* 0x0000004933517223 */ /* 0x000fe20000010051 */
[----:B------:R-:W-:-:S04]  /*5280*/  F2FP.F16.E4M3.UNPACK_B R51, R48 ;  /* 0x00000030ff33723e */ /* 0x000fc800020006ff */
[----:B------:R-:W-:Y:S01]  /*5290*/  F2FP.SATFINITE.E4M3.F32.PACK_AB_MERGE_C R78, R81, R78, RZ ;  /* 0x0000004e514e723e */ /* 0x000fe200048070ff */
[--C-:B------:R-:W-:Y:S02]  /*52a0*/  HADD2.F32 R48, -RZ, R51.reuse.H1_H1 ;  /* 0x30000033ff307230 */ /* 0x100fe40000004100 */
[----:B------:R-:W-:-:S03]  /*52b0*/  HADD2.F32 R51, -RZ, R51.H0_H0 ;  /* 0x20000033ff337230 */ /* 0x000fc60000004100 */
[CC--:B------:R-:W-:Y:S02]  /*52c0*/  FMUL.FTZ R73, R48.reuse, R137.reuse ;  /* 0x0000008930497220 */ /* 0x0c0fe40000410000 */
[C---:B------:R-:W-:Y:S02]  /*52d0*/  FMUL.FTZ R137, R51.reuse, R137 ;  /* 0x0000008933897220 */ /* 0x040fe40000410000 */
[-C--:B------:R-:W-:Y:S01]  /*52e0*/  FFMA.FTZ R73, R51, R136.reuse, -R73 ;  /* 0x0000008833497223 */ /* 0x080fe20000010849 */
[----:B------:R-:W-:Y:S01]  /*52f0*/  F2FP.SATFINITE.E4M3.F32.PACK_AB_MERGE_C R51, R83, R139, R72 ;  /* 0x0000008b5333723e */ /* 0x000fe20004807048 */
[----:B------:R-:W-:-:S05]  /*5300*/  FFMA.FTZ R137, R48, R136, R137 ;  /* 0x0000008830897223 */ /* 0x000fca0000010089 */
[----:B------:R-:W-:-:S05]  /*5310*/  F2FP.SATFINITE.E4M3.F32.PACK_AB_MERGE_C R73, R137, R73, R78 ;  /* 0x000000498949723e */ /* 0x000fca000480704e */
[----:B------:R-:W-:-:S07]  /*5320*/  IMAD.MOV.U32 R48, RZ, RZ, R73 ;  /* 0x000000ffff307224 */ /* 0x000fce00078e0049 */
.L_x_378:
[----:B------:R-:W-:Y:S05]  /*5330*/  BSYNC B3 ;  /* 0x0000000000037941 */ /* 0x000fea0003800000 */
.L_x_377:
[----:B------:R-:W-:Y:S02]  /*5340*/  ULDC.64 UR4, c[0x0][0x2e8] ;  /* 0x0000ba0000047ab9 */ /* 0x000fe40000000a00 */
[----:B------:R-:W-:-:S04]  /*5350*/  IADD3 R72, P2, P3, R77, UR4, R102 ;  /* 0x000000044d487c10 */ /* 0x000fc8000fb5e066 */
[----:B------:R-:W-:-:S05]  /*5360*/  IADD3.X R73, R76, UR5, R42, P2, P3 ;  /* 0x000000054c497c10 */ /* 0x000fca00097e642a */
[----:B--2---:R3:W-:Y:S04]  /*5370*/  STG.E.128 desc[UR42][R72.64], R48 ;  /* 0x0000003048007986 */ /* 0x0047e8000c101d2a */
.L_x_376:
[----:B------:R-:W-:Y:S05]  /*5380*/  BSYNC B2 ;  /* 0x0000000000027941 */ /* 0x000fea0003800000 */
.L_x_375:
[----:B------:R-:W-:Y:S05]  /*5390*/  @P1 BRA `(.L_x_374) ;  /* 0x0000000400c41947 */ /* 0x000fea0003800000 */
[----:B0-23--:R0:W2:Y:S01]  /*53a0*/  LDS.128 R48, [R113+0x2d400] ;  /* 0x02d4000071307984 */ /* 0x00d0a20000000c00 */
[----:B------:R-:W-:Y:S01]  /*53b0*/  ISETP.GE.AND P2, PT, R233, R84, PT ;  /* 0x00000054e900720c */ /* 0x000fe20003f46270 */
[----:B------:R-:W-:-:S12]  /*53c0*/  BSSY B2, `(.L_x_379) ;  /* 0x000006a000027945 */ /* 0x000fd80003800000 */
[----:B0-----:R-:W-:Y:S05]  /*53d0*/  @P2 BRA `(.L_x_380) ;  /* 0x0000000400a02947 */ /* 0x001fea0003800000 */
[--C-:B------:R-:W-:Y:S02]  /*53e0*/  SHF.R.U32.HI R73, RZ, 0x8, R69.reuse ;  /* 0x00000008ff497819 */ /* 0x100fe40000011645 */
[----:B------:R-:W-:Y:S02]  /*53f0*/  SHF.R.U32.HI R70, RZ, 0x10, R69 ;  /* 0x00000010ff467819 */ /* 0x000fe40000011645 */
[----:B------:R-:W-:Y:S01]  /*5400*/  LOP3.LUT R72, R69, 0xff0000ff, RZ, 0xc0, !PT ;  /* 0xff0000ff45487812 */ /* 0x000fe200078ec0ff */
[----:B------:R-:W-:Y:S01]  /*5410*/  IMAD.SHL.U32 R73, R73, 0x100, RZ ;  /* 0x0000010049497824 */ /* 0x000fe200078e00ff */
[--C-:B------:R-:W-:Y:S02]  /*5420*/  SHF.R.U32.HI R69, RZ, 0x8, R71.reuse ;  /* 0x00000008ff457819 */ /* 0x100fe40000011647 */
[----:B------:R-:W-:Y:S02]  /*5430*/  SHF.R.U32.HI R68, RZ, 0x10, R71 ;  /* 0x00000010ff447819 */ /* 0x000fe40000011647 */
[----:B------:R-:W-:Y:S01]  /*5440*/  LOP3.LUT R74, R71, 0xff0000ff, RZ, 0xc0, !PT ;  /* 0xff0000ff474a7812 */ /* 0x000fe200078ec0ff */
[----:B------:R-:W-:Y:S01]  /*5450*/  IMAD.SHL.U32 R71, R69, 0x100, RZ ;  /* 0x0000010045477824 */ /* 0x000fe200078e00ff */
[----:B------:R-:W-:Y:S01]  /*5460*/  LOP3.LUT R72, R72, 0xff00, R73, 0xf8, !PT ;  /* 0x0000ff0048487812 */ /* 0x000fe200078ef849 */
[----:B------:R-:W-:Y:S01]  /*5470*/  IMAD.U32 R69, R70, 0x10000, RZ ;  /* 0x0001000046457824 */ /* 0x000fe200078e00ff */
[----:B------:R-:W-:-:S02]  /*5480*/  F2FP.F16.E4M3.UNPACK_B R70, R135.H1 ;  /* 0x00000087ff46723e */ /* 0x000fc400030006ff */
[----:B------:R-:W-:Y:S02]  /*5490*/  LOP3.LUT R74, R74, 0xff00, R71, 0xf8, !PT ;  /* 0x0000ff004a4a7812 */ /* 0x000fe400078ef847 */
[----:B------:R-:W-:Y:S01]  /*54a0*/  LOP3.LUT R69, R72, 0xff0000, R69, 0xf8, !PT ;  /* 0x00ff000048457812 */ /* 0x000fe200078ef845 */
[----:B------:R-:W-:Y:S01]  /*54b0*/  HADD2.F32 R78, -RZ, R70.H0_H0 ;  /* 0x20000046ff4e7230 */ /* 0x000fe20000004100 */
[----:B--2---:R-:W-:Y:S02]  /*54c0*/  F2FP.F16.E4M3.UNPACK_B R72, R49 ;  /* 0x00000031ff48723e */ /* 0x004fe400020006ff */
[-C--:B------:R-:W-:Y:S02]  /*54d0*/  F2FP.F16.E4M3.UNPACK_B R73, R134.reuse.H1 ;  /* 0x00000086ff49723e */ /* 0x080fe400030006ff */
[----:B------:R-:W-:Y:S01]  /*54e0*/  F2FP.F16.E4M3.UNPACK_B R135, R135 ;  /* 0x00000087ff87723e */ /* 0x000fe200020006ff */
[--C-:B------:R-:W-:Y:S01]  /*54f0*/  HADD2.F32 R71, -RZ, R72.reuse.H1_H1 ;  /* 0x30000048ff477230 */ /* 0x100fe20000004100 */
[----:B------:R-:W-:Y:S01]  /*5500*/  F2FP.F16.E4M3.UNPACK_B R134, R134 ;  /* 0x00000086ff86723e */ /* 0x000fe200020006ff */
[----:B------:R-:W-:-:S02]  /*5510*/  HADD2.F32 R72, -RZ, R72.H0_H0 ;  /* 0x20000048ff487230 */ /* 0x000fc40000004100 */
[--C-:B------:R-:W-:Y:S02]  /*5520*/  HADD2.F32 R75, -RZ, R73.reuse.H0_H0 ;  /* 0x20000049ff4b7230 */ /* 0x100fe40000004100 */
[-C--:B------:R-:W-:Y:S01]  /*5530*/  FMUL.FTZ R79, R71, R78.reuse ;  /* 0x0000004e474f7220 */ /* 0x080fe20000410000 */
[----:B------:R-:W-:Y:S02]  /*5540*/  HADD2.F32 R73, -RZ, R73.H1_H1 ;  /* 0x30000049ff497230 */ /* 0x000fe40000004100 */
[C---:B------:R-:W-:Y:S01]  /*5550*/  FMUL.FTZ R78, R72.reuse, R78 ;  /* 0x0000004e484e7220 */ /* 0x040fe20000410000 */
[----:B------:R-:W-:-:S03]  /*5560*/  FFMA.FTZ R72, R72, R75, -R79 ;  /* 0x0000004b48487223 */ /* 0x000fc6000001084f */
[----:B------:R-:W-:Y:S01]  /*5570*/  FFMA.FTZ R71, R71, R75, R78 ;  /* 0x0000004b47477223 */ /* 0x000fe2000001004e */
[----:B------:R-:W-:Y:S01]  /*5580*/  F2FP.F16.E4M3.UNPACK_B R78, R49.H1 ;  /* 0x00000031ff4e723e */ /* 0x000fe200030006ff */
[----:B------:R-:W-:-:S04]  /*5590*/  HADD2.F32 R75, -RZ, R70.H1_H1 ;  /* 0x30000046ff4b7230 */ /* 0x000fc80000004100 */
[--C-:B------:R-:W-:Y:S02]  /*55a0*/  HADD2.F32 R49, -RZ, R78.reuse.H1_H1 ;  /* 0x3000004eff317230 */ /* 0x100fe40000004100 */
[----:B------:R-:W-:-:S03]  /*55b0*/  HADD2.F32 R70, -RZ, R78.H0_H0 ;  /* 0x2000004eff467230 */ /* 0x000fc60000004100 */
[CC--:B------:R-:W-:Y:S02]  /*55c0*/  FMUL.FTZ R78, R49.reuse, R75.reuse ;  /* 0x0000004b314e7220 */ /* 0x0c0fe40000410000 */
[C---:B------:R-:W-:Y:S02]  /*55d0*/  FMUL.FTZ R75, R70.reuse, R75 ;  /* 0x0000004b464b7220 */ /* 0x040fe40000410000 */
[-C--:B------:R-:W-:Y:S02]  /*55e0*/  FFMA.FTZ R70, R70, R73.reuse, -R78 ;  /* 0x0000004946467223 */ /* 0x080fe4000001084e */
[----:B------:R-:W-:Y:S01]  /*55f0*/  FFMA.FTZ R73, R49, R73, R75 ;  /* 0x0000004931497223 */ /* 0x000fe2000001004b */
[----:B------:R-:W-:Y:S01]  /*5600*/  IMAD.U32 R49, R68, 0x10000, RZ ;  /* 0x0001000044317824 */ /* 0x000fe200078e00ff */
[----:B------:R-:W-:Y:S02]  /*5610*/  MOV R68, R51 ;  /* 0x0000003300447202 */ /* 0x000fe40000000f00 */
        /* <DEDUP_REMOVED lines=67> */
[----:B------:R-:W-:-:S07]  /*5a50*/  F2FP.SATFINITE.E4M3.F32.PACK_AB_MERGE_C R48, R48, R69, R72 ;  /* 0x000000453030723e */ /* 0x000fce0004807048 */
.L_x_380:
[----:B------:R-:W-:Y:S05]  /*5a60*/  BSYNC B2 ;  /* 0x0000000000027941 */ /* 0x000fea0003800000 */
.L_x_379:
[----:B------:R-:W-:Y:S02]  /*5a70*/  ULDC.64 UR4, c[0x0][0x2e8] ;  /* 0x0000ba0000047ab9 */ /* 0x000fe40000000a00 */
[----:B------:R-:W-:-:S04]  /*5a80*/  IADD3 R68, P2, P3, R43, UR4, R77 ;  /* 0x000000042b447c10 */ /* 0x000fc8000fb5e04d */
[----:B------:R-:W-:-:S05]  /*5a90*/  IADD3.X R69, R105, UR5, R76, P2, P3 ;  /* 0x0000000569457c10 */ /* 0x000fca00097e644c */
[----:B--2---:R4:W-:Y:S04]  /*5aa0*/  STG.E.128 desc[UR42][R68.64], R48 ;  /* 0x0000003044007986 */ /* 0x0049e8000c101d2a */
.L_x_374:
[----:B------:R-:W-:Y:S05]  /*5ab0*/  BSYNC B1 ;  /* 0x0000000000017941 */ /* 0x000fea0003800000 */
.L_x_373:
[----:B0-234-:R-:W2:Y:S01]  /*5ac0*/  LDL R48, [R1+0x10] ;  /* 0x0000100001307983 */ /* 0x01dea20000100800 */
[----:B------:R-:W-:Y:S01]  /*5ad0*/  BSSY B1, `(.L_x_381) ;  /* 0x00000ef000017945 */ /* 0x000fe20003800000 */
[----:B--2---:R-:W-:-:S13]  /*5ae0*/  LOP3.LUT P2, RZ, R48, 0x1, RZ, 0xc0, !PT ;  /* 0x0000000130ff7812 */ /* 0x004fda000784c0ff */
[----:B------:R-:W-:Y:S05]  /*5af0*/  @P2 BRA `(.L_x_382) ;  /* 0x0000000c00b02947 */ /* 0x000fea0003800000 */
[----:B------:R-:W-:Y:S01]  /*5b00*/  IADD3 R69, P2, P3, R3, R120, R16 ;  /* 0x0000007803457210 */ /* 0x000fe20007b5e010 */
[----:B------:R-:W-:Y:S03]  /*5b10*/  BSSY B2, `(.L_x_383) ;  /* 0x0000075000027945 */ /* 0x000fe60003800000 */
[----:B------:R-:W-:Y:S01]  /*5b20*/  IADD3.X R68, R33, R85, R17, P2, P3 ;  /* 0x0000005521447210 */ /* 0x000fe200017e6411 */
[----:B------:R-:W-:Y:S08]  /*5b30*/  @P0 BRA `(.L_x_384) ;  /* 0x0000000400c80947 */ /* 0x000ff00003800000 */
[----:B------:R0:W2:Y:S01]  /*5b40*/  LDS.128 R48, [R113+0x2a400] ;  /* 0x02a4000071307984 */ /* 0x0000a20000000c00 */
[----:B------:R-:W-:Y:S01]  /*5b50*/  ISETP.GE.AND P2, PT, R18, R84, PT ;  /* 0x000000541200720c */ /* 0x000fe20003f46270 */
[----:B------:R-:W-:-:S12]  /*5b60*/  BSSY B3, `(.L_x_385) ;  /* 0x000006b000037945 */ /* 0x000fd80003800000 */
[----:B0-----:R-:W-:Y:S05]  /*5b70*/  @P2 BRA `(.L_x_386) ;  /* 0x0000000400a42947 */ /* 0x001fea0003800000 */
[----:B------:R-:W-:Y:S01]  /*5b80*/  SHF.R.U32.HI R72, RZ, 0x8, R67 ;  /* 0x00000008ff487819 */ /* 0x000fe20000011643 */
[----:B--2---:R-:W-:Y:S01]  /*5b90*/  IMAD.MOV.U32 R73, RZ, RZ, R49 ;  /* 0x000000ffff497224 */ /* 0x004fe200078e0031 */
[--C-:B------:R-:W-:Y:S02]  /*5ba0*/  SHF.R.U32.HI R66, RZ, 0x10, R65.reuse ;  /* 0x00000010ff427819 */ /* 0x100fe40000011641 */
[----:B------:R-:W-:Y:S02]  /*5bb0*/  SHF.R.U32.HI R70, RZ, 0x8, R65 ;  /* 0x00000008ff467819 */ /* 0x000fe40000011641 */
[----:B------:R-:W-:Y:S02]  /*5bc0*/  LOP3.LUT R71, R65, 0xff0000ff, RZ, 0xc0, !PT ;  /* 0xff0000ff41477812 */ /* 0x000fe400078ec0ff */
[----:B------:R-:W-:Y:S01]  /*5bd0*/  SHF.R.U32.HI R65, RZ, 0x10, R67 ;  /* 0x00000010ff417819 */ /* 0x000fe20000011643 */
[----:B------:R-:W-:Y:S01]  /*5be0*/  IMAD.SHL.U32 R70, R70, 0x100, RZ ;  /* 0x0000010046467824 */ /* 0x000fe200078e00ff */
[----:B------:R-:W-:Y:S01]  /*5bf0*/  LOP3.LUT R64, R67, 0xff0000ff, RZ, 0xc0, !PT ;  /* 0xff0000ff43407812 */ /* 0x000fe200078ec0ff */
[----:B------:R-:W-:Y:S01]  /*5c00*/  IMAD.SHL.U32 R67, R72, 0x100, RZ ;  /* 0x0000010048437824 */ /* 0x000fe200078e00ff */
[----:B------:R-:W-:-:S02]  /*5c10*/  F2FP.F16.E4M3.UNPACK_B R72, R73 ;  /* 0x00000049ff48723e */ /* 0x000fc400020006ff */
[----:B------:R-:W-:Y:S02]  /*5c20*/  LOP3.LUT R70, R71, 0xff00, R70, 0xf8, !PT ;  /* 0x0000ff0047467812 */ /* 0x000fe400078ef846 */
[----:B------:R-:W-:Y:S01]  /*5c30*/  LOP3.LUT R67, R64, 0xff00, R67, 0xf8, !PT ;  /* 0x0000ff0040437812 */ /* 0x000fe200078ef843 */
[--C-:B------:R-:W-:Y:S01]  /*5c40*/  HADD2.F32 R71, -RZ, R72.reuse.H1_H1 ;  /* 0x30000048ff477230 */ /* 0x100fe20000004100 */
[----:B------:R-:W-:Y:S01]  /*5c50*/  F2FP.F16.E4M3.UNPACK_B R64, R133.H1 ;  /* 0x00000085ff40723e */ /* 0x000fe200030006ff */
[----:B------:R-:W-:Y:S01]  /*5c60*/  HADD2.F32 R75, -RZ, R72.H0_H0 ;  /* 0x20000048ff4b7230 */ /* 0x000fe20000004100 */
[-C--:B------:R-:W-:Y:S02]  /*5c70*/  F2FP.F16.E4M3.UNPACK_B R49, R132.reuse.H1 ;  /* 0x00000084ff31723e */ /* 0x080fe400030006ff */
[----:B------:R-:W-:Y:S01]  /*5c80*/  F2FP.F16.E4M3.UNPACK_B R78, R51.H1 ;  /* 0x00000033ff4e723e */ /* 0x000fe200030006ff */
[--C-:B------:R-:W-:Y:S01]  /*5c90*/  HADD2.F32 R76, -RZ, R64.reuse.H0_H0 ;  /* 0x20000040ff4c7230 */ /* 0x100fe20000004100 */
[----:B------:R-:W-:Y:S01]  /*5ca0*/  F2FP.F16.E4M3.UNPACK_B R133, R133 ;  /* 0x00000085ff85723e */ /* 0x000fe200020006ff */
[----:B------:R-:W-:Y:S01]  /*5cb0*/  HADD2.F32 R74, -RZ, R49.H0_H0 ;  /* 0x20000031ff4a7230 */ /* 0x000fe20000004100 */
[----:B------:R-:W-:Y:S01]  /*5cc0*/  F2FP.F16.E4M3.UNPACK_B R132, R132 ;  /* 0x00000084ff84723e */ /* 0x000fe200020006ff */
[----:B------:R-:W-:-:S02]  /*5cd0*/  HADD2.F32 R64, -RZ, R64.H1_H1 ;  /* 0x30000040ff407230 */ /* 0x000fc40000004100 */
[-C--:B------:R-:W-:Y:S01]  /*5ce0*/  FMUL.FTZ R72, R71, R76.reuse ;  /* 0x0000004c47487220 */ /* 0x080fe20000410000 */
[C---:B------:R-:W-:Y:S01]  /*5cf0*/  FMUL.FTZ R76, R75.reuse, R76 ;  /* 0x0000004c4b4c7220 */ /* 0x040fe20000410000 */
[----:B------:R-:W-:Y:S02]  /*5d00*/  HADD2.F32 R49, -RZ, R49.H1_H1 ;  /* 0x30000031ff317230 */ /* 0x000fe40000004100 */
[-C--:B------:R-:W-:Y:S01]  /*5d10*/  FFMA.FTZ R72, R75, R74.reuse, -R72 ;  /* 0x0000004a4b487223 */ /* 0x080fe20000010848 */
[----:B------:R-:W-:Y:S01]  /*5d20*/  FFMA.FTZ R71, R71, R74, R76 ;  /* 0x0000004a47477223 */ /* 0x000fe2000001004c */
[----:B------:R-:W-:-:S05]  /*5d30*/  F2FP.F16.E4M3.UNPACK_B R74, R73.H1 ;  /* 0x00000049ff4a723e */ /* 0x000fca00030006ff */
[--C-:B------:R-:W-:Y:S02]  /*5d40*/  HADD2.F32 R73, -RZ, R74.reuse.H1_H1 ;  /* 0x3000004aff497230 */ /* 0x100fe40000004100 */
[----:B------:R-:W-:-:S03]  /*5d50*/  HADD2.F32 R74, -RZ, R74.H0_H0 ;  /* 0x2000004aff4a7230 */ /* 0x000fc60000004100 */
[CC--:B------:R-:W-:Y:S02]  /*5d60*/  FMUL.FTZ R75, R73.reuse, R64.reuse ;  /* 0x00000040494b7220 */ /* 0x0c0fe40000410000 */
[C---:B------:R-:W-:Y:S02]  /*5d70*/  FMUL.FTZ R76, R74.reuse, R64 ;  /* 0x000000404a4c7220 */ /* 0x040fe40000410000 */
[----:B------:R-:W-:Y:S01]  /*5d80*/  FFMA.FTZ R64, R74, R49, -R75 ;  /* 0x000000314a407223 */ /* 0x000fe2000001084b */
[----:B------:R-:W-:Y:S01]  /*5d90*/  F2FP.F16.E4M3.UNPACK_B R75, R51 ;  /* 0x00000033ff4b723e */ /* 0x000fe200020006ff */
[----:B------:R-:W-:Y:S01]  /*5da0*/  FFMA.FTZ R49, R73, R49, R76 ;  /* 0x0000003149317223 */ /* 0x000fe2000001004c */
[----:B------:R-:W-:Y:S01]  /*5db0*/  SHF.L.U32 R73, R66, 0x10, RZ ;  /* 0x0000001042497819 */ /* 0x000fe200000006ff */
[----:B------:R-:W-:-:S03]  /*5dc0*/  IMAD.U32 R66, R65, 0x10000, RZ ;  /* 0x0001000041427824 */ /* 0x000fc600078e00ff */
[----:B------:R-:W-:Y:S01]  /*5dd0*/  LOP3.LUT R65, R70, 0xff0000, R73, 0xf8, !PT ;  /* 0x00ff000046417812 */ /* 0x000fe200078ef849 */
[--C-:B------:R-:W-:Y:S01]  /*5de0*/  HADD2.F32 R73, -RZ, R75.reuse.H1_H1 ;  /* 0x3000004bff497230 */ /* 0x100fe20000004100 */
[----:B------:R-:W-:Y:S01]  /*5df0*/  LOP3.LUT R66, R67, 0xff0000, R66, 0xf8, !PT ;  /* 0x00ff000043427812 */ /* 0x000fe200078ef842 */
[----:B------:R-:W-:Y:S01]  /*5e00*/  HADD2.F32 R75, -RZ, R75.H0_H0 ;  /* 0x2000004bff4b7230 */ /* 0x000fe20000004100 */
[----:B------:R-:W-:Y:S02]  /*5e10*/  F2FP.F16.E4M3.UNPACK_B R70, R65.H1 ;  /* 0x00000041ff46723e */ /* 0x000fe400030006ff */
[----:B------:R-:W-:Y:S02]  /*5e20*/  F2FP.F16.E4M3.UNPACK_B R67, R66.H1 ;  /* 0x00000042ff43723e */ /* 0x000fe400030006ff */
[----:B------:R-:W-:Y:S01]  /*5e30*/  F2FP.SATFINITE.E4M3.F32.PACK_AB_MERGE_C R49, R49, R64, RZ ;  /* 0x000000403131723e */ /* 0x000fe200048070ff */
[----:B------:R-:W-:Y:S01]  /*5e40*/  HADD2.F32 R74, -RZ, R70.H0_H0 ;  /* 0x20000046ff4a7230 */ /* 0x000fe20000004100 */
[----:B------:R-:W-:Y:S01]  /*5e50*/  F2FP.F16.E4M3.UNPACK_B R66, R66 ;  /* 0x00000042ff42723e */ /* 0x000fe200020006ff */
[--C-:B------:R-:W-:Y:S01]  /*5e60*/  HADD2.F32 R76, -RZ, R67.reuse.H0_H0 ;  /* 0x20000043ff4c7230 */ /* 0x100fe20000004100 */
[----:B------:R-:W-:Y:S01]  /*5e70*/  F2FP.SATFINITE.E4M3.F32.PACK_AB_MERGE_C R49, R71, R72, R49 ;  /* 0x000000484731723e */ /* 0x000fe20004807031 */
[----:B------:R-:W-:-:S02]  /*5e80*/  HADD2.F32 R67, -RZ, R67.H1_H1 ;  /* 0x30000043ff437230 */ /* 0x000fc40000004100 */
[----:B------:R-:W-:Y:S02]  /*5e90*/  IMAD.MOV.U32 R64, RZ, RZ, R50 ;  /* 0x000000ffff407224 */ /* 0x000fe400078e0032 */
[-C--:B------:R-:W-:Y:S01]  /*5ea0*/  FMUL.FTZ R77, R73, R76.reuse ;  /* 0x0000004c494d7220 */ /* 0x080fe20000410000 */
[C---:B------:R-:W-:Y:S01]  /*5eb0*/  FMUL.FTZ R76, R75.reuse, R76 ;  /* 0x0000004c4b4c7220 */ /* 0x040fe20000410000 */
[----:B------:R-:W-:Y:S02]  /*5ec0*/  HADD2.F32 R72, -RZ, R133.H1_H1 ;  /* 0x30000085ff487230 */ /* 0x000fe40000004100 */
[-C--:B------:R-:W-:Y:S01]  /*5ed0*/  FFMA.FTZ R77, R75, R74.reuse, -R77 ;  /* 0x0000004a4b4d7223 */ /* 0x080fe2000001084d */
[----:B------:R-:W-:Y:S01]  /*5ee0*/  FFMA.FTZ R74, R73, R74, R76 ;  /* 0x0000004a494a7223 */ /* 0x000fe2000001004c */
[--C-:B------:R-:W-:Y:S02]  /*5ef0*/  HADD2.F32 R76, -RZ, R78.reuse.H1_H1 ;  /* 0x3000004eff4c7230 */ /* 0x100fe40000004100 */
[----:B------:R-:W-:-:S02]  /*5f00*/  HADD2.F32 R78, -RZ, R78.H0_H0 ;  /* 0x2000004eff4e7230 */ /* 0x000fc40000004100 */
[----:B------:R-:W-:Y:S02]  /*5f10*/  HADD2.F32 R73, -RZ, R70.H1_H1 ;  /* 0x30000046ff497230 */ /* 0x000fe40000004100 */
[-C--:B------:R-:W-:Y:S01]  /*5f20*/  FMUL.FTZ R51, R76, R67.reuse ;  /* 0x000000434c337220 */ /* 0x080fe20000410000 */
[----:B------:R-:W-:Y:S01]  /*5f30*/  F2FP.F16.E4M3.UNPACK_B R70, R64 ;  /* 0x00000040ff46723e */ /* 0x000fe200020006ff */
[C---:B------:R-:W-:Y:S01]  /*5f40*/  FMUL.FTZ R67, R78.reuse, R67 ;  /* 0x000000434e437220 */ /* 0x040fe20000410000 */
[----:B------:R-:W-:Y:S02]  /*5f50*/  HADD2.F32 R133, -RZ, R133.H0_H0 ;  /* 0x20000085ff857230 */ /* 0x000fe40000004100 */
[-C--:B------:R-:W-:Y:S01]  /*5f60*/  FFMA.FTZ R51, R78, R73.reuse, -R51 ;  /* 0x000000494e337223 */ /* 0x080fe20000010833 */
[----:B------:R-:W-:Y:S01]  /*5f70*/  FFMA.FTZ R76, R76, R73, R67 ;  /* 0x000000494c4c7223 */ /* 0x000fe20000010043 */
[----:B------:R-:W-:Y:S01]  /*5f80*/  F2FP.F16.E4M3.UNPACK_B R67, R65 ;  /* 0x00000041ff43723e */ /* 0x000fe200020006ff */
[----:B------:R-:W-:-:S02]  /*5f90*/  HADD2.F32 R50, -RZ, R70.H1_H1 ;  /* 0x30000046ff327230 */ /* 0x000fc40000004100 */
[----:B------:R-:W-:Y:S01]  /*5fa0*/  HADD2.F32 R65, -RZ, R66.H0_H0 ;  /* 0x20000042ff417230 */ /* 0x000fe20000004100 */
[----:B------:R-:W-:Y:S01]  /*5fb0*/  F2FP.SATFINITE.E4M3.F32.PACK_AB_MERGE_C R51, R76, R51, RZ ;  /* 0x000000334c33723e */ /* 0x000fe200048070ff */
[----:B------:R-:W-:Y:S02]  /*5fc0*/  HADD2.F32 R70, -RZ, R70.H0_H0 ;  /* 0x20000046ff467230 */ /* 0x000fe40000004100 */
[--C-:B------:R-:W-:Y:S02]  /*5fd0*/  HADD2.F32 R71, -RZ, R67.reuse.H0_H0 ;  /* 0x20000043ff477230 */ /* 0x100fe40000004100 */
[-C--:B------:R-:W-:Y:S01]  /*5fe0*/  FMUL.FTZ R73, R50, R65.reuse ;  /* 0x0000004132497220 */ /* 0x080fe20000410000 */
[----:B------:R-:W-:Y:S02]  /*5ff0*/  HADD2.F32 R67, -RZ, R67.H1_H1 ;  /* 0x30000043ff437230 */ /* 0x000fe40000004100 */
[----:B------:R-:W-:Y:S01]  /*6000*/  FMUL.FTZ R75, R70, R65 ;  /* 0x00000041464b7220 */ /* 0x000fe20000410000 */
[----:B------:R-:W-:Y:S01]  /*6010*/  F2FP.SATFINITE.E4M3.F32.PACK_AB_MERGE_C R51, R74, R77, R51 ;  /* 0x0000004d4a33723e */ /* 0x000fe20004807033 */
[-C--:B------:R-:W-:Y:S01]  /*6020*/  FFMA.FTZ R65, R70, R71.reuse, -R73 ;  /* 0x0000004746417223 */ /* 0x080fe20000010849 */
[----:B------:R-:W-:Y:S01]  /*6030*/  F2FP.F16.E4M3.UNPACK_B R70, R64.H1 ;  /* 0x00000040ff46723e */ /* 0x000fe200030006ff */
[----:B------:R-:W-:Y:S01]  /*6040*/  FFMA.FTZ R50, R50, R71, R75 ;  /* 0x0000004732327223 */ /* 0x000fe2000001004b */
[----:B------:R-:W-:-:S02]  /*6050*/  HADD2.F32 R71, -RZ, R66.H1_H1 ;  /* 0x30000042ff477230 */ /* 0x000fc40000004100 */
[----:B------:R-:W-:Y:S02]  /*6060*/  IMAD.MOV.U32 R64, RZ, RZ, R48 ;  /* 0x000000ffff407224 */ /* 0x000fe400078e0030 */
[--C-:B------:R-:W-:Y:S02]  /*6070*/  HADD2.F32 R66, -RZ, R70.reuse.H1_H1 ;  /* 0x30000046ff427230 */ /* 0x100fe40000004100 */
[----:B------:R-:W-:-:S03]  /*6080*/  HADD2.F32 R70, -RZ, R70.H0_H0 ;  /* 0x20000046ff467230 */ /* 0x000fc60000004100 */
[-C--:B------:R-:W-:Y:S02]  /*6090*/  FMUL.FTZ R73, R66, R71.reuse ;  /* 0x0000004742497220 */ /* 0x080fe40000410000 */
[C---:B------:R-:W-:Y:S02]  /*60a0*/  FMUL.FTZ R71, R70.reuse, R71 ;  /* 0x0000004746477220 */ /* 0x040fe40000410000 */
[-C--:B------:R-:W-:Y:S01]  /*60b0*/  FFMA.FTZ R48, R70, R67.reuse, -R73 ;  /* 0x0000004346307223 */ /* 0x080fe20000010849 */
[----:B------:R-:W-:Y:S02]  /*60c0*/  HADD2.F32 R70, -RZ, R132.H1_H1 ;  /* 0x30000084ff467230 */ /* 0x000fe40000004100 */
[----:B------:R-:W-:Y:S01]  /*60d0*/  FFMA.FTZ R67, R66, R67, R71 ;  /* 0x0000004342437223 */ /* 0x000fe20000010047 */
[----:B------:R-:W-:-:S04]  /*60e0*/  F2FP.F16.E4M3.UNPACK_B R66, R64.H1 ;  /* 0x00000040ff42723e */ /* 0x000fc800030006ff */
[----:B------:R-:W-:Y:S01]  /*60f0*/  F2FP.SATFINITE.E4M3.F32.PACK_AB_MERGE_C R67, R67, R48, RZ ;  /* 0x000000304343723e */ /* 0x000fe200048070ff */
[--C-:B------:R-:W-:Y:S02]  /*6100*/  HADD2.F32 R71, -RZ, R66.reuse.H1_H1 ;  /* 0x30000042ff477230 */ /* 0x100fe40000004100 */
[----:B------:R-:W-:Y:S01]  /*6110*/  HADD2.F32 R66, -RZ, R66.H0_H0 ;  /* 0x20000042ff427230 */ /* 0x000fe20000004100 */
[----:B------:R-:W-:Y:S02]  /*6120*/  F2FP.SATFINITE.E4M3.F32.PACK_AB_MERGE_C R50, R50, R65, R67 ;  /* 0x000000413232723e */ /* 0x000fe40004807043 */
[-C--:B------:R-:W-:Y:S02]  /*6130*/  FMUL.FTZ R73, R71, R72.reuse ;  /* 0x0000004847497220 */ /* 0x080fe40000410000 */
[C---:B------:R-:W-:Y:S02]  /*6140*/  FMUL.FTZ R72, R66.reuse, R72 ;  /* 0x0000004842487220 */ /* 0x040fe40000410000 */
[----:B------:R-:W-:Y:S01]  /*6150*/  FFMA.FTZ R66, R66, R70, -R73 ;  /* 0x0000004642427223 */ /* 0x000fe20000010849 */
[----:B------:R-:W-:-:S02]  /*6160*/  HADD2.F32 R73, -RZ, R132.H0_H0 ;  /* 0x20000084ff497230 */ /* 0x000fc40000004100 */
[----:B------:R-:W-:Y:S01]  /*6170*/  FFMA.FTZ R71, R71, R70, R72 ;  /* 0x0000004647477223 */ /* 0x000fe20000010048 */
[----:B------:R-:W-:-:S04]  /*6180*/  F2FP.F16.E4M3.UNPACK_B R70, R64 ;  /* 0x00000040ff46723e */ /* 0x000fc800020006ff */
[----:B------:R-:W-:Y:S01]  /*6190*/  F2FP.SATFINITE.E4M3.F32.PACK_AB_MERGE_C R66, R71, R66, RZ ;  /* 0x000000424742723e */ /* 0x000fe200048070ff */
[--C-:B------:R-:W-:Y:S02]  /*61a0*/  HADD2.F32 R64, -RZ, R70.reuse.H1_H1 ;  /* 0x30000046ff407230 */ /* 0x100fe40000004100 */
[----:B------:R-:W-:-:S03]  /*61b0*/  HADD2.F32 R70, -RZ, R70.H0_H0 ;  /* 0x20000046ff467230 */ /* 0x000fc60000004100 */
[-C--:B------:R-:W-:Y:S02]  /*61c0*/  FMUL.FTZ R75, R64, R133.reuse ;  /* 0x00000085404b7220 */ /* 0x080fe40000410000 */
[C---:B------:R-:W-:Y:S02]  /*61d0*/  FMUL.FTZ R133, R70.reuse, R133 ;  /* 0x0000008546857220 */ /* 0x040fe40000410000 */
[-C--:B------:R-:W-:Y:S02]  /*61e0*/  FFMA.FTZ R75, R70, R73.reuse, -R75 ;  /* 0x00000049464b7223 */ /* 0x080fe4000001084b */
[----:B------:R-:W-:-:S05]  /*61f0*/  FFMA.FTZ R64, R64, R73, R133 ;  /* 0x0000004940407223 */ /* 0x000fca0000010085 */
[----:B------:R-:W-:-:S07]  /*6200*/  F2FP.SATFINITE.E4M3.F32.PACK_AB_MERGE_C R48, R64, R75, R66 ;  /* 0x0000004b4030723e */ /* 0x000fce0004807042 */
.L_x_386:
[----:B------:R-:W-:Y:S05]  /*6210*/  BSYNC B3 ;  /* 0x0000000000037941 */ /* 0x000fea0003800000 */
.L_x_385:
[----:B------:R-:W-:Y:S02]  /*6220*/  ULDC.64 UR4, c[0x0][0x2e8] ;  /* 0x0000ba0000047ab9 */ /* 0x000fe40000000a00 */
[----:B------:R-:W-:-:S04]  /*6230*/  IADD3 R64, P2, P3, R69, UR4, R102 ;  /* 0x0000000445407c10 */ /* 0x000fc8000fb5e066 */
[----:B------:R-:W-:-:S05]  /*6240*/  IADD3.X R65, R68, UR5, R42, P2, P3 ;  /* 0x0000000544417c10 */ /* 0x000fca00097e642a */
[----:B--2---:R0:W-:Y:S04]  /*6250*/  STG.E.128 desc[UR42][R64.64], R48 ;  /* 0x0000003040007986 */ /* 0x0041e8000c101d2a */
.L_x_384:
[----:B------:R-:W-:Y:S05]  /*6260*/  BSYNC B2 ;  /* 0x0000000000027941 */ /* 0x000fea0003800000 */
.L_x_383:
[----:B------:R-:W-:Y:S05]  /*6270*/  @P1 BRA `(.L_x_382) ;  /* 0x0000000400d01947 */ /* 0x000fea0003800000 */
[----:B0-----:R0:W2:Y:S01]  /*6280*/  LDS.128 R48, [R113+0x2e400] ;  /* 0x02e4000071307984 */ /* 0x0010a20000000c00 */
[----:B------:R-:W-:Y:S01]  /*6290*/  ISETP.GE.AND P2, PT, R233, R84, PT ;  /* 0x00000054e900720c */ /* 0x000fe20003f46270 */
[----:B------:R-:W-:-:S12]  /*62a0*/  BSSY B2, `(.L_x_387) ;  /* 0x000006d000027945 */ /* 0x000fd80003800000 */
[----:B0-----:R-:W-:Y:S05]  /*62b0*/  @P2 BRA `(.L_x_388) ;  /* 0x0000000400ac2947 */ /* 0x001fea0003800000 */
[----:B--2---:R-:W-:Y:S01]  /*62c0*/  IMAD.MOV.U32 R62, RZ, RZ, R49 ;  /* 0x000000ffff3e7224 */ /* 0x004fe200078e0031 */
[-C--:B------:R-:W-:Y:S02]  /*62d0*/  F2FP.F16.E4M3.UNPACK_B R66, R131.reuse.H1 ;  /* 0x00000083ff42723e */ /* 0x080fe400030006ff */
[----:B------:R-:W-:Y:S02]  /*62e0*/  F2FP.F16.E4M3.UNPACK_B R49, R130.H1 ;  /* 0x00000082ff31723e */ /* 0x000fe400030006ff */
[----:B------:R-:W-:Y:S01]  /*62f0*/  F2FP.F16.E4M3.UNPACK_B R60, R62 ;  /* 0x0000003eff3c723e */ /* 0x000fe200020006ff */
[----:B------:R-:W-:Y:S01]  /*6300*/  HADD2.F32 R65, -RZ, R66.H0_H0 ;  /* 0x20000042ff417230 */ /* 0x000fe20000004100 */
[----:B------:R-:W-:Y:S01]  /*6310*/  F2FP.F16.E4M3.UNPACK_B R70, R131 ;  /* 0x00000083ff46723e */ /* 0x000fe200020006ff */
[----:B------:R-:W-:Y:S02]  /*6320*/  HADD2.F32 R67, -RZ, R49.H0_H0 ;  /* 0x20000031ff437230 */ /* 0x000fe40000004100 */
[----:B------:R-:W-:-:S02]  /*6330*/  HADD2.F32 R64, -RZ, R60.H1_H1 ;  /* 0x3000003cff407230 */ /* 0x000fc40000004100 */
[----:B------:R-:W-:Y:S02]  /*6340*/  HADD2.F32 R60, -RZ, R60.H0_H0 ;  /* 0x2000003cff3c7230 */ /* 0x000fe40000004100 */
[----:B------:R-:W-:Y:S02]  /*6350*/  HADD2.F32 R49, -RZ, R49.H1_H1 ;  /* 0x30000031ff317230 */ /* 0x000fe40000004100 */
[-C--:B------:R-:W-:Y:S01]  /*6360*/  FMUL.FTZ R71, R64, R65.reuse ;  /* 0x0000004140477220 */ /* 0x080fe20000410000 */
[----:B------:R-:W-:-:S03]  /*6370*/  FMUL.FTZ R73, R60, R65 ;  /* 0x000000413c497220 */ /* 0x000fc60000410000 */
[-C--:B------:R-:W-:Y:S01]  /*6380*/  FFMA.FTZ R65, R60, R67.reuse, -R71 ;  /* 0x000000433c417223 */ /* 0x080fe20000010847 */
[----:B------:R-:W-:Y:S01]  /*6390*/  FFMA.FTZ R60, R64, R67, R73 ;  /* 0x00000043403c7223 */ /* 0x000fe20000010049 */
[----:B------:R-:W-:Y:S01]  /*63a0*/  F2FP.F16.E4M3.UNPACK_B R64, R62.H1 ;  /* 0x0000003eff40723e */ /* 0x000fe200030006ff */
[----:B------:R-:W-:Y:S01]  /*63b0*/  HADD2.F32 R67, -RZ, R66.H1_H1 ;  /* 0x30000042ff437230 */ /* 0x000fe20000004100 */
[----:B------:R-:W-:Y:S02]  /*63c0*/  MOV R62, R48 ;  /* 0x00000030003e7202 */ /* 0x000fe40000000f00 */
[----:B------:R-:W-:Y:S01]  /*63d0*/  F2FP.F16.E4M3.UNPACK_B R66, R130 ;  /* 0x00000082ff42723e */ /* 0x000fe200020006ff */
[--C-:B------:R-:W-:Y:S02]  /*63e0*/  HADD2.F32 R48, -RZ, R64.reuse.H1_H1 ;  /* 0x30000040ff307230 */ /* 0x100fe40000004100 */
[----:B------:R-:W-:-:S03]  /*63f0*/  HADD2.F32 R64, -RZ, R64.H0_H0 ;  /* 0x20000040ff407230 */ /* 0x000fc60000004100 */
[-C--:B------:R-:W-:Y:S02]  /*6400*/  FMUL.FTZ R71, R48, R67.reuse ;  /* 0x0000004330477220 */ /* 0x080fe40000410000 */
[C---:B------:R-:W-:Y:S02]  /*6410*/  FMUL.FTZ R67, R64.reuse, R67 ;  /* 0x0000004340437220 */ /* 0x040fe40000410000 */
[-C--:B------:R-:W-:Y:S01]  /*6420*/  FFMA.FTZ R64, R64, R49.reuse, -R71 ;  /* 0x0000003140407223 */ /* 0x080fe20000010847 */
[----:B------:R-:W-:Y:S02]  /*6430*/  HADD2.F32 R71, -RZ, R70.H1_H1 ;  /* 0x30000046ff477230 */ /* 0x000fe40000004100 */
[----:B------:R-:W-:Y:S01]  /*6440*/  FFMA.FTZ R75, R48, R49, R67 ;  /* 0x00000031304b7223 */ /* 0x000fe20000010043 */
[-C--:B------:R-:W-:Y:S01]  /*6450*/  F2FP.F16.E4M3.UNPACK_B R48, R62.reuse.H1 ;  /* 0x0000003eff30723e */ /* 0x080fe200030006ff */
[----:B------:R-:W-:Y:S01]  /*6460*/  HADD2.F32 R67, -RZ, R66.H1_H1 ;  /* 0x30000042ff437230 */ /* 0x000fe20000004100 */
[----:B------:R-:W-:Y:S01]  /*6470*/  F2FP.F16.E4M3.UNPACK_B R62, R62 ;  /* 0x0000003eff3e723e */ /* 0x000fe200020006ff */
[----:B------:R-:W-:Y:S01]  /*6480*/  HADD2.F32 R70, -RZ, R70.H0_H0 ;  /* 0x20000046ff467230 */ /* 0x000fe20000004100 */
[----:B------:R-:W-:Y:S01]  /*6490*/  F2FP.SATFINITE.E4M3.F32.PACK_AB_MERGE_C R64, R75, R64, RZ ;  /* 0x000000404b40723e */ /* 0x000fe200048070ff */
[----:B------:R-:W-:-:S02]  /*64a0*/  HADD2.F32 R49, -RZ, R48.H1_H1 ;  /* 0x30000030ff317230 */ /* 0x000fc40000004100 */
[----:B------:R-:W-:Y:S01]  /*64b0*/  HADD2.F32 R48, -RZ, R48.H0_H0 ;  /* 0x20000030ff307230 */ /* 0x000fe20000004100 */
[----:B------:R-:W-:Y:S01]  /*64c0*/  F2FP.SATFINITE.E4M3.F32.PACK_AB_MERGE_C R60, R60, R65, R64 ;  /* 0x000000413c3c723e */ /* 0x000fe20004807040 */
[----:B------:R-:W-:Y:S02]  /*64d0*/  HADD2.F32 R66, -RZ, R66.H0_H0 ;  /* 0x20000042ff427230 */ /* 0x000fe40000004100 */
[-C--:B------:R-:W-:Y:S01]  /*64e0*/  FMUL.FTZ R73, R49, R71.reuse ;  /* 0x0000004731497220 */ /* 0x080fe20000410000 */
[----:B------:R-:W-:Y:S01]  /*64f0*/  LOP3.LUT R65, R63, 0xff0000ff, RZ, 0xc0, !PT ;  /* 0xff0000ff3f417812 */ /* 0x000fe200078ec0ff */
[C---:B------:R-:W-:Y:S01]  /*6500*/  FMUL.FTZ R72, R48.reuse, R71 ;  /* 0x0000004730487220 */ /* 0x040fe20000410000 */
[----:B------:R-:W-:Y:S01]  /*6510*/  LOP3.LUT R64, R61, 0xff0000ff, RZ, 0xc0, !PT ;  /* 0xff0000ff3d407812 */ /* 0x000fe200078ec0ff */
[-C--:B------:R-:W-:Y:S02]  /*6520*/  FFMA.FTZ R48, R48, R67.reuse, -R73 ;  /* 0x0000004330307223 */ /* 0x080fe40000010849 */
[----:B------:R-:W-:Y:S01]  /*6530*/  FFMA.FTZ R49, R49, R67, R72 ;  /* 0x0000004331317223 */ /* 0x000fe20000010048 */
[----:B------:R-:W-:-:S02]  /*6540*/  HADD2.F32 R67, -RZ, R62.H1_H1 ;  /* 0x3000003eff437230 */ /* 0x000fc40000004100 */
[----:B------:R-:W-:Y:S02]  /*6550*/  HADD2.F32 R62, -RZ, R62.H0_H0 ;  /* 0x2000003eff3e7230 */ /* 0x000fe40000004100 */
[----:B------:R-:W-:Y:S01]  /*6560*/  F2FP.SATFINITE.E4M3.F32.PACK_AB_MERGE_C R48, R49, R48, RZ ;  /* 0x000000303130723e */ /* 0x000fe200048070ff */
[CC--:B------:R-:W-:Y:S01]  /*6570*/  FMUL.FTZ R71, R67.reuse, R70.reuse ;  /* 0x0000004643477220 */ /* 0x0c0fe20000410000 */
[----:B------:R-:W-:Y:S02]  /*6580*/  IMAD.MOV.U32 R49, RZ, RZ, R60 ;  /* 0x000000ffff317224 */ /* 0x000fe400078e003c */
[C---:B------:R-:W-:Y:S01]  /*6590*/  FMUL.FTZ R70, R62.reuse, R70 ;  /* 0x000000463e467220 */ /* 0x040fe20000410000 */
[-C--:B------:R-:W-:Y:S01]  /*65a0*/  FFMA.FTZ R62, R62, R66.reuse, -R71 ;  /* 0x000000423e3e7223 */ /* 0x080fe20000010847 */
[----:B------:R-:W-:Y:S02]  /*65b0*/  SHF.R.U32.HI R71, RZ, 0x8, R61 ;  /* 0x00000008ff477819 */ /* 0x000fe4000001163d */
[----:B------:R-:W-:Y:S01]  /*65c0*/  FFMA.FTZ R67, R67, R66, R70 ;  /* 0x0000004243437223 */ /* 0x000fe20000010046 */
[----:B------:R-:W-:-:S02]  /*65d0*/  SHF.R.U32.HI R66, RZ, 0x8, R63 ;  /* 0x00000008ff427819 */ /* 0x000fc4000001163f */
[----:B------:R-:W-:Y:S02]  /*65e0*/  SHF.R.U32.HI R63, RZ, 0x10, R63 ;  /* 0x00000010ff3f7819 */ /* 0x000fe4000001163f */
[----:B------:R-:W-:Y:S01]  /*65f0*/  SHF.R.U32.HI R70, RZ, 0x10, R61 ;  /* 0x00000010ff467819 */ /* 0x000fe2000001163d */
[----:B------:R-:W-:Y:S01]  /*6600*/  IMAD.SHL.U32 R66, R66, 0x100, RZ ;  /* 0x0000010042427824 */ /* 0x000fe200078e00ff */
[----:B------:R-:W-:Y:S01]  /*6610*/  F2FP.SATFINITE.E4M3.F32.PACK_AB_MERGE_C R48, R67, R62, R48 ;  /* 0x0000003e4330723e */ /* 0x000fe20004807030 */
[----:B------:R-:W-:-:S03]  /*6620*/  IMAD.SHL.U32 R61, R71, 0x100, RZ ;  /* 0x00000100473d7824 */ /* 0x000fc600078e00ff */
[----:B------:R-:W-:Y:S01]  /*6630*/  LOP3.LUT R65, R65, 0xff00, R66, 0xf8, !PT ;  /* 0x0000ff0041417812 */ /* 0x000fe200078ef842 */
[----:B------:R-:W-:Y:S01]  /*6640*/  IMAD.U32 R66, R63, 0x10000, RZ ;  /* 0x000100003f427824 */ /* 0x000fe200078e00ff */
[----:B------:R-:W-:Y:S01]  /*6650*/  LOP3.LUT R61, R64, 0xff00, R61, 0xf8, !PT ;  /* 0x0000ff00403d7812 */ /* 0x000fe200078ef83d */
[----:B------:R-:W-:Y:S01]  /*6660*/  IMAD.U32 R64, R70, 0x10000, RZ ;  /* 0x0001000046407824 */ /* 0x000fe200078e00ff */
[----:B------:R-:W-:Y:S02]  /*6670*/  MOV R63, R51 ;  /* 0x00000033003f7202 */ /* 0x000fe40000000f00 */
[----:B------:R-:W-:Y:S02]  /*6680*/  LOP3.LUT R65, R65, 0xff0000, R66, 0xf8, !PT ;  /* 0x00ff000041417812 */ /* 0x000fe400078ef842 */
[----:B------:R-:W-:Y:S02]  /*6690*/  F2FP.F16.E4M3.UNPACK_B R51, R63 ;  /* 0x0000003fff33723e */ /* 0x000fe400020006ff */
[----:B------:R-:W-:-:S02]  /*66a0*/  LOP3.LUT R61, R61, 0xff0000, R64, 0xf8, !PT ;  /* 0x00ff00003d3d7812 */ /* 0x000fc400078ef840 */
[----:B------:R-:W-:Y:S01]  /*66b0*/  F2FP.F16.E4M3.UNPACK_B R71, R65.H1 ;  /* 0x00000041ff47723e */ /* 0x000fe200030006ff */
[--C-:B------:R-:W-:Y:S01]  /*66c0*/  HADD2.F32 R64, -RZ, R51.reuse.H1_H1 ;  /* 0x30000033ff407230 */ /* 0x100fe20000004100 */
[----:B------:R-:W-:Y:S01]  /*66d0*/  F2FP.F16.E4M3.UNPACK_B R66, R61.H1 ;  /* 0x0000003dff42723e */ /* 0x000fe200030006ff */
[----:B------:R-:W-:Y:S02]  /*66e0*/  HADD2.F32 R51, -RZ, R51.H0_H0 ;  /* 0x20000033ff337230 */ /* 0x000fe40000004100 */
[----:B------:R-:W-:Y:S02]  /*66f0*/  HADD2.F32 R72, -RZ, R71.H0_H0 ;  /* 0x20000047ff487230 */ /* 0x000fe40000004100 */
[--C-:B------:R-:W-:Y:S02]  /*6700*/  HADD2.F32 R70, -RZ, R66.reuse.H0_H0 ;  /* 0x20000042ff467230 */ /* 0x100fe40000004100 */
[----:B------:R-:W-:Y:S02]  /*6710*/  HADD2.F32 R66, -RZ, R66.H1_H1 ;  /* 0x30000042ff427230 */ /* 0x000fe40000004100 */
[-C--:B------:R-:W-:Y:S01]  /*6720*/  FMUL.FTZ R74, R64, R72.reuse ;  /* 0x00000048404a7220 */ /* 0x080fe20000410000 */
[----:B------:R-:W-:-:S03]  /*6730*/  FMUL.FTZ R73, R51, R72 ;  /* 0x0000004833497220 */ /* 0x000fc60000410000 */
[-C--:B------:R-:W-:Y:S01]  /*6740*/  FFMA.FTZ R51, R51, R70.reuse, -R74 ;  /* 0x0000004633337223 */ /* 0x080fe2000001084a */
[----:B------:R-:W-:Y:S01]  /*6750*/  FFMA.FTZ R64, R64, R70, R73 ;  /* 0x0000004640407223 */ /* 0x000fe20000010049 */
[----:B------:R-:W-:Y:S01]  /*6760*/  F2FP.F16.E4M3.UNPACK_B R70, R63.H1 ;  /* 0x0000003fff46723e */ /* 0x000fe200030006ff */
[----:B------:R-:W-:Y:S02]  /*6770*/  IMAD.MOV.U32 R63, RZ, RZ, R50 ;  /* 0x000000ffff3f7224 */ /* 0x000fe400078e0032 */
[----:B------:R-:W-:Y:S02]  /*6780*/  HADD2.F32 R50, -RZ, R71.H1_H1 ;  /* 0x30000047ff327230 */ /* 0x000fe40000004100 */
[--C-:B------:R-:W-:Y:S02]  /*6790*/  HADD2.F32 R71, -RZ, R70.reuse.H1_H1 ;  /* 0x30000046ff477230 */ /* 0x100fe40000004100 */
[----:B------:R-:W-:-:S03]  /*67a0*/  HADD2.F32 R70, -RZ, R70.H0_H0 ;  /* 0x20000046ff467230 */ /* 0x000fc60000004100 */
[CC--:B------:R-:W-:Y:S02]  /*67b0*/  FMUL.FTZ R73, R71.reuse, R50.reuse ;  /* 0x0000003247497220 */ /* 0x0c0fe40000410000 */
[C---:B------:R-:W-:Y:S02]  /*67c0*/  FMUL.FTZ R72, R70.reuse, R50 ;  /* 0x0000003246487220 */ /* 0x040fe40000410000 */
[-C--:B------:R-:W-:Y:S01]  /*67d0*/  FFMA.FTZ R50, R70, R66.reuse, -R73 ;  /* 0x0000004246327223 */ /* 0x080fe20000010849 */
[----:B------:R-:W-:Y:S01]  /*67e0*/  F2FP.F16.E4M3.UNPACK_B R73, R65 ;  /* 0x00000041ff49723e */ /* 0x000fe200020006ff */
[----:B------:R-:W-:Y:S01]  /*67f0*/  FFMA.FTZ R71, R71, R66, R72 ;  /* 0x0000004247477223 */ /* 0x000fe20000010048 */
[----:B------:R-:W-:Y:S02]  /*6800*/  F2FP.F16.E4M3.UNPACK_B R65, R63.H1 ;  /* 0x0000003fff41723e */ /* 0x000fe400030006ff */
[----:B------:R-:W-:Y:S01]  /*6810*/  F2FP.F16.E4M3.UNPACK_B R70, R61 ;  /* 0x0000003dff46723e */ /* 0x000fe200020006ff */
[----:B------:R-:W-:Y:S01]  /*6820*/  HADD2.F32 R61, -RZ, R73.H1_H1 ;  /* 0x30000049ff3d7230 */ /* 0x000fe20000004100 */
[----:B------:R-:W-:Y:S01]  /*6830*/  F2FP.F16.E4M3.UNPACK_B R63, R63 ;  /* 0x0000003fff3f723e */ /* 0x000fe200020006ff */
[--C-:B------:R-:W-:Y:S01]  /*6840*/  HADD2.F32 R66, -RZ, R65.reuse.H1_H1 ;  /* 0x30000041ff427230 */ /* 0x100fe20000004100 */
[----:B------:R-:W-:Y:S01]  /*6850*/  F2FP.SATFINITE.E4M3.F32.PACK_AB_MERGE_C R71, R71, R50, RZ ;  /* 0x000000324747723e */ /* 0x000fe200048070ff */
[----:B------:R-:W-:-:S02]  /*6860*/  HADD2.F32 R65, -RZ, R65.H0_H0 ;  /* 0x20000041ff417230 */ /* 0x000fc40000004100 */
[--C-:B------:R-:W-:Y:S02]  /*6870*/  HADD2.F32 R72, -RZ, R70.reuse.H1_H1 ;  /* 0x30000046ff487230 */ /* 0x100fe40000004100 */
[-C--:B------:R-:W-:Y:S01]  /*6880*/  FMUL.FTZ R74, R66, R61.reuse ;  /* 0x0000003d424a7220 */ /* 0x080fe20000410000 */
[----:B------:R-:W-:Y:S02]  /*6890*/  HADD2.F32 R70, -RZ, R70.H0_H0 ;  /* 0x20000046ff467230 */ /* 0x000fe40000004100 */
[C---:B------:R-:W-:Y:S01]  /*68a0*/  FMUL.FTZ R75, R65.reuse, R61 ;  /* 0x0000003d414b7220 */ /* 0x040fe20000410000 */
[----:B------:R-:W-:Y:S01]  /*68b0*/  F2FP.SATFINITE.E4M3.F32.PACK_AB_MERGE_C R51, R64, R51, R71 ;  /* 0x000000334033723e */ /* 0x000fe20004807047 */
[-C--:B------:R-:W-:Y:S01]  /*68c0*/  FFMA.FTZ R61, R65, R72.reuse, -R74 ;  /* 0x00000048413d7223 */ /* 0x080fe2000001084a */
[----:B------:R-:W-:Y:S02]  /*68d0*/  HADD2.F32 R65, -RZ, R63.H1_H1 ;  /* 0x3000003fff417230 */ /* 0x000fe40000004100 */
[----:B------:R-:W-:Y:S01]  /*68e0*/  FFMA.FTZ R74, R66, R72, R75 ;  /* 0x00000048424a7223 */ /* 0x000fe2000001004b */
[----:B------:R-:W-:-:S02]  /*68f0*/  HADD2.F32 R66, -RZ, R73.H0_H0 ;  /* 0x20000049ff427230 */ /* 0x000fc40000004100 */
[----:B------:R-:W-:Y:S02]  /*6900*/  HADD2.F32 R63, -RZ, R63.H0_H0 ;  /* 0x2000003fff3f7230 */ /* 0x000fe40000004100 */
[----:B------:R-:W-:Y:S01]  /*6910*/  F2FP.SATFINITE.E4M3.F32.PACK_AB_MERGE_C R61, R74, R61, RZ ;  /* 0x0000003d4a3d723e */ /* 0x000fe200048070ff */
[-C--:B------:R-:W-:Y:S02]  /*6920*/  FMUL.FTZ R72, R65, R66.reuse ;  /* 0x0000004241487220 */ /* 0x080fe40000410000 */
[C---:B------:R-:W-:Y:S02]  /*6930*/  FMUL.FTZ R66, R63.reuse, R66 ;  /* 0x000000423f427220 */ /* 0x040fe40000410000 */
[-C--:B------:R-:W-:Y:S02]  /*6940*/  FFMA.FTZ R72, R63, R70.reuse, -R72 ;  /* 0x000000463f487223 */ /* 0x080fe40000010848 */
[----:B------:R-:W-:-:S05]  /*6950*/  FFMA.FTZ R65, R65, R70, R66 ;  /* 0x0000004641417223 */ /* 0x000fca0000010042 */
[----:B------:R-:W-:-:S07]  /*6960*/  F2FP.SATFINITE.E4M3.F32.PACK_AB_MERGE_C R50, R65, R72, R61 ;  /* 0x000000484132723e */ /* 0x000fce000480703d */
.L_x_388:
[----:B------:R-:W-:Y:S05]  /*6970*/  BSYNC B2 ;  /* 0x0000000000027941 */ /* 0x000fea0003800000 */
.L_x_387:
[----:B------:R-:W-:Y:S02]  /*6980*/  ULDC.64 UR4, c[0x0][0x2e8] ;  /* 0x0000ba0000047ab9 */ /* 0x000fe40000000a00 */
[----:B------:R-:W-:-:S04]  /*6990*/  IADD3 R60, P2, P3, R43, UR4, R69 ;  /* 0x000000042b3c7c10 */ /* 0x000fc8000fb5e045 */
[----:B------:R-:W-:-:S05]  /*69a0*/  IADD3.X R61, R105, UR5, R68, P2, P3 ;  /* 0x00000005693d7c10 */ /* 0x000fca00097e6444 */
[----:B--2---:R2:W-:Y:S04]  /*69b0*/  STG.E.128 desc[UR42][R60.64], R48 ;  /* 0x000000303c007986 */ /* 0x0045e8000c101d2a */
.L_x_382:
[----:B------:R-:W-:Y:S05]  /*69c0*/  BSYNC B1 ;  /* 0x0000000000017941 */ /* 0x000fea0003800000 */
.L_x_381:
[----:B------:R-:W-:Y:S05]  /*69d0*/  @P4 BRA `(.L_x_389) ;  /* 0x0000005c00344947 */ /* 0x000fea0003800000 */
[----:B------:R-:W-:Y:S01]  /*69e0*/  IADD3 R120, P2, P3, R34, R120, R16 ;  /* 0x0000007822787210 */ /* 0x000fe20007b5e010 */
[----:B------:R-:W-:Y:S03]  /*69f0*/  BSSY B1, `(.L_x_390) ;  /* 0x0000078000017945 */ /* 0x000fe60003800000 */
[----:B------:R-:W-:Y:S01]  /*6a00*/  IADD3.X R85, R37, R85, R17, P2, P3 ;  /* 0x0000005525557210 */ /* 0x000fe200017e6411 */
[----:B------:R-:W-:Y:S08]  /*6a10*/  @P0 BRA `(.L_x_391) ;  /* 0x0000000400d40947 */ /* 0x000ff00003800000 */
[----:B0-2---:R0:W2:Y:S01]  /*6a20*/  LDS.128 R48, [R113+0x2b400] ;  /* 0x02b4000071307984 */ /* 0x0050a20000000c00 */
[----:B------:R-:W-:Y:S01]  /*6a30*/  ISETP.GE.AND P2, PT, R18, R84, PT ;  /* 0x000000541200720c */ /* 0x000fe20003f46270 */
[----:B------:R-:W-:-:S12]  /*6a40*/  BSSY B2, `(.L_x_392) ;  /* 0x000006e000027945 */ /* 0x000fd80003800000 */
[----:B0-----:R-:W-:Y:S05]  /*6a50*/  @P2 BRA `(.L_x_393) ;  /* 0x0000000400b02947 */ /* 0x001fea0003800000 */
[----:B--2---:R-:W-:Y:S01]  /*6a60*/  IMAD.MOV.U32 R60, RZ, RZ, R49 ;  /* 0x000000ffff3c7224 */ /* 0x004fe200078e0031 */
[----:B------:R-:W-:Y:S02]  /*6a70*/  F2FP.F16.E4M3.UNPACK_B R63, R123.H1 ;  /* 0x0000007bff3f723e */ /* 0x000fe400030006ff */
[----:B------:R-:W-:Y:S02]  /*6a80*/  F2FP.F16.E4M3.UNPACK_B R64, R122.H1 ;  /* 0x0000007aff40723e */ /* 0x000fe400030006ff */
[----:B------:R-:W-:Y:S01]  /*6a90*/  F2FP.F16.E4M3.UNPACK_B R49, R60 ;  /* 0x0000003cff31723e */ /* 0x000fe200020006ff */
[--C-:B------:R-:W-:Y:S01]  /*6aa0*/  HADD2.F32 R61, -RZ, R63.reuse.H0_H0 ;  /* 0x2000003fff3d7230 */ /* 0x100fe20000004100 */
[--C-:B------:R-:W-:Y:S01]  /*6ab0*/  SHF.R.U32.HI R69, RZ, 0x8, R57.reuse ;  /* 0x00000008ff457819 */ /* 0x100fe20000011639 */
[----:B------:R-:W-:Y:S01]  /*6ac0*/  HADD2.F32 R68, -RZ, R63.H1_H1 ;  /* 0x3000003fff447230 */ /* 0x000fe20000004100 */
[----:B------:R-:W-:Y:S01]  /*6ad0*/  LOP3.LUT R62, R57, 0xff0000ff, RZ, 0xc0, !PT ;  /* 0xff0000ff393e7812 */ /* 0x000fe200078ec0ff */
[--C-:B------:R-:W-:Y:S01]  /*6ae0*/  HADD2.F32 R56, -RZ, R49.reuse.H0_H0 ;  /* 0x20000031ff387230 */ /* 0x100fe20000004100 */
[----:B------:R-:W-:Y:S01]  /*6af0*/  SHF.R.U32.HI R58, RZ, 0x10, R57 ;  /* 0x00000010ff3a7819 */ /* 0x000fe20000011639 */
[----:B------:R-:W-:Y:S01]  /*6b00*/  HADD2.F32 R49, -RZ, R49.H1_H1 ;  /* 0x30000031ff317230 */ /* 0x000fe20000004100 */
[----:B------:R-:W-:Y:S01]  /*6b10*/  SHF.R.U32.HI R67, RZ, 0x8, R59 ;  /* 0x00000008ff437819 */ /* 0x000fe2000001163b */
[----:B------:R-:W-:-:S02]  /*6b20*/  HADD2.F32 R57, -RZ, R64.H0_H0 ;  /* 0x20000040ff397230 */ /* 0x000fc40000004100 */
[CC--:B------:R-:W-:Y:S01]  /*6b30*/  FMUL.FTZ R66, R56.reuse, R61.reuse ;  /* 0x0000003d38427220 */ /* 0x0c0fe20000410000 */
[----:B------:R-:W-:Y:S02]  /*6b40*/  HADD2.F32 R64, -RZ, R64.H1_H1 ;  /* 0x30000040ff407230 */ /* 0x000fe40000004100 */
[C---:B------:R-:W-:Y:S01]  /*6b50*/  FMUL.FTZ R65, R49.reuse, R61 ;  /* 0x0000003d31417220 */ /* 0x040fe20000410000 */
[----:B------:R-:W-:Y:S01]  /*6b60*/  SHF.R.U32.HI R61, RZ, 0x10, R59 ;  /* 0x00000010ff3d7819 */ /* 0x000fe2000001163b */
[----:B------:R-:W-:Y:S01]  /*6b70*/  FFMA.FTZ R49, R49, R57, R66 ;  /* 0x0000003931317223 */ /* 0x000fe20000010042 */
[----:B------:R-:W-:Y:S01]  /*6b80*/  F2FP.F16.E4M3.UNPACK_B R123, R123 ;  /* 0x0000007bff7b723e */ /* 0x000fe200020006ff */
[----:B------:R-:W-:Y:S01]  /*6b90*/  FFMA.FTZ R56, R56, R57, -R65 ;  /* 0x0000003938387223 */ /* 0x000fe20000010841 */
[----:B------:R-:W-:Y:S02]  /*6ba0*/  F2FP.F16.E4M3.UNPACK_B R57, R60.H1 ;  /* 0x0000003cff39723e */ /* 0x000fe400030006ff */
[----:B------:R-:W-:Y:S01]  /*6bb0*/  LOP3.LUT R60, R59, 0xff0000ff, RZ, 0xc0, !PT ;  /* 0xff0000ff3b3c7812 */ /* 0x000fe200078ec0ff */
[----:B------:R-:W-:Y:S01]  /*6bc0*/  IMAD.MOV.U32 R59, RZ, RZ, R48 ;  /* 0x000000ffff3b7224 */ /* 0x000fe200078e0030 */
[----:B------:R-:W-:Y:S01]  /*6bd0*/  SHF.L.U32 R65, R69, 0x8, RZ ;  /* 0x0000000845417819 */ /* 0x000fe200000006ff */
[--C-:B------:R-:W-:Y:S01]  /*6be0*/  HADD2.F32 R63, -RZ, R57.reuse.H1_H1 ;  /* 0x30000039ff3f7230 */ /* 0x100fe20000004100 */
[----:B------:R-:W-:Y:S01]  /*6bf0*/  F2FP.F16.E4M3.UNPACK_B R122, R122 ;  /* 0x0000007aff7a723e */ /* 0x000fe200020006ff */
[----:B------:R-:W-:Y:S01]  /*6c00*/  HADD2.F32 R57, -RZ, R57.H0_H0 ;  /* 0x20000039ff397230 */ /* 0x000fe20000004100 */
[----:B------:R-:W-:Y:S01]  /*6c10*/  LOP3.LUT R66, R62, 0xff00, R65, 0xf8, !PT ;  /* 0x0000ff003e427812 */ /* 0x000fe200078ef841 */
[----:B------:R-:W-:-:S02]  /*6c20*/  IMAD.SHL.U32 R65, R67, 0x100, RZ ;  /* 0x0000010043417824 */ /* 0x000fc400078e00ff */
[-C--:B------:R-:W-:Y:S01]  /*6c30*/  FMUL.FTZ R48, R63, R68.reuse ;  /* 0x000000443f307220 */ /* 0x080fe20000410000 */
[----:B------:R-:W-:Y:S01]  /*6c40*/  F2FP.F16.E4M3.UNPACK_B R62, R59.H1 ;  /* 0x0000003bff3e723e */ /* 0x000fe200030006ff */
[C---:B------:R-:W-:Y:S01]  /*6c50*/  FMUL.FTZ R68, R57.reuse, R68 ;  /* 0x0000004439447220 */ /* 0x040fe20000410000 */
[----:B------:R-:W-:Y:S02]  /*6c60*/  IMAD.U32 R67, R58, 0x10000, RZ ;  /* 0x000100003a437824 */ /* 0x000fe400078e00ff */
[-C--:B------:R-:W-:Y:S01]  /*6c70*/  FFMA.FTZ R48, R57, R64.reuse, -R48 ;  /* 0x0000004039307223 */ /* 0x080fe20000010830 */
[----:B------:R-:W-:Y:S01]  /*6c80*/  LOP3.LUT R69, R60, 0xff00, R65, 0xf8, !PT ;  /* 0x0000ff003c457812 */ /* 0x000fe200078ef841 */
[----:B------:R-:W-:Y:S01]  /*6c90*/  FFMA.FTZ R57, R63, R64, R68 ;  /* 0x000000403f397223 */ /* 0x000fe20000010044 */
[----:B------:R-:W-:Y:S01]  /*6ca0*/  HADD2.F32 R68, -RZ, R123.H1_H1 ;  /* 0x3000007bff447230 */ /* 0x000fe20000004100 */
[----:B------:R-:W-:Y:S01]  /*6cb0*/  LOP3.LUT R60, R66, 0xff0000, R67, 0xf8, !PT ;  /* 0x00ff0000423c7812 */ /* 0x000fe200078ef843 */
[----:B------:R-:W-:-:S02]  /*6cc0*/  HADD2.F32 R63, -RZ, R62.H0_H0 ;  /* 0x2000003eff3f7230 */ /* 0x000fc40000004100 */
[----:B------:R-:W-:Y:S01]  /*6cd0*/  HADD2.F32 R64, -RZ, R62.H1_H1 ;  /* 0x3000003eff407230 */ /* 0x000fe20000004100 */
[----:B------:R-:W-:Y:S01]  /*6ce0*/  F2FP.F16.E4M3.UNPACK_B R62, R59 ;  /* 0x0000003bff3e723e */ /* 0x000fe200020006ff */
[----:B------:R-:W-:Y:S02]  /*6cf0*/  HADD2.F32 R65, -RZ, R122.H1_H1 ;  /* 0x3000007aff417230 */ /* 0x000fe40000004100 */
[-C--:B------:R-:W-:Y:S01]  /*6d00*/  FMUL.FTZ R71, R63, R68.reuse ;  /* 0x000000443f477220 */ /* 0x080fe20000410000 */
[----:B------:R-:W-:Y:S02]  /*6d10*/  IMAD.U32 R66, R61, 0x10000, RZ ;  /* 0x000100003d427824 */ /* 0x000fe400078e00ff */
[C---:B------:R-:W-:Y:S01]  /*6d20*/  FMUL.FTZ R58, R64.reuse, R68 ;  /* 0x00000044403a7220 */ /* 0x040fe20000410000 */
[----:B------:R-:W-:Y:S02]  /*6d30*/  HADD2.F32 R123, -RZ, R123.H0_H0 ;  /* 0x2000007bff7b7230 */ /* 0x000fe40000004100 */
[----:B------:R-:W-:Y:S01]  /*6d40*/  FFMA.FTZ R59, R64, R65, R71 ;  /* 0x00000041403b7223 */ /* 0x000fe20000010047 */
[----:B------:R-:W-:-:S02]  /*6d50*/  HADD2.F32 R64, -RZ, R62.H1_H1 ;  /* 0x3000003eff407230 */ /* 0x000fc40000004100 */
[----:B------:R-:W-:Y:S01]  /*6d60*/  FFMA.FTZ R58, R63, R65, -R58 ;  /* 0x000000413f3a7223 */ /* 0x000fe2000001083a */
[----:B------:R-:W-:Y:S01]  /*6d70*/  HADD2.F32 R62, -RZ, R62.H0_H0 ;  /* 0x2000003eff3e7230 */ /* 0x000fe20000004100 */
[----:B------:R-:W-:Y:S01]  /*6d80*/  LOP3.LUT R63, R69, 0xff0000, R66, 0xf8, !PT ;  /* 0x00ff0000453f7812 */ /* 0x000fe200078ef842 */
[----:B------:R-:W-:Y:S02]  /*6d90*/  IMAD.MOV.U32 R65, RZ, RZ, R51 ;  /* 0x000000ffff417224 */ /* 0x000fe400078e0033 */
[-C--:B------:R-:W-:Y:S01]  /*6da0*/  FMUL.FTZ R51, R64, R123.reuse ;  /* 0x0000007b40337220 */ /* 0x080fe20000410000 */
[----:B------:R-:W-:Y:S02]  /*6db0*/  HADD2.F32 R67, -RZ, R122.H0_H0 ;  /* 0x2000007aff437230 */ /* 0x000fe40000004100 */
[C---:B------:R-:W-:Y:S01]  /*6dc0*/  FMUL.FTZ R123, R62.reuse, R123 ;  /* 0x0000007b3e7b7220 */ /* 0x040fe20000410000 */
[----:B------:R-:W-:Y:S02]  /*6dd0*/  F2FP.F16.E4M3.UNPACK_B R69, R63.H1 ;  /* 0x0000003fff45723e */ /* 0x000fe400030006ff */
[----:B------:R-:W-:Y:S01]  /*6de0*/  F2FP.F16.E4M3.UNPACK_B R61, R65 ;  /* 0x00000041ff3d723e */ /* 0x000fe200020006ff */
[-C--:B------:R-:W-:Y:S01]  /*6df0*/  FFMA.FTZ R51, R62, R67.reuse, -R51 ;  /* 0x000000433e337223 */ /* 0x080fe20000010833 */
[----:B------:R-:W-:Y:S01]  /*6e00*/  FFMA.FTZ R62, R64, R67, R123 ;  /* 0x00000043403e7223 */ /* 0x000fe2000001007b */
[----:B------:R-:W-:Y:S01]  /*6e10*/  F2FP.F16.E4M3.UNPACK_B R68, R60.H1 ;  /* 0x0000003cff44723e */ /* 0x000fe200030006ff */
[----:B------:R-:W-:Y:S01]  /*6e20*/  HADD2.F32 R66, -RZ, R69.H0_H0 ;  /* 0x20000045ff427230 */ /* 0x000fe20000004100 */
[----:B------:R-:W-:Y:S01]  /*6e30*/  F2FP.SATFINITE.E4M3.F32.PACK_AB_MERGE_C R57, R57, R48, RZ ;  /* 0x000000303939723e */ /* 0x000fe200048070ff */
[--C-:B------:R-:W-:Y:S01]  /*6e40*/  HADD2.F32 R64, -RZ, R61.reuse.H1_H1 ;  /* 0x3000003dff407230 */ /* 0x100fe20000004100 */
[----:B------:R-:W-:Y:S01]  /*6e50*/  F2FP.SATFINITE.E4M3.F32.PACK_AB_MERGE_C R58, R59, R58, RZ ;  /* 0x0000003a3b3a723e */ /* 0x000fe200048070ff */
[----:B------:R-:W-:Y:S01]  /*6e60*/  HADD2.F32 R61, -RZ, R61.H0_H0 ;  /* 0x2000003dff3d7230 */ /* 0x000fe20000004100 */
[----:B------:R-:W-:Y:S01]  /*6e70*/  F2FP.SATFINITE.E4M3.F32.PACK_AB_MERGE_C R49, R49, R56, R57 ;  /* 0x000000383131723e */ /* 0x000fe20004807039 */
[----:B------:R-:W-:-:S02]  /*6e80*/  HADD2.F32 R67, -RZ, R68.H0_H0 ;  /* 0x20000044ff437230 */ /* 0x000fc40000004100 */
[CC--:B------:R-:W-:Y:S01]  /*6e90*/  FMUL.FTZ R70, R64.reuse, R66.reuse ;  /* 0x0000004240467220 */ /* 0x0c0fe20000410000 */
[----:B------:R-:W-:Y:S02]  /*6ea0*/  HADD2.F32 R69, -RZ, R69.H1_H1 ;  /* 0x30000045ff457230 */ /* 0x000fe40000004100 */
[C---:B------:R-:W-:Y:S01]  /*6eb0*/  FMUL.FTZ R71, R61.reuse, R66 ;  /* 0x000000423d477220 */ /* 0x040fe20000410000 */
[----:B------:R-:W-:Y:S01]  /*6ec0*/  F2FP.F16.E4M3.UNPACK_B R66, R65.H1 ;  /* 0x00000041ff42723e */ /* 0x000fe200030006ff */
[-C--:B------:R-:W-:Y:S01]  /*6ed0*/  FFMA.FTZ R61, R61, R67.reuse, -R70 ;  /* 0x000000433d3d7223 */ /* 0x080fe20000010846 */
[----:B------:R-:W-:Y:S02]  /*6ee0*/  HADD2.F32 R68, -RZ, R68.H1_H1 ;  /* 0x30000044ff447230 */ /* 0x000fe40000004100 */
[----:B------:R-:W-:Y:S01]  /*6ef0*/  FFMA.FTZ R64, R64, R67, R71 ;  /* 0x0000004340407223 */ /* 0x000fe20000010047 */
[----:B------:R-:W-:Y:S01]  /*6f00*/  MOV R65, R50 ;  /* 0x0000003200417202 */ /* 0x000fe20000000f00 */
[--C-:B------:R-:W-:Y:S01]  /*6f10*/  HADD2.F32 R67, -RZ, R66.reuse.H1_H1 ;  /* 0x30000042ff437230 */ /* 0x100fe20000004100 */
[----:B------:R-:W-:Y:S01]  /*6f20*/  F2FP.SATFINITE.E4M3.F32.PACK_AB_MERGE_C R51, R62, R51, R58 ;  /* 0x000000333e33723e */ /* 0x000fe2000480703a */
[----:B------:R-:W-:-:S03]  /*6f30*/  HADD2.F32 R66, -RZ, R66.H0_H0 ;  /* 0x20000042ff427230 */ /* 0x000fc60000004100 */
[CC--:B------:R-:W-:Y:S02]  /*6f40*/  FMUL.FTZ R71, R67.reuse, R69.reuse ;  /* 0x0000004543477220 */ /* 0x0c0fe40000410000 */
[C---:B------:R-:W-:Y:S01]  /*6f50*/  FMUL.FTZ R70, R66.reuse, R69 ;  /* 0x0000004542467220 */ /* 0x040fe20000410000 */
[----:B------:R-:W-:Y:S01]  /*6f60*/  F2FP.F16.E4M3.UNPACK_B R69, R63 ;  /* 0x0000003fff45723e */ /* 0x000fe200020006ff */
[-C--:B------:R-:W-:Y:S01]  /*6f70*/  FFMA.FTZ R50, R66, R68.reuse, -R71 ;  /* 0x0000004442327223 */ /* 0x080fe20000010847 */
[-C--:B------:R-:W-:Y:S01]  /*6f80*/  F2FP.F16.E4M3.UNPACK_B R66, R65.reuse.H1 ;  /* 0x00000041ff42723e */ /* 0x080fe200030006ff */
[----:B------:R-:W-:Y:S01]  /*6f90*/  FFMA.FTZ R63, R67, R68, R70 ;  /* 0x00000044433f7223 */ /* 0x000fe20000010046 */
[----:B------:R-:W-:Y:S01]  /*6fa0*/  F2FP.F16.E4M3.UNPACK_B R68, R60 ;  /* 0x0000003cff44723e */ /* 0x000fe200020006ff */
[----:B------:R-:W-:Y:S01]  /*6fb0*/  HADD2.F32 R70, -RZ, R69.H1_H1 ;  /* 0x30000045ff467230 */ /* 0x000fe20000004100 */
[----:B------:R-:W-:Y:S01]  /*6fc0*/  F2FP.F16.E4M3.UNPACK_B R65, R65 ;  /* 0x00000041ff41723e */ /* 0x000fe200020006ff */
[--C-:B------:R-:W-:Y:S01]  /*6fd0*/  HADD2.F32 R67, -RZ, R66.reuse.H1_H1 ;  /* 0x30000042ff437230 */ /* 0x100fe20000004100 */
[----:B------:R-:W-:Y:S01]  /*6fe0*/  F2FP.SATFINITE.E4M3.F32.PACK_AB_MERGE_C R63, R63, R50, RZ ;  /* 0x000000323f3f723e */ /* 0x000fe200048070ff */
[----:B------:R-:W-:-:S02]  /*6ff0*/  HADD2.F32 R66, -RZ, R66.H0_H0 ;  /* 0x20000042ff427230 */ /* 0x000fc40000004100 */
[--C-:B------:R-:W-:Y:S02]  /*7000*/  HADD2.F32 R60, -RZ, R68.reuse.H1_H1 ;  /* 0x30000044ff3c7230 */ /* 0x100fe40000004100 */
[CC--:B------:R-:W-:Y:S01]  /*7010*/  FMUL.FTZ R71, R67.reuse, R70.reuse ;  /* 0x0000004643477220 */ /* 0x0c0fe20000410000 */
[----:B------:R-:W-:Y:S02]  /*7020*/  HADD2.F32 R69, -RZ, R69.H0_H0 ;  /* 0x20000045ff457230 */ /* 0x000fe40000004100 */
[C---:B------:R-:W-:Y:S01]  /*7030*/  FMUL.FTZ R70, R66.reuse, R70 ;  /* 0x0000004642467220 */ /* 0x040fe20000410000 */
[----:B------:R-:W-:Y:S02]  /*7040*/  HADD2.F32 R68, -RZ, R68.H0_H0 ;  /* 0x20000044ff447230 */ /* 0x000fe40000004100 */
[-C--:B------:R-:W-:Y:S01]  /*7050*/  FFMA.FTZ R71, R66, R60.reuse, -R71 ;  /* 0x0000003c42477223 */ /* 0x080fe20000010847 */
[----:B------:R-:W-:Y:S01]  /*7060*/  F2FP.SATFINITE.E4M3.F32.PACK_AB_MERGE_C R61, R64, R61, R63 ;  /* 0x0000003d403d723e */ /* 0x000fe2000480703f */
[----:B------:R-:W-:Y:S01]  /*7070*/  FFMA.FTZ R70, R67, R60, R70 ;  /* 0x0000003c43467223 */ /* 0x000fe20000010046 */
[----:B------:R-:W-:-:S02]  /*7080*/  HADD2.F32 R60, -RZ, R65.H1_H1 ;  /* 0x30000041ff3c7230 */ /* 0x000fc40000004100 */
[----:B------:R-:W-:Y:S02]  /*7090*/  HADD2.F32 R65, -RZ, R65.H0_H0 ;  /* 0x20000041ff417230 */ /* 0x000fe40000004100 */
[----:B------:R-:W-:Y:S01]  /*70a0*/  F2FP.SATFINITE.E4M3.F32.PACK_AB_MERGE_C R70, R70, R71, RZ ;  /* 0x000000474646723e */ /* 0x000fe200048070ff */
[CC--:B------:R-:W-:Y:S02]  /*70b0*/  FMUL.FTZ R48, R60.reuse, R69.reuse ;  /* 0x000000453c307220 */ /* 0x0c0fe40000410000 */
[C---:B------:R-:W-:Y:S02]  /*70c0*/  FMUL.FTZ R69, R65.reuse, R69 ;  /* 0x0000004541457220 */ /* 0x040fe40000410000 */
[-C--:B------:R-:W-:Y:S02]  /*70d0*/  FFMA.FTZ R48, R65, R68.reuse, -R48 ;  /* 0x0000004441307223 */ /* 0x080fe40000010830 */
[----:B------:R-:W-:-:S05]  /*70e0*/  FFMA.FTZ R69, R60, R68, R69 ;  /* 0x000000443c457223 */ /* 0x000fca0000010045 */
[----:B------:R-:W-:Y:S01]  /*70f0*/  F2FP.SATFINITE.E4M3.F32.PACK_AB_MERGE_C R50, R69, R48, R70 ;  /* 0x000000304532723e */ /* 0x000fe20004807046 */
[----:B------:R-:W-:Y:S02]  /*7100*/  IMAD.MOV.U32 R48, RZ, RZ, R51 ;  /* 0x000000ffff307224 */ /* 0x000fe400078e0033 */
[----:B------:R-:W-:-:S07]  /*7110*/  IMAD.MOV.U32 R51, RZ, RZ, R61 ;  /* 0x000000ffff337224 */ /* 0x000fce00078e003d */
.L_x_393:
[----:B------:R-:W-:Y:S05]  /*7120*/  BSYNC B2 ;  /* 0x0000000000027941 */ /* 0x000fea0003800000 */
.L_x_392:
[----:B------:R-:W-:Y:S02]  /*7130*/  ULDC.64 UR4, c[0x0][0x2e8] ;  /* 0x0000ba0000047ab9 */ /* 0x000fe40000000a00 */
[----:B------:R-:W-:-:S04]  /*7140*/  IADD3 R56, P2, P3, R120, UR4, R102 ;  /* 0x0000000478387c10 */ /* 0x000fc8000fb5e066 */
[----:B------:R-:W-:-:S05]  /*7150*/  IADD3.X R57, R85, UR5, R42, P2, P3 ;  /* 0x0000000555397c10 */ /* 0x000fca00097e642a */
[----:B--2---:R3:W-:Y:S04]  /*7160*/  STG.E.128 desc[UR42][R56.64], R48 ;  /* 0x0000003038007986 */ /* 0x0047e8000c101d2a */
.L_x_391:
[----:B------:R-:W-:Y:S05]  /*7170*/  BSYNC B1 ;  /* 0x0000000000017941 */ /* 0x000fea0003800000 */
.L_x_390:
[----:B------:R-:W-:Y:S05]  /*7180*/  @P1 BRA `(.L_x_389) ;  /* 0x0000005400481947 */ /* 0x000fea0003800000 */
[----:B0-23--:R0:W2:Y:S01]  /*7190*/  LDS.128 R48, [R113+0x2f400] ;  /* 0x02f4000071307984 */ /* 0x00d0a20000000c00 */
[----:B------:R-:W-:Y:S01]  /*71a0*/  ISETP.GE.AND P2, PT, R233, R84, PT ;  /* 0x00000054e900720c */ /* 0x000fe20003f46270 */
[----:B------:R-:W-:-:S12]  /*71b0*/  BSSY B1, `(.L_x_394) ;  /* 0x0000069000017945 */ /* 0x000fd80003800000 */
[----:B0-----:R-:W-:Y:S05]  /*71c0*/  @P2 BRA `(.L_x_395) ;  /* 0x00000004009c2947 */ /* 0x001fea0003800000 */
[----:B------:R-:W-:Y:S02]  /*71d0*/  SHF.R.U32.HI R52, RZ, 0x8, R53 ;  /* 0x00000008ff347819 */ /* 0x000fe40000011635 */
[----:B------:R-:W-:Y:S02]  /*71e0*/  SHF.R.U32.HI R54, RZ, 0x8, R55 ;  /* 0x00000008ff367819 */ /* 0x000fe40000011637 */
[----:B------:R-:W-:Y:S01]  /*71f0*/  SHF.R.U32.HI R59, RZ, 0x10, R53 ;  /* 0x00000010ff3b7819 */ /* 0x000fe20000011635 */
[----:B------:R-:W-:Y:S01]  /*7200*/  IMAD.SHL.U32 R52, R52, 0x100, RZ ;  /* 0x0000010034347824 */ /* 0x000fe200078e00ff */
[----:B------:R-:W-:Y:S02]  /*7210*/  SHF.R.U32.HI R57, RZ, 0x10, R55 ;  /* 0x00000010ff397819 */ /* 0x000fe40000011637 */
[----:B------:R-:W-:Y:S01]  /*7220*/  LOP3.LUT R56, R55, 0xff0000ff, RZ, 0xc0, !PT ;  /* 0xff0000ff37387812 */ /* 0x000fe200078ec0ff */
[----:B------:R-:W-:Y:S01]  /*7230*/  IMAD.SHL.U32 R55, R54, 0x100, RZ ;  /* 0x0000010036377824 */ /* 0x000fe200078e00ff */
[----:B------:R-:W-:-:S02]  /*7240*/  LOP3.LUT R53, R53, 0xff0000ff, RZ, 0xc0, !PT ;  /* 0xff0000ff35357812 */ /* 0x000fc400078ec0ff */
[----:B--2---:R-:W-:Y:S02]  /*7250*/  MOV R54, R48 ;  /* 0x0000003000367202 */ /* 0x004fe40000000f00 */
[----:B------:R-:W-:Y:S01]  /*7260*/  LOP3.LUT R53, R53, 0xff00, R52, 0xf8, !PT ;  /* 0x0000ff0035357812 */ /* 0x000fe200078ef834 */
[----:B------:R-:W-:Y:S01]  /*7270*/  IMAD.U32 R52, R59, 0x10000, RZ ;  /* 0x000100003b347824 */ /* 0x000fe200078e00ff */
[----:B------:R-:W-:Y:S01]  /*7280*/  LOP3.LUT R58, R56, 0xff00, R55, 0xf8, !PT ;  /* 0x0000ff00383a7812 */ /* 0x000fe200078ef837 */
[----:B------:R-:W-:Y:S01]  /*7290*/  IMAD.U32 R55, R57, 0x10000, RZ ;  /* 0x0001000039377824 */ /* 0x000fe200078e00ff */
[----:B------:R-:W-:Y:S02]  /*72a0*/  F2FP.F16.E4M3.UNPACK_B R56, R87.H1 ;  /* 0x00000057ff38723e */ /* 0x000fe400030006ff */
[-C--:B------:R-:W-:Y:S02]  /*72b0*/  F2FP.F16.E4M3.UNPACK_B R48, R49.reuse ;  /* 0x00000031ff30723e */ /* 0x080fe400020006ff */
[----:B------:R-:W-:Y:S01]  /*72c0*/  LOP3.LUT R52, R53, 0xff0000, R52, 0xf8, !PT ;  /* 0x00ff000035347812 */ /* 0x000fe200078ef834 */
[----:B------:R-:W-:Y:S01]  /*72d0*/  HADD2.F32 R60, -RZ, R56.H0_H0 ;  /* 0x20000038ff3c7230 */ /* 0x000fe20000004100 */
[----:B------:R-:W-:Y:S01]  /*72e0*/  LOP3.LUT R53, R58, 0xff0000, R55, 0xf8, !PT ;  /* 0x00ff00003a357812 */ /* 0x000fe200078ef837 */
[--C-:B------:R-:W-:Y:S01]  /*72f0*/  HADD2.F32 R55, -RZ, R48.reuse.H1_H1 ;  /* 0x30000030ff377230 */ /* 0x100fe20000004100 */
[----:B------:R-:W-:Y:S01]  /*7300*/  F2FP.F16.E4M3.UNPACK_B R58, R86.H1 ;  /* 0x00000056ff3a723e */ /* 0x000fe200030006ff */
[----:B------:R-:W-:Y:S01]  /*7310*/  HADD2.F32 R48, -RZ, R48.H0_H0 ;  /* 0x20000030ff307230 */ /* 0x000fe20000004100 */
[----:B------:R-:W-:Y:S01]  /*7320*/  F2FP.F16.E4M3.UNPACK_B R49, R49.H1 ;  /* 0x00000031ff31723e */ /* 0x000fe200030006ff */
[----:B------:R-:W-:-:S02]  /*7330*/  HADD2.F32 R61, -RZ, R56.H1_H1 ;  /* 0x30000038ff3d7230 */ /* 0x000fc40000004100 */
[CC--:B------:R-:W-:Y:S01]  /*7340*/  FMUL.FTZ R63, R55.reuse, R60.reuse ;  /* 0x0000003c373f7220 */ /* 0x0c0fe20000410000 */
[--C-:B------:R-:W-:Y:S02]  /*7350*/  HADD2.F32 R59, -RZ, R58.reuse.H0_H0 ;  /* 0x2000003aff3b7230 */ /* 0x100fe40000004100 */
[C---:B------:R-:W-:Y:S01]  /*7360*/  FMUL.FTZ R60, R48.reuse, R60 ;  /* 0x0000003c303c7220 */ /* 0x040fe20000410000 */
[--C-:B------:R-:W-:Y:S01]  /*7370*/  HADD2.F32 R57, -RZ, R49.reuse.H1_H1 ;  /* 0x30000031ff397230 */ /* 0x100fe20000004100 */
[----:B------:R-:W-:Y:S01]  /*7380*/  F2FP.F16.E4M3.UNPACK_B R87, R87 ;  /* 0x00000057ff57723e */ /* 0x000fe200020006ff */
[----:B------:R-:W-:Y:S02]  /*7390*/  HADD2.F32 R56, -RZ, R49.H0_H0 ;  /* 0x20000031ff387230 */ /* 0x000fe40000004100 */
[-C--:B------:R-:W-:Y:S01]  /*73a0*/  FFMA.FTZ R48, R48, R59.reuse, -R63 ;  /* 0x0000003b30307223 */ /* 0x080fe2000001083f */
[----:B------:R-:W-:Y:S02]  /*73b0*/  HADD2.F32 R58, -RZ, R58.H1_H1 ;  /* 0x3000003aff3a7230 */ /* 0x000fe40000004100 */
[----:B------:R-:W-:Y:S01]  /*73c0*/  FFMA.FTZ R49, R55, R59, R60 ;  /* 0x0000003b37317223 */ /* 0x000fe2000001003c */
[-C--:B------:R-:W-:Y:S01]  /*73d0*/  FMUL.FTZ R63, R57, R61.reuse ;  /* 0x0000003d393f7220 */ /* 0x080fe20000410000 */
[----:B------:R-:W-:Y:S01]  /*73e0*/  FMUL.FTZ R62, R56, R61 ;  /* 0x0000003d383e7220 */ /* 0x000fe20000410000 */
[----:B------:R-:W-:Y:S01]  /*73f0*/  F2FP.F16.E4M3.UNPACK_B R55, R54.H1 ;  /* 0x00000036ff37723e */ /* 0x000fe200030006ff */
[----:B------:R-:W-:-:S02]  /*7400*/  HADD2.F32 R59, -RZ, R87.H1_H1 ;  /* 0x30000057ff3b7230 */ /* 0x000fc40000004100 */
[-C--:B------:R-:W-:Y:S01]  /*7410*/  FFMA.FTZ R63, R56, R58.reuse, -R63 ;  /* 0x0000003a383f7223 */ /* 0x080fe2000001083f */
[----:B------:R-:W-:Y:S01]  /*7420*/  FFMA.FTZ R64, R57, R58, R62 ;  /* 0x0000003a39407223 */ /* 0x000fe2000001003e */
[----:B------:R-:W-:Y:S01]  /*7430*/  F2FP.F16.E4M3.UNPACK_B R54, R54 ;  /* 0x00000036ff36723e */ /* 0x000fe200020006ff */
[--C-:B------:R-:W-:Y:S01]  /*7440*/  HADD2.F32 R58, -RZ, R55.reuse.H1_H1 ;  /* 0x30000037ff3a7230 */ /* 0x100fe20000004100 */
[----:B------:R-:W-:Y:S01]  /*7450*/  F2FP.F16.E4M3.UNPACK_B R86, R86 ;  /* 0x00000056ff56723e */ /* 0x000fe200020006ff */
[----:B------:R-:W-:Y:S01]  /*7460*/  HADD2.F32 R57, -RZ, R55.H0_H0 ;  /* 0x20000037ff397230 */ /* 0x000fe20000004100 */
[----:B------:R-:W-:Y:S01]  /*7470*/  F2FP.F16.E4M3.UNPACK_B R65, R53.H1 ;  /* 0x00000035ff41723e */ /* 0x000fe200030006ff */
[--C-:B------:R-:W-:Y:S02]  /*7480*/  HADD2.F32 R55, -RZ, R54.reuse.H0_H0 ;  /* 0x20000036ff377230 */ /* 0x100fe40000004100 */
[----:B------:R-:W-:Y:S01]  /*7490*/  FMUL.FTZ R62, R58, R59 ;  /* 0x0000003b3a3e7220 */ /* 0x000fe20000410000 */
[----:B------:R-:W-:-:S02]  /*74a0*/  HADD2.F32 R56, -RZ, R54.H1_H1 ;  /* 0x30000036ff387230 */ /* 0x000fc40000004100 */
[----:B------:R-:W-:Y:S01]  /*74b0*/  FMUL.FTZ R59, R57, R59 ;  /* 0x0000003b393b7220 */ /* 0x000fe20000410000 */
[----:B------:R-:W-:Y:S01]  /*74c0*/  HADD2.F32 R87, -RZ, R87.H0_H0 ;  /* 0x20000057ff577230 */ /* 0x000fe20000004100 */
[----:B------:R-:W-:Y:S01]  /*74d0*/  F2FP.F16.E4M3.UNPACK_B R61, R52 ;  /* 0x00000034ff3d723e */ /* 0x000fe200020006ff */
[--C-:B------:R-:W-:Y:S02]  /*74e0*/  HADD2.F32 R54, -RZ, R86.reuse.H1_H1 ;  /* 0x30000056ff367230 */ /* 0x100fe40000004100 */
[----:B------:R-:W-:Y:S02]  /*74f0*/  HADD2.F32 R86, -RZ, R86.H0_H0 ;  /* 0x20000056ff567230 */ /* 0x000fe40000004100 */
[-C--:B------:R-:W-:Y:S01]  /*7500*/  FMUL.FTZ R60, R56, R87.reuse ;  /* 0x00000057383c7220 */ /* 0x080fe20000410000 */
[----:B------:R-:W-:Y:S01]  /*7510*/  FMUL.FTZ R87, R55, R87 ;  /* 0x0000005737577220 */ /* 0x000fe20000410000 */
[-C--:B------:R-:W-:Y:S01]  /*7520*/  FFMA.FTZ R58, R58, R54.reuse, R59 ;  /* 0x000000363a3a7223 */ /* 0x080fe2000001003b */
[----:B------:R-:W-:Y:S01]  /*7530*/  FFMA.FTZ R57, R57, R54, -R62 ;  /* 0x0000003639397223 */ /* 0x000fe2000001083e */
[----:B------:R-:W-:Y:S01]  /*7540*/  F2FP.F16.E4M3.UNPACK_B R59, R51.H1 ;  /* 0x00000033ff3b723e */ /* 0x000fe200030006ff */
[-C--:B------:R-:W-:Y:S01]  /*7550*/  FFMA.FTZ R54, R55, R86.reuse, -R60 ;  /* 0x0000005637367223 */ /* 0x080fe2000001083c */
[----:B------:R-:W-:Y:S01]  /*7560*/  FFMA.FTZ R55, R56, R86, R87 ;  /* 0x0000005638377223 */ /* 0x000fe20000010057 */
[----:B------:R-:W-:Y:S01]  /*7570*/  F2FP.SATFINITE.E4M3.F32.PACK_AB_MERGE_C R56, R64, R63, RZ ;  /* 0x0000003f4038723e */ /* 0x000fe200048070ff */
[----:B------:R-:W-:Y:S01]  /*7580*/  HADD2.F32 R67, -RZ, R65.H1_H1 ;  /* 0x30000041ff437230 */ /* 0x000fe20000004100 */
[----:B------:R-:W-:Y:S01]  /*7590*/  F2FP.SATFINITE.E4M3.F32.PACK_AB_MERGE_C R57, R58, R57, RZ ;  /* 0x000000393a39723e */ /* 0x000fe200048070ff */
[--C-:B------:R-:W-:Y:S01]  /*75a0*/  HADD2.F32 R60, -RZ, R59.reuse.H0_H0 ;  /* 0x2000003bff3c7230 */ /* 0x100fe20000004100 */
[----:B------:R-:W-:Y:S01]  /*75b0*/  F2FP.F16.E4M3.UNPACK_B R62, R52.H1 ;  /* 0x00000034ff3e723e */ /* 0x000fe200030006ff */
[----:B------:R-:W-:Y:S01]  /*75c0*/  HADD2.F32 R59, -RZ, R59.H1_H1 ;  /* 0x3000003bff3b7230 */ /* 0x000fe20000004100 */
[----:B------:R-:W-:Y:S01]  /*75d0*/  F2FP.F16.E4M3.UNPACK_B R58, R50.H1 ;  /* 0x00000032ff3a723e */ /* 0x000fe200030006ff */
[----:B------:R-:W-:Y:S01]  /*75e0*/  HADD2.F32 R65, -RZ, R65.H0_H0 ;  /* 0x20000041ff417230 */ /* 0x000fe20000004100 */
[----:B------:R-:W-:Y:S01]  /*75f0*/  F2FP.F16.E4M3.UNPACK_B R64, R53 ;  /* 0x00000035ff40723e */ /* 0x000fe200020006ff */
[----:B------:R-:W-:-:S02]  /*7600*/  HADD2.F32 R63, -RZ, R62.H1_H1 ;  /* 0x3000003eff3f7230 */ /* 0x000fc40000004100 */
[-C--:B------:R-:W-:Y:S01]  /*7610*/  FMUL.FTZ R69, R59, R67.reuse ;  /* 0x000000433b457220 */ /* 0x080fe20000410000 */
[----:B------:R-:W-:Y:S02]  /*7620*/  HADD2.F32 R53, -RZ, R58.H1_H1 ;  /* 0x3000003aff357230 */ /* 0x000fe40000004100 */
[C---:B------:R-:W-:Y:S01]  /*7630*/  FMUL.FTZ R68, R60.reuse, R67 ;  /* 0x000000433c447220 */ /* 0x040fe20000410000 */
[----:B------:R-:W-:Y:S02]  /*7640*/  HADD2.F32 R66, -RZ, R64.H1_H1 ;  /* 0x30000040ff427230 */ /* 0x000fe40000004100 */
[----:B------:R-:W-:Y:S01]  /*7650*/  FFMA.FTZ R52, R60, R63, -R69 ;  /* 0x0000003f3c347223 */ /* 0x000fe20000010845 */
[----:B------:R-:W-:Y:S01]  /*7660*/  HADD2.F32 R58, -RZ, R58.H0_H0 ;  /* 0x2000003aff3a7230 */ /* 0x000fe20000004100 */
[----:B------:R-:W-:Y:S01]  /*7670*/  F2FP.F16.E4M3.UNPACK_B R51, R51 ;  /* 0x00000033ff33723e */ /* 0x000fe200020006ff */
[----:B------:R-:W-:Y:S02]  /*7680*/  HADD2.F32 R60, -RZ, R61.H1_H1 ;  /* 0x3000003dff3c7230 */ /* 0x000fe40000004100 */
[----:B------:R-:W-:Y:S01]  /*7690*/  FMUL.FTZ R67, R53, R66 ;  /* 0x0000004235437220 */ /* 0x000fe20000410000 */
[----:B------:R-:W-:Y:S01]  /*76a0*/  F2FP.F16.E4M3.UNPACK_B R50, R50 ;  /* 0x00000032ff32723e */ /* 0x000fe200020006ff */
[----:B------:R-:W-:Y:S01]  /*76b0*/  FMUL.FTZ R66, R58, R66 ;  /* 0x000000423a427220 */ /* 0x000fe20000410000 */
[----:B------:R-:W-:-:S02]  /*76c0*/  HADD2.F32 R64, -RZ, R64.H0_H0 ;  /* 0x20000040ff407230 */ /* 0x000fc40000004100 */
[-C--:B------:R-:W-:Y:S01]  /*76d0*/  FFMA.FTZ R67, R58, R60.reuse, -R67 ;  /* 0x0000003c3a437223 */ /* 0x080fe20000010843 */
[--C-:B------:R-:W-:Y:S02]  /*76e0*/  HADD2.F32 R58, -RZ, R51.reuse.H1_H1 ;  /* 0x30000033ff3a7230 */ /* 0x100fe40000004100 */
[----:B------:R-:W-:Y:S01]  /*76f0*/  FFMA.FTZ R66, R53, R60, R66 ;  /* 0x0000003c35427223 */ /* 0x000fe20000010042 */
[----:B------:R-:W-:Y:S02]  /*7700*/  HADD2.F32 R53, -RZ, R51.H0_H0 ;  /* 0x20000033ff357230 */ /* 0x000fe40000004100 */
[----:B------:R-:W-:Y:S01]  /*7710*/  FFMA.FTZ R63, R59, R63, R68 ;  /* 0x0000003f3b3f7223 */ /* 0x000fe20000010044 */
[--C-:B------:R-:W-:Y:S02]  /*7720*/  HADD2.F32 R51, -RZ, R50.reuse.H0_H0 ;  /* 0x20000032ff337230 */ /* 0x100fe40000004100 */
[----:B------:R-:W-:Y:S01]  /*7730*/  FMUL.FTZ R68, R58, R65 ;  /* 0x000000413a447220 */ /* 0x000fe20000410000 */
[----:B------:R-:W-:-:S02]  /*7740*/  HADD2.F32 R50, -RZ, R50.H1_H1 ;  /* 0x30000032ff327230 */ /* 0x000fc40000004100 */
[----:B------:R-:W-:Y:S01]  /*7750*/  FMUL.FTZ R65, R53, R65 ;  /* 0x0000004135417220 */ /* 0x000fe20000410000 */
[----:B------:R-:W-:Y:S02]  /*7760*/  HADD2.F32 R62, -RZ, R62.H0_H0 ;  /* 0x2000003eff3e7230 */ /* 0x000fe40000004100 */
[-C--:B------:R-:W-:Y:S01]  /*7770*/  FMUL.FTZ R59, R51, R64.reuse ;  /* 0x00000040333b7220 */ /* 0x080fe20000410000 */
[----:B------:R-:W-:Y:S02]  /*7780*/  HADD2.F32 R61, -RZ, R61.H0_H0 ;  /* 0x2000003dff3d7230 */ /* 0x000fe40000004100 */
[----:B------:R-:W-:Y:S01]  /*7790*/  FMUL.FTZ R60, R50, R64 ;  /* 0x00000040323c7220 */ /* 0x000fe20000410000 */
[----:B------:R-:W-:Y:S01]  /*77a0*/  F2FP.SATFINITE.E4M3.F32.PACK_AB_MERGE_C R66, R66, R67, RZ ;  /* 0x000000434242723e */ /* 0x000fe200048070ff */
[-C--:B------:R-:W-:Y:S01]  /*77b0*/  FFMA.FTZ R68, R53, R62.reuse, -R68 ;  /* 0x0000003e35447223 */ /* 0x080fe20000010844 */
[----:B------:R-:W-:Y:S01]  /*77c0*/  FFMA.FTZ R65, R58, R62, R65 ;  /* 0x0000003e3a417223 */ /* 0x000fe20000010041 */
[-C--:B------:R-:W-:Y:S01]  /*77d0*/  FFMA.FTZ R60, R51, R61.reuse, -R60 ;  /* 0x0000003d333c7223 */ /* 0x080fe2000001083c */
[----:B------:R-:W-:Y:S01]  /*77e0*/  FFMA.FTZ R59, R50, R61, R59 ;  /* 0x0000003d323b7223 */ /* 0x000fe2000001003b */
[----:B------:R-:W-:-:S02]  /*77f0*/  F2FP.SATFINITE.E4M3.F32.PACK_AB_MERGE_C R52, R63, R52, RZ ;  /* 0x000000343f34723e */ /* 0x000fc400048070ff */
[----:B------:R-:W-:Y:S02]  /*7800*/  F2FP.SATFINITE.E4M3.F32.PACK_AB_MERGE_C R49, R49, R48, R56 ;  /* 0x000000303131723e */ /* 0x000fe40004807038 */
[----:B------:R-:W-:Y:S02]  /*7810*/  F2FP.SATFINITE.E4M3.F32.PACK_AB_MERGE_C R48, R55, R54, R57 ;  /* 0x000000363730723e */ /* 0x000fe40004807039 */
[----:B------:R-:W-:Y:S02]  /*7820*/  F2FP.SATFINITE.E4M3.F32.PACK_AB_MERGE_C R50, R59, R60, R66 ;  /* 0x0000003c3b32723e */ /* 0x000fe40004807042 */
[----:B------:R-:W-:-:S07]  /*7830*/  F2FP.SATFINITE.E4M3.F32.PACK_AB_MERGE_C R51, R65, R68, R52 ;  /* 0x000000444133723e */ /* 0x000fce0004807034 */
.L_x_395:
[----:B------:R-:W-:Y:S05]  /*7840*/  BSYNC B1 ;  /* 0x0000000000017941 */ /* 0x000fea0003800000 */
.L_x_394:
[----:B------:R-:W-:Y:S02]  /*7850*/  ULDC.64 UR4, c[0x0][0x2e8] ;  /* 0x0000ba0000047ab9 */ /* 0x000fe40000000a00 */
[----:B------:R-:W-:-:S04]  /*7860*/  IADD3 R52, P2, P3, R43, UR4, R120 ;  /* 0x000000042b347c10 */ /* 0x000fc8000fb5e078 */
[----:B------:R-:W-:-:S05]  /*7870*/  IADD3.X R53, R105, UR5, R85, P2, P3 ;  /* 0x0000000569357c10 */ /* 0x000fca00097e6455 */
[----:B--2---:R4:W-:Y:S01]  /*7880*/  STG.E.128 desc[UR42][R52.64], R48 ;  /* 0x0000003034007986 */ /* 0x0049e2000c101d2a */
[----:B------:R-:W-:Y:S05]  /*7890*/  BRA `(.L_x_389) ;  /* 0x0000004c00847947 */ /* 0x000fea0003800000 */
.L_x_353:
[C---:B------:R-:W-:Y:S01]  /*78a0*/  ISETP.GE.AND P5, PT, R23.reuse, R117, PT ;  /* 0x000000751700720c */ /* 0x040fe20003fa6270 */
[C---:B------:R-:W-:Y:S01]  /*78b0*/  VIADD R52, R23.reuse, 0x60 ;  /* 0x0000006017347836 */ /* 0x040fe20000000000 */
[----:B------:R-:W-:Y:S01]  /*78c0*/  P2R R60, PR, RZ, 0x1 ;  /* 0x00000001ff3c7803 */ /* 0x000fe20000000000 */
[----:B------:R-:W-:Y:S01]  /*78d0*/  VIADD R61, R23, 0x20 ;  /* 0x00000020173d7836 */ /* 0x000fe20000000000 */
[----:B------:R-:W-:-:S13]  /*78e0*/  ISETP.GE.OR P5, PT, R16, R84, P5 ;  /* 0x000000541000720c */ /* 0x000fda0002fa6670 */
[----:B------:R-:W1:Y:S08]  /*78f0*/  @!P5 LDC.64 R56, c[0x0][0x3e8] ;  /* 0x0000fa00ff38db82 */ /* 0x000e700000000a00 */
[----:B0-----:R-:W0:Y:S01]  /*7900*/  @!P5 LDC.64 R58, c[0x0][0x400] ;  /* 0x00010000ff3adb82 */ /* 0x001e220000000a00 */
[----:B-1----:R-:W-:-:S04]  /*7910*/  @!P5 IADD3 R56, P2, P3, R96, R56, R48 ;  /* 0x000000386038d210 */ /* 0x002fc80007b5e030 */
[----:B------:R-:W-:Y:S02]  /*7920*/  @!P5 IADD3.X R57, R39, R57, R87, P2, P3 ;  /* 0x000000392739d210 */ /* 0x000fe400017e6457 */
[----:B------:R-:W-:-:S04]  /*7930*/  ISETP.GE.AND P2, PT, R52, R117, PT ;  /* 0x000000753400720c */ /* 0x000fc80003f46270 */
[----:B------:R-:W-:-:S13]  /*7940*/  ISETP.GE.OR P2, PT, R16, R84, P2 ;  /* 0x000000541000720c */ /* 0x000fda0001746670 */
[----:B------:R-:W1:Y:S01]  /*7950*/  @!P2 LDC.64 R52, c[0x0][0x3f8] ;  /* 0x0000fe00ff34ab82 */ /* 0x000e620000000a00 */
[----:B------:R-:W-:Y:S02]  /*7960*/  @!P2 IMAD.MOV.U32 R49, RZ, RZ, R87 ;  /* 0x000000ffff31a224 */ /* 0x000fe400078e0057 */
[----:B------:R-:W-:-:S05]  /*7970*/  @!P2 IMAD.MOV.U32 R51, RZ, RZ, R86 ;  /* 0x000000ffff33a224 */ /* 0x000fca00078e0056 */
[----:B------:R-:W2:Y:S08]  /*7980*/  @!P2 LDC.64 R80, c[0x0][0x3e8] ;  /* 0x0000fa00ff50ab82 */ /* 0x000eb00000000a00 */
[----:B------:R-:W3:Y:S01]  /*7990*/  @!P2 LDC.64 R82, c[0x0][0x400] ;  /* 0x00010000ff52ab82 */ /* 0x000ee20000000a00 */
[----:B-1----:R-:W-:-:S04]  /*79a0*/  @!P2 IMAD.WIDE.U32 R54, R52, 0x60, R48 ;  /* 0x000000603436a825 */ /* 0x002fc800078e0030 */
[----:B------:R-:W-:Y:S01]  /*79b0*/  @!P2 IMAD R53, R53, 0x60, RZ ;  /* 0x000000603535a824 */ /* 0x000fe200078e02ff */
[----:B--2---:R-:W-:-:S04]  /*79c0*/  @!P2 IADD3 R80, P3, P4, R96, R80, R54 ;  /* 0x000000506050a210 */ /* 0x004fc80007c7e036 */
[----:B------:R-:W-:-:S04]  /*79d0*/  @!P2 IADD3 R52, R55, R53, RZ ;  /* 0x000000353734a210 */ /* 0x000fc80007ffe0ff */
[----:B------:R-:W-:Y:S02]  /*79e0*/  @!P2 IADD3.X R81, R39, R81, R52, P3, P4 ;  /* 0x000000512751a210 */ /* 0x000fe40001fe8434 */
[----:B------:R-:W1:Y:S02]  /*79f0*/  @!P2 LDC.64 R52, c[0x0][0x408] ;  /* 0x00010200ff34ab82 */ /* 0x000e640000000a00 */
[----:B-1----:R-:W-:-:S04]  /*7a00*/  @!P2 IMAD.WIDE.U32 R54, R52, 0x60, R50 ;  /* 0x000000603436a825 */ /* 0x002fc800078e0032 */
[----:B------:R-:W-:Y:S01]  /*7a10*/  @!P2 IMAD R53, R53, 0x60, RZ ;  /* 0x000000603535a824 */ /* 0x000fe200078e02ff */
[----:B---3--:R-:W-:-:S03]  /*7a20*/  @!P2 IADD3 R82, P3, P4, R92, R82, R54 ;  /* 0x000000525c52a210 */ /* 0x008fc60007c7e036 */
[----:B------:R-:W-:-:S05]  /*7a30*/  @!P2 IMAD.IADD R52, R55, 0x1, R53 ;  /* 0x000000013734a824 */ /* 0x000fca00078e0235 */
[----:B------:R-:W-:Y:S02]  /*7a40*/  @!P2 IADD3.X R83, R107, R83, R52, P3, P4 ;  /* 0x000000536b53a210 */ /* 0x000fe40001fe8434 */
[----:B0-----:R-:W-:-:S04]  /*7a50*/  @!P5 IADD3 R58, P3, P4, R92, R58, R50 ;  /* 0x0000003a5c3ad210 */ /* 0x001fc80007c7e032 */
[----:B------:R-:W-:Y:S02]  /*7a60*/  @!P5 IADD3.X R59, R107, R59, R86, P3, P4 ;  /* 0x0000003b6b3bd210 */ /* 0x000fe40001fe8456 */
[----:B------:R-:W-:Y:S01]  /*7a70*/  ISETP.GE.AND P4, PT, R61, R117, PT ;  /* 0x000000753d00720c */ /* 0x000fe20003f86270 */
[----:B------:R-:W-:-:S03]  /*7a80*/  VIADD R61, R23, 0x40 ;  /* 0x00000040173d7836 */ /* 0x000fc60000000000 */
[----:B------:R-:W-:-:S13]  /*7a90*/  ISETP.GE.OR P4, PT, R16, R84, P4 ;  /* 0x000000541000720c */ /* 0x000fda0002786670 */
[----:B------:R-:W-:Y:S01]  /*7aa0*/  @!P4 IADD3 R55, P3, P6, R96, R48, R14 ;  /* 0x000000306037c210 */ /* 0x000fe20007e7e00e */
[----:B------:R-:W0:Y:S03]  /*7ab0*/  @!P4 LDC.64 R64, c[0x0][0x3e8] ;  /* 0x0000fa00ff40cb82 */ /* 0x000e260000000a00 */
[----:B------:R-:W-:Y:S02]  /*7ac0*/  @!P4 IADD3.X R54, R39, R87, R21, P3, P6 ;  /* 0x000000572736c210 */ /* 0x000fe40001fec415 */
[----:B------:R-:W-:-:S03]  /*7ad0*/  ISETP.GE.AND P3, PT, R61, R117, PT ;  /* 0x000000753d00720c */ /* 0x000fc60003f66270 */
[----:B------:R-:W1:Y:S01]  /*7ae0*/  @!P4 LDC.64 R66, c[0x0][0x400] ;  /* 0x00010000ff42cb82 */ /* 0x000e620000000a00 */
[----:B------:R-:W-:-:S13]  /*7af0*/  ISETP.GE.OR P3, PT, R16, R84, P3 ;  /* 0x000000541000720c */ /* 0x000fda0001f66670 */
[----:B------:R-:W-:Y:S01]  /*7b00*/  @!P3 IADD3 R49, P0, P6, R96, R13, R48 ;  /* 0x0000000d6031b210 */ /* 0x000fe20007e1e030 */
[----:B------:R-:W2:Y:S03]  /*7b10*/  @!P3 LDC.64 R72, c[0x0][0x3e8] ;  /* 0x0000fa00ff48bb82 */ /* 0x000ea60000000a00 */
[----:B------:R-:W-:Y:S02]  /*7b20*/  @!P3 IADD3.X R48, R39, R20, R87, P0, P6 ;  /* 0x000000142730b210 */ /* 0x000fe400007ec457 */
[----:B------:R-:W-:-:S03]  /*7b30*/  @!P4 IADD3 R53, P0, P6, R92, R50, R8 ;  /* 0x000000325c35c210 */ /* 0x000fc60007e1e008 */
[----:B------:R-:W3:Y:S01]  /*7b40*/  @!P3 LDC.64 R74, c[0x0][0x400] ;  /* 0x00010000ff4abb82 */ /* 0x000ee20000000a00 */
[----:B------:R-:W-:Y:S02]  /*7b50*/  @!P4 IADD3.X R52, R107, R86, R11, P0, P6 ;  /* 0x000000566b34c210 */ /* 0x000fe400007ec40b */
[----:B------:R-:W-:-:S04]  /*7b60*/  @!P3 IADD3 R51, P0, P6, R92, R7, R50 ;  /* 0x000000075c33b210 */ /* 0x000fc80007e1e032 */
[----:B------:R-:W-:Y:S02]  /*7b70*/  @!P3 IADD3.X R86, R107, R10, R86, P0, P6 ;  /* 0x0000000a6b56b210 */ /* 0x000fe400007ec456 */
[----:B0-----:R-:W-:Y:S02]  /*7b80*/  @!P4 IADD3 R64, P6, R55, R64, RZ ;  /* 0x000000403740c210 */ /* 0x001fe40007fde0ff */
[----:B------:R-:W-:Y:S02]  /*7b90*/  CS2R R62, SRZ ;  /* 0x00000000003e7805 */ /* 0x000fe4000001ff00 */
[----:B------:R-:W-:Y:S02]  /*7ba0*/  ISETP.NE.AND P0, PT, R60, RZ, PT ;  /* 0x000000ff3c00720c */ /* 0x000fe40003f05270 */
[----:B------:R-:W-:Y:S02]  /*7bb0*/  @!P4 IADD3.X R65, R54, R65, RZ, P6, !PT ;  /* 0x000000413641c210 */ /* 0x000fe400037fe4ff */
[----:B------:R-:W-:-:S02]  /*7bc0*/  CS2R R54, SRZ ;  /* 0x0000000000367805 */ /* 0x000fc4000001ff00 */
[----:B-1----:R-:W-:-:S05]  /*7bd0*/  @!P4 IADD3 R66, P6, R53, R66, RZ ;  /* 0x000000423542c210 */ /* 0x002fca0007fde0ff */
[----:B------:R-:W-:Y:S01]  /*7be0*/  @!P4 IMAD.X R67, R52, 0x1, R67, P6 ;  /* 0x000000013443c824 */ /* 0x000fe200030e0643 */
[----:B--2---:R-:W-:Y:S02]  /*7bf0*/  @!P3 IADD3 R72, P6, R49, R72, RZ ;  /* 0x000000483148b210 */ /* 0x004fe40007fde0ff */
[----:B------:R-:W-:-:S03]  /*7c00*/  CS2R R52, SRZ ;  /* 0x0000000000347805 */ /* 0x000fc6000001ff00 */
[----:B------:R-:W-:Y:S01]  /*7c10*/  @!P3 IMAD.X R73, R48, 0x1, R73, P6 ;  /* 0x000000013049b824 */ /* 0x000fe200030e0649 */
[----:B---3--:R-:W-:Y:S02]  /*7c20*/  @!P3 IADD3 R74, P6, R51, R74, RZ ;  /* 0x0000004a334ab210 */ /* 0x008fe40007fde0ff */
[----:B------:R-:W-:Y:S02]  /*7c30*/  CS2R R48, SRZ ;  /* 0x0000000000307805 */ /* 0x000fe4000001ff00 */
[----:B------:R-:W-:Y:S01]  /*7c40*/  CS2R R50, SRZ ;  /* 0x0000000000327805 */ /* 0x000fe2000001ff00 */
[----:B------:R0:W2:Y:S01]  /*7c50*/  @!P5 LDG.E.128 R52, desc[UR42][R58.64] ;  /* 0x0000002a3a34d981 */ /* 0x0000a2000c1e1d00 */
[----:B------:R-:W-:Y:S02]  /*7c60*/  CS2R R60, SRZ ;  /* 0x00000000003c7805 */ /* 0x000fe4000001ff00 */
[----:B------:R-:W-:Y:S02]  /*7c70*/  CS2R R68, SRZ ;  /* 0x0000000000447805 */ /* 0x000fe4000001ff00 */
[----:B------:R-:W-:Y:S01]  /*7c80*/  CS2R R70, SRZ ;  /* 0x0000000000467805 */ /* 0x000fe2000001ff00 */
[----:B------:R-:W-:Y:S01]  /*7c90*/  @!P3 IMAD.X R75, R86, 0x1, R75, P6 ;  /* 0x00000001564bb824 */ /* 0x000fe200030e064b */
[----:B------:R1:W3:Y:S04]  /*7ca0*/  @!P5 LDG.E.128 R48, desc[UR42][R56.64] ;  /* 0x0000002a3830d981 */ /* 0x0002e8000c1e1d00 */
[----:B------:R4:W5:Y:S01]  /*7cb0*/  @!P4 LDG.E.128 R60, desc[UR42][R66.64] ;  /* 0x0000002a423cc981 */ /* 0x000962000c1e1d00 */
[----:B0-----:R-:W-:-:S02]  /*7cc0*/  CS2R R58, SRZ ;  /* 0x00000000003a7805 */ /* 0x001fc4000001ff00 */
[----:B------:R-:W-:Y:S02]  /*7cd0*/  CS2R R76, SRZ ;  /* 0x00000000004c7805 */ /* 0x000fe4000001ff00 */
[----:B------:R-:W-:Y:S01]  /*7ce0*/  CS2R R78, SRZ ;  /* 0x00000000004e7805 */ /* 0x000fe2000001ff00 */
[----:B------:R0:W5:Y:S01]  /*7cf0*/  @!P3 LDG.E.128 R68, desc[UR42][R74.64] ;  /* 0x0000002a4a44b981 */ /* 0x000162000c1e1d00 */
[----:B-1----:R-:W-:-:S04]  /*7d00*/  CS2R R56, SRZ ;  /* 0x0000000000387805 */ /* 0x002fc8000001ff00 */
[----:B------:R-:W5:Y:S01]  /*7d10*/  @!P2 LDG.E.128 R76, desc[UR42][R82.64] ;  /* 0x0000002a524ca981 */ /* 0x000f62000c1e1d00 */
[----:B----4-:R-:W-:-:S03]  /*7d20*/  CS2R R66, SRZ ;  /* 0x0000000000427805 */ /* 0x010fc6000001ff00 */
[----:B------:R1:W4:Y:S01]  /*7d30*/  @!P4 LDG.E.128 R56, desc[UR42][R64.64] ;  /* 0x0000002a4038c981 */ /* 0x000322000c1e1d00 */
[----:B0-----:R-:W-:Y:S02]  /*7d40*/  CS2R R74, SRZ ;  /* 0x00000000004a7805 */ /* 0x001fe4000001ff00 */
[----:B-1----:R-:W-:-:S06]  /*7d50*/  CS2R R64, SRZ ;  /* 0x0000000000407805 */ /* 0x002fcc000001ff00 */
[----:B------:R0:W4:Y:S02]  /*7d60*/  @!P3 LDG.E.128 R64, desc[UR42][R72.64] ;  /* 0x0000002a4840b981 */ /* 0x000124000c1e1d00 */
[----:B0-----:R-:W-:-:S06]  /*7d70*/  CS2R R72, SRZ ;  /* 0x0000000000487805 */ /* 0x001fcc000001ff00 */
[----:B------:R-:W4:Y:S01]  /*7d80*/  @!P2 LDG.E.128 R72, desc[UR42][R80.64] ;  /* 0x0000002a5048a981 */ /* 0x000f22000c1e1d00 */
[----:B------:R-:W-:-:S06]  /*7d90*/  UISETP.NE.AND UP0, UPT, UR46, 0x3, UPT ;  /* 0x000000032e00788c */ /* 0x000fcc000bf05270 */
[----:B------:R-:W-:Y:S02]  /*7da0*/  PLOP3.LUT P5, PT, PT, PT, UP0, 0x80, 0x0 ;  /* 0x000000000000781c */ /* 0x000fe40003faf008 */
[----:B------:R-:W-:Y:S01]  /*7db0*/  ISETP.GE.AND P2, PT, R16, R84, PT ;  /* 0x000000541000720c */ /* 0x000fe20003f46270 */
[----:B--2---:R-:W-:Y:S02]  /*7dc0*/  IMAD.MOV.U32 R145, RZ, RZ, R52 ;  /* 0x000000ffff917224 */ /* 0x004fe400078e0034 */
[----:B------:R-:W-:Y:S02]  /*7dd0*/  IMAD.MOV.U32 R146, RZ, RZ, R54 ;  /* 0x000000ffff927224 */ /* 0x000fe400078e0036 */
[----:B---3--:R-:W-:Y:S01]  /*7de0*/  IMAD.MOV.U32 R144, RZ, RZ, R48 ;  /* 0x000000ffff907224 */ /* 0x008fe200078e0030 */
[----:B------:R-:W-:Y:S02]  /*7df0*/  MOV R147, R50 ;  /* 0x0000003200937202 */ /* 0x000fe40000000f00 */
[----:B-----5:R-:W-:Y:S01]  /*7e00*/  MOV R142, R60 ;  /* 0x0000003c008e7202 */ /* 0x020fe20000000f00 */
[----:B------:R-:W-:-:S02]  /*7e10*/  IMAD.MOV.U32 R143, RZ, RZ, R62 ;  /* 0x000000ffff8f7224 */ /* 0x000fc400078e003e */
[----:B------:R-:W-:Y:S01]  /*7e20*/  IMAD.MOV.U32 R138, RZ, RZ, R68 ;  /* 0x000000ffff8a7224 */ /* 0x000fe200078e0044 */
[----:B------:R-:W-:Y:S01]  /*7e30*/  MOV R139, R70 ;  /* 0x00000046008b7202 */ /* 0x000fe20000000f00 */
[----:B------:R-:W-:Y:S02]  /*7e40*/  IMAD.MOV.U32 R132, RZ, RZ, R76 ;  /* 0x000000ffff847224 */ /* 0x000fe400078e004c */
[----:B------:R-:W-:Y:S02]  /*7e50*/  IMAD.MOV.U32 R133, RZ, RZ, R78 ;  /* 0x000000ffff857224 */ /* 0x000fe400078e004e */
[----:B----4-:R-:W-:Y:S02]  /*7e60*/  IMAD.MOV.U32 R140, RZ, RZ, R56 ;  /* 0x000000ffff8c7224 */ /* 0x010fe400078e0038 */
[----:B------:R-:W-:Y:S02]  /*7e70*/  IMAD.MOV.U32 R141, RZ, RZ, R58 ;  /* 0x000000ffff8d7224 */ /* 0x000fe400078e003a */
[----:B------:R-:W-:-:S02]  /*7e80*/  IMAD.MOV.U32 R136, RZ, RZ, R64 ;  /* 0x000000ffff887224 */ /* 0x000fc400078e0040 */
[----:B------:R-:W-:Y:S02]  /*7e90*/  IMAD.MOV.U32 R137, RZ, RZ, R66 ;  /* 0x000000ffff897224 */ /* 0x000fe400078e0042 */
[----:B------:R-:W-:Y:S02]  /*7ea0*/  IMAD.MOV.U32 R130, RZ, RZ, R72 ;  /* 0x000000ffff827224 */ /* 0x000fe400078e0048 */
[----:B------:R-:W-:Y:S01]  /*7eb0*/  IMAD.MOV.U32 R131, RZ, RZ, R74 ;  /* 0x000000ffff837224 */ /* 0x000fe200078e004a */
[----:B------:R-:W-:Y:S06]  /*7ec0*/  @!P5 BRA `(.L_x_396) ;  /* 0x000000000004d947 */ /* 0x000fec0003800000 */
[----:B------:R-:W-:Y:S01]  /*7ed0*/  BPT.TRAP 0x1 ;  /* 0x000000040000795c */ /* 0x000fe20000300000 */
.L_x_396:
[----:B------:R-:W-:Y:S01]  /*7ee0*/  IMAD R112, R232, 0x8, R22 ;  /* 0x00000008e8707824 */ /* 0x000fe200078e0216 */
[----:B------:R-:W-:Y:S01]  /*7ef0*/  SHF.L.U32 R127, R234, 0x1f, RZ ;  /* 0x0000001fea7f7819 */ /* 0x000fe200000006ff */
[----:B------:R-:W0:Y:S01]  /*7f00*/  LDC R134, c[0x0][0x2f4] ;  /* 0x0000bd00ff867b82 */ /* 0x000e220000000800 */
[----:B------:R-:W-:Y:S01]  /*7f10*/  BSSY B1, `(.L_x_397) ;  /* 0x0000004000017945 */ /* 0x000fe20003800000 */
[----:B------:R-:W-:Y:S01]  /*7f20*/  MOV R121, R85 ;  /* 0x0000005500797202 */ /* 0x000fe20000000f00 */
[----:B------:R-:W1:Y:S02]  /*7f30*/  SYNCS.PHASECHK.TRANS64.TRYWAIT P3, [R112+URZ+0x38890], R127 ;  /* 0x0388907f700075a7 */ /* 0x000e64000806017f */
[----:B-1----:R-:W-:Y:S05]  /*7f40*/  @!P3 BRA `(.L_x_398) ;  /* 0x0000023000e4b947 */ /* 0x002fea0003800000 */
.L_x_672:
[----:B------:R-:W-:Y:S05]  /*7f50*/  BSYNC B1 ;  /* 0x0000000000017941 */ /* 0x000fea0003800000 */
.L_x_397:
[----:B------:R-:W2:Y:S01]  /*7f60*/  LDC.64 R122, c[0x0][0x300] ;  /* 0x0000c000ff7a7b82 */ /* 0x000ea20000000a00 */
[----:B------:R-:W-:Y:S01]  /*7f70*/  ISETP.GE.OR P3, PT, R23, R117, P0 ;  /* 0x000000751700720c */ /* 0x000fe20000766670 */
[----:B------:R-:W-:Y:S01]  /*7f80*/  BSSY B1, `(.L_x_399) ;  /* 0x0000107000017945 */ /* 0x000fe20003800000 */
[----:B0-----:R-:W-:-:S11]  /*7f90*/  IMAD.IADD R135, R134, 0x1, -R35 ;  /* 0x0000000186877824 */ /* 0x001fd600078e0a23 */
[----:B------:R-:W-:Y:S05]  /*7fa0*/  @P3 BRA `(.L_x_400) ;  /* 0x0000001000103947 */ /* 0x000fea0003800000 */
[----:B------:R-:W3:Y:S04]  /*7fb0*/  LDL R80, [R1+0x10] ;  /* 0x0000100001507983 */ /* 0x000ee80000100800 */
[----:B------:R-:W4:Y:S01]  /*7fc0*/  LDL R82, [R1+0x60] ;  /* 0x0000600001527983 */ /* 0x000f220000100800 */
[C---:B------:R-:W-:Y:S01]  /*7fd0*/  IMAD.SHL.U32 R83, R23.reuse, 0x80, RZ ;  /* 0x0000008017537824 */ /* 0x040fe200078e00ff */
[----:B------:R-:W-:Y:S01]  /*7fe0*/  BSSY B2, `(.L_x_401) ;  /* 0x00000ee000027945 */ /* 0x000fe20003800000 */
[----:B------:R-:W-:-:S03]  /*7ff0*/  IMAD.SHL.U32 R84, R23, 0x80, RZ ;  /* 0x0000008017547824 */ /* 0x000fc600078e00ff */
[----:B------:R-:W-:Y:S02]  /*8000*/  LOP3.LUT R83, R83, 0x380, RZ, 0xc0, !PT ;  /* 0x0000038053537812 */ /* 0x000fe400078ec0ff */
[----:B------:R-:W-:Y:S02]  /*8010*/  LOP3.LUT R84, R84, 0x380, RZ, 0xc0, !PT ;  /* 0x0000038054547812 */ /* 0x000fe400078ec0ff */
[----:B------:R-:W-:Y:S02]  /*8020*/  SHF.R.U32.HI R83, RZ, 0x3, R83 ;  /* 0x00000003ff537819 */ /* 0x000fe40000011653 */
[----:B---3--:R-:W-:-:S04]  /*8030*/  LOP3.LUT P4, RZ, R80, 0x2, RZ, 0xc0, !PT ;  /* 0x0000000250ff7812 */ /* 0x008fc8000788c0ff */
[----:B------:R-:W-:-:S04]  /*8040*/  SEL R80, R35, R135, !P4 ;  /* 0x0000008723507207 */ /* 0x000fc80006000000 */
[----:B------:R-:W-:-:S04]  /*8050*/  SHF.R.S32.HI R81, RZ, 0x1f, R80 ;  /* 0x0000001fff517819 */ /* 0x000fc80000011450 */
[----:B------:R-:W-:-:S04]  /*8060*/  LEA.HI R81, R81, R80, RZ, 0x5 ;  /* 0x0000005051517211 */ /* 0x000fc800078f28ff */
[----:B------:R-:W-:-:S04]  /*8070*/  LEA.HI.SX32 R148, R81, R108, 0x1b ;  /* 0x0000006c51947211 */ /* 0x000fc800078fdaff */
[----:B------:R-:W-:-:S04]  /*8080*/  SHF.R.S32.HI R80, RZ, 0x1f, R148 ;  /* 0x0000001fff507819 */ /* 0x000fc80000011494 */
[----:B------:R-:W-:Y:S02]  /*8090*/  LEA.HI R80, R80, R148, RZ, 0x3 ;  /* 0x0000009450507211 */ /* 0x000fe400078f18ff */
[----:B------:R-:W-:-:S03]  /*80a0*/  SHF.L.U32 R148, R148, 0x4, RZ ;  /* 0x0000000494947819 */ /* 0x000fc600000006ff */
[----:B------:R-:W-:Y:S01]  /*80b0*/  IMAD.SHL.U32 R80, R80, 0x800, RZ ;  /* 0x0000080050507824 */ /* 0x000fe200078e00ff */
[----:B------:R-:W-:-:S04]  /*80c0*/  LOP3.LUT R81, R84, 0x70, R148, 0xf8, !PT ;  /* 0x0000007054517812 */ /* 0x000fc800078ef894 */
[----:B------:R-:W-:Y:S02]  /*80d0*/  LOP3.LUT R81, R81, R83, RZ, 0x3c, !PT ;  /* 0x0000005351517212 */ /* 0x000fe400078e3cff */
[----:B------:R-:W-:-:S04]  /*80e0*/  LOP3.LUT R80, R80, 0xffffc000, RZ, 0xc0, !PT ;  /* 0xffffc00050507812 */ /* 0x000fc800078ec0ff */
[----:B----4-:R-:W-:-:S05]  /*80f0*/  IADD3 R80, R81, R80, R82 ;  /* 0x0000005051507210 */ /* 0x010fca0007ffe052 */
[C---:B------:R-:W-:Y:S02]  /*8100*/  IMAD R84, R232.reuse, 0x8000, R80 ;  /* 0x00008000e8547824 */ /* 0x040fe400078e0250 */
[----:B------:R-:W-:-:S03]  /*8110*/  IMAD R80, R232, 0x8000, R31 ;  /* 0x00008000e8507824 */ /* 0x000fc600078e021f */
[C---:B------:R-:W-:Y:S01]  /*8120*/  IADD3 R84, R22.reuse, R84, RZ ;  /* 0x0000005416547210 */ /* 0x040fe20007ffe0ff */
[----:B------:R-:W-:-:S05]  /*8130*/  IMAD.IADD R80, R22, 0x1, R80 ;  /* 0x0000000116507824 */ /* 0x000fca00078e0250 */
[----:B------:R-:W0:Y:S04]  /*8140*/  LDS.128 R84, [R84+0x28400] ;  /* 0x0284000054547984 */ /* 0x000e280000000c00 */
[----:B------:R-:W3:Y:S01]  /*8150*/  LDS.128 R80, [R80+0x28400] ;  /* 0x0284000050507984 */ /* 0x000ee20000000c00 */
[----:B------:R-:W-:Y:S05]  /*8160*/  @P2 BRA `(.L_x_402) ;  /* 0x0000000c00542947 */ /* 0x000fea0003800000 */
[----:B------:R-:W-:Y:S02]  /*8170*/  SHF.R.U32.HI R50, RZ, 0x8, R49 ;  /* 0x00000008ff327819 */ /* 0x000fe40000011631 */
[----:B------:R-:W-:Y:S02]  /*8180*/  SHF.R.U32.HI R153, RZ, 0x8, R53 ;  /* 0x00000008ff997819 */ /* 0x000fe40000011635 */
[----:B------:R-:W-:Y:S01]  /*8190*/  SHF.R.U32.HI R150, RZ, 0x8, R51 ;  /* 0x00000008ff967819 */ /* 0x000fe20000011633 */
[----:B------:R-:W-:Y:S01]  /*81a0*/  IMAD.SHL.U32 R154, R50, 0x100, RZ ;  /* 0x00000100329a7824 */ /* 0x000fe200078e00ff */
[----:B------:R-:W-:Y:S01]  /*81b0*/  SHF.R.U32.HI R52, RZ, 0x10, R49 ;  /* 0x00000010ff347819 */ /* 0x000fe20000011631 */
[----:B------:R-:W-:Y:S01]  /*81c0*/  IMAD.SHL.U32 R153, R153, 0x100, RZ ;  /* 0x0000010099997824 */ /* 0x000fe200078e00ff */
[----:B------:R-:W-:Y:S02]  /*81d0*/  LOP3.LUT R48, R49, 0xff0000ff, RZ, 0xc0, !PT ;  /* 0xff0000ff31307812 */ /* 0x000fe400078ec0ff */
[----:B------:R-:W-:Y:S01]  /*81e0*/  LOP3.LUT R149, R51, 0xff0000ff, RZ, 0xc0, !PT ;  /* 0xff0000ff33957812 */ /* 0x000fe200078ec0ff */
[----:B------:R-:W-:Y:S01]  /*81f0*/  IMAD.U32 R52, R52, 0x10000, RZ ;  /* 0x0001000034347824 */ /* 0x000fe200078e00ff */
[----:B------:R-:W-:-:S02]  /*8200*/  SHF.R.U32.HI R49, RZ, 0x10, R51 ;  /* 0x00000010ff317819 */ /* 0x000fc40000011633 */
[----:B------:R-:W-:Y:S02]  /*8210*/  LOP3.LUT R151, R53, 0xff0000ff, RZ, 0xc0, !PT ;  /* 0xff0000ff35977812 */ /* 0x000fe400078ec0ff */
[----:B------:R-:W-:Y:S01]  /*8220*/  SHF.R.U32.HI R53, RZ, 0x10, R53 ;  /* 0x00000010ff357819 */ /* 0x000fe20000011635 */
[----:B------:R-:W-:Y:S01]  /*8230*/  IMAD.U32 R49, R49, 0x10000, RZ ;  /* 0x0001000031317824 */ /* 0x000fe200078e00ff */
[--C-:B------:R-:W-:Y:S02]  /*8240*/  SHF.R.U32.HI R50, RZ, 0x8, R55.reuse ;  /* 0x00000008ff327819 */ /* 0x100fe40000011637 */
[----:B------:R-:W-:Y:S02]  /*8250*/  LOP3.LUT R51, R55, 0xff0000ff, RZ, 0xc0, !PT ;  /* 0xff0000ff37337812 */ /* 0x000fe400078ec0ff */
[----:B------:R-:W-:Y:S01]  /*8260*/  SHF.R.U32.HI R54, RZ, 0x10, R55 ;  /* 0x00000010ff367819 */ /* 0x000fe20000011637 */
[----:B------:R-:W-:Y:S01]  /*8270*/  IMAD.SHL.U32 R55, R150, 0x100, RZ ;  /* 0x0000010096377824 */ /* 0x000fe200078e00ff */
[----:B------:R-:W-:Y:S01]  /*8280*/  LOP3.LUT R48, R48, 0xff00, R154, 0xf8, !PT ;  /* 0x0000ff0030307812 */ /* 0x000fe200078ef89a */
[----:B------:R-:W-:Y:S01]  /*8290*/  IMAD.SHL.U32 R50, R50, 0x100, RZ ;  /* 0x0000010032327824 */ /* 0x000fe200078e00ff */
[----:B------:R-:W-:Y:S01]  /*82a0*/  LOP3.LUT R151, R151, 0xff00, R153, 0xf8, !PT ;  /* 0x0000ff0097977812 */ /* 0x000fe200078ef899 */
[----:B------:R-:W-:Y:S01]  /*82b0*/  IMAD.U32 R54, R54, 0x10000, RZ ;  /* 0x0001000036367824 */ /* 0x000fe200078e00ff */
[----:B------:R-:W-:-:S02]  /*82c0*/  SHF.L.U32 R53, R53, 0x10, RZ ;  /* 0x0000001035357819 */ /* 0x000fc400000006ff */
[----:B------:R-:W-:Y:S02]  /*82d0*/  LOP3.LUT R55, R149, 0xff00, R55, 0xf8, !PT ;  /* 0x0000ff0095377812 */ /* 0x000fe400078ef837 */
[----:B------:R-:W-:Y:S02]  /*82e0*/  LOP3.LUT R149, R48, 0xff0000, R52, 0xf8, !PT ;  /* 0x00ff000030957812 */ /* 0x000fe400078ef834 */
[----:B------:R-:W-:Y:S02]  /*82f0*/  LOP3.LUT R48, R151, 0xff0000, R53, 0xf8, !PT ;  /* 0x00ff000097307812 */ /* 0x000fe400078ef835 */
[----:B0-----:R-:W-:Y:S02]  /*8300*/  F2FP.F16.E4M3.UNPACK_B R150, R85 ;  /* 0x00000055ff96723e */ /* 0x001fe400020006ff */
[----:B------:R-:W-:Y:S02]  /*8310*/  F2FP.F16.E4M3.UNPACK_B R153, R48 ;  /* 0x00000030ff99723e */ /* 0x000fe400020006ff */
[----:B---3--:R-:W-:Y:S01]  /*8320*/  F2FP.F16.E4M3.UNPACK_B R52, R81 ;  /* 0x00000051ff34723e */ /* 0x008fe200020006ff */
[----:B------:R-:W-:Y:S01]  /*8330*/  HADD2.F32 R53, -RZ, R150.H0_H0 ;  /* 0x20000096ff357230 */ /* 0x000fe20000004100 */
[----:B------:R-:W-:Y:S01]  /*8340*/  F2FP.F16.E4M3.UNPACK_B R154, R149 ;  /* 0x00000095ff9a723e */ /* 0x000fe200020006ff */
[----:B------:R-:W-:Y:S01]  /*8350*/  HADD2.F32 R156, -RZ, R153.H0_H0 ;  /* 0x20000099ff9c7230 */ /* 0x000fe20000004100 */
[----:B------:R-:W-:Y:S01]  /*8360*/  F2FP.F16.E4M3.UNPACK_B R85, R85.H1 ;  /* 0x00000055ff55723e */ /* 0x000fe200030006ff */
[----:B------:R-:W-:Y:S01]  /*8370*/  HADD2.F32 R151, -RZ, R52.H0_H0 ;  /* 0x20000034ff977230 */ /* 0x000fe20000004100 */
[----:B------:R-:W-:Y:S01]  /*8380*/  F2FP.F16.E4M3.UNPACK_B R149, R149.H1 ;  /* 0x00000095ff95723e */ /* 0x000fe200030006ff */
[----:B------:R-:W-:-:S02]  /*8390*/  HADD2.F32 R155, -RZ, R154.H0_H0 ;  /* 0x2000009aff9b7230 */ /* 0x000fc40000004100 */
[-C--:B------:R-:W-:Y:S01]  /*83a0*/  FMUL.FTZ R157, R53, R156.reuse ;  /* 0x0000009c359d7220 */ /* 0x080fe20000410000 */
[----:B------:R-:W-:Y:S02]  /*83b0*/  HADD2.F32 R153, -RZ, R153.H1_H1 ;  /* 0x30000099ff997230 */ /* 0x000fe40000004100 */
[C---:B------:R-:W-:Y:S01]  /*83c0*/  FMUL.FTZ R156, R151.reuse, R156 ;  /* 0x0000009c979c7220 */ /* 0x040fe20000410000 */
[----:B------:R-:W-:Y:S02]  /*83d0*/  HADD2.F32 R52, -RZ, R52.H1_H1 ;  /* 0x30000034ff347230 */ /* 0x000fe40000004100 */
[-C--:B------:R-:W-:Y:S01]  /*83e0*/  FFMA.FTZ R151, R151, R155.reuse, -R157 ;  /* 0x0000009b97977223 */ /* 0x080fe2000001089d */
[----:B------:R-:W-:Y:S02]  /*83f0*/  HADD2.F32 R154, -RZ, R154.H1_H1 ;  /* 0x3000009aff9a7230 */ /* 0x000fe40000004100 */
[----:B------:R-:W-:Y:S01]  /*8400*/  FFMA.FTZ R53, R53, R155, R156 ;  /* 0x0000009b35357223 */ /* 0x000fe2000001009c */
[----:B------:R-:W-:Y:S01]  /*8410*/  HADD2.F32 R155, -RZ, R150.H1_H1 ;  /* 0x30000096ff9b7230 */ /* 0x000fe20000004100 */
[----:B------:R-:W-:Y:S01]  /*8420*/  LOP3.LUT R51, R51, 0xff00, R50, 0xf8, !PT ;  /* 0x0000ff0033337812 */ /* 0x000fe200078ef832 */
[----:B------:R-:W-:-:S03]  /*8430*/  IMAD.MOV.U32 R50, RZ, RZ, R87 ;  /* 0x000000ffff327224 */ /* 0x000fc600078e0057 */
[-C--:B------:R-:W-:Y:S01]  /*8440*/  FMUL.FTZ R150, R155, R153.reuse ;  /* 0x000000999b967220 */ /* 0x080fe20000410000 */
[----:B------:R-:W-:-:S03]  /*8450*/  FMUL.FTZ R153, R52, R153 ;  /* 0x0000009934997220 */ /* 0x000fc60000410000 */
[-C--:B------:R-:W-:Y:S01]  /*8460*/  FFMA.FTZ R150, R52, R154.reuse, -R150 ;  /* 0x0000009a34967223 */ /* 0x080fe20000010896 */
[----:B------:R-:W-:Y:S01]  /*8470*/  FFMA.FTZ R52, R155, R154, R153 ;  /* 0x0000009a9b347223 */ /* 0x000fe20000010099 */
[----:B------:R-:W-:Y:S01]  /*8480*/  F2FP.F16.E4M3.UNPACK_B R153, R48.H1 ;  /* 0x00000030ff99723e */ /* 0x000fe200030006ff */
[----:B------:R-:W-:Y:S01]  /*8490*/  HADD2.F32 R48, -RZ, R85.H0_H0 ;  /* 0x20000055ff307230 */ /* 0x000fe20000004100 */
[----:B------:R-:W-:Y:S01]  /*84a0*/  F2FP.F16.E4M3.UNPACK_B R154, R81.H1 ;  /* 0x00000051ff9a723e */ /* 0x000fe200030006ff */
[----:B------:R-:W-:Y:S02]  /*84b0*/  HADD2.F32 R155, -RZ, R149.H0_H0 ;  /* 0x20000095ff9b7230 */ /* 0x000fe40000004100 */
[----:B------:R-:W-:Y:S02]  /*84c0*/  HADD2.F32 R156, -RZ, R153.H0_H0 ;  /* 0x20000099ff9c7230 */ /* 0x000fe40000004100 */
[----:B------:R-:W-:Y:S02]  /*84d0*/  HADD2.F32 R81, -RZ, R154.H0_H0 ;  /* 0x2000009aff517230 */ /* 0x000fe40000004100 */
[----:B------:R-:W-:-:S02]  /*84e0*/  HADD2.F32 R85, -RZ, R85.H1_H1 ;  /* 0x30000055ff557230 */ /* 0x000fc40000004100 */
[CC--:B------:R-:W-:Y:S01]  /*84f0*/  FMUL.FTZ R157, R48.reuse, R156.reuse ;  /* 0x0000009c309d7220 */ /* 0x0c0fe20000410000 */
[----:B------:R-:W-:Y:S02]  /*8500*/  HADD2.F32 R153, -RZ, R153.H1_H1 ;  /* 0x30000099ff997230 */ /* 0x000fe40000004100 */
[C---:B------:R-:W-:Y:S01]  /*8510*/  FMUL.FTZ R156, R81.reuse, R156 ;  /* 0x0000009c519c7220 */ /* 0x040fe20000410000 */
[----:B------:R-:W-:Y:S02]  /*8520*/  HADD2.F32 R154, -RZ, R154.H1_H1 ;  /* 0x3000009aff9a7230 */ /* 0x000fe40000004100 */
[-C--:B------:R-:W-:Y:S01]  /*8530*/  FFMA.FTZ R81, R81, R155.reuse, -R157 ;  /* 0x0000009b51517223 */ /* 0x080fe2000001089d */
[----:B------:R-:W-:Y:S02]  /*8540*/  HADD2.F32 R149, -RZ, R149.H1_H1 ;  /* 0x30000095ff957230 */ /* 0x000fe40000004100 */
[----:B------:R-:W-:Y:S01]  /*8550*/  FFMA.FTZ R48, R48, R155, R156 ;  /* 0x0000009b30307223 */ /* 0x000fe2000001009c */
[-C--:B------:R-:W-:Y:S01]  /*8560*/  FMUL.FTZ R155, R85, R153.reuse ;  /* 0x00000099559b7220 */ /* 0x080fe20000410000 */
[----:B------:R-:W-:-:S03]  /*8570*/  FMUL.FTZ R156, R154, R153 ;  /* 0x000000999a9c7220 */ /* 0x000fc60000410000 */
[-C--:B------:R-:W-:Y:S01]  /*8580*/  FFMA.FTZ R153, R154, R149.reuse, -R155 ;  /* 0x000000959a997223 */ /* 0x080fe2000001089b */
[----:B------:R-:W-:Y:S01]  /*8590*/  FFMA.FTZ R149, R85, R149, R156 ;  /* 0x0000009555957223 */ /* 0x000fe2000001009c */
[----:B------:R-:W-:Y:S02]  /*85a0*/  LOP3.LUT R85, R55, 0xff0000, R49, 0xf8, !PT ;  /* 0x00ff000037557812 */ /* 0x000fe400078ef831 */
[----:B------:R-:W-:Y:S02]  /*85b0*/  LOP3.LUT R49, R51, 0xff0000, R54, 0xf8, !PT ;  /* 0x00ff000033317812 */ /* 0x000fe400078ef836 */
[-C--:B------:R-:W-:Y:S02]  /*85c0*/  F2FP.F16.E4M3.UNPACK_B R51, R50.reuse ;  /* 0x00000032ff33723e */ /* 0x080fe400020006ff */
[----:B------:R-:W-:Y:S02]  /*85d0*/  F2FP.F16.E4M3.UNPACK_B R87, R49 ;  /* 0x00000031ff57723e */ /* 0x000fe400020006ff */
[----:B------:R-:W-:Y:S01]  /*85e0*/  F2FP.F16.E4M3.UNPACK_B R54, R83 ;  /* 0x00000053ff36723e */ /* 0x000fe200020006ff */
        /* <DEDUP_REMOVED lines=14> */
[----:B------:R-:W-:-:S02]  /*86d0*/  HADD2.F32 R55, -RZ, R54.H1_H1 ;  /* 0x30000036ff377230 */ /* 0x000fc40000004100 */
[----:B------:R-:W-:Y:S01]  /*86e0*/  FMUL.FTZ R54, R51, R87 ;  /* 0x0000005733367220 */ /* 0x000fe20000410000 */
[----:B------:R-:W-:Y:S01]  /*86f0*/  F2FP.F16.E4M3.UNPACK_B R85, R85.H1 ;  /* 0x00000055ff55723e */ /* 0x000fe200030006ff */
[----:B------:R-:W-:Y:S01]  /*8700*/  HADD2.F32 R156, -RZ, R49.H0_H0 ;  /* 0x20000031ff9c7230 */ /* 0x000fe20000004100 */
[----:B------:R-:W-:Y:S01]  /*8710*/  F2FP.SATFINITE.E4M3.F32.PACK_AB_MERGE_C R81, R153, R81, RZ ;  /* 0x000000519951723e */ /* 0x000fe200048070ff */
[CC--:B------:R-:W-:Y:S01]  /*8720*/  FFMA.FTZ R54, R55.reuse, R154.reuse, -R54 ;  /* 0x0000009a37367223 */ /* 0x0c0fe20000010836 */
[----:B------:R-:W-:Y:S01]  /*8730*/  FMUL.FTZ R55, R55, R87 ;  /* 0x0000005737377220 */ /* 0x000fe20000410000 */
[----:B------:R-:W-:Y:S01]  /*8740*/  HADD2.F32 R87, -RZ, R85.H0_H0 ;  /* 0x20000055ff577230 */ /* 0x000fe20000004100 */
[----:B------:R-:W-:Y:S01]  /*8750*/  F2FP.SATFINITE.E4M3.F32.PACK_AB_MERGE_C R150, R150, R151, R81 ;  /* 0x000000979696723e */ /* 0x000fe20004807051 */
[----:B------:R-:W-:Y:S02]  /*8760*/  HADD2.F32 R49, -RZ, R49.H1_H1 ;  /* 0x30000031ff317230 */ /* 0x000fe40000004100 */
[----:B------:R-:W-:Y:S01]  /*8770*/  FFMA.FTZ R51, R51, R154, R55 ;  /* 0x0000009a33337223 */ /* 0x000fe20000010037 */
[----:B------:R-:W-:Y:S01]  /*8780*/  F2FP.F16.E4M3.UNPACK_B R55, R83.H1 ;  /* 0x00000053ff37723e */ /* 0x000fe200030006ff */
[--C-:B------:R-:W-:Y:S01]  /*8790*/  HADD2.F32 R83, -RZ, R50.reuse.H0_H0 ;  /* 0x20000032ff537230 */ /* 0x100fe20000004100 */
[----:B------:R-:W-:Y:S01]  /*87a0*/  F2FP.F16.E4M3.UNPACK_B R81, R84.H1 ;  /* 0x00000054ff51723e */ /* 0x000fe200030006ff */
[----:B------:R-:W-:Y:S01]  /*87b0*/  HADD2.F32 R50, -RZ, R50.H1_H1 ;  /* 0x30000032ff327230 */ /* 0x000fe20000004100 */
[----:B------:R-:W-:Y:S01]  /*87c0*/  F2FP.SATFINITE.E4M3.F32.PACK_AB_MERGE_C R48, R149, R48, RZ ;  /* 0x000000309530723e */ /* 0x000fe200048070ff */
[----:B------:R-:W-:-:S02]  /*87d0*/  HADD2.F32 R154, -RZ, R55.H0_H0 ;  /* 0x20000037ff9a7230 */ /* 0x000fc40000004100 */
[----:B------:R-:W-:Y:S01]  /*87e0*/  FMUL.FTZ R157, R83, R156 ;  /* 0x0000009c539d7220 */ /* 0x000fe20000410000 */
[----:B------:R-:W-:Y:S01]  /*87f0*/  HADD2.F32 R55, -RZ, R55.H1_H1 ;  /* 0x30000037ff377230 */ /* 0x000fe20000004100 */
[----:B------:R-:W-:Y:S01]  /*8800*/  F2FP.F16.E4M3.UNPACK_B R84, R84 ;  /* 0x00000054ff54723e */ /* 0x000fe200020006ff */
[----:B------:R-:W-:Y:S02]  /*8810*/  HADD2.F32 R85, -RZ, R85.H1_H1 ;  /* 0x30000055ff557230 */ /* 0x000fe40000004100 */
[C---:B------:R-:W-:Y:S01]  /*8820*/  FFMA.FTZ R157, R154.reuse, R87, -R157 ;  /* 0x000000579a9d7223 */ /* 0x040fe2000001089d */
[----:B------:R-:W-:Y:S01]  /*8830*/  FMUL.FTZ R154, R154, R156 ;  /* 0x0000009c9a9a7220 */ /* 0x000fe20000410000 */
[----:B------:R-:W-:-:S03]  /*8840*/  F2FP.SATFINITE.E4M3.F32.PACK_AB_MERGE_C R48, R52, R53, R48 ;  /* 0x000000353430723e */ /* 0x000fc60004807030 */
[----:B------:R-:W-:Y:S01]  /*8850*/  FFMA.FTZ R154, R83, R87, R154 ;  /* 0x00000057539a7223 */ /* 0x000fe2000001009a */
[CC--:B------:R-:W-:Y:S01]  /*8860*/  FMUL.FTZ R83, R50.reuse, R49.reuse ;  /* 0x0000003132537220 */ /* 0x0c0fe20000410000 */
[C---:B------:R-:W-:Y:S01]  /*8870*/  FMUL.FTZ R49, R55.reuse, R49 ;  /* 0x0000003137317220 */ /* 0x040fe20000410000 */
[----:B------:R-:W-:Y:S02]  /*8880*/  F2FP.F16.E4M3.UNPACK_B R87, R144.H1 ;  /* 0x00000090ff57723e */ /* 0x000fe400030006ff */
[-C--:B------:R-:W-:Y:S01]  /*8890*/  FFMA.FTZ R83, R55, R85.reuse, -R83 ;  /* 0x0000005537537223 */ /* 0x080fe20000010853 */
[----:B------:R-:W-:Y:S01]  /*88a0*/  FFMA.FTZ R50, R50, R85, R49 ;  /* 0x0000005532327223 */ /* 0x000fe20000010031 */
[----:B------:R-:W-:Y:S01]  /*88b0*/  MOV R49, R80 ;  /* 0x0000005000317202 */ /* 0x000fe20000000f00 */
[----:B------:R-:W-:Y:S01]  /*88c0*/  HADD2.F32 R85, -RZ, R81.H0_H0 ;  /* 0x20000051ff557230 */ /* 0x000fe20000004100 */
[----:B------:R-:W-:Y:S01]  /*88d0*/  F2FP.F16.E4M3.UNPACK_B R55, R145.H1 ;  /* 0x00000091ff37723e */ /* 0x000fe200030006ff */
[----:B------:R-:W-:Y:S01]  /*88e0*/  HADD2.F32 R151, -RZ, R87.H0_H0 ;  /* 0x20000057ff977230 */ /* 0x000fe20000004100 */
[----:B------:R-:W-:Y:S01]  /*88f0*/  F2FP.F16.E4M3.UNPACK_B R80, R49.H1 ;  /* 0x00000031ff50723e */ /* 0x000fe200030006ff */
[----:B------:R-:W-:Y:S01]  /*8900*/  HADD2.F32 R81, -RZ, R81.H1_H1 ;  /* 0x30000051ff517230 */ /* 0x000fe20000004100 */
[----:B------:R-:W-:Y:S01]  /*8910*/  F2FP.F16.E4M3.UNPACK_B R145, R145 ;  /* 0x00000091ff91723e */ /* 0x000fe200020006ff */
[--C-:B------:R-:W-:Y:S01]  /*8920*/  HADD2.F32 R156, -RZ, R55.reuse.H0_H0 ;  /* 0x20000037ff9c7230 */ /* 0x100fe20000004100 */
[----:B------:R-:W-:Y:S01]  /*8930*/  F2FP.F16.E4M3.UNPACK_B R49, R49 ;  /* 0x00000031ff31723e */ /* 0x000fe200020006ff */
        /* <DEDUP_REMOVED lines=8> */
[----:B------:R-:W-:Y:S01]  /*89c0*/  F2FP.SATFINITE.E4M3.F32.PACK_AB_MERGE_C R83, R83, R157, RZ ;  /* 0x0000009d5353723e */ /* 0x000fe200048070ff */
[----:B------:R-:W-:Y:S01]  /*89d0*/  FFMA.FTZ R156, R85, R151, R156 ;  /* 0x00000097559c7223 */ /* 0x000fe2000001009c */
[CC--:B------:R-:W-:Y:S01]  /*89e0*/  FMUL.FTZ R85, R81.reuse, R55.reuse ;  /* 0x0000003751557220 */ /* 0x0c0fe20000410000 */
[----:B------:R-:W-:Y:S01]  /*89f0*/  FMUL.FTZ R55, R80, R55 ;  /* 0x0000003750377220 */ /* 0x000fe20000410000 */
[----:B------:R-:W-:Y:S01]  /*8a00*/  HADD2.F32 R151, -RZ, R145.H0_H0 ;  /* 0x20000091ff977230 */ /* 0x000fe20000004100 */
[----:B------:R-:W-:Y:S01]  /*8a10*/  F2FP.SATFINITE.E4M3.F32.PACK_AB_MERGE_C R50, R50, R154, RZ ;  /* 0x0000009a3232723e */ /* 0x000fe200048070ff */
[-C--:B------:R-:W-:Y:S01]  /*8a20*/  FFMA.FTZ R80, R80, R87.reuse, -R85 ;  /* 0x0000005750507223 */ /* 0x080fe20000010855 */
[----:B------:R-:W-:Y:S01]  /*8a30*/  FFMA.FTZ R55, R81, R87, R55 ;  /* 0x0000005751377223 */ /* 0x000fe20000010037 */
[----:B------:R-:W-:Y:S01]  /*8a40*/  HADD2.F32 R81, -RZ, R84.H0_H0 ;  /* 0x20000054ff517230 */ /* 0x000fe20000004100 */
[----:B------:R-:W-:Y:S01]  /*8a50*/  F2FP.SATFINITE.E4M3.F32.PACK_AB_MERGE_C R50, R51, R155, R50 ;  /* 0x0000009b3332723e */ /* 0x000fe20004807032 */
[----:B------:R-:W-:Y:S01]  /*8a60*/  HADD2.F32 R87, -RZ, R49.H0_H0 ;  /* 0x20000031ff577230 */ /* 0x000fe20000004100 */
[----:B------:R-:W-:Y:S01]  /*8a70*/  F2FP.SATFINITE.E4M3.F32.PACK_AB_MERGE_C R80, R80, R153, RZ ;  /* 0x000000995050723e */ /* 0x000fe200048070ff */
        /* <DEDUP_REMOVED lines=9> */
[C---:B------:R-:W-:Y:S01]  /*8b10*/  FMUL.FTZ R81, R84.reuse, R145 ;  /* 0x0000009154517220 */ /* 0x040fe20000410000 */
[----:B------:R-:W-:Y:S01]  /*8b20*/  F2FP.F16.E4M3.UNPACK_B R87, R147.H1 ;  /* 0x00000093ff57723e */ /* 0x000fe200030006ff */
[C---:B------:R-:W-:Y:S01]  /*8b30*/  FMUL.FTZ R145, R49.reuse, R145 ;  /* 0x0000009131917220 */ /* 0x040fe20000410000 */
[----:B------:R-:W-:Y:S01]  /*8b40*/  F2FP.F16.E4M3.UNPACK_B R147, R147 ;  /* 0x00000093ff93723e */ /* 0x000fe200020006ff */
[----:B------:R-:W-:Y:S01]  /*8b50*/  FFMA.FTZ R81, R49, R144, -R81 ;  /* 0x0000009031517223 */ /* 0x000fe20000010851 */
[----:B------:R-:W-:Y:S01]  /*8b60*/  F2FP.SATFINITE.E4M3.F32.PACK_AB_MERGE_C R55, R55, R156, RZ ;  /* 0x0000009c3737723e */ /* 0x000fe200048070ff */
[----:B------:R-:W-:Y:S01]  /*8b70*/  FFMA.FTZ R49, R84, R144, R145 ;  /* 0x0000009054317223 */ /* 0x000fe20000010091 */
[----:B------:R-:W-:Y:S01]  /*8b80*/  F2FP.F16.E4M3.UNPACK_B R84, R86.H1 ;  /* 0x00000056ff54723e */ /* 0x000fe200030006ff */
[--C-:B------:R-:W-:Y:S01]  /*8b90*/  HADD2.F32 R145, -RZ, R87.reuse.H0_H0 ;  /* 0x20000057ff917230 */ /* 0x100fe20000004100 */
[----:B------:R-:W-:Y:S01]  /*8ba0*/  F2FP.SATFINITE.E4M3.F32.PACK_AB_MERGE_C R149, R81, R149, R80 ;  /* 0x000000955195723e */ /* 0x000fe20004807050 */
[----:B------:R-:W-:Y:S01]  /*8bb0*/  HADD2.F32 R87, -RZ, R87.H1_H1 ;  /* 0x30000057ff577230 */ /* 0x000fe20000004100 */
[----:B------:R-:W-:Y:S01]  /*8bc0*/  F2FP.F16.E4M3.UNPACK_B R80, R146.H1 ;  /* 0x00000092ff50723e */ /* 0x000fe200030006ff */
[--C-:B------:R-:W-:Y:S01]  /*8bd0*/  HADD2.F32 R85, -RZ, R84.reuse.H0_H0 ;  /* 0x20000054ff557230 */ /* 0x100fe20000004100 */
        /* <DEDUP_REMOVED lines=11> */
[----:B------:R-:W-:Y:S01]  /*8c90*/  F2FP.SATFINITE.E4M3.F32.PACK_AB_MERGE_C R49, R49, R151, R55 ;  /* 0x000000973131723e */ /* 0x000fe20004807037 */
[-C--:B------:R-:W-:Y:S01]  /*8ca0*/  FFMA.FTZ R153, R144, R145.reuse, -R153 ;  /* 0x0000009190997223 */ /* 0x080fe20000010899 */
[----:B------:R-:W-:Y:S01]  /*8cb0*/  F2FP.SATFINITE.E4M3.F32.PACK_AB_MERGE_C R83, R54, R158, R83 ;  /* 0x0000009e3653723e */ /* 0x000fe20004807053 */
[----:B------:R-:W-:Y:S01]  /*8cc0*/  FFMA.FTZ R157, R85, R145, R157 ;  /* 0x00000091559d7223 */ /* 0x000fe2000001009d */
[-C--:B------:R-:W-:Y:S01]  /*8cd0*/  FMUL.FTZ R85, R84, R80.reuse ;  /* 0x0000005054557220 */ /* 0x080fe20000410000 */
[----:B------:R-:W-:Y:S01]  /*8ce0*/  FMUL.FTZ R80, R81, R80 ;  /* 0x0000005051507220 */ /* 0x000fe20000410000 */
[----:B------:R-:W-:-:S02]  /*8cf0*/  HADD2.F32 R145, -RZ, R146.H0_H0 ;  /* 0x20000092ff917230 */ /* 0x000fc40000004100 */
[-C--:B------:R-:W-:Y:S01]  /*8d00*/  FFMA.FTZ R81, R81, R87.reuse, -R85 ;  /* 0x0000005751517223 */ /* 0x080fe20000010855 */
[----:B------:R-:W-:Y:S01]  /*8d10*/  FFMA.FTZ R80, R84, R87, R80 ;  /* 0x0000005754507223 */ /* 0x000fe20000010050 */
[----:B------:R-:W-:Y:S02]  /*8d20*/  HADD2.F32 R84, -RZ, R86.H0_H0 ;  /* 0x20000056ff547230 */ /* 0x000fe40000004100 */
[----:B------:R-:W-:Y:S01]  /*8d30*/  HADD2.F32 R87, -RZ, R82.H0_H0 ;  /* 0x20000052ff577230 */ /* 0x000fe20000004100 */
[----:B------:R-:W-:Y:S01]  /*8d40*/  F2FP.SATFINITE.E4M3.F32.PACK_AB_MERGE_C R81, R81, R153, RZ ;  /* 0x000000995151723e */ /* 0x000fe200048070ff */
[----:B------:R-:W-:Y:S02]  /*8d50*/  HADD2.F32 R85, -RZ, R147.H0_H0 ;  /* 0x20000093ff557230 */ /* 0x000fe40000004100 */
[-C--:B------:R-:W-:Y:S01]  /*8d60*/  FMUL.FTZ R144, R84, R145.reuse ;  /* 0x0000009154907220 */ /* 0x080fe20000410000 */
[----:B------:R-:W-:Y:S02]  /*8d70*/  HADD2.F32 R146, -RZ, R146.H1_H1 ;  /* 0x30000092ff927230 */ /* 0x000fe40000004100 */
[----:B------:R-:W-:Y:S01]  /*8d80*/  FMUL.FTZ R145, R87, R145 ;  /* 0x0000009157917220 */ /* 0x000fe20000410000 */
[----:B------:R-:W-:-:S02]  /*8d90*/  HADD2.F32 R86, -RZ, R86.H1_H1 ;  /* 0x30000056ff567230 */ /* 0x000fc40000004100 */
[-C--:B------:R-:W-:Y:S01]  /*8da0*/  FFMA.FTZ R144, R87, R85.reuse, -R144 ;  /* 0x0000005557907223 */ /* 0x080fe20000010890 */
[----:B------:R-:W-:Y:S02]  /*8db0*/  HADD2.F32 R82, -RZ, R82.H1_H1 ;  /* 0x30000052ff527230 */ /* 0x000fe40000004100 */
[----:B------:R-:W-:Y:S01]  /*8dc0*/  FFMA.FTZ R145, R84, R85, R145 ;  /* 0x0000005554917223 */ /* 0x000fe20000010091 */
[----:B------:R-:W-:Y:S02]  /*8dd0*/  HADD2.F32 R147, -RZ, R147.H1_H1 ;  /* 0x30000093ff937230 */ /* 0x000fe40000004100 */
[-C--:B------:R-:W-:Y:S01]  /*8de0*/  FMUL.FTZ R84, R86, R146.reuse ;  /* 0x0000009256547220 */ /* 0x080fe20000410000 */
[----:B------:R-:W-:Y:S01]  /*8df0*/  F2FP.SATFINITE.E4M3.F32.PACK_AB_MERGE_C R80, R80, R157, RZ ;  /* 0x0000009d5050723e */ /* 0x000fe200048070ff */
[C---:B------:R-:W-:Y:S01]  /*8e00*/  FMUL.FTZ R146, R82.reuse, R146 ;  /* 0x0000009252927220 */ /* 0x040fe20000410000 */
[----:B------:R-:W-:Y:S02]  /*8e10*/  IMAD.MOV.U32 R85, RZ, RZ, R48 ;  /* 0x000000ffff557224 */ /* 0x000fe400078e0030 */
[----:B------:R-:W-:Y:S01]  /*8e20*/  FFMA.FTZ R84, R82, R147, -R84 ;  /* 0x0000009352547223 */ /* 0x000fe20000010854 */
[----:B------:R-:W-:-:S02]  /*8e30*/  IMAD.MOV.U32 R87, RZ, RZ, R50 ;  /* 0x000000ffff577224 */ /* 0x000fc400078e0032 */
[----:B------:R-:W-:Y:S02]  /*8e40*/  FFMA.FTZ R146, R86, R147, R146 ;  /* 0x0000009356927223 */ /* 0x000fe40000010092 */
[----:B------:R-:W-:Y:S01]  /*8e50*/  F2FP.SATFINITE.E4M3.F32.PACK_AB_MERGE_C R144, R84, R144, R81 ;  /* 0x000000905490723e */ /* 0x000fe20004807051 */
[----:B------:R-:W-:Y:S02]  /*8e60*/  IMAD.MOV.U32 R81, RZ, RZ, R150 ;  /* 0x000000ffff517224 */ /* 0x000fe400078e0096 */
[----:B------:R-:W-:Y:S01]  /*8e70*/  F2FP.SATFINITE.E4M3.F32.PACK_AB_MERGE_C R145, R146, R145, R80 ;  /* 0x000000919291723e */ /* 0x000fe20004807050 */
[----:B------:R-:W-:Y:S01]  /*8e80*/  IMAD.MOV.U32 R80, RZ, RZ, R149 ;  /* 0x000000ffff507224 */ /* 0x000fe200078e0095 */
[----:B------:R-:W-:Y:S01]  /*8e90*/  MOV R82, R144 ;  /* 0x0000009000527202 */ /* 0x000fe20000000f00 */
[----:B------:R-:W-:Y:S02]  /*8ea0*/  IMAD.MOV.U32 R84, RZ, RZ, R49 ;  /* 0x000000ffff547224 */ /* 0x000fe400078e0031 */
[----:B------:R-:W-:-:S07]  /*8eb0*/  IMAD.MOV.U32 R86, RZ, RZ, R145 ;  /* 0x000000ffff567224 */ /* 0x000fce00078e0091 */
.L_x_402:
[----:B------:R-:W-:Y:S05]  /*8ec0*/  BSYNC B2 ;  /* 0x0000000000027941 */ /* 0x000fea0003800000 */
.L_x_401:
[----:B------:R-:W-:Y:S01]  /*8ed0*/  SHF.R.S32.HI R48, RZ, 0x1f, R23 ;  /* 0x0000001fff307819 */ /* 0x000fe20000011417 */
[----:B------:R-:W-:Y:S01]  /*8ee0*/  ULDC.64 UR4, c[0x0][0x2e8] ;  /* 0x0000ba0000047ab9 */ /* 0x000fe20000000a00 */
[----:B------:R-:W-:-:S03]  /*8ef0*/  ISETP.GE.AND P3, PT, R148, R134, PT ;  /* 0x000000869400720c */ /* 0x000fc60003f66270 */
[-C--:B--2---:R-:W-:Y:S02]  /*8f00*/  IMAD R50, R48, R122.reuse, RZ ;  /* 0x0000007a30327224 */ /* 0x084fe400078e02ff */
[----:B------:R-:W-:-:S04]  /*8f10*/  IMAD.WIDE.U32 R48, R23, R122, R120 ;  /* 0x0000007a17307225 */ /* 0x000fc800078e0078 */
[----:B------:R-:W-:-:S04]  /*8f20*/  IMAD R50, R23, R123, R50 ;  /* 0x0000007b17327224 */ /* 0x000fc800078e0232 */
[----:B------:R-:W-:Y:S01]  /*8f30*/  IMAD.IADD R49, R50, 0x1, R49 ;  /* 0x0000000132317824 */ /* 0x000fe200078e0231 */
[--C-:B------:R-:W-:Y:S02]  /*8f40*/  @!P3 SHF.R.S32.HI R51, RZ, 0x1f, R148.reuse ;  /* 0x0000001fff33b819 */ /* 0x100fe40000011494 */
[----:B------:R-:W-:-:S04]  /*8f50*/  @!P3 IADD3 R50, P4, P6, R102, R48, R148 ;  /* 0x000000306632b210 */ /* 0x000fc80007e9e094 */
[----:B------:R-:W-:Y:S02]  /*8f60*/  @!P3 IADD3.X R51, R42, R49, R51, P4, P6 ;  /* 0x000000312a33b210 */ /* 0x000fe400027ec433 */
[----:B------:R-:W-:-:S04]  /*8f70*/  IADD3 R48, P4, P6, R102, R48, R41 ;  /* 0x0000003066307210 */ /* 0x000fc80007e9e029 */
[----:B------:R-:W-:Y:S02]  /*8f80*/  IADD3.X R49, R42, R49, R109, P4, P6 ;  /* 0x000000312a317210 */ /* 0x000fe400027ec46d */
[----:B------:R-:W-:-:S04]  /*8f90*/  IADD3 R48, P4, R48, UR4, RZ ;  /* 0x0000000430307c10 */ /* 0x000fc8000ff9e0ff */
[----:B------:R-:W-:Y:S02]  /*8fa0*/  IADD3.X R49, R49, UR5, RZ, P4, !PT ;  /* 0x0000000531317c10 */ /* 0x000fe4000a7fe4ff */
[----:B------:R-:W-:-:S03]  /*8fb0*/  @!P3 IADD3 R50, P4, R50, UR4, RZ ;  /* 0x000000043232bc10 */ /* 0x000fc6000ff9e0ff */
[----:B---3--:R3:W-:Y:S01]  /*8fc0*/  STG.E.128 desc[UR42][R48.64], R80 ;  /* 0x0000005030007986 */ /* 0x0087e2000c101d2a */
[----:B------:R-:W-:-:S05]  /*8fd0*/  @!P3 IADD3.X R51, R51, UR5, RZ, P4, !PT ;  /* 0x000000053333bc10 */ /* 0x000fca000a7fe4ff */
[----:B0-----:R3:W-:Y:S04]  /*8fe0*/  @!P3 STG.E.128 desc[UR42][R50.64], R84 ;  /* 0x000000543200b986 */ /* 0x0017e8000c101d2a */
.L_x_400:
[----:B------:R-:W-:Y:S05]  /*8ff0*/  BSYNC B1 ;  /* 0x0000000000017941 */ /* 0x000fea0003800000 */
.L_x_399:
[----:B------:R-:W-:Y:S01]  /*9000*/  VIADD R146, R23, 0x20 ;  /* 0x0000002017927836 */ /* 0x000fe20000000000 */
[----:B------:R-:W-:Y:S04]  /*9010*/  BSSY B1, `(.L_x_403) ;  /* 0x0000108000017945 */ /* 0x000fe80003800000 */
[----:B------:R-:W-:-:S13]  /*9020*/  ISETP.GE.OR P3, PT, R146, R117, P0 ;  /* 0x000000759200720c */ /* 0x000fda0000766670 */
[----:B------:R-:W-:Y:S05]  /*9030*/  @P3 BRA `(.L_x_404) ;  /* 0x0000001000143947 */ /* 0x000fea0003800000 */
[----:B---3--:R-:W3:Y:S04]  /*9040*/  LDL R48, [R1+0x10] ;  /* 0x0000100001307983 */ /* 0x008ee80000100800 */
[----:B------:R-:W4:Y:S01]  /*9050*/  LDL R50, [R1+0x5c] ;  /* 0x00005c0001327983 */ /* 0x000f220000100800 */
[C---:B------:R-:W-:Y:S01]  /*9060*/  IADD3 R51, R23.reuse, 0x20, RZ ;  /* 0x0000002017337810 */ /* 0x040fe20007ffe0ff */
[----:B------:R-:W-:Y:S01]  /*9070*/  VIADD R52, R23, 0x20 ;  /* 0x0000002017347836 */ /* 0x000fe20000000000 */
[----:B------:R-:W-:Y:S03]  /*9080*/  BSSY B2, `(.L_x_405) ;  /* 0x00000ef000027945 */ /* 0x000fe60003800000 */
[----:B------:R-:W-:-:S02]  /*9090*/  IMAD.SHL.U32 R51, R51, 0x80, RZ ;  /* 0x0000008033337824 */ /* 0x000fc400078e00ff */
        /* <DEDUP_REMOVED lines=10> */
[----:B------:R-:W-:Y:S01]  /*9140*/  LEA.HI R48, R48, R80, RZ, 0x3 ;  /* 0x0000005030307211 */ /* 0x000fe200078f18ff */
[----:B------:R-:W-:-:S03]  /*9150*/  IMAD.SHL.U32 R80, R80, 0x10, RZ ;  /* 0x0000001050507824 */ /* 0x000fc600078e00ff */
[----:B------:R-:W-:Y:S02]  /*9160*/  SHF.L.U32 R48, R48, 0xb, RZ ;  /* 0x0000000b30307819 */ /* 0x000fe400000006ff */
[----:B------:R-:W-:Y:S02]  /*9170*/  LOP3.LUT R49, R52, 0x70, R80, 0xf8, !PT ;  /* 0x0000007034317812 */ /* 0x000fe400078ef850 */
[----:B------:R-:W-:Y:S02]  /*9180*/  LOP3.LUT R48, R48, 0xffffc000, RZ, 0xc0, !PT ;  /* 0xffffc00030307812 */ /* 0x000fe400078ec0ff */
[----:B------:R-:W-:-:S04]  /*9190*/  LOP3.LUT R49, R49, R51, RZ, 0x3c, !PT ;  /* 0x0000003331317212 */ /* 0x000fc800078e3cff */
[----:B----4-:R-:W-:-:S05]  /*91a0*/  IADD3 R48, R49, R48, R50 ;  /* 0x0000003031307210 */ /* 0x010fca0007ffe032 */
[C---:B------:R-:W-:Y:S02]  /*91b0*/  IMAD R52, R232.reuse, 0x8000, R48 ;  /* 0x00008000e8347824 */ /* 0x040fe400078e0230 */
[----:B------:R-:W-:Y:S02]  /*91c0*/  IMAD R48, R232, 0x8000, R30 ;  /* 0x00008000e8307824 */ /* 0x000fe400078e021e */
[C---:B------:R-:W-:Y:S02]  /*91d0*/  IMAD.IADD R52, R22.reuse, 0x1, R52 ;  /* 0x0000000116347824 */ /* 0x040fe400078e0234 */
[----:B------:R-:W-:-:S04]  /*91e0*/  IMAD.IADD R48, R22, 0x1, R48 ;  /* 0x0000000116307824 */ /* 0x000fc800078e0230 */
[----:B------:R-:W0:Y:S04]  /*91f0*/  LDS.128 R52, [R52+0x28400] ;  /* 0x0284000034347984 */ /* 0x000e280000000c00 */
[----:B------:R-:W3:Y:S01]  /*9200*/  LDS.128 R48, [R48+0x28400] ;  /* 0x0284000030307984 */ /* 0x000ee20000000c00 */
[----:B------:R-:W-:Y:S05]  /*9210*/  @P2 BRA `(.L_x_406) ;  /* 0x0000000c00542947 */ /* 0x000fea0003800000 */
[----:B------:R-:W-:Y:S02]  /*9220*/  SHF.R.U32.HI R60, RZ, 0x8, R59 ;  /* 0x00000008ff3c7819 */ /* 0x000fe4000001163b */
[--C-:B------:R-:W-:Y:S02]  /*9230*/  SHF.R.U32.HI R82, RZ, 0x8, R61.reuse ;  /* 0x00000008ff527819 */ /* 0x100fe4000001163d */
[----:B------:R-:W-:Y:S01]  /*9240*/  SHF.R.U32.HI R81, RZ, 0x10, R61 ;  /* 0x00000010ff517819 */ /* 0x000fe2000001163d */
[----:B------:R-:W-:Y:S01]  /*9250*/  IMAD.SHL.U32 R60, R60, 0x100, RZ ;  /* 0x000001003c3c7824 */ /* 0x000fe200078e00ff */
[----:B------:R-:W-:Y:S01]  /*9260*/  LOP3.LUT R84, R59, 0xff0000ff, RZ, 0xc0, !PT ;  /* 0xff0000ff3b547812 */ /* 0x000fe200078ec0ff */
[----:B------:R-:W-:Y:S01]  /*9270*/  IMAD.SHL.U32 R82, R82, 0x100, RZ ;  /* 0x0000010052527824 */ /* 0x000fe200078e00ff */
[----:B------:R-:W-:Y:S01]  /*9280*/  LOP3.LUT R83, R61, 0xff0000ff, RZ, 0xc0, !PT ;  /* 0xff0000ff3d537812 */ /* 0x000fe200078ec0ff */
[----:B------:R-:W-:Y:S01]  /*9290*/  IMAD.U32 R81, R81, 0x10000, RZ ;  /* 0x0001000051517824 */ /* 0x000fe200078e00ff */
[----:B------:R-:W-:-:S02]  /*92a0*/  SHF.R.U32.HI R62, RZ, 0x8, R57 ;  /* 0x00000008ff3e7819 */ /* 0x000fc40000011639 */
[----:B------:R-:W-:Y:S02]  /*92b0*/  SHF.R.U32.HI R58, RZ, 0x10, R57 ;  /* 0x00000010ff3a7819 */ /* 0x000fe40000011639 */
[----:B------:R-:W-:Y:S02]  /*92c0*/  LOP3.LUT R84, R84, 0xff00, R60, 0xf8, !PT ;  /* 0x0000ff0054547812 */ /* 0x000fe400078ef83c */
[----:B------:R-:W-:Y:S01]  /*92d0*/  LOP3.LUT R60, R83, 0xff00, R82, 0xf8, !PT ;  /* 0x0000ff00533c7812 */ /* 0x000fe200078ef852 */
[----:B------:R-:W-:Y:S01]  /*92e0*/  IMAD.U32 R58, R58, 0x10000, RZ ;  /* 0x000100003a3a7824 */ /* 0x000fe200078e00ff */
[----:B------:R-:W-:Y:S02]  /*92f0*/  LOP3.LUT R57, R57, 0xff0000ff, RZ, 0xc0, !PT ;  /* 0xff0000ff39397812 */ /* 0x000fe400078ec0ff */
[----:B------:R-:W-:Y:S02]  /*9300*/  SHF.L.U32 R62, R62, 0x8, RZ ;  /* 0x000000083e3e7819 */ /* 0x000fe400000006ff */
[----:B------:R-:W-:-:S02]  /*9310*/  LOP3.LUT R60, R60, 0xff0000, R81, 0xf8, !PT ;  /* 0x00ff00003c3c7812 */ /* 0x000fc400078ef851 */
[----:B------:R-:W-:Y:S02]  /*9320*/  LOP3.LUT R62, R57, 0xff00, R62, 0xf8, !PT ;  /* 0x0000ff00393e7812 */ /* 0x000fe400078ef83e */
[----:B0-----:R-:W-:Y:S02]  /*9330*/  F2FP.F16.E4M3.UNPACK_B R81, R53 ;  /* 0x00000035ff51723e */ /* 0x001fe400020006ff */
[----:B------:R-:W-:Y:S02]  /*9340*/  F2FP.F16.E4M3.UNPACK_B R83, R60 ;  /* 0x0000003cff53723e */ /* 0x000fe400020006ff */
[----:B------:R-:W-:Y:S01]  /*9350*/  LOP3.LUT R62, R62, 0xff0000, R58, 0xf8, !PT ;  /* 0x00ff00003e3e7812 */ /* 0x000fe200078ef83a */
[----:B------:R-:W-:Y:S01]  /*9360*/  HADD2.F32 R58, -RZ, R81.H0_H0 ;  /* 0x20000051ff3a7230 */ /* 0x000fe20000004100 */
[----:B---3--:R-:W-:Y:S01]  /*9370*/  F2FP.F16.E4M3.UNPACK_B R57, R49 ;  /* 0x00000031ff39723e */ /* 0x008fe200020006ff */
[--C-:B------:R-:W-:Y:S01]  /*9380*/  HADD2.F32 R87, -RZ, R83.reuse.H0_H0 ;  /* 0x20000053ff577230 */ /* 0x100fe20000004100 */
[----:B------:R-:W-:Y:S01]  /*9390*/  F2FP.F16.E4M3.UNPACK_B R85, R62 ;  /* 0x0000003eff55723e */ /* 0x000fe200020006ff */
[----:B------:R-:W-:Y:S01]  /*93a0*/  HADD2.F32 R83, -RZ, R83.H1_H1 ;  /* 0x30000053ff537230 */ /* 0x000fe20000004100 */
[----:B------:R-:W-:Y:S01]  /*93b0*/  F2FP.F16.E4M3.UNPACK_B R53, R53.H1 ;  /* 0x00000035ff35723e */ /* 0x000fe200030006ff */
[----:B------:R-:W-:-:S02]  /*93c0*/  HADD2.F32 R82, -RZ, R57.H0_H0 ;  /* 0x20000039ff527230 */ /* 0x000fc40000004100 */
[-C--:B------:R-:W-:Y:S01]  /*93d0*/  FMUL.FTZ R144, R58, R87.reuse ;  /* 0x000000573a907220 */ /* 0x080fe20000410000 */
[----:B------:R-:W-:Y:S01]  /*93e0*/  HADD2.F32 R86, -RZ, R85.H0_H0 ;  /* 0x20000055ff567230 */ /* 0x000fe20000004100 */
[----:B------:R-:W-:Y:S01]  /*93f0*/  F2FP.F16.E4M3.UNPACK_B R62, R62.H1 ;  /* 0x0000003eff3e723e */ /* 0x000fe200030006ff */
[----:B------:R-:W-:Y:S02]  /*9400*/  HADD2.F32 R57, -RZ, R57.H1_H1 ;  /* 0x30000039ff397230 */ /* 0x000fe40000004100 */
[C---:B------:R-:W-:Y:S01]  /*9410*/  FMUL.FTZ R87, R82.reuse, R87 ;  /* 0x0000005752577220 */ /* 0x040fe20000410000 */
[----:B------:R-:W-:Y:S02]  /*9420*/  HADD2.F32 R85, -RZ, R85.H1_H1 ;  /* 0x30000055ff557230 */ /* 0x000fe40000004100 */
[-C--:B------:R-:W-:Y:S01]  /*9430*/  FFMA.FTZ R82, R82, R86.reuse, -R144 ;  /* 0x0000005652527223 */ /* 0x080fe20000010890 */
[----:B------:R-:W-:Y:S01]  /*9440*/  SHF.R.U32.HI R61, RZ, 0x8, R63 ;  /* 0x00000008ff3d7819 */ /* 0x000fe2000001163f */
[----:B------:R-:W-:Y:S01]  /*9450*/  FFMA.FTZ R58, R58, R86, R87 ;  /* 0x000000563a3a7223 */ /* 0x000fe20000010057 */
[----:B------:R-:W-:Y:S01]  /*9460*/  HADD2.F32 R86, -RZ, R81.H1_H1 ;  /* 0x30000051ff567230 */ /* 0x000fe20000004100 */
[----:B------:R-:W-:-:S02]  /*9470*/  SHF.R.U32.HI R56, RZ, 0x10, R59 ;  /* 0x00000010ff387819 */ /* 0x000fc4000001163b */
[----:B------:R-:W-:Y:S02]  /*9480*/  SHF.R.U32.HI R59, RZ, 0x10, R63 ;  /* 0x00000010ff3b7819 */ /* 0x000fe4000001163f */
[CC--:B------:R-:W-:Y:S01]  /*9490*/  FMUL.FTZ R81, R86.reuse, R83.reuse ;  /* 0x0000005356517220 */ /* 0x0c0fe20000410000 */
[----:B------:R-:W-:Y:S01]  /*94a0*/  FMUL.FTZ R83, R57, R83 ;  /* 0x0000005339537220 */ /* 0x000fe20000410000 */
[----:B------:R-:W-:Y:S01]  /*94b0*/  LOP3.LUT R63, R63, 0xff0000ff, RZ, 0xc0, !PT ;  /* 0xff0000ff3f3f7812 */ /* 0x000fe200078ec0ff */
[----:B------:R-:W-:Y:S02]  /*94c0*/  IMAD.U32 R59, R59, 0x10000, RZ ;  /* 0x000100003b3b7824 */ /* 0x000fe400078e00ff */
[-C--:B------:R-:W-:Y:S01]  /*94d0*/  FFMA.FTZ R81, R57, R85.reuse, -R81 ;  /* 0x0000005539517223 */ /* 0x080fe20000010851 */
[----:B------:R-:W-:Y:S01]  /*94e0*/  FFMA.FTZ R57, R86, R85, R83 ;  /* 0x0000005556397223 */ /* 0x000fe20000010053 */
[----:B------:R-:W-:Y:S01]  /*94f0*/  F2FP.F16.E4M3.UNPACK_B R83, R60.H1 ;  /* 0x0000003cff53723e */ /* 0x000fe200030006ff */
[----:B------:R-:W-:Y:S01]  /*9500*/  HADD2.F32 R86, -RZ, R62.H0_H0 ;  /* 0x2000003eff567230 */ /* 0x000fe20000004100 */
[----:B------:R-:W-:Y:S01]  /*9510*/  F2FP.F16.E4M3.UNPACK_B R85, R49.H1 ;  /* 0x00000031ff55723e */ /* 0x000fe200030006ff */
[----:B------:R-:W-:-:S02]  /*9520*/  HADD2.F32 R49, -RZ, R53.H0_H0 ;  /* 0x20000035ff317230 */ /* 0x000fc40000004100 */
[----:B------:R-:W-:Y:S02]  /*9530*/  HADD2.F32 R87, -RZ, R83.H0_H0 ;  /* 0x20000053ff577230 */ /* 0x000fe40000004100 */
[----:B------:R-:W-:Y:S02]  /*9540*/  HADD2.F32 R60, -RZ, R85.H0_H0 ;  /* 0x20000055ff3c7230 */ /* 0x000fe40000004100 */
[----:B------:R-:W-:Y:S02]  /*9550*/  HADD2.F32 R53, -RZ, R53.H1_H1 ;  /* 0x30000035ff357230 */ /* 0x000fe40000004100 */
[-C--:B------:R-:W-:Y:S01]  /*9560*/  FMUL.FTZ R144, R49, R87.reuse ;  /* 0x0000005731907220 */ /* 0x080fe20000410000 */
[----:B------:R-:W-:Y:S02]  /*9570*/  HADD2.F32 R83, -RZ, R83.H1_H1 ;  /* 0x30000053ff537230 */ /* 0x000fe40000004100 */
[----:B------:R-:W-:Y:S01]  /*9580*/  FMUL.FTZ R87, R60, R87 ;  /* 0x000000573c577220 */ /* 0x000fe20000410000 */
[----:B------:R-:W-:-:S02]  /*9590*/  HADD2.F32 R85, -RZ, R85.H1_H1 ;  /* 0x30000055ff557230 */ /* 0x000fc40000004100 */
[-C--:B------:R-:W-:Y:S01]  /*95a0*/  FFMA.FTZ R60, R60, R86.reuse, -R144 ;  /* 0x000000563c3c7223 */ /* 0x080fe20000010890 */
[----:B------:R-:W-:Y:S02]  /*95b0*/  HADD2.F32 R62, -RZ, R62.H1_H1 ;  /* 0x3000003eff3e7230 */ /* 0x000fe40000004100 */
[----:B------:R-:W-:Y:S01]  /*95c0*/  FFMA.FTZ R49, R49, R86, R87 ;  /* 0x0000005631317223 */ /* 0x000fe20000010057 */
[-C--:B------:R-:W-:Y:S01]  /*95d0*/  FMUL.FTZ R86, R53, R83.reuse ;  /* 0x0000005335567220 */ /* 0x080fe20000410000 */
[C---:B------:R-:W-:Y:S01]  /*95e0*/  FMUL.FTZ R87, R85.reuse, R83 ;  /* 0x0000005355577220 */ /* 0x040fe20000410000 */
[----:B------:R-:W-:Y:S02]  /*95f0*/  IMAD.U32 R56, R56, 0x10000, RZ ;  /* 0x0001000038387824 */ /* 0x000fe400078e00ff */
[-C--:B------:R-:W-:Y:S01]  /*9600*/  FFMA.FTZ R83, R85, R62.reuse, -R86 ;  /* 0x0000003e55537223 */ /* 0x080fe20000010856 */
[----:B------:R-:W-:Y:S01]  /*9610*/  FFMA.FTZ R62, R53, R62, R87 ;  /* 0x0000003e353e7223 */ /* 0x000fe20000010057 */
[----:B------:R-:W-:-:S02]  /*9620*/  SHF.L.U32 R53, R61, 0x8, RZ ;  /* 0x000000083d357819 */ /* 0x000fc400000006ff */
[----:B------:R-:W-:Y:S02]  /*9630*/  LOP3.LUT R61, R84, 0xff0000, R56, 0xf8, !PT ;  /* 0x00ff0000543d7812 */ /* 0x000fe400078ef838 */
[----:B------:R-:W-:Y:S01]  /*9640*/  LOP3.LUT R53, R63, 0xff00, R53, 0xf8, !PT ;  /* 0x0000ff003f357812 */ /* 0x000fe200078ef835 */
[----:B------:R-:W-:Y:S01]  /*9650*/  IMAD.MOV.U32 R63, RZ, RZ, R51 ;  /* 0x000000ffff3f7224 */ /* 0x000fe200078e0033 */
[----:B------:R-:W-:Y:S02]  /*9660*/  F2FP.F16.E4M3.UNPACK_B R56, R55 ;  /* 0x00000037ff38723e */ /* 0x000fe400020006ff */
[----:B------:R-:W-:Y:S02]  /*9670*/  LOP3.LUT R53, R53, 0xff0000, R59, 0xf8, !PT ;  /* 0x00ff000035357812 */ /* 0x000fe400078ef83b */
[----:B------:R-:W-:Y:S01]  /*9680*/  F2FP.F16.E4M3.UNPACK_B R51, R63 ;  /* 0x0000003fff33723e */ /* 0x000fe200020006ff */
[----:B------:R-:W-:Y:S01]  /*9690*/  HADD2.F32 R86, -RZ, R56.H0_H0 ;  /* 0x20000038ff567230 */ /* 0x000fe20000004100 */
[----:B------:R-:W-:-:S02]  /*96a0*/  F2FP.F16.E4M3.UNPACK_B R84, R53 ;  /* 0x00000035ff54723e */ /* 0x000fc400020006ff */
[----:B------:R-:W-:Y:S01]  /*96b0*/  F2FP.F16.E4M3.UNPACK_B R85, R61 ;  /* 0x0000003dff55723e */ /* 0x000fe200020006ff */
[----:B------:R-:W-:Y:S01]  /*96c0*/  HADD2.F32 R144, -RZ, R51.H0_H0 ;  /* 0x20000033ff907230 */ /* 0x000fe20000004100 */
[----:B------:R-:W-:Y:S01]  /*96d0*/  F2FP.F16.E4M3.UNPACK_B R55, R55.H1 ;  /* 0x00000037ff37723e */ /* 0x000fe200030006ff */
[--C-:B------:R-:W-:Y:S01]  /*96e0*/  HADD2.F32 R59, -RZ, R84.reuse.H0_H0 ;  /* 0x20000054ff3b7230 */ /* 0x100fe20000004100 */
[----:B------:R-:W-:Y:S01]  /*96f0*/  F2FP.F16.E4M3.UNPACK_B R53, R53.H1 ;  /* 0x00000035ff35723e */ /* 0x000fe200030006ff */
[----:B------:R-:W-:Y:S01]  /*9700*/  HADD2.F32 R87, -RZ, R85.H0_H0 ;  /* 0x20000055ff577230 */ /* 0x000fe20000004100 */
[----:B------:R-:W-:Y:S01]  /*9710*/  F2FP.F16.E4M3.UNPACK_B R61, R61.H1 ;  /* 0x0000003dff3d723e */ /* 0x000fe200030006ff */
[----:B------:R-:W-:Y:S02]  /*9720*/  HADD2.F32 R84, -RZ, R84.H1_H1 ;  /* 0x30000054ff547230 */ /* 0x000fe40000004100 */
[-C--:B------:R-:W-:Y:S01]  /*9730*/  FMUL.FTZ R145, R86, R59.reuse ;  /* 0x0000003b56917220 */ /* 0x080fe20000410000 */
[----:B------:R-:W-:Y:S01]  /*9740*/  FMUL.FTZ R59, R144, R59 ;  /* 0x0000003b903b7220 */ /* 0x000fe20000410000 */
[----:B------:R-:W-:Y:S01]  /*9750*/  HADD2.F32 R51, -RZ, R51.H1_H1 ;  /* 0x30000033ff337230 */ /* 0x000fe20000004100 */
[----:B------:R-:W-:Y:S01]  /*9760*/  F2FP.SATFINITE.E4M3.F32.PACK_AB_MERGE_C R60, R83, R60, RZ ;  /* 0x0000003c533c723e */ /* 0x000fe200048070ff */
[----:B------:R-:W-:-:S02]  /*9770*/  HADD2.F32 R85, -RZ, R85.H1_H1 ;  /* 0x30000055ff557230 */ /* 0x000fc40000004100 */
[-C--:B------:R-:W-:Y:S01]  /*9780*/  FFMA.FTZ R86, R86, R87.reuse, R59 ;  /* 0x0000005756567223 */ /* 0x080fe2000001003b */
[----:B------:R-:W-:Y:S02]  /*9790*/  HADD2.F32 R59, -RZ, R56.H1_H1 ;  /* 0x30000038ff3b7230 */ /* 0x000fe40000004100 */
[----:B------:R-:W-:Y:S01]  /*97a0*/  FFMA.FTZ R145, R144, R87, -R145 ;  /* 0x0000005790917223 */ /* 0x000fe20000010891 */
[--C-:B------:R-:W-:Y:S01]  /*97b0*/  HADD2.F32 R87, -RZ, R53.reuse.H0_H0 ;  /* 0x20000035ff577230 */ /* 0x100fe20000004100 */
[----:B------:R-:W-:Y:S01]  /*97c0*/  F2FP.SATFINITE.E4M3.F32.PACK_AB_MERGE_C R81, R81, R82, R60 ;  /* 0x000000525151723e */ /* 0x000fe2000480703c */
[----:B------:R-:W-:Y:S02]  /*97d0*/  HADD2.F32 R53, -RZ, R53.H1_H1 ;  /* 0x30000035ff357230 */ /* 0x000fe40000004100 */
[----:B------:R-:W-:Y:S01]  /*97e0*/  FMUL.FTZ R56, R59, R84 ;  /* 0x000000543b387220 */ /* 0x000fe20000410000 */
[----:B------:R-:W-:Y:S02]  /*97f0*/  F2FP.F16.E4M3.UNPACK_B R60, R52.H1 ;  /* 0x00000034ff3c723e */ /* 0x000fe400030006ff */
[----:B------:R-:W-:Y:S01]  /*9800*/  F2FP.SATFINITE.E4M3.F32.PACK_AB_MERGE_C R49, R62, R49, RZ ;  /* 0x000000313e31723e */ /* 0x000fe200048070ff */
[C---:B------:R-:W-:Y:S01]  /*9810*/  FFMA.FTZ R56, R51.reuse, R85, -R56 ;  /* 0x0000005533387223 */ /* 0x040fe20000010838 */
[----:B------:R-:W-:Y:S01]  /*9820*/  FMUL.FTZ R51, R51, R84 ;  /* 0x0000005433337220 */ /* 0x000fe20000410000 */
[--C-:B------:R-:W-:Y:S01]  /*9830*/  HADD2.F32 R84, -RZ, R61.reuse.H0_H0 ;  /* 0x2000003dff547230 */ /* 0x100fe20000004100 */
[----:B------:R-:W-:Y:S01]  /*9840*/  F2FP.F16.E4M3.UNPACK_B R62, R140.H1 ;  /* 0x0000008cff3e723e */ /* 0x000fe200030006ff */
[----:B------:R-:W-:-:S02]  /*9850*/  HADD2.F32 R61, -RZ, R61.H1_H1 ;  /* 0x3000003dff3d7230 */ /* 0x000fc40000004100 */
[----:B------:R-:W-:Y:S01]  /*9860*/  FFMA.FTZ R51, R59, R85, R51 ;  /* 0x000000553b337223 */ /* 0x000fe20000010033 */
[----:B------:R-:W-:Y:S01]  /*9870*/  F2FP.F16.E4M3.UNPACK_B R59, R63.H1 ;  /* 0x0000003fff3b723e */ /* 0x000fe200030006ff */
[--C-:B------:R-:W-:Y:S01]  /*9880*/  HADD2.F32 R63, -RZ, R55.reuse.H0_H0 ;  /* 0x20000037ff3f7230 */ /* 0x100fe20000004100 */
[----:B------:R-:W-:Y:S01]  /*9890*/  F2FP.F16.E4M3.UNPACK_B R52, R52 ;  /* 0x00000034ff34723e */ /* 0x000fe200020006ff */
[----:B------:R-:W-:Y:S01]  /*98a0*/  HADD2.F32 R55, -RZ, R55.H1_H1 ;  /* 0x30000037ff377230 */ /* 0x000fe20000004100 */
[----:B------:R-:W-:Y:S01]  /*98b0*/  F2FP.F16.E4M3.UNPACK_B R140, R140 ;  /* 0x0000008cff8c723e */ /* 0x000fe200020006ff */
[--C-:B------:R-:W-:Y:S02]  /*98c0*/  HADD2.F32 R85, -RZ, R59.reuse.H0_H0 ;  /* 0x2000003bff557230 */ /* 0x100fe40000004100 */
[----:B------:R-:W-:Y:S01]  /*98d0*/  FMUL.FTZ R144, R63, R87 ;  /* 0x000000573f907220 */ /* 0x000fe20000410000 */
[----:B------:R-:W-:Y:S01]  /*98e0*/  HADD2.F32 R59, -RZ, R59.H1_H1 ;  /* 0x3000003bff3b7230 */ /* 0x000fe20000004100 */
[----:B------:R-:W-:Y:S01]  /*98f0*/  F2FP.SATFINITE.E4M3.F32.PACK_AB_MERGE_C R57, R57, R58, R49 ;  /* 0x0000003a3939723e */ /* 0x000fe20004807031 */
[----:B------:R-:W-:-:S02]  /*9900*/  HADD2.F32 R83, -RZ, R62.H0_H0 ;  /* 0x2000003eff537230 */ /* 0x000fc40000004100 */
[CC--:B------:R-:W-:Y:S01]  /*9910*/  FFMA.FTZ R144, R85.reuse, R84.reuse, -R144 ;  /* 0x0000005455907223 */ /* 0x0c0fe20000010890 */
[----:B------:R-:W-:Y:S01]  /*9920*/  FMUL.FTZ R85, R85, R87 ;  /* 0x0000005755557220 */ /* 0x000fe20000410000 */
[----:B------:R-:W-:Y:S02]  /*9930*/  HADD2.F32 R62, -RZ, R62.H1_H1 ;  /* 0x3000003eff3e7230 */ /* 0x000fe40000004100 */
[----:B------:R-:W-:Y:S02]  /*9940*/  IMAD.MOV.U32 R49, RZ, RZ, R81 ;  /* 0x000000ffff317224 */ /* 0x000fe400078e0051 */
[----:B------:R-:W-:Y:S01]  /*9950*/  FFMA.FTZ R85, R63, R84, R85 ;  /* 0x000000543f557223 */ /* 0x000fe20000010055 */
[-C--:B------:R-:W-:Y:S01]  /*9960*/  FMUL.FTZ R63, R55, R53.reuse ;  /* 0x00000035373f7220 */ /* 0x080fe20000410000 */
[----:B------:R-:W-:-:S03]  /*9970*/  FMUL.FTZ R53, R59, R53 ;  /* 0x000000353b357220 */ /* 0x000fc60000410000 */
[-C--:B------:R-:W-:Y:S01]  /*9980*/  FFMA.FTZ R63, R59, R61.reuse, -R63 ;  /* 0x0000003d3b3f7223 */ /* 0x080fe2000001083f */
[----:B------:R-:W-:Y:S01]  /*9990*/  FFMA.FTZ R55, R55, R61, R53 ;  /* 0x0000003d37377223 */ /* 0x000fe20000010035 */
[----:B------:R-:W-:Y:S01]  /*99a0*/  F2FP.F16.E4M3.UNPACK_B R53, R142.H1 ;  /* 0x0000008eff35723e */ /* 0x000fe200030006ff */
[--C-:B------:R-:W-:Y:S01]  /*99b0*/  HADD2.F32 R61, -RZ, R60.reuse.H0_H0 ;  /* 0x2000003cff3d7230 */ /* 0x100fe20000004100 */
[----:B------:R-:W-:Y:S01]  /*99c0*/  F2FP.F16.E4M3.UNPACK_B R59, R48.H1 ;  /* 0x00000030ff3b723e */ /* 0x000fe200030006ff */
[----:B------:R-:W-:Y:S01]  /*99d0*/  HADD2.F32 R60, -RZ, R60.H1_H1 ;  /* 0x3000003cff3c7230 */ /* 0x000fe20000004100 */
[----:B------:R-:W-:Y:S01]  /*99e0*/  F2FP.F16.E4M3.UNPACK_B R142, R142 ;  /* 0x0000008eff8e723e */ /* 0x000fe200020006ff */
[----:B------:R-:W-:Y:S01]  /*99f0*/  HADD2.F32 R87, -RZ, R53.H0_H0 ;  /* 0x20000035ff577230 */ /* 0x000fe20000004100 */
[----:B------:R-:W-:Y:S01]  /*9a00*/  F2FP.F16.E4M3.UNPACK_B R48, R48 ;  /* 0x00000030ff30723e */ /* 0x000fe200020006ff */
[----:B------:R-:W-:Y:S01]  /*9a10*/  HADD2.F32 R82, -RZ, R59.H0_H0 ;  /* 0x2000003bff527230 */ /* 0x000fe20000004100 */
[----:B------:R-:W-:Y:S01]  /*9a20*/  F2FP.SATFINITE.E4M3.F32.PACK_AB_MERGE_C R63, R63, R144, RZ ;  /* 0x000000903f3f723e */ /* 0x000fe200048070ff */
[----:B------:R-:W-:-:S02]  /*9a30*/  HADD2.F32 R53, -RZ, R53.H1_H1 ;  /* 0x30000035ff357230 */ /* 0x000fc40000004100 */
[-C--:B------:R-:W-:Y:S01]  /*9a40*/  FMUL.FTZ R84, R61, R87.reuse ;  /* 0x000000573d547220 */ /* 0x080fe20000410000 */
[----:B------:R-:W-:Y:S02]  /*9a50*/  HADD2.F32 R59, -RZ, R59.H1_H1 ;  /* 0x3000003bff3b7230 */ /* 0x000fe40000004100 */
[C---:B------:R-:W-:Y:S01]  /*9a60*/  FMUL.FTZ R87, R82.reuse, R87 ;  /* 0x0000005752577220 */ /* 0x040fe20000410000 */
[----:B------:R-:W-:Y:S01]  /*9a70*/  F2FP.SATFINITE.E4M3.F32.PACK_AB_MERGE_C R55, R55, R85, RZ ;  /* 0x000000553737723e */ /* 0x000fe200048070ff */
[----:B------:R-:W-:Y:S01]  /*9a80*/  FFMA.FTZ R84, R82, R83, -R84 ;  /* 0x0000005352547223 */ /* 0x000fe20000010854 */
[----:B------:R-:W-:Y:S01]  /*9a90*/  F2FP.SATFINITE.E4M3.F32.PACK_AB_MERGE_C R56, R56, R145, R63 ;  /* 0x000000913838723e */ /* 0x000fe2000480703f */
[----:B------:R-:W-:Y:S01]  /*9aa0*/  FFMA.FTZ R87, R61, R83, R87 ;  /* 0x000000533d577223 */ /* 0x000fe20000010057 */
[CC--:B------:R-:W-:Y:S01]  /*9ab0*/  FMUL.FTZ R61, R60.reuse, R53.reuse ;  /* 0x000000353c3d7220 */ /* 0x0c0fe20000410000 */
[----:B------:R-:W-:Y:S01]  /*9ac0*/  FMUL.FTZ R53, R59, R53 ;  /* 0x000000353b357220 */ /* 0x000fe20000410000 */
[----:B------:R-:W-:Y:S01]  /*9ad0*/  HADD2.F32 R83, -RZ, R142.H0_H0 ;  /* 0x2000008eff537230 */ /* 0x000fe20000004100 */
[----:B------:R-:W-:Y:S01]  /*9ae0*/  F2FP.SATFINITE.E4M3.F32.PACK_AB_MERGE_C R55, R51, R86, R55 ;  /* 0x000000563337723e */ /* 0x000fe20004807037 */
[-C--:B------:R-:W-:Y:S01]  /*9af0*/  FFMA.FTZ R59, R59, R62.reuse, -R61 ;  /* 0x0000003e3b3b7223 */ /* 0x080fe2000001083d */
[----:B------:R-:W-:Y:S01]  /*9b00*/  FFMA.FTZ R53, R60, R62, R53 ;  /* 0x0000003e3c357223 */ /* 0x000fe20000010035 */
[----:B------:R-:W-:Y:S01]  /*9b10*/  HADD2.F32 R60, -RZ, R52.H0_H0 ;  /* 0x20000034ff3c7230 */ /* 0x000fe20000004100 */
[----:B------:R-:W-:Y:S01]  /*9b20*/  MOV R51, R56 ;  /* 0x0000003800337202 */ /* 0x000fe20000000f00 */
        /* <DEDUP_REMOVED lines=11> */
[-C--:B------:R-:W-:Y:S01]  /*9be0*/  FMUL.FTZ R60, R52, R142.reuse ;  /* 0x0000008e343c7220 */ /* 0x080fe20000410000 */
[-C--:B------:R-:W-:Y:S01]  /*9bf0*/  F2FP.F16.E4M3.UNPACK_B R62, R141.reuse.H1 ;  /* 0x0000008dff3e723e */ /* 0x080fe200030006ff */
[C---:B------:R-:W-:Y:S01]  /*9c00*/  FMUL.FTZ R142, R48.reuse, R142 ;  /* 0x0000008e308e7220 */ /* 0x040fe20000410000 */
[----:B------:R-:W-:Y:S01]  /*9c10*/  F2FP.F16.E4M3.UNPACK_B R141, R141 ;  /* 0x0000008dff8d723e */ /* 0x000fe200020006ff */
[-C--:B------:R-:W-:Y:S01]  /*9c20*/  FFMA.FTZ R60, R48, R140.reuse, -R60 ;  /* 0x0000008c303c7223 */ /* 0x080fe2000001083c */
[----:B------:R-:W-:Y:S01]  /*9c30*/  F2FP.SATFINITE.E4M3.F32.PACK_AB_MERGE_C R53, R53, R87, RZ ;  /* 0x000000573535723e */ /* 0x000fe200048070ff */
[----:B------:R-:W-:Y:S01]  /*9c40*/  FFMA.FTZ R48, R52, R140, R142 ;  /* 0x0000008c34307223 */ /* 0x000fe2000001008e */
[----:B------:R-:W-:Y:S01]  /*9c50*/  IMAD.MOV.U32 R52, RZ, RZ, R50 ;  /* 0x000000ffff347224 */ /* 0x000fe200078e0032 */
[-C--:B------:R-:W-:Y:S01]  /*9c60*/  F2FP.F16.E4M3.UNPACK_B R50, R143.reuse.H1 ;  /* 0x0000008fff32723e */ /* 0x080fe200030006ff */
        /* <DEDUP_REMOVED lines=13> */
[CC--:B------:R-:W-:Y:S01]  /*9d40*/  FMUL.FTZ R142, R61.reuse, R144.reuse ;  /* 0x000000903d8e7220 */ /* 0x0c0fe20000410000 */
[----:B------:R-:W-:Y:S02]  /*9d50*/  HADD2.F32 R59, -RZ, R59.H1_H1 ;  /* 0x3000003bff3b7230 */ /* 0x000fe40000004100 */
[----:B------:R-:W-:Y:S01]  /*9d60*/  FMUL.FTZ R144, R84, R144 ;  /* 0x0000009054907220 */ /* 0x000fe20000410000 */
[----:B------:R-:W-:Y:S01]  /*9d70*/  F2FP.SATFINITE.E4M3.F32.PACK_AB_MERGE_C R53, R48, R83, R53 ;  /* 0x000000533035723e */ /* 0x000fe20004807035 */
[----:B------:R-:W-:Y:S01]  /*9d80*/  FFMA.FTZ R142, R84, R140, -R142 ;  /* 0x0000008c548e7223 */ /* 0x000fe2000001088e */
[----:B------:R-:W-:Y:S01]  /*9d90*/  MOV R48, R82 ;  /* 0x0000005200307202 */ /* 0x000fe20000000f00 */
        /* <DEDUP_REMOVED lines=20> */
[C---:B------:R-:W-:Y:S02]  /*9ee0*/  FMUL.FTZ R143, R52.reuse, R143 ;  /* 0x0000008f348f7220 */ /* 0x040fe40000410000 */
[----:B------:R-:W-:Y:S01]  /*9ef0*/  FFMA.FTZ R60, R52, R141, -R60 ;  /* 0x0000008d343c7223 */ /* 0x000fe2000001083c */
[----:B------:R-:W-:-:S02]  /*9f00*/  IMAD.MOV.U32 R52, RZ, RZ, R53 ;  /* 0x000000ffff347224 */ /* 0x000fc400078e0035 */
[----:B------:R-:W-:Y:S01]  /*9f10*/  FFMA.FTZ R143, R54, R141, R143 ;  /* 0x0000008d368f7223 */ /* 0x000fe2000001008f */
[----:B------:R-:W-:Y:S01]  /*9f20*/  IMAD.MOV.U32 R53, RZ, RZ, R57 ;  /* 0x000000ffff357224 */ /* 0x000fe200078e0039 */
[----:B------:R-:W-:-:S03]  /*9f30*/  F2FP.SATFINITE.E4M3.F32.PACK_AB_MERGE_C R59, R60, R84, R59 ;  /* 0x000000543c3b723e */ /* 0x000fc6000480703b */
[----:B------:R-:W-:Y:S02]  /*9f40*/  F2FP.SATFINITE.E4M3.F32.PACK_AB_MERGE_C R140, R143, R140, R50 ;  /* 0x0000008c8f8c723e */ /* 0x000fe40004807032 */
[----:B------:R-:W-:-:S03]  /*9f50*/  IMAD.MOV.U32 R50, RZ, RZ, R59 ;  /* 0x000000ffff327224 */ /* 0x000fc600078e003b */
[----:B------:R-:W-:-:S07]  /*9f60*/  IMAD.MOV.U32 R54, RZ, RZ, R140 ;  /* 0x000000ffff367224 */ /* 0x000fce00078e008c */
.L_x_406:
[----:B------:R-:W-:Y:S05]  /*9f70*/  BSYNC B2 ;  /* 0x0000000000027941 */ /* 0x000fea0003800000 */
.L_x_405:
[----:B------:R-:W-:Y:S01]  /*9f80*/  ISETP.GE.AND P3, PT, R80, R134, PT ;  /* 0x000000865000720c */ /* 0x000fe20003f66270 */
[----:B--2---:R-:W-:Y:S01]  /*9f90*/  IMAD R56, R116, R122, RZ ;  /* 0x0000007a74387224 */ /* 0x004fe200078e02ff */
[----:B------:R-:W-:-:S03]  /*9fa0*/  ULDC.64 UR4, c[0x0][0x2e8] ;  /* 0x0000ba0000047ab9 */ /* 0x000fc60000000a00 */
[C---:B------:R-:W-:Y:S02]  /*9fb0*/  IMAD R59, R146.reuse, R123, R56 ;  /* 0x0000007b923b7224 */ /* 0x040fe400078e0238 */
[----:B------:R-:W-:-:S04]  /*9fc0*/  IMAD.WIDE.U32 R56, R146, R122, R120 ;  /* 0x0000007a92387225 */ /* 0x000fc800078e0078 */
[----:B------:R-:W-:Y:S02]  /*9fd0*/  IMAD.IADD R57, R57, 0x1, R59 ;  /* 0x0000000139397824 */ /* 0x000fe400078e023b */
        /* <DEDUP_REMOVED lines=11> */
.L_x_404:
[----:B------:R-:W-:Y:S05]  /*a090*/  BSYNC B1 ;  /* 0x0000000000017941 */ /* 0x000fea0003800000 */
.L_x_403:
[----:B---3--:R-:W-:Y:S01]  /*a0a0*/  VIADD R84, R23, 0x40 ;  /* 0x0000004017547836 */ /* 0x008fe20000000000 */
[----:B------:R-:W-:Y:S04]  /*a0b0*/  BSSY B1, `(.L_x_407) ;  /* 0x0000104000017945 */ /* 0x000fe80003800000 */
[----:B------:R-:W-:-:S13]  /*a0c0*/  ISETP.GE.OR P3, PT, R84, R117, P0 ;  /* 0x000000755400720c */ /* 0x000fda0000766670 */
[----:B------:R-:W-:Y:S05]  /*a0d0*/  @P3 BRA `(.L_x_408) ;  /* 0x0000001000043947 */ /* 0x000fea0003800000 */
[----:B----4-:R-:W3:Y:S04]  /*a0e0*/  LDL R48, [R1+0x10] ;  /* 0x0000100001307983 */ /* 0x010ee80000100800 */
[----:B------:R-:W4:Y:S01]  /*a0f0*/  LDL R50, [R1+0x58] ;  /* 0x0000580001327983 */ /* 0x000f220000100800 */
[C---:B------:R-:W-:Y:S01]  /*a100*/  VIADD R51, R23.reuse, 0x40 ;  /* 0x0000004017337836 */ /* 0x040fe20000000000 */
[----:B------:R-:W-:Y:S01]  /*a110*/  BSSY B2, `(.L_x_409) ;  /* 0x00000ec000027945 */ /* 0x000fe20003800000 */
[----:B------:R-:W-:-:S03]  /*a120*/  VIADD R52, R23, 0x40 ;  /* 0x0000004017347836 */ /* 0x000fc60000000000 */
[----:B------:R-:W-:Y:S01]  /*a130*/  SHF.L.U32 R51, R51, 0x7, RZ ;  /* 0x0000000733337819 */ /* 0x000fe200000006ff */
        /* <DEDUP_REMOVED lines=9> */
[----:B------:R-:W-:Y:S01]  /*a1d0*/  SHF.R.S32.HI R48, RZ, 0x1f, R49 ;  /* 0x0000001fff307819 */ /* 0x000fe20000011431 */
[----:B------:R-:W-:-:S03]  /*a1e0*/  IMAD.SHL.U32 R58, R49, 0x10, RZ ;  /* 0x00000010313a7824 */ /* 0x000fc600078e00ff */
[----:B------:R-:W-:-:S05]  /*a1f0*/  LEA.HI R48, R48, R49, RZ, 0x3 ;  /* 0x0000003130307211 */ /* 0x000fca00078f18ff */
[----:B------:R-:W-:Y:S01]  /*a200*/  IMAD.SHL.U32 R49, R48, 0x800, RZ ;  /* 0x0000080030317824 */ /* 0x000fe200078e00ff */
[----:B------:R-:W-:-:S04]  /*a210*/  LOP3.LUT R48, R52, 0x70, R58, 0xf8, !PT ;  /* 0x0000007034307812 */ /* 0x000fc800078ef83a */
[----:B------:R-:W-:Y:S02]  /*a220*/  LOP3.LUT R48, R48, R51, RZ, 0x3c, !PT ;  /* 0x0000003330307212 */ /* 0x000fe400078e3cff */
[----:B------:R-:W-:-:S04]  /*a230*/  LOP3.LUT R49, R49, 0xffffc000, RZ, 0xc0, !PT ;  /* 0xffffc00031317812 */ /* 0x000fc800078ec0ff */
[----:B----4-:R-:W-:-:S04]  /*a240*/  IADD3 R49, R48, R49, R50 ;  /* 0x0000003130317210 */ /* 0x010fc80007ffe032 */
[C---:B------:R-:W-:Y:S01]  /*a250*/  LEA R51, R232.reuse, R49, 0xf ;  /* 0x00000031e8337211 */ /* 0x040fe200078e78ff */
[----:B------:R-:W-:-:S04]  /*a260*/  IMAD R49, R232, 0x8000, R28 ;  /* 0x00008000e8317824 */ /* 0x000fc800078e021c */
[C---:B------:R-:W-:Y:S02]  /*a270*/  IMAD.IADD R49, R22.reuse, 0x1, R49 ;  /* 0x0000000116317824 */ /* 0x040fe400078e0231 */
[----:B------:R-:W-:-:S04]  /*a280*/  IMAD.IADD R52, R22, 0x1, R51 ;  /* 0x0000000116347824 */ /* 0x000fc800078e0233 */
[----:B------:R-:W0:Y:S04]  /*a290*/  LDS.128 R48, [R49+0x28400] ;  /* 0x0284000031307984 */ /* 0x000e280000000c00 */
[----:B------:R-:W3:Y:S01]  /*a2a0*/  LDS.128 R52, [R52+0x28400] ;  /* 0x0284000034347984 */ /* 0x000ee20000000c00 */
[----:B------:R-:W-:Y:S05]  /*a2b0*/  @P2 BRA `(.L_x_410) ;  /* 0x0000000c00442947 */ /* 0x000fea0003800000 */
[--C-:B------:R-:W-:Y:S02]  /*a2c0*/  SHF.R.U32.HI R60, RZ, 0x8, R65.reuse ;  /* 0x00000008ff3c7819 */ /* 0x100fe40000011641 */
[----:B------:R-:W-:Y:S02]  /*a2d0*/  LOP3.LUT R57, R65, 0xff0000ff, RZ, 0xc0, !PT ;  /* 0xff0000ff41397812 */ /* 0x000fe400078ec0ff */
[----:B------:R-:W-:Y:S02]  /*a2e0*/  SHF.R.U32.HI R59, RZ, 0x10, R65 ;  /* 0x00000010ff3b7819 */ /* 0x000fe40000011641 */
[----:B------:R-:W-:Y:S02]  /*a2f0*/  SHF.R.U32.HI R65, RZ, 0x8, R69 ;  /* 0x00000008ff417819 */ /* 0x000fe40000011645 */
[----:B------:R-:W-:Y:S02]  /*a300*/  SHF.R.U32.HI R61, RZ, 0x8, R67 ;  /* 0x00000008ff3d7819 */ /* 0x000fe40000011643 */
[----:B------:R-:W-:Y:S01]  /*a310*/  SHF.R.U32.HI R66, RZ, 0x10, R69 ;  /* 0x00000010ff427819 */ /* 0x000fe20000011645 */
[----:B------:R-:W-:Y:S01]  /*a320*/  IMAD.SHL.U32 R70, R65, 0x100, RZ ;  /* 0x0000010041467824 */ /* 0x000fe200078e00ff */
[----:B------:R-:W-:-:S02]  /*a330*/  LOP3.LUT R68, R67, 0xff0000ff, RZ, 0xc0, !PT ;  /* 0xff0000ff43447812 */ /* 0x000fc400078ec0ff */
[----:B------:R-:W-:Y:S01]  /*a340*/  SHF.L.U32 R61, R61, 0x8, RZ ;  /* 0x000000083d3d7819 */ /* 0x000fe200000006ff */
[----:B------:R-:W-:Y:S01]  /*a350*/  IMAD.U32 R66, R66, 0x10000, RZ ;  /* 0x0001000042427824 */ /* 0x000fe200078e00ff */
[----:B------:R-:W-:Y:S02]  /*a360*/  LOP3.LUT R63, R69, 0xff0000ff, RZ, 0xc0, !PT ;  /* 0xff0000ff453f7812 */ /* 0x000fe400078ec0ff */
[----:B------:R-:W-:Y:S01]  /*a370*/  SHF.R.U32.HI R56, RZ, 0x10, R67 ;  /* 0x00000010ff387819 */ /* 0x000fe20000011643 */
[----:B------:R-:W-:Y:S01]  /*a380*/  IMAD.SHL.U32 R67, R60, 0x100, RZ ;  /* 0x000001003c437824 */ /* 0x000fe200078e00ff */
[----:B------:R-:W-:Y:S02]  /*a390*/  LOP3.LUT R68, R68, 0xff00, R61, 0xf8, !PT ;  /* 0x0000ff0044447812 */ /* 0x000fe400078ef83d */
[----:B------:R-:W-:Y:S01]  /*a3a0*/  LOP3.LUT R61, R63, 0xff00, R70, 0xf8, !PT ;  /* 0x0000ff003f3d7812 */ /* 0x000fe200078ef846 */
[----:B------:R-:W-:Y:S01]  /*a3b0*/  IMAD.U32 R70, R59, 0x10000, RZ ;  /* 0x000100003b467824 */ /* 0x000fe200078e00ff */
[----:B------:R-:W-:-:S02]  /*a3c0*/  LOP3.LUT R57, R57, 0xff00, R67, 0xf8, !PT ;  /* 0x0000ff0039397812 */ /* 0x000fc400078ef843 */
[----:B------:R-:W-:Y:S02]  /*a3d0*/  LOP3.LUT R61, R61, 0xff0000, R66, 0xf8, !PT ;  /* 0x00ff00003d3d7812 */ /* 0x000fe400078ef842 */
[----:B------:R-:W-:Y:S02]  /*a3e0*/  LOP3.LUT R63, R57, 0xff0000, R70, 0xf8, !PT ;  /* 0x00ff0000393f7812 */ /* 0x000fe400078ef846 */
[----:B---3--:R-:W-:Y:S02]  /*a3f0*/  F2FP.F16.E4M3.UNPACK_B R65, R53 ;  /* 0x00000035ff41723e */ /* 0x008fe400020006ff */
[----:B------:R-:W-:Y:S02]  /*a400*/  F2FP.F16.E4M3.UNPACK_B R67, R61 ;  /* 0x0000003dff43723e */ /* 0x000fe400020006ff */
[----:B0-----:R-:W-:Y:S01]  /*a410*/  F2FP.F16.E4M3.UNPACK_B R57, R49 ;  /* 0x00000031ff39723e */ /* 0x001fe200020006ff */
[----:B------:R-:W-:Y:S01]  /*a420*/  HADD2.F32 R59, -RZ, R65.H0_H0 ;  /* 0x20000041ff3b7230 */ /* 0x000fe20000004100 */
[----:B------:R-:W-:-:S02]  /*a430*/  SHF.R.U32.HI R60, RZ, 0x8, R71 ;  /* 0x00000008ff3c7819 */ /* 0x000fc40000011647 */
[----:B------:R-:W-:Y:S01]  /*a440*/  LOP3.LUT R62, R71, 0xff0000ff, RZ, 0xc0, !PT ;  /* 0xff0000ff473e7812 */ /* 0x000fe200078ec0ff */
[----:B------:R-:W-:Y:S01]  /*a450*/  HADD2.F32 R66, -RZ, R57.H0_H0 ;  /* 0x20000039ff427230 */ /* 0x000fe20000004100 */
[----:B------:R-:W-:Y:S01]  /*a460*/  SHF.R.U32.HI R64, RZ, 0x10, R71 ;  /* 0x00000010ff407819 */ /* 0x000fe20000011647 */
[--C-:B------:R-:W-:Y:S01]  /*a470*/  HADD2.F32 R71, -RZ, R67.reuse.H0_H0 ;  /* 0x20000043ff477230 */ /* 0x100fe20000004100 */
[----:B------:R-:W-:Y:S01]  /*a480*/  F2FP.F16.E4M3.UNPACK_B R69, R63 ;  /* 0x0000003fff45723e */ /* 0x000fe200020006ff */
[----:B------:R-:W-:Y:S01]  /*a490*/  HADD2.F32 R67, -RZ, R67.H1_H1 ;  /* 0x30000043ff437230 */ /* 0x000fe20000004100 */
[----:B------:R-:W-:Y:S01]  /*a4a0*/  F2FP.F16.E4M3.UNPACK_B R53, R53.H1 ;  /* 0x00000035ff35723e */ /* 0x000fe200030006ff */
[----:B------:R-:W-:Y:S02]  /*a4b0*/  HADD2.F32 R57, -RZ, R57.H1_H1 ;  /* 0x30000039ff397230 */ /* 0x000fe40000004100 */
[----:B------:R-:W-:Y:S01]  /*a4c0*/  FMUL.FTZ R80, R59, R71 ;  /* 0x000000473b507220 */ /* 0x000fe20000410000 */
[----:B------:R-:W-:-:S02]  /*a4d0*/  HADD2.F32 R70, -RZ, R69.H0_H0 ;  /* 0x20000045ff467230 */ /* 0x000fc40000004100 */
[----:B------:R-:W-:Y:S01]  /*a4e0*/  FMUL.FTZ R71, R66, R71 ;  /* 0x0000004742477220 */ /* 0x000fe20000410000 */
[----:B------:R-:W-:Y:S01]  /*a4f0*/  HADD2.F32 R69, -RZ, R69.H1_H1 ;  /* 0x30000045ff457230 */ /* 0x000fe20000004100 */
[----:B------:R-:W-:Y:S01]  /*a500*/  F2FP.F16.E4M3.UNPACK_B R63, R63.H1 ;  /* 0x0000003fff3f723e */ /* 0x000fe200030006ff */
[----:B------:R-:W-:Y:S02]  /*a510*/  IMAD.U32 R64, R64, 0x10000, RZ ;  /* 0x0001000040407824 */ /* 0x000fe400078e00ff */
[-C--:B------:R-:W-:Y:S01]  /*a520*/  FFMA.FTZ R66, R66, R70.reuse, -R80 ;  /* 0x0000004642427223 */ /* 0x080fe20000010850 */
[----:B------:R-:W-:Y:S01]  /*a530*/  FFMA.FTZ R59, R59, R70, R71 ;  /* 0x000000463b3b7223 */ /* 0x000fe20000010047 */
[----:B------:R-:W-:Y:S01]  /*a540*/  HADD2.F32 R70, -RZ, R65.H1_H1 ;  /* 0x30000041ff467230 */ /* 0x000fe20000004100 */
[----:B------:R-:W-:-:S04]  /*a550*/  SHF.L.U32 R56, R56, 0x10, RZ ;  /* 0x0000001038387819 */ /* 0x000fc800000006ff */
        /* <DEDUP_REMOVED lines=11> */
[-C--:B------:R-:W-:Y:S01]  /*a610*/  FMUL.FTZ R80, R49, R71.reuse ;  /* 0x0000004731507220 */ /* 0x080fe20000410000 */
        /* <DEDUP_REMOVED lines=10> */
[----:B------:R-:W-:-:S03]  /*a6c0*/  IMAD.SHL.U32 R53, R60, 0x100, RZ ;  /* 0x000001003c357824 */ /* 0x000fc600078e00ff */
[----:B------:R-:W-:Y:S02]  /*a6d0*/  F2FP.SATFINITE.E4M3.F32.PACK_AB_MERGE_C R61, R67, R61, RZ ;  /* 0x0000003d433d723e */ /* 0x000fe400048070ff */
[----:B------:R-:W-:Y:S02]  /*a6e0*/  LOP3.LUT R53, R62, 0xff00, R53, 0xf8, !PT ;  /* 0x0000ff003e357812 */ /* 0x000fe400078ef835 */
[----:B------:R-:W-:Y:S02]  /*a6f0*/  LOP3.LUT R62, R68, 0xff0000, R56, 0xf8, !PT ;  /* 0x00ff0000443e7812 */ /* 0x000fe400078ef838 */
[----:B------:R-:W-:Y:S01]  /*a700*/  LOP3.LUT R53, R53, 0xff0000, R64, 0xf8, !PT ;  /* 0x00ff000035357812 */ /* 0x000fe200078ef840 */
[----:B------:R-:W-:Y:S01]  /*a710*/  IMAD.MOV.U32 R64, RZ, RZ, R51 ;  /* 0x000000ffff407224 */ /* 0x000fe200078e0033 */
[----:B------:R-:W-:Y:S02]  /*a720*/  F2FP.F16.E4M3.UNPACK_B R56, R55 ;  /* 0x00000037ff38723e */ /* 0x000fe400020006ff */
[----:B------:R-:W-:-:S02]  /*a730*/  F2FP.F16.E4M3.UNPACK_B R68, R53 ;  /* 0x00000035ff44723e */ /* 0x000fc400020006ff */
[----:B------:R-:W-:Y:S01]  /*a740*/  F2FP.F16.E4M3.UNPACK_B R51, R64 ;  /* 0x00000040ff33723e */ /* 0x000fe200020006ff */
[----:B------:R-:W-:Y:S01]  /*a750*/  HADD2.F32 R70, -RZ, R56.H0_H0 ;  /* 0x20000038ff467230 */ /* 0x000fe20000004100 */
[----:B------:R-:W-:Y:S01]  /*a760*/  F2FP.F16.E4M3.UNPACK_B R69, R62 ;  /* 0x0000003eff45723e */ /* 0x000fe200020006ff */
[--C-:B------:R-:W-:Y:S01]  /*a770*/  HADD2.F32 R60, -RZ, R68.reuse.H0_H0 ;  /* 0x20000044ff3c7230 */ /* 0x100fe20000004100 */
[----:B------:R-:W-:Y:S01]  /*a780*/  F2FP.F16.E4M3.UNPACK_B R55, R55.H1 ;  /* 0x00000037ff37723e */ /* 0x000fe200030006ff */
[----:B------:R-:W-:Y:S01]  /*a790*/  HADD2.F32 R80, -RZ, R51.H0_H0 ;  /* 0x20000033ff507230 */ /* 0x000fe20000004100 */
[----:B------:R-:W-:Y:S01]  /*a7a0*/  F2FP.F16.E4M3.UNPACK_B R53, R53.H1 ;  /* 0x00000035ff35723e */ /* 0x000fe200030006ff */
[----:B------:R-:W-:Y:S02]  /*a7b0*/  HADD2.F32 R71, -RZ, R69.H0_H0 ;  /* 0x20000045ff477230 */ /* 0x000fe40000004100 */
[----:B------:R-:W-:Y:S01]  /*a7c0*/  FMUL.FTZ R81, R70, R60 ;  /* 0x0000003c46517220 */ /* 0x000fe20000410000 */
[----:B------:R-:W-:-:S02]  /*a7d0*/  HADD2.F32 R68, -RZ, R68.H1_H1 ;  /* 0x30000044ff447230 */ /* 0x000fc40000004100 */
[C---:B------:R-:W-:Y:S01]  /*a7e0*/  FMUL.FTZ R60, R80.reuse, R60 ;  /* 0x0000003c503c7220 */ /* 0x040fe20000410000 */
[----:B------:R-:W-:Y:S02]  /*a7f0*/  HADD2.F32 R51, -RZ, R51.H1_H1 ;  /* 0x30000033ff337230 */ /* 0x000fe40000004100 */
[-C--:B------:R-:W-:Y:S01]  /*a800*/  FFMA.FTZ R81, R80, R71.reuse, -R81 ;  /* 0x0000004750517223 */ /* 0x080fe20000010851 */
[----:B------:R-:W-:Y:S02]  /*a810*/  HADD2.F32 R69, -RZ, R69.H1_H1 ;  /* 0x30000045ff457230 */ /* 0x000fe40000004100 */
[----:B------:R-:W-:Y:S01]  /*a820*/  FFMA.FTZ R70, R70, R71, R60 ;  /* 0x0000004746467223 */ /* 0x000fe2000001003c */
[----:B------:R-:W-:Y:S01]  /*a830*/  HADD2.F32 R60, -RZ, R56.H1_H1 ;  /* 0x30000038ff3c7230 */ /* 0x000fe20000004100 */
[----:B------:R-:W-:Y:S01]  /*a840*/  F2FP.F16.E4M3.UNPACK_B R62, R62.H1 ;  /* 0x0000003eff3e723e */ /* 0x000fe200030006ff */
[--C-:B------:R-:W-:Y:S01]  /*a850*/  HADD2.F32 R71, -RZ, R53.reuse.H0_H0 ;  /* 0x20000035ff477230 */ /* 0x100fe20000004100 */
[----:B------:R-:W-:Y:S01]  /*a860*/  F2FP.SATFINITE.E4M3.F32.PACK_AB_MERGE_C R65, R65, R66, R61 ;  /* 0x000000424141723e */ /* 0x000fe2000480703d */
[----:B------:R-:W-:-:S02]  /*a870*/  HADD2.F32 R53, -RZ, R53.H1_H1 ;  /* 0x30000035ff357230 */ /* 0x000fc40000004100 */
[C---:B------:R-:W-:Y:S01]  /*a880*/  FMUL.FTZ R56, R60.reuse, R68 ;  /* 0x000000443c387220 */ /* 0x040fe20000410000 */
[----:B------:R-:W-:Y:S02]  /*a890*/  F2FP.F16.E4M3.UNPACK_B R61, R52.H1 ;  /* 0x00000034ff3d723e */ /* 0x000fe400030006ff */
[----:B------:R-:W-:Y:S01]  /*a8a0*/  F2FP.SATFINITE.E4M3.F32.PACK_AB_MERGE_C R49, R63, R49, RZ ;  /* 0x000000313f31723e */ /* 0x000fe200048070ff */
[CC--:B------:R-:W-:Y:S01]  /*a8b0*/  FFMA.FTZ R56, R51.reuse, R69.reuse, -R56 ;  /* 0x0000004533387223 */ /* 0x0c0fe20000010838 */
[----:B------:R-:W-:Y:S01]  /*a8c0*/  FMUL.FTZ R51, R51, R68 ;  /* 0x0000004433337220 */ /* 0x000fe20000410000 */
[--C-:B------:R-:W-:Y:S01]  /*a8d0*/  HADD2.F32 R68, -RZ, R62.reuse.H0_H0 ;  /* 0x2000003eff447230 */ /* 0x100fe20000004100 */
[----:B------:R-:W-:Y:S01]  /*a8e0*/  F2FP.F16.E4M3.UNPACK_B R63, R136.H1 ;  /* 0x00000088ff3f723e */ /* 0x000fe200030006ff */
[----:B------:R-:W-:Y:S02]  /*a8f0*/  HADD2.F32 R62, -RZ, R62.H1_H1 ;  /* 0x3000003eff3e7230 */ /* 0x000fe40000004100 */
[----:B------:R-:W-:Y:S01]  /*a900*/  FFMA.FTZ R51, R60, R69, R51 ;  /* 0x000000453c337223 */ /* 0x000fe20000010033 */
[----:B------:R-:W-:Y:S01]  /*a910*/  F2FP.F16.E4M3.UNPACK_B R60, R64.H1 ;  /* 0x00000040ff3c723e */ /* 0x000fe200030006ff */
[--C-:B------:R-:W-:Y:S01]  /*a920*/  HADD2.F32 R64, -RZ, R55.reuse.H0_H0 ;  /* 0x20000037ff407230 */ /* 0x100fe20000004100 */
[----:B------:R-:W-:Y:S01]  /*a930*/  F2FP.F16.E4M3.UNPACK_B R52, R52 ;  /* 0x00000034ff34723e */ /* 0x000fe200020006ff */
[----:B------:R-:W-:Y:S01]  /*a940*/  HADD2.F32 R55, -RZ, R55.H1_H1 ;  /* 0x30000037ff377230 */ /* 0x000fe20000004100 */
[----:B------:R-:W-:Y:S01]  /*a950*/  F2FP.F16.E4M3.UNPACK_B R136, R136 ;  /* 0x00000088ff88723e */ /* 0x000fe200020006ff */
[----:B------:R-:W-:-:S02]  /*a960*/  HADD2.F32 R69, -RZ, R60.H0_H0 ;  /* 0x2000003cff457230 */ /* 0x000fc40000004100 */
[-C--:B------:R-:W-:Y:S01]  /*a970*/  FMUL.FTZ R80, R64, R71.reuse ;  /* 0x0000004740507220 */ /* 0x080fe20000410000 */
[----:B------:R-:W-:Y:S02]  /*a980*/  HADD2.F32 R60, -RZ, R60.H1_H1 ;  /* 0x3000003cff3c7230 */ /* 0x000fe40000004100 */
[--C-:B------:R-:W-:Y:S02]  /*a990*/  HADD2.F32 R67, -RZ, R63.reuse.H0_H0 ;  /* 0x2000003fff437230 */ /* 0x100fe40000004100 */
[C---:B------:R-:W-:Y:S01]  /*a9a0*/  FFMA.FTZ R80, R69.reuse, R68, -R80 ;  /* 0x0000004445507223 */ /* 0x040fe20000010850 */
[----:B------:R-:W-:Y:S01]  /*a9b0*/  FMUL.FTZ R69, R69, R71 ;  /* 0x0000004745457220 */ /* 0x000fe20000410000 */
[----:B------:R-:W-:-:S03]  /*a9c0*/  HADD2.F32 R63, -RZ, R63.H1_H1 ;  /* 0x3000003fff3f7230 */ /* 0x000fc60000004100 */
        /* <DEDUP_REMOVED lines=22> */
[-C--:B------:R-:W-:Y:S01]  /*ab30*/  FMUL.FTZ R62, R61, R53.reuse ;  /* 0x000000353d3e7220 */ /* 0x080fe20000410000 */
[C---:B------:R-:W-:Y:S01]  /*ab40*/  FMUL.FTZ R53, R60.reuse, R53 ;  /* 0x000000353c357220 */ /* 0x040fe20000410000 */
[----:B------:R-:W-:Y:S01]  /*ab50*/  HADD2.F32 R67, -RZ, R138.H0_H0 ;  /* 0x2000008aff437230 */ /* 0x000fe20000004100 */
[----:B------:R-:W-:Y:S01]  /*ab60*/  F2FP.SATFINITE.E4M3.F32.PACK_AB_MERGE_C R55, R51, R70, R55 ;  /* 0x000000463337723e */ /* 0x000fe20004807037 */
[-C--:B------:R-:W-:Y:S01]  /*ab70*/  FFMA.FTZ R60, R60, R63.reuse, -R62 ;  /* 0x0000003f3c3c7223 */ /* 0x080fe2000001083e */
[----:B------:R-:W-:Y:S01]  /*ab80*/  FFMA.FTZ R53, R61, R63, R53 ;  /* 0x0000003f3d357223 */ /* 0x000fe20000010035 */
[----:B------:R-:W-:-:S02]  /*ab90*/  HADD2.F32 R61, -RZ, R52.H0_H0 ;  /* 0x20000034ff3d7230 */ /* 0x000fc40000004100 */
[----:B------:R-:W-:Y:S01]  /*aba0*/  HADD2.F32 R63, -RZ, R48.H0_H0 ;  /* 0x20000030ff3f7230 */ /* 0x000fe20000004100 */
[----:B------:R-:W-:Y:S01]  /*abb0*/  F2FP.SATFINITE.E4M3.F32.PACK_AB_MERGE_C R60, R60, R68, RZ ;  /* 0x000000443c3c723e */ /* 0x000fe200048070ff */
[----:B------:R-:W-:Y:S02]  /*abc0*/  HADD2.F32 R62, -RZ, R136.H0_H0 ;  /* 0x20000088ff3e7230 */ /* 0x000fe40000004100 */
[-C--:B------:R-:W-:Y:S01]  /*abd0*/  FMUL.FTZ R66, R61, R67.reuse ;  /* 0x000000433d427220 */ /* 0x080fe20000410000 */
[----:B------:R-:W-:Y:S02]  /*abe0*/  HADD2.F32 R138, -RZ, R138.H1_H1 ;  /* 0x3000008aff8a7230 */ /* 0x000fe40000004100 */
[C---:B------:R-:W-:Y:S01]  /*abf0*/  FMUL.FTZ R67, R63.reuse, R67 ;  /* 0x000000433f437220 */ /* 0x040fe20000410000 */
[----:B------:R-:W-:Y:S02]  /*ac00*/  HADD2.F32 R52, -RZ, R52.H1_H1 ;  /* 0x30000034ff347230 */ /* 0x000fe40000004100 */
[----:B------:R-:W-:Y:S01]  /*ac10*/  FFMA.FTZ R66, R63, R62, -R66 ;  /* 0x0000003e3f427223 */ /* 0x000fe20000010842 */
[----:B------:R-:W-:-:S02]  /*ac20*/  HADD2.F32 R48, -RZ, R48.H1_H1 ;  /* 0x30000030ff307230 */ /* 0x000fc40000004100 */
[----:B------:R-:W-:Y:S01]  /*ac30*/  FFMA.FTZ R67, R61, R62, R67 ;  /* 0x0000003e3d437223 */ /* 0x000fe20000010043 */
[----:B------:R-:W-:Y:S02]  /*ac40*/  HADD2.F32 R136, -RZ, R136.H1_H1 ;  /* 0x30000088ff887230 */ /* 0x000fe40000004100 */
        /* <DEDUP_REMOVED lines=25> */
[----:B------:R-:W-:Y:S02]  /*ade0*/  IMAD.MOV.U32 R51, RZ, RZ, R81 ;  /* 0x000000ffff337224 */ /* 0x000fe400078e0051 */
[-C--:B------:R-:W-:Y:S01]  /*adf0*/  FFMA.FTZ R82, R68, R80.reuse, -R82 ;  /* 0x0000005044527223 */ /* 0x080fe20000010852 */
        /* <DEDUP_REMOVED lines=19> */
[----:B------:R-:W-:-:S03]  /*af30*/  FMUL.FTZ R139, R52, R139 ;  /* 0x0000008b348b7220 */ /* 0x000fc60000410000 */
[----:B------:R-:W-:Y:S01]  /*af40*/  FFMA.FTZ R61, R52, R137, -R61 ;  /* 0x00000089343d7223 */ /* 0x000fe2000001083d */
[----:B------:R-:W-:Y:S01]  /*af50*/  F2FP.SATFINITE.E4M3.F32.PACK_AB_MERGE_C R52, R48, R67, R53 ;  /* 0x000000433034723e */ /* 0x000fe20004807035 */
[----:B------:R-:W-:Y:S01]  /*af60*/  FFMA.FTZ R139, R54, R137, R139 ;  /* 0x00000089368b7223 */ /* 0x000fe2000001008b */
[----:B------:R-:W-:Y:S01]  /*af70*/  F2FP.SATFINITE.E4M3.F32.PACK_AB_MERGE_C R54, R50, R83, RZ ;  /* 0x000000533236723e */ /* 0x000fe200048070ff */
[----:B------:R-:W-:Y:S01]  /*af80*/  IMAD.MOV.U32 R48, RZ, RZ, R66 ;  /* 0x000000ffff307224 */ /* 0x000fe200078e0042 */
[----:B------:R-:W-:Y:S02]  /*af90*/  F2FP.SATFINITE.E4M3.F32.PACK_AB_MERGE_C R53, R57, R59, R49 ;  /* 0x0000003b3935723e */ /* 0x000fe40004807031 */
[----:B------:R-:W-:Y:S02]  /*afa0*/  F2FP.SATFINITE.E4M3.F32.PACK_AB_MERGE_C R50, R61, R68, R60 ;  /* 0x000000443d32723e */ /* 0x000fe4000480703c */
[----:B------:R-:W-:Y:S02]  /*afb0*/  F2FP.SATFINITE.E4M3.F32.PACK_AB_MERGE_C R54, R139, R80, R54 ;  /* 0x000000508b36723e */ /* 0x000fe40004807036 */
[----:B------:R-:W-:-:S07]  /*afc0*/  MOV R49, R65 ;  /* 0x0000004100317202 */ /* 0x000fce0000000f00 */
.L_x_410:
[----:B------:R-:W-:Y:S05]  /*afd0*/  BSYNC B2 ;  /* 0x0000000000027941 */ /* 0x000fea0003800000 */
.L_x_409:
        /* <DEDUP_REMOVED lines=14> */
[----:B0-----:R0:W-:Y:S01]  /*b0c0*/  STG.E.128 desc[UR42][R56.64], R48 ;  /* 0x0000003038007986 */ /* 0x0011e2000c101d2a */
[----:B------:R-:W-:-:S05]  /*b0d0*/  @!P3 IADD3.X R59, R59, UR5, RZ, P4, !PT ;  /* 0x000000053b3bbc10 */ /* 0x000fca000a7fe4ff */
[----:B---3--:R0:W-:Y:S04]  /*b0e0*/  @!P3 STG.E.128 desc[UR42][R58.64], R52 ;  /* 0x000000343a00b986 */ /* 0x0081e8000c101d2a */
.L_x_408:
[----:B------:R-:W-:Y:S05]  /*b0f0*/  BSYNC B1 ;  /* 0x0000000000017941 */ /* 0x000fea0003800000 */
.L_x_407:
[----:B0---4-:R-:W-:Y:S02]  /*b100*/  VIADD R49, R23, 0x60 ;  /* 0x0000006017317836 */ /* 0x011fe40000000000 */
[-C--:B--2---:R-:W-:Y:S02]  /*b110*/  IMAD R48, R114, R122.reuse, RZ ;  /* 0x0000007a72307224 */ /* 0x084fe400078e02ff */
[C---:B------:R-:W-:Y:S01]  /*b120*/  IMAD.WIDE.U32 R120, R49.reuse, R122, R120 ;  /* 0x0000007a31787225 */ /* 0x040fe200078e0078 */
[----:B------:R-:W-:-:S03]  /*b130*/  ISETP.GE.OR P3, PT, R49, R117, P0 ;  /* 0x000000753100720c */ /* 0x000fc60000766670 */
[----:B------:R-:W-:-:S10]  /*b140*/  IMAD R61, R49, R123, R48 ;  /* 0x0000007b313d7224 */ /* 0x000fd400078e0230 */
[----:B------:R-:W-:Y:S05]  /*b150*/  @P3 BRA `(.L_x_389) ;  /* 0x0000001400543947 */ /* 0x000fea0003800000 */
[----:B------:R-:W2:Y:S01]  /*b160*/  LDL R50, [R1+0x10] ;  /* 0x0000100001327983 */ /* 0x000ea20000100800 */
[----:B------:R-:W0:Y:S03]  /*b170*/  LDC.64 R56, c[0x0][0x2e8] ;  /* 0x0000ba00ff387b82 */ /* 0x000e260000000a00 */
[----:B------:R-:W3:Y:S01]  /*b180*/  LDL R49, [R1+0x54] ;  /* 0x0000540001317983 */ /* 0x000ee20000100800 */
[----:B------:R-:W-:Y:S01]  /*b190*/  IMAD.IADD R61, R121, 0x1, R61 ;  /* 0x00000001793d7824 */ /* 0x000fe200078e023d */
[----:B------:R-:W-:Y:S01]  /*b1a0*/  IADD3 R59, P3, P4, R102, R120, R41 ;  /* 0x00000078663b7210 */ /* 0x000fe20007c7e029 */
[----:B------:R-:W-:Y:S01]  /*b1b0*/  VIADD R51, R23, 0x60 ;  /* 0x0000006017337836 */ /* 0x000fe20000000000 */
[----:B------:R-:W-:Y:S02]  /*b1c0*/  BSSY B1, `(.L_x_411) ;  /* 0x00000f0000017945 */ /* 0x000fe40003800000 */
[----:B------:R-:W-:-:S02]  /*b1d0*/  IADD3.X R48, R42, R61, R109, P3, P4 ;  /* 0x0000003d2a307210 */ /* 0x000fc40001fe846d */
[----:B------:R-:W-:-:S04]  /*b1e0*/  SHF.L.U32 R51, R51, 0x7, RZ ;  /* 0x0000000733337819 */ /* 0x000fc800000006ff */
[----:B------:R-:W-:Y:S02]  /*b1f0*/  LOP3.LUT R51, R51, 0x380, RZ, 0xc0, !PT ;  /* 0x0000038033337812 */ /* 0x000fe400078ec0ff */
[----:B0-----:R-:W-:-:S04]  /*b200*/  IADD3 R58, P3, R59, R56, RZ ;  /* 0x000000383b3a7210 */ /* 0x001fc80007f7e0ff */
[----:B------:R-:W-:Y:S02]  /*b210*/  IADD3.X R59, R48, R57, RZ, P3, !PT ;  /* 0x00000039303b7210 */ /* 0x000fe40001ffe4ff */
[----:B--2---:R-:W-:Y:S01]  /*b220*/  LOP3.LUT P6, RZ, R50, 0x2, RZ, 0xc0, !PT ;  /* 0x0000000232ff7812 */ /* 0x004fe200078cc0ff */
[----:B------:R-:W-:-:S03]  /*b230*/  VIADD R50, R23, 0x60 ;  /* 0x0000006017327836 */ /* 0x000fc60000000000 */
[----:B------:R-:W-:Y:S01]  /*b240*/  SEL R135, R35, R135, !P6 ;  /* 0x0000008723877207 */ /* 0x000fe20007000000 */
[----:B------:R-:W-:-:S03]  /*b250*/  IMAD.SHL.U32 R50, R50, 0x80, RZ ;  /* 0x0000008032327824 */ /* 0x000fc600078e00ff */
[----:B------:R-:W-:Y:S02]  /*b260*/  SHF.R.S32.HI R48, RZ, 0x1f, R135 ;  /* 0x0000001fff307819 */ /* 0x000fe40000011487 */
[----:B------:R-:W-:Y:S02]  /*b270*/  LOP3.LUT R50, R50, 0x380, RZ, 0xc0, !PT ;  /* 0x0000038032327812 */ /* 0x000fe400078ec0ff */
[----:B------:R-:W-:Y:S02]  /*b280*/  LEA.HI R135, R48, R135, RZ, 0x5 ;  /* 0x0000008730877211 */ /* 0x000fe400078f28ff */
[----:B------:R-:W-:Y:S02]  /*b290*/  SHF.R.U32.HI R50, RZ, 0x3, R50 ;  /* 0x00000003ff327819 */ /* 0x000fe40000011632 */
[----:B------:R-:W-:-:S04]  /*b2a0*/  LEA.HI.SX32 R135, R135, R108, 0x1b ;  /* 0x0000006c87877211 */ /* 0x000fc800078fdaff */
[----:B------:R-:W-:Y:S01]  /*b2b0*/  SHF.R.S32.HI R48, RZ, 0x1f, R135 ;  /* 0x0000001fff307819 */ /* 0x000fe20000011487 */
[----:B------:R-:W-:-:S03]  /*b2c0*/  IMAD.SHL.U32 R63, R135, 0x10, RZ ;  /* 0x00000010873f7824 */ /* 0x000fc600078e00ff */
[----:B------:R-:W-:Y:S02]  /*b2d0*/  LEA.HI R135, R48, R135, RZ, 0x3 ;  /* 0x0000008730877211 */ /* 0x000fe400078f18ff */
[----:B------:R-:W-:-:S03]  /*b2e0*/  LOP3.LUT R48, R51, 0x70, R63, 0xf8, !PT ;  /* 0x0000007033307812 */ /* 0x000fc600078ef83f */
[----:B------:R-:W-:Y:S01]  /*b2f0*/  IMAD.SHL.U32 R135, R135, 0x800, RZ ;  /* 0x0000080087877824 */ /* 0x000fe200078e00ff */
[----:B------:R-:W-:-:S04]  /*b300*/  LOP3.LUT R48, R48, R50, RZ, 0x3c, !PT ;  /* 0x0000003230307212 */ /* 0x000fc800078e3cff */
[----:B------:R-:W-:-:S04]  /*b310*/  LOP3.LUT R51, R135, 0xffffc000, RZ, 0xc0, !PT ;  /* 0xffffc00087337812 */ /* 0x000fc800078ec0ff */
[----:B---3--:R-:W-:Y:S01]  /*b320*/  IADD3 R51, R48, R51, R49 ;  /* 0x0000003330337210 */ /* 0x008fe20007ffe031 */
[----:B------:R-:W-:-:S04]  /*b330*/  IMAD R49, R232, 0x8000, R27 ;  /* 0x00008000e8317824 */ /* 0x000fc800078e021b */
[----:B------:R-:W-:Y:S02]  /*b340*/  IMAD R51, R232, 0x8000, R51 ;  /* 0x00008000e8337824 */ /* 0x000fe400078e0233 */
[----:B------:R-:W-:-:S03]  /*b350*/  IMAD.IADD R49, R22, 0x1, R49 ;  /* 0x0000000116317824 */ /* 0x000fc600078e0231 */
[----:B------:R-:W-:-:S03]  /*b360*/  IADD3 R52, R22, R51, RZ ;  /* 0x0000003316347210 */ /* 0x000fc60007ffe0ff */
[----:B------:R-:W0:Y:S04]  /*b370*/  LDS.128 R48, [R49+0x28400] ;  /* 0x0284000031307984 */ /* 0x000e280000000c00 */
[----:B------:R-:W2:Y:S01]  /*b380*/  LDS.128 R52, [R52+0x28400] ;  /* 0x0284000034347984 */ /* 0x000ea20000000c00 */
[----:B------:R-:W-:Y:S05]  /*b390*/  @P2 BRA `(.L_x_412) ;  /* 0x0000000c00482947 */ /* 0x000fea0003800000 */
[--C-:B------:R-:W-:Y:S02]  /*b3a0*/  SHF.R.U32.HI R62, RZ, 0x8, R77.reuse ;  /* 0x00000008ff3e7819 */ /* 0x100fe4000001164d */
[----:B------:R-:W-:Y:S02]  /*b3b0*/  SHF.R.U32.HI R66, RZ, 0x10, R77 ;  /* 0x00000010ff427819 */ /* 0x000fe4000001164d */
[--C-:B------:R-:W-:Y:S01]  /*b3c0*/  SHF.R.U32.HI R60, RZ, 0x8, R73.reuse ;  /* 0x00000008ff3c7819 */ /* 0x100fe20000011649 */
[----:B------:R-:W-:Y:S01]  /*b3d0*/  IMAD.SHL.U32 R62, R62, 0x100, RZ ;  /* 0x000001003e3e7824 */ /* 0x000fe200078e00ff */
[----:B------:R-:W-:Y:S01]  /*b3e0*/  LOP3.LUT R67, R77, 0xff0000ff, RZ, 0xc0, !PT ;  /* 0xff0000ff4d437812 */ /* 0x000fe200078ec0ff */
[----:B------:R-:W-:Y:S01]  /*b3f0*/  IMAD.U32 R66, R66, 0x10000, RZ ;  /* 0x0001000042427824 */ /* 0x000fe200078e00ff */
[----:B------:R-:W-:Y:S01]  /*b400*/  SHF.R.U32.HI R64, RZ, 0x10, R73 ;  /* 0x00000010ff407819 */ /* 0x000fe20000011649 */
[----:B------:R-:W-:Y:S01]  /*b410*/  IMAD.SHL.U32 R60, R60, 0x100, RZ ;  /* 0x000001003c3c7824 */ /* 0x000fe200078e00ff */
[----:B------:R-:W-:-:S02]  /*b420*/  LOP3.LUT R67, R67, 0xff00, R62, 0xf8, !PT ;  /* 0x0000ff0043437812 */ /* 0x000fc400078ef83e */
[----:B------:R-:W-:Y:S01]  /*b430*/  LOP3.LUT R65, R73, 0xff0000ff, RZ, 0xc0, !PT ;  /* 0xff0000ff49417812 */ /* 0x000fe200078ec0ff */
[----:B------:R-:W-:Y:S01]  /*b440*/  IMAD.U32 R64, R64, 0x10000, RZ ;  /* 0x0001000040407824 */ /* 0x000fe200078e00ff */
[----:B------:R-:W-:Y:S02]  /*b450*/  LOP3.LUT R66, R67, 0xff0000, R66, 0xf8, !PT ;  /* 0x00ff000043427812 */ /* 0x000fe400078ef842 */
[----:B--2---:R-:W-:Y:S02]  /*b460*/  MOV R67, R53 ;  /* 0x0000003500437202 */ /* 0x004fe40000000f00 */
[----:B------:R-:W-:Y:S02]  /*b470*/  LOP3.LUT R65, R65, 0xff00, R60, 0xf8, !PT ;  /* 0x0000ff0041417812 */ /* 0x000fe400078ef83c */
[----:B------:R-:W-:Y:S02]  /*b480*/  F2FP.F16.E4M3.UNPACK_B R68, R67 ;  /* 0x00000043ff44723e */ /* 0x000fe400020006ff */
[----:B------:R-:W-:-:S02]  /*b490*/  F2FP.F16.E4M3.UNPACK_B R70, R66 ;  /* 0x00000042ff46723e */ /* 0x000fc400020006ff */
[----:B------:R-:W-:Y:S01]  /*b4a0*/  LOP3.LUT R64, R65, 0xff0000, R64, 0xf8, !PT ;  /* 0x00ff000041407812 */ /* 0x000fe200078ef840 */
[----:B------:R-:W-:Y:S01]  /*b4b0*/  HADD2.F32 R60, -RZ, R68.H0_H0 ;  /* 0x20000044ff3c7230 */ /* 0x000fe20000004100 */
[----:B0-----:R-:W-:Y:S01]  /*b4c0*/  F2FP.F16.E4M3.UNPACK_B R62, R49 ;  /* 0x00000031ff3e723e */ /* 0x001fe200020006ff */
[----:B------:R-:W-:Y:S01]  /*b4d0*/  HADD2.F32 R71, -RZ, R70.H0_H0 ;  /* 0x20000046ff477230 */ /* 0x000fe20000004100 */
[-C--:B------:R-:W-:Y:S01]  /*b4e0*/  F2FP.F16.E4M3.UNPACK_B R53, R64.reuse ;  /* 0x00000040ff35723e */ /* 0x080fe200020006ff */
[----:B------:R-:W-:Y:S01]  /*b4f0*/  HADD2.F32 R68, -RZ, R68.H1_H1 ;  /* 0x30000044ff447230 */ /* 0x000fe20000004100 */
[----:B------:R-:W-:Y:S01]  /*b500*/  F2FP.F16.E4M3.UNPACK_B R67, R67.H1 ;  /* 0x00000043ff43723e */ /* 0x000fe200030006ff */
[--C-:B------:R-:W-:Y:S02]  /*b510*/  HADD2.F32 R65, -RZ, R62.reuse.H0_H0 ;  /* 0x2000003eff417230 */ /* 0x100fe40000004100 */
[----:B------:R-:W-:Y:S01]  /*b520*/  FMUL.FTZ R72, R60, R71 ;  /* 0x000000473c487220 */ /* 0x000fe20000410000 */
[----:B------:R-:W-:Y:S01]  /*b530*/  HADD2.F32 R69, -RZ, R53.H0_H0 ;  /* 0x20000035ff457230 */ /* 0x000fe20000004100 */
[----:B------:R-:W-:Y:S01]  /*b540*/  F2FP.F16.E4M3.UNPACK_B R64, R64.H1 ;  /* 0x00000040ff40723e */ /* 0x000fe200030006ff */
[----:B------:R-:W-:-:S02]  /*b550*/  HADD2.F32 R62, -RZ, R62.H1_H1 ;  /* 0x3000003eff3e7230 */ /* 0x000fc40000004100 */
[C---:B------:R-:W-:Y:S01]  /*b560*/  FMUL.FTZ R71, R65.reuse, R71 ;  /* 0x0000004741477220 */ /* 0x040fe20000410000 */
[----:B------:R-:W-:Y:S02]  /*b570*/  HADD2.F32 R53, -RZ, R53.H1_H1 ;  /* 0x30000035ff357230 */ /* 0x000fe40000004100 */
[----:B------:R-:W-:Y:S01]  /*b580*/  FFMA.FTZ R65, R65, R69, -R72 ;  /* 0x0000004541417223 */ /* 0x000fe20000010848 */
[----:B------:R-:W-:Y:S01]  /*b590*/  F2FP.F16.E4M3.UNPACK_B R73, R51 ;  /* 0x00000033ff49723e */ /* 0x000fe200020006ff */
[----:B------:R-:W-:Y:S01]  /*b5a0*/  FFMA.FTZ R60, R60, R69, R71 ;  /* 0x000000453c3c7223 */ /* 0x000fe20000010047 */
[----:B------:R-:W-:Y:S02]  /*b5b0*/  HADD2.F32 R69, -RZ, R70.H1_H1 ;  /* 0x30000046ff457230 */ /* 0x000fe40000004100 */
[--C-:B------:R-:W-:Y:S02]  /*b5c0*/  HADD2.F32 R70, -RZ, R64.reuse.H0_H0 ;  /* 0x20000040ff467230 */ /* 0x100fe40000004100 */
[----:B------:R-:W-:-:S02]  /*b5d0*/  HADD2.F32 R64, -RZ, R64.H1_H1 ;  /* 0x30000040ff407230 */ /* 0x000fc40000004100 */
[-C--:B------:R-:W-:Y:S01]  /*b5e0*/  FMUL.FTZ R71, R68, R69.reuse ;  /* 0x0000004544477220 */ /* 0x080fe20000410000 */
[----:B------:R-:W-:-:S03]  /*b5f0*/  FMUL.FTZ R69, R62, R69 ;  /* 0x000000453e457220 */ /* 0x000fc60000410000 */
[-C--:B------:R-:W-:Y:S01]  /*b600*/  FFMA.FTZ R62, R62, R53.reuse, -R71 ;  /* 0x000000353e3e7223 */ /* 0x080fe20000010847 */
[----:B------:R-:W-:Y:S01]  /*b610*/  FFMA.FTZ R53, R68, R53, R69 ;  /* 0x0000003544357223 */ /* 0x000fe20000010045 */
[----:B------:R-:W-:Y:S02]  /*b620*/  F2FP.F16.E4M3.UNPACK_B R68, R66.H1 ;  /* 0x00000042ff44723e */ /* 0x000fe400030006ff */
[----:B------:R-:W-:Y:S01]  /*b630*/  F2FP.F16.E4M3.UNPACK_B R66, R49.H1 ;  /* 0x00000031ff42723e */ /* 0x000fe200030006ff */
[--C-:B------:R-:W-:Y:S02]  /*b640*/  HADD2.F32 R49, -RZ, R67.reuse.H0_H0 ;  /* 0x20000043ff317230 */ /* 0x100fe40000004100 */
[----:B------:R-:W-:Y:S02]  /*b650*/  HADD2.F32 R72, -RZ, R68.H0_H0 ;  /* 0x20000044ff487230 */ /* 0x000fe40000004100 */
[----:B------:R-:W-:Y:S02]  /*b660*/  HADD2.F32 R71, -RZ, R66.H0_H0 ;  /* 0x20000042ff477230 */ /* 0x000fe40000004100 */
[----:B------:R-:W-:-:S02]  /*b670*/  HADD2.F32 R67, -RZ, R67.H1_H1 ;  /* 0x30000043ff437230 */ /* 0x000fc40000004100 */
[-C--:B------:R-:W-:Y:S01]  /*b680*/  FMUL.FTZ R74, R49, R72.reuse ;  /* 0x00000048314a7220 */ /* 0x080fe20000410000 */
[----:B------:R-:W-:Y:S02]  /*b690*/  HADD2.F32 R68, -RZ, R68.H1_H1 ;  /* 0x30000044ff447230 */ /* 0x000fe40000004100 */
[C---:B------:R-:W-:Y:S01]  /*b6a0*/  FMUL.FTZ R72, R71.reuse, R72 ;  /* 0x0000004847487220 */ /* 0x040fe20000410000 */
[----:B------:R-:W-:Y:S02]  /*b6b0*/  HADD2.F32 R66, -RZ, R66.H1_H1 ;  /* 0x30000042ff427230 */ /* 0x000fe40000004100 */
[----:B------:R-:W-:Y:S01]  /*b6c0*/  FFMA.FTZ R71, R71, R70, -R74 ;  /* 0x0000004647477223 */ /* 0x000fe2000001084a */
[----:B------:R-:W-:Y:S01]  /*b6d0*/  FMUL.FTZ R69, R67, R68 ;  /* 0x0000004443457220 */ /* 0x000fe20000410000 */
[----:B------:R-:W-:Y:S01]  /*b6e0*/  FFMA.FTZ R49, R49, R70, R72 ;  /* 0x0000004631317223 */ /* 0x000fe20000010048 */
[C---:B------:R-:W-:Y:S01]  /*b6f0*/  FMUL.FTZ R68, R66.reuse, R68 ;  /* 0x0000004442447220 */ /* 0x040fe20000410000 */
[----:B------:R-:W-:Y:S01]  /*b700*/  SHF.R.U32.HI R72, RZ, 0x10, R79 ;  /* 0x00000010ff487819 */ /* 0x000fe2000001164f */
[-C--:B------:R-:W-:Y:S01]  /*b710*/  FFMA.FTZ R74, R66, R64.reuse, -R69 ;  /* 0x00000040424a7223 */ /* 0x080fe20000010845 */
[----:B------:R-:W-:Y:S01]  /*b720*/  SHF.R.U32.HI R66, RZ, 0x8, R75 ;  /* 0x00000008ff427819 */ /* 0x000fe2000001164b */
[----:B------:R-:W-:Y:S01]  /*b730*/  FFMA.FTZ R64, R67, R64, R68 ;  /* 0x0000004043407223 */ /* 0x000fe20000010044 */
[----:B------:R-:W-:Y:S01]  /*b740*/  SHF.R.U32.HI R68, RZ, 0x8, R79 ;  /* 0x00000008ff447819 */ /* 0x000fe2000001164f */
[----:B------:R-:W-:Y:S01]  /*b750*/  IMAD.U32 R72, R72, 0x10000, RZ ;  /* 0x0001000048487824 */ /* 0x000fe200078e00ff */
[----:B------:R-:W-:Y:S01]  /*b760*/  LOP3.LUT R69, R79, 0xff0000ff, RZ, 0xc0, !PT ;  /* 0xff0000ff4f457812 */ /* 0x000fe200078ec0ff */
[----:B------:R-:W-:Y:S01]  /*b770*/  IMAD.SHL.U32 R66, R66, 0x100, RZ ;  /* 0x0000010042427824 */ /* 0x000fe200078e00ff */
[----:B------:R-:W-:Y:S01]  /*b780*/  SHF.R.U32.HI R70, RZ, 0x10, R75 ;  /* 0x00000010ff467819 */ /* 0x000fe2000001164b */
[----:B------:R-:W-:Y:S01]  /*b790*/  IMAD.SHL.U32 R68, R68, 0x100, RZ ;  /* 0x0000010044447824 */ /* 0x000fe200078e00ff */
[----:B------:R-:W-:-:S02]  /*b7a0*/  LOP3.LUT R67, R75, 0xff0000ff, RZ, 0xc0, !PT ;  /* 0xff0000ff4b437812 */ /* 0x000fc400078ec0ff */
[----:B------:R-:W-:Y:S01]  /*b7b0*/  F2FP.F16.E4M3.UNPACK_B R75, R55 ;  /* 0x00000037ff4b723e */ /* 0x000fe200020006ff */
[----:B------:R-:W-:Y:S01]  /*b7c0*/  IMAD.U32 R70, R70, 0x10000, RZ ;  /* 0x0001000046467824 */ /* 0x000fe200078e00ff */
[----:B------:R-:W-:Y:S02]  /*b7d0*/  LOP3.LUT R69, R69, 0xff00, R68, 0xf8, !PT ;  /* 0x0000ff0045457812 */ /* 0x000fe400078ef844 */
[----:B------:R-:W-:Y:S02]  /*b7e0*/  LOP3.LUT R67, R67, 0xff00, R66, 0xf8, !PT ;  /* 0x0000ff0043437812 */ /* 0x000fe400078ef842 */
[----:B------:R-:W-:Y:S01]  /*b7f0*/  LOP3.LUT R72, R69, 0xff0000, R72, 0xf8, !PT ;  /* 0x00ff000045487812 */ /* 0x000fe200078ef848 */
[----:B------:R-:W-:Y:S01]  /*b800*/  HADD2.F32 R69, -RZ, R73.H0_H0 ;  /* 0x20000049ff457230 */ /* 0x000fe20000004100 */
[----:B------:R-:W-:Y:S01]  /*b810*/  LOP3.LUT R70, R67, 0xff0000, R70, 0xf8, !PT ;  /* 0x00ff000043467812 */ /* 0x000fe200078ef846 */
[--C-:B------:R-:W-:Y:S01]  /*b820*/  HADD2.F32 R67, -RZ, R75.reuse.H0_H0 ;  /* 0x2000004bff437230 */ /* 0x100fe20000004100 */
[----:B------:R-:W-:Y:S01]  /*b830*/  F2FP.F16.E4M3.UNPACK_B R68, R72 ;  /* 0x00000048ff44723e */ /* 0x000fe200020006ff */
[----:B------:R-:W-:Y:S01]  /*b840*/  HADD2.F32 R75, -RZ, R75.H1_H1 ;  /* 0x3000004bff4b7230 */ /* 0x000fe20000004100 */
[----:B------:R-:W-:Y:S01]  /*b850*/  F2FP.F16.E4M3.UNPACK_B R66, R70 ;  /* 0x00000046ff42723e */ /* 0x000fe200020006ff */
[----:B------:R-:W-:Y:S01]  /*b860*/  HADD2.F32 R73, -RZ, R73.H1_H1 ;  /* 0x30000049ff497230 */ /* 0x000fe20000004100 */
[----:B------:R-:W-:Y:S01]  /*b870*/  F2FP.F16.E4M3.UNPACK_B R72, R72.H1 ;  /* 0x00000048ff48723e */ /* 0x000fe200030006ff */
[----:B------:R-:W-:Y:S01]  /*b880*/  HADD2.F32 R78, -RZ, R68.H0_H0 ;  /* 0x20000044ff4e7230 */ /* 0x000fe20000004100 */
[----:B------:R-:W-:Y:S01]  /*b890*/  F2FP.F16.E4M3.UNPACK_B R70, R70.H1 ;  /* 0x00000046ff46723e */ /* 0x000fe200030006ff */
[----:B------:R-:W-:Y:S01]  /*b8a0*/  HADD2.F32 R76, -RZ, R66.H0_H0 ;  /* 0x20000042ff4c7230 */ /* 0x000fe20000004100 */
[----:B------:R-:W-:Y:S01]  /*b8b0*/  F2FP.SATFINITE.E4M3.F32.PACK_AB_MERGE_C R64, R64, R49, RZ ;  /* 0x000000314040723e */ /* 0x000fe200048070ff */
[----:B------:R-:W-:-:S02]  /*b8c0*/  HADD2.F32 R68, -RZ, R68.H1_H1 ;  /* 0x30000044ff447230 */ /* 0x000fc40000004100 */
[-C--:B------:R-:W-:Y:S01]  /*b8d0*/  FMUL.FTZ R80, R67, R78.reuse ;  /* 0x0000004e43507220 */ /* 0x080fe20000410000 */
[----:B------:R-:W-:Y:S01]  /*b8e0*/  FMUL.FTZ R78, R69, R78 ;  /* 0x0000004e454e7220 */ /* 0x000fe20000410000 */
[----:B------:R-:W-:Y:S01]  /*b8f0*/  HADD2.F32 R66, -RZ, R66.H1_H1 ;  /* 0x30000042ff427230 */ /* 0x000fe20000004100 */
[----:B------:R-:W-:Y:S01]  /*b900*/  F2FP.SATFINITE.E4M3.F32.PACK_AB_MERGE_C R53, R53, R60, R64 ;  /* 0x0000003c3535723e */ /* 0x000fe20004807040 */
[-C--:B------:R-:W-:Y:S01]  /*b910*/  FFMA.FTZ R69, R69, R76.reuse, -R80 ;  /* 0x0000004c45457223 */ /* 0x080fe20000010850 */
[----:B------:R-:W-:Y:S01]  /*b920*/  FFMA.FTZ R67, R67, R76, R78 ;  /* 0x0000004c43437223 */ /* 0x000fe2000001004e */
        /* <DEDUP_REMOVED lines=20> */
[----:B------:R-:W-:Y:S01]  /*ba70*/  FFMA.FTZ R72, R75, R70, -R76 ;  /* 0x000000464b487223 */ /* 0x000fe2000001084c */
[----:B------:R-:W-:Y:S01]  /*ba80*/  MOV R75, R52 ;  /* 0x00000034004b7202 */ /* 0x000fe20000000f00 */
[----:B------:R-:W-:Y:S01]  /*ba90*/  IMAD.MOV.U32 R76, RZ, RZ, R48 ;  /* 0x000000ffff4c7224 */ /* 0x000fe200078e0030 */
[----:B------:R-:W-:Y:S01]  /*baa0*/  F2FP.SATFINITE.E4M3.F32.PACK_AB_MERGE_C R48, R74, R71, RZ ;  /* 0x000000474a30723e */ /* 0x000fe200048070ff */
[----:B------:R-:W-:Y:S01]  /*bab0*/  FFMA.FTZ R70, R73, R70, R78 ;  /* 0x0000004649467223 */ /* 0x000fe2000001004e */
[----:B------:R-:W-:Y:S02]  /*bac0*/  F2FP.F16.E4M3.UNPACK_B R52, R132.H1 ;  /* 0x00000084ff34723e */ /* 0x000fe400030006ff */
[-C--:B------:R-:W-:Y:S02]  /*bad0*/  F2FP.F16.E4M3.UNPACK_B R74, R75.reuse.H1 ;  /* 0x0000004bff4a723e */ /* 0x080fe400030006ff */
[----:B------:R-:W-:Y:S01]  /*bae0*/  F2FP.F16.E4M3.UNPACK_B R77, R76.H1 ;  /* 0x0000004cff4d723e */ /* 0x000fe200030006ff */
[--C-:B------:R-:W-:Y:S01]  /*baf0*/  HADD2.F32 R82, -RZ, R52.reuse.H0_H0 ;  /* 0x20000034ff527230 */ /* 0x100fe20000004100 */
[----:B------:R-:W-:Y:S01]  /*bb00*/  F2FP.F16.E4M3.UNPACK_B R78, R130.H1 ;  /* 0x00000082ff4e723e */ /* 0x000fe200030006ff */
[----:B------:R-:W-:Y:S01]  /*bb10*/  HADD2.F32 R79, -RZ, R52.H1_H1 ;  /* 0x30000034ff4f7230 */ /* 0x000fe20000004100 */
[----:B------:R-:W-:Y:S01]  /*bb20*/  F2FP.F16.E4M3.UNPACK_B R132, R132 ;  /* 0x00000084ff84723e */ /* 0x000fe200020006ff */
[--C-:B------:R-:W-:Y:S01]  /*bb30*/  HADD2.F32 R71, -RZ, R74.reuse.H0_H0 ;  /* 0x2000004aff477230 */ /* 0x100fe20000004100 */
[----:B------:R-:W-:Y:S01]  /*bb40*/  F2FP.F16.E4M3.UNPACK_B R75, R75 ;  /* 0x0000004bff4b723e */ /* 0x000fe200020006ff */
[----:B------:R-:W-:Y:S01]  /*bb50*/  HADD2.F32 R52, -RZ, R74.H1_H1 ;  /* 0x3000004aff347230 */ /* 0x000fe20000004100 */
[----:B------:R-:W-:Y:S01]  /*bb60*/  F2FP.F16.E4M3.UNPACK_B R76, R76 ;  /* 0x0000004cff4c723e */ /* 0x000fe200020006ff */
[----:B------:R-:W-:-:S02]  /*bb70*/  HADD2.F32 R73, -RZ, R77.H0_H0 ;  /* 0x2000004dff497230 */ /* 0x000fc40000004100 */
[-C--:B------:R-:W-:Y:S01]  /*bb80*/  FMUL.FTZ R84, R71, R82.reuse ;  /* 0x0000005247547220 */ /* 0x080fe20000410000 */
[----:B------:R-:W-:Y:S02]  /*bb90*/  HADD2.F32 R74, -RZ, R77.H1_H1 ;  /* 0x3000004dff4a7230 */ /* 0x000fe40000004100 */
[-C--:B------:R-:W-:Y:S01]  /*bba0*/  FMUL.FTZ R81, R52, R79.reuse ;  /* 0x0000004f34517220 */ /* 0x080fe20000410000 */
[--C-:B------:R-:W-:Y:S02]  /*bbb0*/  HADD2.F32 R77, -RZ, R78.reuse.H1_H1 ;  /* 0x3000004eff4d7230 */ /* 0x100fe40000004100 */
[----:B------:R-:W-:Y:S01]  /*bbc0*/  FMUL.FTZ R82, R73, R82 ;  /* 0x0000005249527220 */ /* 0x000fe20000410000 */
[----:B------:R-:W-:Y:S02]  /*bbd0*/  HADD2.F32 R80, -RZ, R78.H0_H0 ;  /* 0x2000004eff507230 */ /* 0x000fe40000004100 */
[C---:B------:R-:W-:Y:S01]  /*bbe0*/  FMUL.FTZ R79, R74.reuse, R79 ;  /* 0x0000004f4a4f7220 */ /* 0x040fe20000410000 */
[----:B------:R-:W-:Y:S01]  /*bbf0*/  F2FP.F16.E4M3.UNPACK_B R130, R130 ;  /* 0x00000082ff82723e */ /* 0x000fe200020006ff */
[----:B------:R-:W-:Y:S01]  /*bc00*/  FFMA.FTZ R74, R74, R77, -R81 ;  /* 0x0000004d4a4a7223 */ /* 0x000fe20000010851 */
[----:B------:R-:W-:-:S02]  /*bc10*/  HADD2.F32 R81, -RZ, R132.H0_H0 ;  /* 0x20000084ff517230 */ /* 0x000fc40000004100 */
[-C--:B------:R-:W-:Y:S01]  /*bc20*/  FFMA.FTZ R73, R73, R80.reuse, -R84 ;  /* 0x0000005049497223 */ /* 0x080fe20000010854 */
[----:B------:R-:W-:Y:S01]  /*bc30*/  FFMA.FTZ R71, R71, R80, R82 ;  /* 0x0000005047477223 */ /* 0x000fe20000010052 */
[----:B------:R-:W-:Y:S02]  /*bc40*/  HADD2.F32 R78, -RZ, R75.H0_H0 ;  /* 0x2000004bff4e7230 */ /* 0x000fe40000004100 */
[----:B------:R-:W-:Y:S01]  /*bc50*/  FFMA.FTZ R52, R52, R77, R79 ;  /* 0x0000004d34347223 */ /* 0x000fe2000001004f */
[----:B------:R-:W-:Y:S01]  /*bc60*/  HADD2.F32 R80, -RZ, R76.H0_H0 ;  /* 0x2000004cff507230 */ /* 0x000fe20000004100 */
[----:B------:R-:W-:Y:S01]  /*bc70*/  F2FP.SATFINITE.E4M3.F32.PACK_AB_MERGE_C R74, R74, R73, RZ ;  /* 0x000000494a4a723e */ /* 0x000fe200048070ff */
        /* <DEDUP_REMOVED lines=8> */
[----:B------:R-:W-:Y:S02]  /*bd00*/  HADD2.F32 R79, -RZ, R76.H1_H1 ;  /* 0x3000004cff4f7230 */ /* 0x000fe40000004100 */
[----:B------:R-:W-:Y:S01]  /*bd10*/  FMUL.FTZ R76, R75, R132 ;  /* 0x000000844b4c7220 */ /* 0x000fe20000410000 */
[----:B------:R-:W-:-:S02]  /*bd20*/  F2FP.F16.E4M3.UNPACK_B R81, R133.H1 ;  /* 0x00000085ff51723e */ /* 0x000fc400030006ff */
[----:B------:R-:W-:Y:S01]  /*bd30*/  F2FP.F16.E4M3.UNPACK_B R133, R133 ;  /* 0x00000085ff85723e */ /* 0x000fe200020006ff */
[C---:B------:R-:W-:Y:S01]  /*bd40*/  FFMA.FTZ R76, R79.reuse, R130, -R76 ;  /* 0x000000824f4c7223 */ /* 0x040fe2000001084c */
[----:B------:R-:W-:Y:S01]  /*bd50*/  FMUL.FTZ R132, R79, R132 ;  /* 0x000000844f847220 */ /* 0x000fe20000410000 */
[--C-:B------:R-:W-:Y:S01]  /*bd60*/  HADD2.F32 R85, -RZ, R81.reuse.H0_H0 ;  /* 0x20000051ff557230 */ /* 0x100fe20000004100 */
[----:B------:R-:W-:Y:S01]  /*bd70*/  F2FP.SATFINITE.E4M3.F32.PACK_AB_MERGE_C R55, R72, R55, RZ ;  /* 0x000000374837723e */ /* 0x000fe200048070ff */
[----:B------:R-:W-:Y:S01]  /*bd80*/  HADD2.F32 R81, -RZ, R81.H1_H1 ;  /* 0x30000051ff517230 */ /* 0x000fe20000004100 */
[----:B------:R-:W-:Y:S01]  /*bd90*/  F2FP.SATFINITE.E4M3.F32.PACK_AB_MERGE_C R77, R76, R77, R74 ;  /* 0x0000004d4c4d723e */ /* 0x000fe2000480704a */
[----:B------:R-:W-:Y:S02]  /*bda0*/  IMAD.MOV.U32 R74, RZ, RZ, R54 ;  /* 0x000000ffff4a7224 */ /* 0x000fe400078e0036 */
[----:B------:R-:W-:Y:S01]  /*bdb0*/  FFMA.FTZ R73, R75, R130, R132 ;  /* 0x000000824b497223 */ /* 0x000fe20000010084 */
[----:B------:R-:W-:Y:S01]  /*bdc0*/  IMAD.MOV.U32 R76, RZ, RZ, R50 ;  /* 0x000000ffff4c7224 */ /* 0x000fe200078e0032 */
[----:B------:R-:W-:-:S02]  /*bdd0*/  F2FP.F16.E4M3.UNPACK_B R75, R131.H1 ;  /* 0x00000083ff4b723e */ /* 0x000fc400030006ff */
[----:B------:R-:W-:Y:S02]  /*bde0*/  F2FP.F16.E4M3.UNPACK_B R80, R74.H1 ;  /* 0x0000004aff50723e */ /* 0x000fe400030006ff */
[----:B------:R-:W-:Y:S01]  /*bdf0*/  F2FP.F16.E4M3.UNPACK_B R79, R76.H1 ;  /* 0x0000004cff4f723e */ /* 0x000fe200030006ff */
[----:B------:R-:W-:Y:S01]  /*be00*/  HADD2.F32 R83, -RZ, R75.H0_H0 ;  /* 0x2000004bff537230 */ /* 0x000fe20000004100 */
[----:B------:R-:W-:Y:S01]  /*be10*/  F2FP.F16.E4M3.UNPACK_B R74, R74 ;  /* 0x0000004aff4a723e */ /* 0x000fe200020006ff */
[--C-:B------:R-:W-:Y:S01]  /*be20*/  HADD2.F32 R54, -RZ, R80.reuse.H0_H0 ;  /* 0x20000050ff367230 */ /* 0x100fe20000004100 */
[----:B------:R-:W-:Y:S01]  /*be30*/  F2FP.F16.E4M3.UNPACK_B R76, R76 ;  /* 0x0000004cff4c723e */ /* 0x000fe200020006ff */
[--C-:B------:R-:W-:Y:S01]  /*be40*/  HADD2.F32 R50, -RZ, R79.reuse.H0_H0 ;  /* 0x2000004fff327230 */ /* 0x100fe20000004100 */
[----:B------:R-:W-:Y:S01]  /*be50*/  F2FP.F16.E4M3.UNPACK_B R131, R131 ;  /* 0x00000083ff83723e */ /* 0x000fe200020006ff */
[----:B------:R-:W-:Y:S02]  /*be60*/  HADD2.F32 R80, -RZ, R80.H1_H1 ;  /* 0x30000050ff507230 */ /* 0x000fe40000004100 */
[----:B------:R-:W-:Y:S01]  /*be70*/  FMUL.FTZ R87, R54, R85 ;  /* 0x0000005536577220 */ /* 0x000fe20000410000 */
[----:B------:R-:W-:-:S02]  /*be80*/  HADD2.F32 R79, -RZ, R79.H1_H1 ;  /* 0x3000004fff4f7230 */ /* 0x000fc40000004100 */
[----:B------:R-:W-:Y:S01]  /*be90*/  FMUL.FTZ R85, R50, R85 ;  /* 0x0000005532557220 */ /* 0x000fe20000410000 */
[----:B------:R-:W-:Y:S02]  /*bea0*/  HADD2.F32 R75, -RZ, R75.H1_H1 ;  /* 0x3000004bff4b7230 */ /* 0x000fe40000004100 */
[----:B------:R-:W-:Y:S01]  /*beb0*/  FMUL.FTZ R82, R80, R81 ;  /* 0x0000005150527220 */ /* 0x000fe20000410000 */
[----:B------:R-:W-:Y:S01]  /*bec0*/  FFMA.FTZ R50, R50, R83, -R87 ;  /* 0x0000005332327223 */ /* 0x000fe20000010857 */
[C---:B------:R-:W-:Y:S01]  /*bed0*/  FMUL.FTZ R81, R79.reuse, R81 ;  /* 0x000000514f517220 */ /* 0x040fe20000410000 */
[----:B------:R-:W-:Y:S01]  /*bee0*/  FFMA.FTZ R54, R54, R83, R85 ;  /* 0x0000005336367223 */ /* 0x000fe20000010055 */
[-C--:B------:R-:W-:Y:S01]  /*bef0*/  FFMA.FTZ R79, R79, R75.reuse, -R82 ;  /* 0x0000004b4f4f7223 */ /* 0x080fe20000010852 */
[----:B------:R-:W-:Y:S02]  /*bf00*/  HADD2.F32 R83, -RZ, R76.H0_H0 ;  /* 0x2000004cff537230 */ /* 0x000fe40000004100 */
[----:B------:R-:W-:Y:S01]  /*bf10*/  FFMA.FTZ R75, R80, R75, R81 ;  /* 0x0000004b504b7223 */ /* 0x000fe20000010051 */
[----:B------:R-:W-:Y:S01]  /*bf20*/  HADD2.F32 R80, -RZ, R133.H0_H0 ;  /* 0x20000085ff507230 */ /* 0x000fe20000004100 */
[----:B------:R-:W-:Y:S01]  /*bf30*/  F2FP.SATFINITE.E4M3.F32.PACK_AB_MERGE_C R52, R52, R71, RZ ;  /* 0x000000473434723e */ /* 0x000fe200048070ff */
[----:B------:R-:W-:Y:S01]  /*bf40*/  HADD2.F32 R81, -RZ, R74.H0_H0 ;  /* 0x2000004aff517230 */ /* 0x000fe20000004100 */
[----:B------:R-:W-:Y:S01]  /*bf50*/  F2FP.SATFINITE.E4M3.F32.PACK_AB_MERGE_C R50, R79, R50, RZ ;  /* 0x000000324f32723e */ /* 0x000fe200048070ff */
[----:B------:R-:W-:-:S02]  /*bf60*/  HADD2.F32 R82, -RZ, R131.H0_H0 ;  /* 0x20000083ff527230 */ /* 0x000fc40000004100 */
[-C--:B------:R-:W-:Y:S01]  /*bf70*/  FMUL.FTZ R86, R83, R80.reuse ;  /* 0x0000005053567220 */ /* 0x080fe20000410000 */
[----:B------:R-:W-:Y:S02]  /*bf80*/  HADD2.F32 R133, -RZ, R133.H1_H1 ;  /* 0x30000085ff857230 */ /* 0x000fe40000004100 */
[C---:B------:R-:W-:Y:S01]  /*bf90*/  FMUL.FTZ R84, R81.reuse, R80 ;  /* 0x0000005051547220 */ /* 0x040fe20000410000 */
[----:B------:R-:W-:Y:S02]  /*bfa0*/  HADD2.F32 R74, -RZ, R74.H1_H1 ;  /* 0x3000004aff4a7230 */ /* 0x000fe40000004100 */
[-C--:B------:R-:W-:Y:S01]  /*bfb0*/  FFMA.FTZ R81, R81, R82.reuse, R86 ;  /* 0x0000005251517223 */ /* 0x080fe20000010056 */
[----:B------:R-:W-:Y:S02]  /*bfc0*/  HADD2.F32 R76, -RZ, R76.H1_H1 ;  /* 0x3000004cff4c7230 */ /* 0x000fe40000004100 */
[----:B------:R-:W-:Y:S01]  /*bfd0*/  FFMA.FTZ R80, R83, R82, -R84 ;  /* 0x0000005253507223 */ /* 0x000fe20000010854 */
[----:B------:R-:W-:-:S02]  /*bfe0*/  HADD2.F32 R131, -RZ, R131.H1_H1 ;  /* 0x30000083ff837230 */ /* 0x000fc40000004100 */
[-C--:B------:R-:W-:Y:S01]  /*bff0*/  FMUL.FTZ R83, R74, R133.reuse ;  /* 0x000000854a537220 */ /* 0x080fe20000410000 */
[----:B------:R-:W-:Y:S01]  /*c000*/  F2FP.SATFINITE.E4M3.F32.PACK_AB_MERGE_C R54, R75, R54, RZ ;  /* 0x000000364b36723e */ /* 0x000fe200048070ff */
[----:B------:R-:W-:Y:S01]  /*c010*/  FMUL.FTZ R133, R76, R133 ;  /* 0x000000854c857220 */ /* 0x000fe20000410000 */
[----:B------:R-:W-:Y:S01]  /*c020*/  F2FP.SATFINITE.E4M3.F32.PACK_AB_MERGE_C R70, R70, R51, RZ ;  /* 0x000000334646723e */ /* 0x000fe200048070ff */
[----:B------:R-:W-:Y:S01]  /*c030*/  FFMA.FTZ R83, R76, R131, -R83 ;  /* 0x000000834c537223 */ /* 0x000fe20000010853 */
[----:B------:R-:W-:Y:S01]  /*c040*/  F2FP.SATFINITE.E4M3.F32.PACK_AB_MERGE_C R49, R62, R65, R48 ;  /* 0x000000413e31723e */ /* 0x000fe20004807030 */
[----:B------:R-:W-:Y:S01]  /*c050*/  FFMA.FTZ R74, R74, R131, R133 ;  /* 0x000000834a4a7223 */ /* 0x000fe20000010085 */
[----:B------:R-:W-:Y:S01]  /*c060*/  F2FP.SATFINITE.E4M3.F32.PACK_AB_MERGE_C R51, R68, R69, R55 ;  /* 0x000000454433723e */ /* 0x000fe20004807037 */
[----:B------:R-:W-:Y:S01]  /*c070*/  IMAD.MOV.U32 R48, RZ, RZ, R77 ;  /* 0x000000ffff307224 */ /* 0x000fe200078e004d */
[----:B------:R-:W-:Y:S02]  /*c080*/  F2FP.SATFINITE.E4M3.F32.PACK_AB_MERGE_C R52, R73, R78, R52 ;  /* 0x0000004e4934723e */ /* 0x000fe40004807034 */
[----:B------:R-:W-:-:S02]  /*c090*/  F2FP.SATFINITE.E4M3.F32.PACK_AB_MERGE_C R50, R83, R80, R50 ;  /* 0x000000505332723e */ /* 0x000fc40004807032 */
[----:B------:R-:W-:Y:S02]  /*c0a0*/  F2FP.SATFINITE.E4M3.F32.PACK_AB_MERGE_C R54, R74, R81, R54 ;  /* 0x000000514a36723e */ /* 0x000fe40004807036 */
[----:B------:R-:W-:-:S07]  /*c0b0*/  F2FP.SATFINITE.E4M3.F32.PACK_AB_MERGE_C R55, R66, R67, R70 ;  /* 0x000000434237723e */ /* 0x000fce0004807046 */
.L_x_412:
[----:B------:R-:W-:Y:S05]  /*c0c0*/  BSYNC B1 ;  /* 0x0000000000017941 */ /* 0x000fea0003800000 */
.L_x_411:
[----:B0-----:R0:W-:Y:S01]  /*c0d0*/  STG.E.128 desc[UR42][R58.64], R48 ;  /* 0x000000303a007986 */ /* 0x0011e2000c101d2a */
[----:B------:R-:W-:-:S13]  /*c0e0*/  ISETP.GE.AND P2, PT, R63, R134, PT ;  /* 0x000000863f00720c */ /* 0x000fda0003f46270 */
[----:B------:R-:W-:Y:S05]  /*c0f0*/  @P2 BRA `(.L_x_389) ;  /* 0x00000004006c2947 */ /* 0x000fea0003800000 */
[--C-:B0-----:R-:W-:Y:S02]  /*c100*/  SHF.R.S32.HI R48, RZ, 0x1f, R63.reuse ;  /* 0x0000001fff307819 */ /* 0x101fe4000001143f */
[----:B------:R-:W-:-:S04]  /*c110*/  IADD3 R63, P2, P3, R102, R120, R63 ;  /* 0x00000078663f7210 */ /* 0x000fc80007b5e03f */
[----:B------:R-:W-:Y:S02]  /*c120*/  IADD3.X R48, R42, R61, R48, P2, P3 ;  /* 0x0000003d2a307210 */ /* 0x000fe400017e6430 */
[----:B------:R-:W-:-:S04]  /*c130*/  IADD3 R56, P2, R63, R56, RZ ;  /* 0x000000383f387210 */ /* 0x000fc80007f5e0ff */
[----:B------:R-:W-:-:S05]  /*c140*/  IADD3.X R57, R48, R57, RZ, P2, !PT ;  /* 0x0000003930397210 */ /* 0x000fca00017fe4ff */
[----:B--2---:R0:W-:Y:S01]  /*c150*/  STG.E.128 desc[UR42][R56.64], R52 ;  /* 0x0000003438007986 */ /* 0x0041e2000c101d2a */
[----:B------:R-:W-:Y:S05]  /*c160*/  BRA `(.L_x_389) ;  /* 0x0000000400507947 */ /* 0x000fea0003800000 */
.L_x_352:
[----:B------:R-:W-:-:S06]  /*c170*/  UISETP.NE.AND UP0, UPT, UR46, 0x3, UPT ;  /* 0x000000032e00788c */ /* 0x000fcc000bf05270 */
[----:B------:R-:W-:-:S13]  /*c180*/  PLOP3.LUT P5, PT, PT, PT, UP0, 0x80, 0x0 ;  /* 0x000000000000781c */ /* 0x000fda0003faf008 */
[----:B------:R-:W-:Y:S05]  /*c190*/  @!P5 BRA `(.L_x_413) ;  /* 0x000000000004d947 */ /* 0x000fea0003800000 */
[----:B------:R-:W-:Y:S01]  /*c1a0*/  BPT.TRAP 0x1 ;  /* 0x000000040000795c */ /* 0x000fe20000300000 */
.L_x_413:
[----:B------:R-:W-:Y:S01]  /*c1b0*/  IMAD R112, R232, 0x8, R22 ;  /* 0x00000008e8707824 */ /* 0x000fe200078e0216 */
[----:B------:R-:W-:Y:S01]  /*c1c0*/  SHF.L.U32 R127, R234, 0x1f, RZ ;  /* 0x0000001fea7f7819 */ /* 0x000fe200000006ff */
[-C--:B------:R-:W-:Y:S01]  /*c1d0*/  IMAD R49, R0, R26.reuse, RZ ;  /* 0x0000001a00317224 */ /* 0x080fe200078e02ff */
[----:B------:R-:W-:Y:S01]  /*c1e0*/  SHF.R.S32.HI R48, RZ, 0x1f, R26 ;  /* 0x0000001fff307819 */ /* 0x000fe2000001141a */
[----:B------:R-:W-:Y:S01]  /*c1f0*/  IMAD R117, R26, -0x80, R2 ;  /* 0xffffff801a757824 */ /* 0x000fe200078e0202 */
[----:B------:R-:W1:Y:S01]  /*c200*/  SYNCS.PHASECHK.TRANS64.TRYWAIT P2, [R112+URZ+0x38890], R127 ;  /* 0x0388907f700075a7 */ /* 0x000e62000804017f */
[----:B------:R-:W-:Y:S01]  /*c210*/  IMAD.WIDE.U32 R56, R125, R26, RZ ;  /* 0x0000001a7d387225 */ /* 0x000fe200078e00ff */
[----:B------:R-:W-:Y:S02]  /*c220*/  BSSY B1, `(.L_x_414) ;  /* 0x0000005000017945 */ /* 0x000fe40003800000 */
[----:B------:R-:W-:Y:S01]  /*c230*/  VIMNMX R117, R117, 0x80, PT ;  /* 0x0000008075757848 */ /* 0x000fe20003fe0100 */
[----:B------:R-:W-:-:S04]  /*c240*/  IMAD R49, R48, R125, R49 ;  /* 0x0000007d30317224 */ /* 0x000fc800078e0231 */
[----:B------:R-:W-:Y:S01]  /*c250*/  IMAD.IADD R62, R49, 0x1, R57 ;  /* 0x00000001313e7824 */ /* 0x000fe200078e0239 */
[----:B-1----:R-:W-:Y:S06]  /*c260*/  @!P2 BRA `(.L_x_415) ;  /* 0x000001f00030a947 */ /* 0x002fec0003800000 */
.L_x_673:
[----:B------:R-:W-:Y:S05]  /*c270*/  BSYNC B1 ;  /* 0x0000000000017941 */ /* 0x000fea0003800000 */
.L_x_414:
[----:B------:R-:W-:Y:S01]  /*c280*/  ISETP.GE.AND P2, PT, R23, R117, PT ;  /* 0x000000751700720c */ /* 0x000fe20003f46270 */
[----:B------:R-:W-:-:S12]  /*c290*/  BSSY B1, `(.L_x_416) ;  /* 0x000000c000017945 */ /* 0x000fd80003800000 */
[----:B------:R-:W-:Y:S05]  /*c2a0*/  @P2 BRA `(.L_x_417) ;  /* 0x0000000000282947 */ /* 0x000fea0003800000 */
[----:B------:R-:W2:Y:S01]  /*c2b0*/  @!P0 LDS.128 R48, [R113+0x28400] ;  /* 0x0284000071308984 */ /* 0x000ea20000000c00 */
[----:B0-----:R-:W0:Y:S03]  /*c2c0*/  @!P0 LDC.64 R58, c[0x0][0x2e8] ;  /* 0x0000ba00ff3a8b82 */ /* 0x001e260000000a00 */
[----:B------:R-:W3:Y:S05]  /*c2d0*/  @!P1 LDS.128 R52, [R113+0x2c400] ;  /* 0x02c4000071349984 */ /* 0x000eea0000000c00 */
[----:B------:R-:W4:Y:S01]  /*c2e0*/  @!P1 LDC.64 R60, c[0x0][0x2e8] ;  /* 0x0000ba00ff3c9b82 */ /* 0x000f220000000a00 */
[----:B0-----:R-:W-:-:S04]  /*c2f0*/  @!P0 IADD3 R58, P2, P3, R56, R58, R40 ;  /* 0x0000003a383a8210 */ /* 0x001fc80007b5e028 */
[----:B------:R-:W-:Y:S02]  /*c300*/  @!P0 IADD3.X R59, R62, R59, R45, P2, P3 ;  /* 0x0000003b3e3b8210 */ /* 0x000fe400017e642d */
[----:B----4-:R-:W-:-:S04]  /*c310*/  @!P1 IADD3 R60, P2, P3, R44, R60, R56 ;  /* 0x0000003c2c3c9210 */ /* 0x010fc80007b5e038 */
[----:B------:R-:W-:Y:S01]  /*c320*/  @!P1 IADD3.X R61, R110, R61, R62, P2, P3 ;  /* 0x0000003d6e3d9210 */ /* 0x000fe200017e643e */
[----:B--2---:R2:W-:Y:S04]  /*c330*/  @!P0 STG.E.128 desc[UR42][R58.64], R48 ;  /* 0x000000303a008986 */ /* 0x0045e8000c101d2a */
[----:B---3--:R2:W-:Y:S04]  /*c340*/  @!P1 STG.E.128 desc[UR42][R60.64], R52 ;  /* 0x000000343c009986 */ /* 0x0085e8000c101d2a */
.L_x_417:
[----:B------:R-:W-:Y:S05]  /*c350*/  BSYNC B1 ;  /* 0x0000000000017941 */ /* 0x000fea0003800000 */
.L_x_416:
[----:B--2---:R-:W-:Y:S01]  /*c360*/  VIADD R48, R23, 0x20 ;  /* 0x0000002017307836 */ /* 0x004fe20000000000 */
[----:B------:R-:W-:Y:S04]  /*c370*/  BSSY B1, `(.L_x_418) ;  /* 0x000000f000017945 */ /* 0x000fe80003800000 */
[----:B------:R-:W-:-:S13]  /*c380*/  ISETP.GE.AND P2, PT, R48, R117, PT ;  /* 0x000000753000720c */ /* 0x000fda0003f46270 */
[----:B------:R-:W-:Y:S05]  /*c390*/  @P2 BRA `(.L_x_419) ;  /* 0x0000000000302947 */ /* 0x000fea0003800000 */
[----:B0-----:R-:W0:Y:S01]  /*c3a0*/  @!P0 LDC.64 R58, c[0x0][0x2e8] ;  /* 0x0000ba00ff3a8b82 */ /* 0x001e220000000a00 */
[----:B------:R-:W-:Y:S01]  /*c3b0*/  IADD3 R49, P2, R90, R56, RZ ;  /* 0x000000385a317210 */ /* 0x000fe20007f5e0ff */
[----:B------:R-:W-:Y:S04]  /*c3c0*/  @!P1 LDS.128 R52, [R113+0x2d400] ;  /* 0x02d4000071349984 */ /* 0x000fe80000000c00 */
[----:B------:R-:W-:Y:S02]  /*c3d0*/  IMAD.X R48, R62, 0x1, R91, P2 ;  /* 0x000000013e307824 */ /* 0x000fe400010e065b */
[----:B------:R-:W2:Y:S01]  /*c3e0*/  @!P1 LDC.64 R60, c[0x0][0x2e8] ;  /* 0x0000ba00ff3c9b82 */ /* 0x000ea20000000a00 */
[----:B0-----:R-:W-:-:S04]  /*c3f0*/  @!P0 IADD3 R58, P2, P3, R49, R58, R40 ;  /* 0x0000003a313a8210 */ /* 0x001fc80007b5e028 */
[----:B------:R-:W-:Y:S02]  /*c400*/  @!P0 IADD3.X R59, R48, R59, R45, P2, P3 ;  /* 0x0000003b303b8210 */ /* 0x000fe400017e642d */
[----:B--2---:R-:W-:-:S04]  /*c410*/  @!P1 IADD3 R60, P2, P3, R44, R60, R49 ;  /* 0x0000003c2c3c9210 */ /* 0x004fc80007b5e031 */
[----:B------:R-:W-:Y:S02]  /*c420*/  @!P1 IADD3.X R61, R110, R61, R48, P2, P3 ;  /* 0x0000003d6e3d9210 */ /* 0x000fe400017e6430 */
[----:B------:R-:W0:Y:S04]  /*c430*/  @!P0 LDS.128 R48, [R113+0x29400] ;  /* 0x0294000071308984 */ /* 0x000e280000000c00 */
[----:B0-----:R2:W-:Y:S04]  /*c440*/  @!P0 STG.E.128 desc[UR42][R58.64], R48 ;  /* 0x000000303a008986 */ /* 0x0015e8000c101d2a */
[----:B------:R2:W-:Y:S02]  /*c450*/  @!P1 STG.E.128 desc[UR42][R60.64], R52 ;  /* 0x000000343c009986 */ /* 0x0005e4000c101d2a */
.L_x_419:
[----:B------:R-:W-:Y:S05]  /*c460*/  BSYNC B1 ;  /* 0x0000000000017941 */ /* 0x000fea0003800000 */
.L_x_418:
[----:B--2---:R-:W-:Y:S01]  /*c470*/  IADD3 R48, R23, 0x40, RZ ;  /* 0x0000004017307810 */ /* 0x004fe20007ffe0ff */
[----:B------:R-:W-:Y:S03]  /*c480*/  BSSY B1, `(.L_x_420) ;  /* 0x000000f000017945 */ /* 0x000fe60003800000 */
[----:B------:R-:W-:-:S13]  /*c490*/  ISETP.GE.AND P2, PT, R48, R117, PT ;  /* 0x000000753000720c */ /* 0x000fda0003f46270 */
[----:B------:R-:W-:Y:S05]  /*c4a0*/  @P2 BRA `(.L_x_421) ;  /* 0x0000000000302947 */ /* 0x000fea0003800000 */
[----:B0-----:R-:W0:Y:S01]  /*c4b0*/  @!P0 LDC.64 R58, c[0x0][0x2e8] ;  /* 0x0000ba00ff3a8b82 */ /* 0x001e220000000a00 */
[----:B------:R-:W-:Y:S01]  /*c4c0*/  LEA R49, P2, R104, R56, 0x6 ;  /* 0x0000003868317211 */ /* 0x000fe200078430ff */
        /* <DEDUP_REMOVED lines=10> */
.L_x_421:
[----:B------:R-:W-:Y:S05]  /*c570*/  BSYNC B1 ;  /* 0x0000000000017941 */ /* 0x000fea0003800000 */
.L_x_420:
[----:B--2---:R-:W-:-:S05]  /*c580*/  VIADD R48, R23, 0x60 ;  /* 0x0000006017307836 */ /* 0x004fca0000000000 */
[----:B------:R-:W-:-:S13]  /*c590*/  ISETP.GE.AND P2, PT, R48, R117, PT ;  /* 0x000000753000720c */ /* 0x000fda0003f46270 */
[----:B------:R-:W-:Y:S05]  /*c5a0*/  @P2 BRA `(.L_x_389) ;  /* 0x0000000000402947 */ /* 0x000fea0003800000 */
[----:B------:R-:W2:Y:S01]  /*c5b0*/  LDC.64 R50, c[0x0][0x300] ;  /* 0x0000c000ff327b82 */ /* 0x000ea20000000a00 */
[----:B0-----:R-:W-:Y:S01]  /*c5c0*/  IMAD.MOV.U32 R58, RZ, RZ, R56 ;  /* 0x000000ffff3a7224 */ /* 0x001fe200078e0038 */
[----:B------:R-:W-:Y:S01]  /*c5d0*/  @!P1 LDS.128 R52, [R113+0x2f400] ;  /* 0x02f4000071349984 */ /* 0x000fe20000000c00 */
[----:B------:R-:W-:-:S05]  /*c5e0*/  IMAD.MOV.U32 R59, RZ, RZ, R62 ;  /* 0x000000ffff3b7224 */ /* 0x000fca00078e003e */
[----:B------:R-:W0:Y:S01]  /*c5f0*/  @!P0 LDC.64 R48, c[0x0][0x2e8] ;  /* 0x0000ba00ff308b82 */ /* 0x000e220000000a00 */
[----:B--2---:R-:W-:-:S04]  /*c600*/  IMAD.WIDE.U32 R58, R50, 0x60, R58 ;  /* 0x00000060323a7825 */ /* 0x004fc800078e003a */
[----:B------:R-:W-:Y:S01]  /*c610*/  IMAD R51, R51, 0x60, RZ ;  /* 0x0000006033337824 */ /* 0x000fe200078e02ff */
[----:B0-----:R-:W-:-:S04]  /*c620*/  @!P0 IADD3 R56, P2, P3, R58, R48, R40 ;  /* 0x000000303a388210 */ /* 0x001fc80007b5e028 */
[----:B------:R-:W-:-:S04]  /*c630*/  IADD3 R50, R59, R51, RZ ;  /* 0x000000333b327210 */ /* 0x000fc80007ffe0ff */
[----:B------:R-:W-:Y:S02]  /*c640*/  @!P0 IADD3.X R57, R50, R49, R45, P2, P3 ;  /* 0x0000003132398210 */ /* 0x000fe400017e642d */
[----:B------:R-:W0:Y:S02]  /*c650*/  @!P1 LDC.64 R48, c[0x0][0x2e8] ;  /* 0x0000ba00ff309b82 */ /* 0x000e240000000a00 */
[----:B0-----:R-:W-:-:S04]  /*c660*/  @!P1 IADD3 R58, P2, P3, R44, R48, R58 ;  /* 0x000000302c3a9210 */ /* 0x001fc80007b5e03a */
[----:B------:R-:W-:Y:S02]  /*c670*/  @!P1 IADD3.X R59, R110, R49, R50, P2, P3 ;  /* 0x000000316e3b9210 */ /* 0x000fe400017e6432 */
[----:B------:R-:W0:Y:S04]  /*c680*/  @!P0 LDS.128 R48, [R113+0x2b400] ;  /* 0x02b4000071308984 */ /* 0x000e280000000c00 */
[----:B0-----:R2:W-:Y:S04]  /*c690*/  @!P0 STG.E.128 desc[UR42][R56.64], R48 ;  /* 0x0000003038008986 */ /* 0x0015e8000c101d2a */
[----:B------:R2:W-:Y:S02]  /*c6a0*/  @!P1 STG.E.128 desc[UR42][R58.64], R52 ;  /* 0x000000343a009986 */ /* 0x0005e4000c101d2a */
.L_x_389:
[----:B------:R-:W-:Y:S05]  /*c6b0*/  BSYNC B0 ;  /* 0x0000000000007941 */ /* 0x000fea0003800000 */
.L_x_351:
[----:B0-234-:R-:W0:Y:S01]  /*c6c0*/  S2R R48, SR_TID.X ;  /* 0x0000000000307919 */ /* 0x01de220000002100 */
[----:B------:R-:W-:Y:S01]  /*c6d0*/  @!PT LDS RZ, [RZ] ;  /* 0x00000000fffff984 */ /* 0x000fe20000000800 */
[----:B------:R-:W-:Y:S01]  /*c6e0*/  @!PT LDS RZ, [RZ] ;  /* 0x00000000fffff984 */ /* 0x000fe20000000800 */
[----:B------:R-:W-:Y:S01]  /*c6f0*/  @!PT LDS RZ, [RZ] ;  /* 0x00000000fffff984 */ /* 0x000fe20000000800 */
[----:B------:R-:W-:Y:S01]  /*c700*/  @!PT LDS RZ, [RZ] ;  /* 0x00000000fffff984 */ /* 0x000fe20000000800 */
[----:B------:R2:W-:Y:S06]  /*c710*/  MEMBAR.ALL.CTA ;  /* 0x0000000000007992 */ /* 0x0005ec0000008000 */
[----:B--2---:R-:W2:Y:S01]  /*c720*/  FENCE.VIEW.ASYNC.S ;  /* 0x00000000000073c6 */ /* 0x004ea20000000000 */
[----:B------:R-:W-:Y:S05]  /*c730*/  WARPSYNC.ALL ;  /* 0x0000000000007948 */ /* 0x000fea0003800000 */
[----:B------:R-:W-:Y:S01]  /*c740*/  BSSY B0, `(.L_x_422) ;  /* 0x0000009000007945 */ /* 0x000fe20003800000 */
[----:B0-----:R-:W-:Y:S01]  /*c750*/  LOP3.LUT R48, R48, 0x7f, RZ, 0xc0, !PT ;  /* 0x0000007f30307812 */ /* 0x001fe200078ec0ff */
[----:B--2---:R0:W-:Y:S03]  /*c760*/  BAR.SYNC.DEFER_BLOCKING R124, 0x80 ;  /* 0x0002007c0000751d */ /* 0x0041e60000010000 */
[----:B------:R-:W-:-:S13]  /*c770*/  ISETP.NE.AND P2, PT, R48, RZ, PT ;  /* 0x000000ff3000720c */ /* 0x000fda0003f45270 */
[----:B------:R-:W-:-:S05]  /*c780*/  @!P2 VIADD R48, R112, 0x388a0 ;  /* 0x000388a07030a836 */ /* 0x000fca0000000000 */
[----:B------:R-:W-:-:S04]  /*c790*/  @!P2 PRMT R48, RZ, 0x654, R48 ;  /* 0x00000654ff30a816 */ /* 0x000fc80000000030 */
[----:B------:R0:W-:Y:S01]  /*c7a0*/  @!P2 SYNCS.ARRIVE.TRANS64.RED.A1T0 RZ, [R48+URZ], RZ ;  /* 0x000000ff30ffa9a7 */ /* 0x0001e2000810043f */
[----:B------:R-:W-:Y:S05]  /*c7b0*/  @!P5 BRA `(.L_x_423) ;  /* 0x000000000004d947 */ /* 0x000fea0003800000 */
[----:B------:R-:W-:Y:S01]  /*c7c0*/  BPT.TRAP 0x1 ;  /* 0x000000040000795c */ /* 0x000fe20000300000 */
.L_x_423:
[----:B------:R-:W-:Y:S05]  /*c7d0*/  BSYNC B0 ;  /* 0x0000000000007941 */ /* 0x000fea0003800000 */
.L_x_422:
[----:B------:R-:W2:Y:S01]  /*c7e0*/  SYNCS.PHASECHK.TRANS64.TRYWAIT P3, [R112+URZ+0x388b0], R127 ;  /* 0x0388b07f700075a7 */ /* 0x000ea2000806017f */
[----:B------:R-:W-:Y:S01]  /*c7f0*/  ULDC UR38, c[0x0][0x2f4] ;  /* 0x0000bd0000267ab9 */ /* 0x000fe20000000800 */
[----:B------:R-:W-:Y:S01]  /*c800*/  ULDC.64 UR44, c[0x0][0x328] ;  /* 0x0000ca00002c7ab9 */ /* 0x000fe20000000a00 */
[----:B------:R-:W-:Y:S01]  /*c810*/  ULDC.64 UR40, c[0x0][0x318] ;  /* 0x0000c60000287ab9 */ /* 0x000fe20000000a00 */
[----:B------:R-:W-:Y:S01]  /*c820*/  BSSY B0, `(.L_x_424) ;  /* 0x0000003000007945 */ /* 0x000fe20003800000 */
[----:B------:R-:W-:-:S03]  /*c830*/  IMAD.WIDE R52, R26, 0x80, R88 ;  /* 0x000000801a347825 */ /* 0x000fc600078e0258 */
[----:B--2---:R-:W-:Y:S05]  /*c840*/  @!P3 BRA `(.L_x_425) ;  /* 0x000001e800ccb947 */ /* 0x004fea0003800000 */
.L_x_674:
[----:B------:R-:W-:Y:S05]  /*c850*/  BSYNC B0 ;  /* 0x0000000000007941 */ /* 0x000fea0003800000 */
.L_x_424:
[----:B------:R-:W-:Y:S01]  /*c860*/  ISETP.GE.AND P3, PT, R23, R117, PT ;  /* 0x000000751700720c */ /* 0x000fe20003f66270 */
[----:B------:R-:W-:-:S12]  /*c870*/  BSSY B0, `(.L_x_426) ;  /* 0x000000f000007945 */ /* 0x000fd80003800000 */
[----:B------:R-:W-:Y:S05]  /*c880*/  @P3 BRA `(.L_x_427) ;  /* 0x0000000000343947 */ /* 0x000fea0003800000 */
[----:B0-----:R-:W-:Y:S02]  /*c890*/  IMAD.MOV.U32 R48, RZ, RZ, R100 ;  /* 0x000000ffff307224 */ /* 0x001fe400078e0064 */
[----:B------:R-:W-:Y:S02]  /*c8a0*/  IMAD.MOV.U32 R49, RZ, RZ, R111 ;  /* 0x000000ffff317224 */ /* 0x000fe400078e006f */
[----:B------:R-:W-:Y:S02]  /*c8b0*/  IMAD R51, R53, UR44, RZ ;  /* 0x0000002c35337c24 */ /* 0x000fe4000f8e02ff */
[----:B------:R-:W-:-:S04]  /*c8c0*/  IMAD.WIDE.U32 R48, R52, UR44, R48 ;  /* 0x0000002c34307c25 */ /* 0x000fc8000f8e0030 */
[----:B------:R-:W-:Y:S01]  /*c8d0*/  IMAD R51, R52, UR45, R51 ;  /* 0x0000002d34337c24 */ /* 0x000fe2000f8e0233 */
[----:B------:R-:W-:-:S04]  /*c8e0*/  IADD3 R54, P3, R48, UR40, RZ ;  /* 0x0000002830367c10 */ /* 0x000fc8000ff7e0ff */
[----:B------:R-:W-:Y:S02]  /*c8f0*/  IADD3.X R55, R49, UR41, R51, P3, !PT ;  /* 0x0000002931377c10 */ /* 0x000fe40009ffe433 */
[----:B------:R-:W-:-:S13]  /*c900*/  ISETP.GE.AND P3, PT, R16, UR38, PT ;  /* 0x0000002610007c0c */ /* 0x000fda000bf66270 */
[----:B------:R-:W0:Y:S04]  /*c910*/  @!P3 LDS.128 R48, [R113+0x10400] ;  /* 0x010400007130b984 */ /* 0x000e280000000c00 */
[----:B0-----:R-:W-:Y:S01]  /*c920*/  @!P3 STG.E.128 desc[UR42][R54.64], R48 ;  /* 0x000000303600b986 */ /* 0x001fe2000c101d2a */
[----:B------:R-:W-:-:S13]  /*c930*/  ISETP.GE.AND P3, PT, R5, UR38, PT ;  /* 0x0000002605007c0c */ /* 0x000fda000bf66270 */
[----:B------:R-:W0:Y:S04]  /*c940*/  @!P3 LDS.128 R48, [R113+0x14400] ;  /* 0x014400007130b984 */ /* 0x000e280000000c00 */
[----:B0-----:R3:W-:Y:S02]  /*c950*/  @!P3 STG.E.128 desc[UR42][R54.64+0x80], R48 ;  /* 0x000080303600b986 */ /* 0x0017e4000c101d2a */
.L_x_427:
[----:B------:R-:W-:Y:S05]  /*c960*/  BSYNC B0 ;  /* 0x0000000000007941 */ /* 0x000fea0003800000 */
.L_x_426:
[----:B0--3--:R-:W-:Y:S01]  /*c970*/  VIADD R48, R23, 0x20 ;  /* 0x0000002017307836 */ /* 0x009fe20000000000 */
[----:B------:R-:W-:Y:S04]  /*c980*/  BSSY B0, `(.L_x_428) ;  /* 0x0000012000007945 */ /* 0x000fe80003800000 */
[----:B------:R-:W-:-:S13]  /*c990*/  ISETP.GE.AND P3, PT, R48, R117, PT ;  /* 0x000000753000720c */ /* 0x000fda0003f66270 */
[----:B------:R-:W-:Y:S05]  /*c9a0*/  @P3 BRA `(.L_x_429) ;  /* 0x00000000003c3947 */ /* 0x000fea0003800000 */
[----:B------:R-:W-:Y:S01]  /*c9b0*/  IADD3 R51, P3, R52, 0x20, RZ ;  /* 0x0000002034337810 */ /* 0x000fe20007f7e0ff */
[----:B------:R-:W-:Y:S02]  /*c9c0*/  IMAD.MOV.U32 R48, RZ, RZ, R100 ;  /* 0x000000ffff307224 */ /* 0x000fe400078e0064 */
[----:B------:R-:W-:Y:S01]  /*c9d0*/  IMAD.MOV.U32 R49, RZ, RZ, R111 ;  /* 0x000000ffff317224 */ /* 0x000fe200078e006f */
[----:B------:R-:W-:Y:S01]  /*c9e0*/  IADD3.X R50, RZ, R53, RZ, P3, !PT ;  /* 0x00000035ff327210 */ /* 0x000fe20001ffe4ff */
[----:B------:R-:W-:-:S04]  /*c9f0*/  IMAD.WIDE.U32 R48, R51, UR44, R48 ;  /* 0x0000002c33307c25 */ /* 0x000fc8000f8e0030 */
[----:B------:R-:W-:Y:S01]  /*ca00*/  IMAD R50, R50, UR44, RZ ;  /* 0x0000002c32327c24 */ /* 0x000fe2000f8e02ff */
[----:B------:R-:W-:-:S03]  /*ca10*/  IADD3 R54, P3, R48, UR40, RZ ;  /* 0x0000002830367c10 */ /* 0x000fc6000ff7e0ff */
[----:B------:R-:W-:-:S05]  /*ca20*/  IMAD R51, R51, UR45, R50 ;  /* 0x0000002d33337c24 */ /* 0x000fca000f8e0232 */
[----:B------:R-:W-:Y:S02]  /*ca30*/  IADD3.X R55, R49, UR41, R51, P3, !PT ;  /* 0x0000002931377c10 */ /* 0x000fe40009ffe433 */
[----:B------:R-:W-:-:S13]  /*ca40*/  ISETP.GE.AND P3, PT, R16, UR38, PT ;  /* 0x0000002610007c0c */ /* 0x000fda000bf66270 */
[----:B------:R-:W0:Y:S04]  /*ca50*/  @!P3 LDS.128 R48, [R113+0x11400] ;  /* 0x011400007130b984 */ /* 0x000e280000000c00 */
[----:B0-----:R-:W-:Y:S01]  /*ca60*/  @!P3 STG.E.128 desc[UR42][R54.64], R48 ;  /* 0x000000303600b986 */ /* 0x001fe2000c101d2a */
[----:B------:R-:W-:-:S13]  /*ca70*/  ISETP.GE.AND P3, PT, R5, UR38, PT ;  /* 0x0000002605007c0c */ /* 0x000fda000bf66270 */
[----:B------:R-:W0:Y:S04]  /*ca80*/  @!P3 LDS.128 R48, [R113+0x15400] ;  /* 0x015400007130b984 */ /* 0x000e280000000c00 */
[----:B0-----:R0:W-:Y:S02]  /*ca90*/  @!P3 STG.E.128 desc[UR42][R54.64+0x80], R48 ;  /* 0x000080303600b986 */ /* 0x0011e4000c101d2a */
.L_x_429:
[----:B------:R-:W-:Y:S05]  /*caa0*/  BSYNC B0 ;  /* 0x0000000000007941 */ /* 0x000fea0003800000 */
.L_x_428:
[----:B0-----:R-:W-:Y:S01]  /*cab0*/  VIADD R48, R23, 0x40 ;  /* 0x0000004017307836 */ /* 0x001fe20000000000 */
[----:B------:R-:W-:Y:S04]  /*cac0*/  BSSY B0, `(.L_x_430) ;  /* 0x0000012000007945 */ /* 0x000fe80003800000 */
[----:B------:R-:W-:-:S13]  /*cad0*/  ISETP.GE.AND P3, PT, R48, R117, PT ;  /* 0x000000753000720c */ /* 0x000fda0003f66270 */
[----:B------:R-:W-:Y:S05]  /*cae0*/  @P3 BRA `(.L_x_431) ;  /* 0x00000000003c3947 */ /* 0x000fea0003800000 */
[----:B------:R-:W-:Y:S01]  /*caf0*/  IADD3 R51, P3, R52, 0x40, RZ ;  /* 0x0000004034337810 */ /* 0x000fe20007f7e0ff */
[----:B------:R-:W-:Y:S01]  /*cb00*/  IMAD.MOV.U32 R49, RZ, RZ, R111 ;  /* 0x000000ffff317224 */ /* 0x000fe200078e006f */
[----:B------:R-:W-:-:S03]  /*cb10*/  MOV R48, R100 ;  /* 0x0000006400307202 */ /* 0x000fc60000000f00 */
[----:B------:R-:W-:Y:S02]  /*cb20*/  IMAD.X R50, RZ, RZ, R53, P3 ;  /* 0x000000ffff327224 */ /* 0x000fe400018e0635 */
        /* <DEDUP_REMOVED lines=11> */
.L_x_431:
[----:B------:R-:W-:Y:S05]  /*cbe0*/  BSYNC B0 ;  /* 0x0000000000007941 */ /* 0x000fea0003800000 */
.L_x_430:
        /* <DEDUP_REMOVED lines=9> */
[----:B------:R-:W-:-:S04]  /*cc80*/  IMAD R52, R52, UR44, RZ ;  /* 0x0000002c34347c24 */ /* 0x000fc8000f8e02ff */
        /* <DEDUP_REMOVED lines=9> */
.L_x_433:
[----:B------:R-:W-:Y:S05]  /*cd20*/  BSYNC B0 ;  /* 0x0000000000007941 */ /* 0x000fea0003800000 */
.L_x_432:
[----:B0-----:R-:W3:Y:S01]  /*cd30*/  LDL R48, [R1+0x10] ;  /* 0x0000100001307983 */ /* 0x001ee20000100800 */
[----:B-12---:R-:W-:Y:S02]  /*cd40*/  @!P2 VIADD R112, R112, 0x388c0 ;  /* 0x000388c07070a836 */ /* 0x006fe40000000000 */
[----:B------:R-:W-:Y:S01]  /*cd50*/  VIADD R232, R232, 0x1 ;  /* 0x00000001e8e87836 */ /* 0x000fe20000000000 */
[----:B------:R-:W-:Y:S01]  /*cd60*/  @!PT LDS RZ, [RZ] ;  /* 0x00000000fffff984 */ /* 0x000fe20000000800 */
[----:B------:R-:W-:Y:S01]  /*cd70*/  @!PT LDS RZ, [RZ] ;  /* 0x00000000fffff984 */ /* 0x000fe20000000800 */
[----:B------:R-:W-:Y:S01]  /*cd80*/  @!PT LDS RZ, [RZ] ;  /* 0x00000000fffff984 */ /* 0x000fe20000000800 */
[----:B------:R-:W-:Y:S01]  /*cd90*/  @!PT LDS RZ, [RZ] ;  /* 0x00000000fffff984 */ /* 0x000fe20000000800 */
[----:B------:R0:W-:Y:S06]  /*cda0*/  MEMBAR.ALL.CTA ;  /* 0x0000000000007992 */ /* 0x0001ec0000008000 */
[----:B0-----:R-:W0:Y:S01]  /*cdb0*/  FENCE.VIEW.ASYNC.S ;  /* 0x00000000000073c6 */ /* 0x001e220000000000 */
[----:B------:R-:W-:Y:S01]  /*cdc0*/  @!P2 PRMT R112, RZ, 0x654, R112 ;  /* 0x00000654ff70a816 */ /* 0x000fe20000000070 */
[----:B0-----:R0:W-:Y:S06]  /*cdd0*/  BAR.SYNC.DEFER_BLOCKING R124, 0x80 ;  /* 0x0002007c0000751d */ /* 0x0011ec0000010000 */
[----:B------:R0:W-:Y:S01]  /*cde0*/  @!P2 SYNCS.ARRIVE.TRANS64.RED.A1T0 RZ, [R112+URZ], RZ ;  /* 0x000000ff70ffa9a7 */ /* 0x0001e2000810043f */
[----:B------:R-:W-:-:S04]  /*cdf0*/  ISETP.NE.AND P2, PT, R232, 0x2, PT ;  /* 0x00000002e800780c */ /* 0x000fc80003f45270 */
[----:B------:R-:W-:Y:S02]  /*ce00*/  SEL R49, RZ, 0x1, P2 ;  /* 0x00000001ff317807 */ /* 0x000fe40001000000 */
[----:B------:R-:W-:Y:S02]  /*ce10*/  SEL R232, R232, RZ, P2 ;  /* 0x000000ffe8e87207 */ /* 0x000fe40001000000 */
[----:B------:R-:W-:Y:S02]  /*ce20*/  LOP3.LUT R234, R234, R49, RZ, 0x3c, !PT ;  /* 0x00000031eaea7212 */ /* 0x000fe400078e3cff */
[----:B---3--:R-:W-:-:S13]  /*ce30*/  LOP3.LUT P3, RZ, R48, 0x4, RZ, 0xc0, !PT ;  /* 0x0000000430ff7812 */ /* 0x008fda000786c0ff */
[----:B0-----:R-:W-:Y:S05]  /*ce40*/  @P3 BRA `(.L_x_434) ;  /* 0xffffff6000d83947 */ /* 0x001fea000383ffff */
[----:B------:R-:W0:Y:S01]  /*ce50*/  S2R R48, SR_TID.X ;  /* 0x0000000000307919 */ /* 0x000e220000002100 */
[----:B------:R-:W-:Y:S02]  /*ce60*/  PLOP3.LUT P0, PT, PT, PT, PT, 0x8, 0x0 ;  /* 0x000000000000781c */ /* 0x000fe40003f0e170 */
[----:B0-----:R-:W-:-:S04]  /*ce70*/  SHF.R.U32.HI R48, RZ, 0x7, R48 ;  /* 0x00000007ff307819 */ /* 0x001fc80000011630 */
[----:B------:R-:W-:-:S13]  /*ce80*/  ISETP.NE.AND P3, PT, R48, 0x1, PT ;  /* 0x000000013000780c */ /* 0x000fda0003f65270 */
[----:B------:R-:W-:Y:S06]  /*ce90*/  @!P3 BAR.ARV 0x9, 0x100 ;  /* 0x024400000000bb1d */ /* 0x000fec0000002000 */
.L_x_346:
[----:B------:R-:W-:Y:S01]  /*cea0*/  IMAD.MOV.U32 R3, RZ, RZ, RZ ;  /* 0x000000ffff037224 */ /* 0x000fe200078e00ff */
[----:B------:R-:W-:Y:S06]  /*ceb0*/  @P0 BRA `(.L_x_435) ;  /* 0x00000000000c0947 */ /* 0x000fec0003800000 */
[----:B------:R-:W1:Y:S01]  /*cec0*/  FENCE.VIEW.ASYNC.G ;  /* 0x00000000000073c6 */ /* 0x000e620000000100 */
[----:B------:R-:W-:Y:S05]  /*ced0*/  WARPSYNC.ALL ;  /* 0x0000000000007948 */ /* 0x000fea0003800000 */
[----:B-1----:R-:W-:Y:S06]  /*cee0*/  BAR.ARV 0xc, 0x180 ;  /* 0x0306000000007b1d */ /* 0x002fec0000002000 */
.L_x_435:
[----:B------:R-:W2:Y:S01]  /*cef0*/  LDL R0, [R1+0x10] ;  /* 0x0000100001007983 */ /* 0x000ea20000100800 */
[----:B------:R-:W-:Y:S01]  /*cf00*/  BSSY B0, `(.L_x_436) ;  /* 0x0000021000007945 */ /* 0x000fe20003800000 */
[----:B--2---:R-:W-:-:S13]  /*cf10*/  LOP3.LUT P0, RZ, R0, 0x10, RZ, 0xc0, !PT ;  /* 0x0000001000ff7812 */ /* 0x004fda000780c0ff */
[----:B------:R-:W-:Y:S05]  /*cf20*/  @!P0 BRA `(.L_x_437) ;  /* 0x0000000000788947 */ /* 0x000fea0003800000 */
[----:B------:R-:W2:Y:S01]  /*cf30*/  LDL R0, [R1+0x70] ;  /* 0x0000700001007983 */ /* 0x000ea20000100800 */
[----:B------:R-:W-:Y:S01]  /*cf40*/  ULDC UR4, c[0x0][0x9f0] ;  /* 0x00027c0000047ab9 */ /* 0x000fe20000000800 */
[----:B--2---:R-:W-:-:S04]  /*cf50*/  ISETP.NE.AND P0, PT, R0, RZ, PT ;  /* 0x000000ff0000720c */ /* 0x004fc80003f05270 */
[----:B------:R-:W-:-:S04]  /*cf60*/  SEL R9, R0, UR4, P0 ;  /* 0x0000000400097c07 */ /* 0x000fc80008000000 */
        /* <DEDUP_REMOVED lines=11> */
[----:B0-----:R-:W-:Y:S01]  /*d020*/  IMAD.MOV.U32 R2, RZ, RZ, RZ ;  /* 0x000000ffff027224 */ /* 0x001fe200078e00ff */
[----:B-1----:R-:W-:-:S05]  /*d030*/  IADD3 R6, RZ, -R3, RZ ;  /* 0x80000003ff067210 */ /* 0x002fca0007ffe0ff */
[----:B------:R-:W-:-:S04]  /*d040*/  IMAD R7, R6, R5, RZ ;  /* 0x0000000506077224 */ /* 0x000fc800078e02ff */
[----:B------:R-:W-:-:S04]  /*d050*/  IMAD.HI.U32 R3, R3, R7, R2 ;  /* 0x0000000703037227 */ /* 0x000fc800078e0002 */
[----:B------:R-:W-:Y:S02]  /*d060*/  IMAD.MOV.U32 R2, RZ, RZ, R8 ;  /* 0x000000ffff027224 */ /* 0x000fe400078e0008 */
[----:B------:R-:W-:-:S04]  /*d070*/  IMAD.HI.U32 R3, R3, R4, RZ ;  /* 0x0000000403037227 */ /* 0x000fc800078e00ff */
[----:B------:R-:W-:-:S05]  /*d080*/  IMAD R2, R3, R2, R4 ;  /* 0x0000000203027224 */ /* 0x000fca00078e0204 */
[----:B------:R-:W-:-:S13]  /*d090*/  ISETP.GT.U32.AND P1, PT, R5, R2, PT ;  /* 0x000000020500720c */ /* 0x000fda0003f24070 */
[----:B------:R-:W-:Y:S01]  /*d0a0*/  @!P1 IMAD.IADD R2, R2, 0x1, -R5 ;  /* 0x0000000102029824 */ /* 0x000fe200078e0a05 */
[----:B------:R-:W-:Y:S02]  /*d0b0*/  @!P1 IADD3 R3, R3, 0x1, RZ ;  /* 0x0000000103039810 */ /* 0x000fe40007ffe0ff */
[----:B------:R-:W-:Y:S02]  /*d0c0*/  ISETP.NE.AND P1, PT, R9, RZ, PT ;  /* 0x000000ff0900720c */ /* 0x000fe40003f25270 */
[----:B------:R-:W-:-:S13]  /*d0d0*/  ISETP.GE.U32.AND P0, PT, R2, R5, PT ;  /* 0x000000050200720c */ /* 0x000fda0003f06070 */
[----:B------:R-:W-:-:S04]  /*d0e0*/  @P0 VIADD R3, R3, 0x1 ;  /* 0x0000000103030836 */ /* 0x000fc80000000000 */
[----:B------:R-:W-:Y:S01]  /*d0f0*/  @!P2 IMAD.MOV R3, RZ, RZ, -R3 ;  /* 0x000000ffff03a224 */ /* 0x000fe200078e0a03 */
[----:B------:R-:W-:-:S07]  /*d100*/  @!P1 LOP3.LUT R3, RZ, R9, RZ, 0x33, !PT ;  /* 0x00000009ff039212 */ /* 0x000fce00078e33ff */
.L_x_437:
[----:B------:R-:W-:Y:S05]  /*d110*/  BSYNC B0 ;  /* 0x0000000000007941 */ /* 0x000fea0003800000 */
.L_x_436:
[----:B------:R-:W2:Y:S01]  /*d120*/  LDL R0, [R1+0x8c] ;  /* 0x00008c0001007983 */ /* 0x000ea20000100800 */
[----:B------:R-:W-:Y:S02]  /*d130*/  PLOP3.LUT P0, PT, PT, PT, PT, 0x80, 0x0 ;  /* 0x000000000000781c */ /* 0x000fe40003f0f070 */
[----:B------:R-:W-:Y:S01]  /*d140*/  CS2R R172, SRZ ;  /* 0x0000000000ac7805 */ /* 0x000fe2000001ff00 */
[----:B0-----:R-:W-:Y:S01]  /*d150*/  IMAD.MOV.U32 R5, RZ, RZ, RZ ;  /* 0x000000ffff057224 */ /* 0x001fe200078e00ff */
[----:B------:R-:W-:Y:S02]  /*d160*/  CS2R R146, SRZ ;  /* 0x0000000000927805 */ /* 0x000fe4000001ff00 */
[----:B------:R-:W-:Y:S02]  /*d170*/  CS2R R64, SRZ ;  /* 0x0000000000407805 */ /* 0x000fe4000001ff00 */
[----:B------:R-:W-:Y:S02]  /*d180*/  CS2R R6, SRZ ;  /* 0x0000000000067805 */ /* 0x000fe4000001ff00 */
[----:B------:R-:W-:-:S02]  /*d190*/  MOV R2, RZ ;  /* 0x000000ff00027202 */ /* 0x000fc40000000f00 */
[----:B------:R-:W-:Y:S02]  /*d1a0*/  CS2R R120, SRZ ;  /* 0x0000000000787805 */ /* 0x000fe4000001ff00 */
[----:B------:R-:W-:Y:S02]  /*d1b0*/  CS2R R158, SRZ ;  /* 0x00000000009e7805 */ /* 0x000fe4000001ff00 */
[----:B------:R-:W-:Y:S01]  /*d1c0*/  CS2R R36, SRZ ;  /* 0x0000000000247805 */ /* 0x000fe2000001ff00 */
[----:B------:R-:W-:Y:S01]  /*d1d0*/  IMAD.MOV.U32 R9, RZ, RZ, RZ ;  /* 0x000000ffff097224 */ /* 0x000fe200078e00ff */
[----:B------:R-:W-:Y:S02]  /*d1e0*/  CS2R R124, SRZ ;  /* 0x00000000007c7805 */ /* 0x000fe4000001ff00 */
[----:B------:R-:W-:Y:S02]  /*d1f0*/  CS2R R10, SRZ ;  /* 0x00000000000a7805 */ /* 0x000fe4000001ff00 */
[----:B------:R-:W-:-:S02]  /*d200*/  CS2R R128, SRZ ;  /* 0x0000000000807805 */ /* 0x000fc4000001ff00 */
[----:B------:R-:W-:Y:S02]  /*d210*/  CS2R R160, SRZ ;  /* 0x0000000000a07805 */ /* 0x000fe4000001ff00 */
[----:B------:R-:W-:Y:S01]  /*d220*/  CS2R R44, SRZ ;  /* 0x00000000002c7805 */ /* 0x000fe2000001ff00 */
[----:B------:R-:W-:Y:S01]  /*d230*/  IMAD.MOV.U32 R21, RZ, RZ, RZ ;  /* 0x000000ffff157224 */ /* 0x000fe200078e00ff */
[----:B------:R-:W-:Y:S01]  /*d240*/  CS2R R132, SRZ ;  /* 0x0000000000847805 */ /* 0x000fe2000001ff00 */
[----:B------:R-:W-:Y:S01]  /*d250*/  IMAD.MOV.U32 R153, RZ, RZ, RZ ;  /* 0x000000ffff997224 */ /* 0x000fe200078e00ff */
[----:B------:R-:W-:Y:S01]  /*d260*/  CS2R R136, SRZ ;  /* 0x0000000000887805 */ /* 0x000fe2000001ff00 */
[----:B------:R-:W-:Y:S01]  /*d270*/  IMAD.MOV.U32 R25, RZ, RZ, RZ ;  /* 0x000000ffff197224 */ /* 0x000fe200078e00ff */
        /* <DEDUP_REMOVED lines=42> */
[----:B------:R-:W-:Y:S02]  /*d520*/  MOV R127, RZ ;  /* 0x000000ff007f7202 */ /* 0x000fe40000000f00 */
[----:B------:R-:W-:-:S02]  /*d530*/  CS2R R134, SRZ ;  /* 0x0000000000867805 */ /* 0x000fc4000001ff00 */
[----:B------:R-:W-:Y:S02]  /*d540*/  CS2R R130, SRZ ;  /* 0x0000000000827805 */ /* 0x000fe4000001ff00 */
[----:B------:R-:W-:Y:S02]  /*d550*/  CS2R R142, SRZ ;  /* 0x00000000008e7805 */ /* 0x000fe4000001ff00 */
[----:B------:R-:W-:Y:S02]  /*d560*/  CS2R R138, SRZ ;  /* 0x00000000008a7805 */ /* 0x000fe4000001ff00 */
[----:B------:R-:W-:Y:S01]  /*d570*/  CS2R R150, SRZ ;  /* 0x0000000000967805 */ /* 0x000fe2000001ff00 */
[----:B--2---:R-:W-:Y:S02]  /*d580*/  IMAD R4, R0, R3, RZ ;  /* 0x0000000300047224 */ /* 0x004fe400078e02ff */
[----:B------:R-:W-:-:S03]  /*d590*/  IMAD.MOV.U32 R0, RZ, RZ, RZ ;  /* 0x000000ffff007224 */ /* 0x000fc600078e00ff */
[----:B------:R0:W-:Y:S01]  /*d5a0*/  STL [R1+0x14], R4 ;  /* 0x0000140401007387 */ /* 0x0001e20000100800 */
[----:B------:R-:W-:-:S04]  /*d5b0*/  VIADDMNMX R118, R4, R3, R118, PT ;  /* 0x0000000304767246 */ /* 0x000fc80003800176 */
[----:B------:R-:W-:-:S13]  /*d5c0*/  ISETP.GT.AND P1, PT, R118, R4, PT ;  /* 0x000000047600720c */ /* 0x000fda0003f24270 */
[----:B0-----:R-:W-:Y:S05]  /*d5d0*/  @!P1 BRA `(.L_x_438) ;  /* 0x000000e800e89947 */ /* 0x001fea0003800000 */
[----:B------:R-:W0:Y:S01]  /*d5e0*/  S2R R4, SR_TID.X ;  /* 0x0000000000047919 */ /* 0x000e220000002100 */
[----:B------:R-:W-:Y:S01]  /*d5f0*/  UMOV UR4, 0xffffffff ;  /* 0xffffffff00047882 */ /* 0x000fe20000000000 */
[----:B------:R-:W-:Y:S02]  /*d600*/  VIADD R0, R22, 0x20400 ;  /* 0x0002040016007836 */ /* 0x000fe40000000000 */
[----:B0-----:R-:W-:-:S05]  /*d610*/  VIADD R28, R4, 0xffffff80 ;  /* 0xffffff80041c7836 */ /* 0x001fca0000000000 */
[----:B------:R-:W-:-:S04]  /*d620*/  SHF.R.S32.HI R32, RZ, 0x1f, R28 ;  /* 0x0000001fff207819 */ /* 0x000fc8000001141c */
[----:B------:R-:W-:-:S04]  /*d630*/  LEA.HI R13, R32, R28, RZ, 0x7 ;  /* 0x0000001c200d7211 */ /* 0x000fc800078f38ff */
[----:B------:R-:W-:Y:S01]  /*d640*/  SHF.R.S32.HI R13, RZ, 0x7, R13 ;  /* 0x00000007ff0d7819 */ /* 0x000fe2000001140d */
[----:B------:R-:W-:Y:S06]  /*d650*/  BRA.DIV UR4, `(.L_x_439) ;  /* 0x000001de045c7947 */ /* 0x000fec000b800000 */
[----:B------:R-:W0:Y:S04]  /*d660*/  SHFL.IDX PT, R2, R13, RZ, 0x1f ;  /* 0x00001fff0d027589 */ /* 0x000e2800000e0000 */
[----:B0-----:R0:W-:Y:S02]  /*d670*/  STL [R1+0x30], R2 ;  /* 0x0000300201007387 */ /* 0x0011e40000100800 */
.L_x_677:
[----:B------:R-:W0:Y:S01]  /*d680*/  LDL R3, [R1+0x30] ;  /* 0x0000300001037983 */ /* 0x000e220000100800 */
[----:B------:R-:W-:Y:S01]  /*d690*/  LOP3.LUT P0, RZ, R0, 0x3ff, RZ, 0xc0, !PT ;  /* 0x000003ff00ff7812 */ /* 0x000fe2000780c0ff */
[----:B------:R-:W-:Y:S03]  /*d6a0*/  BSSY B6, `(.L_x_440) ;  /* 0x0000019000067945 */ /* 0x000fe60003800000 */
[----:B------:R-:W-:Y:S02]  /*d6b0*/  P2R R26, PR, RZ, 0x1 ;  /* 0x00000001ff1a7803 */ /* 0x000fe40000000000 */
[----:B0-----:R-:W-:-:S04]  /*d6c0*/  LEA.HI R2, R3, R3, RZ, 0x1 ;  /* 0x0000000303027211 */ /* 0x001fc800078f08ff */
[----:B------:R-:W-:-:S05]  /*d6d0*/  LOP3.LUT R2, R2, 0x1e, RZ, 0xc0, !PT ;  /* 0x0000001e02027812 */ /* 0x000fca00078ec0ff */
[----:B------:R-:W-:-:S04]  /*d6e0*/  IMAD.IADD R3, R3, 0x1, -R2 ;  /* 0x0000000103037824 */ /* 0x000fc800078e0a02 */
[----:B------:R-:W-:-:S05]  /*d6f0*/  IMAD R3, R3, 0x2000, R0 ;  /* 0x0000200003037824 */ /* 0x000fca00078e0200 */
[----:B------:R-:W-:-:S04]  /*d700*/  SHF.R.U32.HI R3, RZ, 0x4, R3 ;  /* 0x00000004ff037819 */ /* 0x000fc80000011603 */
[----:B------:R-:W-:Y:S01]  /*d710*/  LOP3.LUT R25, R3, 0x3fff, RZ, 0xc0, !PT ;  /* 0x00003fff03197812 */ /* 0x000fe200078ec0ff */
[----:B------:R-:W-:Y:S06]  /*d720*/  @!P0 BRA `(.L_x_441) ;  /* 0x0000000000408947 */ /* 0x000fec0003800000 */
[----:B------:R-:W-:Y:S01]  /*d730*/  MOV R2, 0x0 ;  /* 0x0000000000027802 */ /* 0x000fe20000000f00 */
[----:B------:R-:W-:Y:S01]  /*d740*/  ULDC.64 UR4, c[0x4][0xc0] ;  /* 0x0100300000047ab9 */ /* 0x000fe20000000a00 */
[----:B------:R-:W-:Y:S01]  /*d750*/  ULDC.64 UR6, c[0x4][0xc8] ;  /* 0x0100320000067ab9 */ /* 0x000fe20000000a00 */
[----:B------:R-:W-:Y:S01]  /*d760*/  MOV R4, UR4 ;  /* 0x0000000400047c02 */ /* 0x000fe20008000f00 */
[----:B------:R-:W-:Y:S01]  /*d770*/  IMAD.U32 R5, RZ, RZ, UR5 ;  /* 0x00000005ff057e24 */ /* 0x000fe2000f8e00ff */
[----:B------:R-:W-:Y:S01]  /*d780*/  ULDC.64 UR4, c[0x4][0x30] ;  /* 0x01000c0000047ab9 */ /* 0x000fe20000000a00 */
[----:B------:R-:W0:Y:S01]  /*d790*/  LDC.64 R2, c[0x4][R2] ;  /* 0x0100000002027b82 */ /* 0x000e220000000a00 */
[----:B------:R-:W-:Y:S01]  /*d7a0*/  IMAD.U32 R6, RZ, RZ, UR6 ;  /* 0x00000006ff067e24 */ /* 0x000fe2000f8e00ff */
[----:B------:R-:W-:Y:S01]  /*d7b0*/  MOV R11, UR5 ;  /* 0x00000005000b7c02 */ /* 0x000fe20008000f00 */
[----:B------:R-:W-:Y:S02]  /*d7c0*/  IMAD.U32 R7, RZ, RZ, UR7 ;  /* 0x00000007ff077e24 */ /* 0x000fe4000f8e00ff */
[----:B------:R-:W-:-:S02]  /*d7d0*/  IMAD.U32 R10, RZ, RZ, UR4 ;  /* 0x00000004ff0a7e24 */ /* 0x000fc4000f8e00ff */
[----:B------:R-:W-:Y:S02]  /*d7e0*/  IMAD.MOV.U32 R8, RZ, RZ, 0x70 ;  /* 0x00000070ff087424 */ /* 0x000fe400078e00ff */
[----:B------:R-:W-:Y:S02]  /*d7f0*/  IMAD.MOV.U32 R12, RZ, RZ, 0x1 ;  /* 0x00000001ff0c7424 */ /* 0x000fe400078e00ff */
[----:B------:R-:W-:-:S07]  /*d800*/  IMAD.MOV.U32 R13, RZ, RZ, RZ ;  /* 0x000000ffff0d7224 */ /* 0x000fce00078e00ff */
[----:B------:R-:W-:-:S07]  /*d810*/  LEPC R20, `(.L_x_441) ;  /* 0x000000001014794e */ /* 0x000fce0000000000 */
[----:B01---5:R-:W-:Y:S05]  /*d820*/  CALL.ABS.NOINC R2 ;  /* 0x0000000002007343 */ /* 0x023fea0003c00000 */
.L_x_441:
[----:B------:R-:W-:Y:S05]  /*d830*/  BSYNC B6 ;  /* 0x0000000000067941 */ /* 0x000fea0003800000 */
.L_x_440:
[----:B------:R-:W2:Y:S01]  /*d840*/  LDL R27, [R1+0x7c] ;  /* 0x00007c00011b7983 */ /* 0x000ea20000100800 */
[----:B------:R-:W-:Y:S01]  /*d850*/  ULDC.64 UR4, c[0x0][0x990] ;  /* 0x0002640000047ab9 */ /* 0x000fe20000000a00 */
[----:B------:R-:W-:Y:S02]  /*d860*/  ULDC.64 UR6, c[0x0][0x998] ;  /* 0x0002660000067ab9 */ /* 0x000fe40000000a00 */
[----:B------:R-:W3:Y:S04]  /*d870*/  LDL R21, [R1+0x6c] ;  /* 0x00006c0001157983 */ /* 0x000ee80000100800 */
[----:B------:R-:W4:Y:S01]  /*d880*/  LDL R20, [R1+0x50] ;  /* 0x0000500001147983 */ /* 0x000f220000100800 */
[----:B------:R-:W-:Y:S02]  /*d890*/  ISETP.NE.U32.AND P0, PT, RZ, UR4, PT ;  /* 0x00000004ff007c0c */ /* 0x000fe4000bf05070 */
[----:B------:R-:W-:-:S02]  /*d8a0*/  ISETP.NE.U32.AND P1, PT, RZ, UR6, PT ;  /* 0x00000006ff007c0c */ /* 0x000fc4000bf25070 */
[----:B------:R-:W-:Y:S02]  /*d8b0*/  ISETP.NE.AND.EX P0, PT, RZ, UR5, PT, P0 ;  /* 0x00000005ff007c0c */ /* 0x000fe4000bf05300 */
[----:B------:R-:W-:-:S11]  /*d8c0*/  ISETP.NE.AND.EX P1, PT, RZ, UR7, PT, P1 ;  /* 0x00000007ff007c0c */ /* 0x000fd6000bf25310 */
[----:B------:R-:W2:Y:S08]  /*d8d0*/  @P0 LDC.64 R6, c[0x0][0x9a8] ;  /* 0x00026a00ff060b82 */ /* 0x000eb00000000a00 */
[----:B------:R-:W0:Y:S08]  /*d8e0*/  @P1 LDC.64 R8, c[0x0][0x9b8] ;  /* 0x00026e00ff081b82 */ /* 0x000e300000000a00 */
[----:B------:R-:W4:Y:S08]  /*d8f0*/  @P0 LDC.64 R4, c[0x0][0x9b0] ;  /* 0x00026c00ff040b82 */ /* 0x000f300000000a00 */
[----:B------:R-:W1:Y:S01]  /*d900*/  @P1 LDC.64 R2, c[0x0][0x9c0] ;  /* 0x00027000ff021b82 */ /* 0x000e620000000a00 */
[----:B--2---:R-:W-:-:S02]  /*d910*/  @P0 IMAD R0, R27, R6, RZ ;  /* 0x000000061b000224 */ /* 0x004fc400078e02ff */
[----:B0-----:R-:W-:Y:S02]  /*d920*/  @P1 IMAD R10, R27, R8, RZ ;  /* 0x000000081b0a1224 */ /* 0x001fe400078e02ff */
[C---:B---3--:R-:W-:Y:S02]  /*d930*/  @P0 IMAD R11, R21.reuse, R7, R0 ;  /* 0x00000007150b0224 */ /* 0x048fe400078e0200 */
[C---:B------:R-:W-:Y:S02]  /*d940*/  @P1 IMAD R13, R21.reuse, R9, R10 ;  /* 0x00000009150d1224 */ /* 0x040fe400078e020a */
[----:B------:R-:W-:-:S04]  /*d950*/  @P0 IMAD.WIDE.U32 R6, R21, R6, RZ ;  /* 0x0000000615060225 */ /* 0x000fc800078e00ff */
[----:B------:R-:W-:-:S04]  /*d960*/  @P1 IMAD.WIDE.U32 R8, R21, R8, RZ ;  /* 0x0000000815081225 */ /* 0x000fc800078e00ff */
[----:B------:R-:W-:Y:S01]  /*d970*/  @P0 IMAD.IADD R7, R7, 0x1, R11 ;  /* 0x0000000107070824 */ /* 0x000fe200078e020b */
[----:B------:R-:W-:Y:S01]  /*d980*/  @P1 IADD3 R9, R9, R13, RZ ;  /* 0x0000000d09091210 */ /* 0x000fe20007ffe0ff */
[----:B------:R-:W-:Y:S02]  /*d990*/  IMAD.MOV.U32 R0, RZ, RZ, 0x3f800000 ;  /* 0x3f800000ff007424 */ /* 0x000fe400078e00ff */
[----:B----4-:R-:W-:-:S04]  /*d9a0*/  @P0 IMAD.WIDE.U32 R6, R20, R4, R6 ;  /* 0x0000000414060225 */ /* 0x010fc800078e0006 */
[----:B-1----:R-:W-:Y:S01]  /*d9b0*/  @P1 IMAD.WIDE.U32 R8, R20, R2, R8 ;  /* 0x0000000214081225 */ /* 0x002fe200078e0008 */
[----:B------:R-:W-:Y:S01]  /*d9c0*/  @P0 LEA R2, P2, R6, UR4, 0x2 ;  /* 0x0000000406020c11 */ /* 0x000fe2000f8410ff */
[----:B------:R-:W-:Y:S02]  /*d9d0*/  ULDC UR4, c[0x0][0x3f4] ;  /* 0x0000fd0000047ab9 */ /* 0x000fe40000000800 */
[----:B------:R-:W-:Y:S01]  /*d9e0*/  @P0 IMAD R7, R20, R5, R7 ;  /* 0x0000000514070224 */ /* 0x000fe200078e0207 */
[----:B------:R-:W-:Y:S01]  /*d9f0*/  @P1 LEA R4, P3, R8, UR6, 0x2 ;  /* 0x0000000608041c11 */ /* 0x000fe2000f8610ff */
[----:B------:R-:W-:-:S03]  /*da00*/  @P1 IMAD R5, R20, R3, R9 ;  /* 0x0000000314051224 */ /* 0x000fc600078e0209 */
[----:B------:R-:W-:Y:S01]  /*da10*/  @P0 LEA.HI.X R3, R6, UR5, R7, 0x2, P2 ;  /* 0x0000000506030c11 */ /* 0x000fe200090f1407 */
[----:B------:R-:W-:Y:S01]  /*da20*/  IMAD.MOV.U32 R7, RZ, RZ, 0x3f800000 ;  /* 0x3f800000ff077424 */ /* 0x000fe200078e00ff */
[----:B------:R-:W-:-:S05]  /*da30*/  @P1 LEA.HI.X R5, R8, UR7, R5, 0x2, P3 ;  /* 0x0000000708051c11 */ /* 0x000fca00098f1405 */
[----:B------:R-:W2:Y:S04]  /*da40*/  @P0 LDG.E R7, desc[UR42][R2.64] ;  /* 0x0000002a02070981 */ /* 0x000ea8000c1e1900 */
[----:B------:R-:W2:Y:S01]  /*da50*/  @P1 LDG.E R0, desc[UR42][R4.64] ;  /* 0x0000002a04001981 */ /* 0x000ea2000c1e1900 */
[----:B------:R-:W-:Y:S01]  /*da60*/  ISETP.LT.AND P0, PT, RZ, UR4, PT ;  /* 0x00000004ff007c0c */ /* 0x000fe2000bf01270 */
[----:B------:R-:W-:Y:S01]  /*da70*/  ULDC UR4, c[0x0][0x9d8] ;  /* 0x0002760000047ab9 */ /* 0x000fe20000000800 */
[----:B--2---:R-:W-:-:S04]  /*da80*/  FMUL.FTZ R0, R7, R0 ;  /* 0x0000000007007220 */ /* 0x004fc80000410000 */
[----:B------:R-:W-:-:S07]  /*da90*/  FMUL.FTZ R2, R0, UR4 ;  /* 0x0000000400027c20 */ /* 0x000fce0008410000 */
[----:B------:R-:W-:Y:S05]  /*daa0*/  @P0 BRA `(.L_x_442) ;  /* 0x0000000000400947 */ /* 0x000fea0003800000 */
[----:B------:R-:W-:-:S04]  /*dab0*/  ULEA.HI UR4, UR39, UR39, URZ, 0x1 ;  /* 0x0000002727047291 */ /* 0x000fc8000f8f083f */
[----:B------:R-:W-:-:S04]  /*dac0*/  ULOP3.LUT UR4, UR4, 0xfffffffe, URZ, 0xc0, !UPT ;  /* 0xfffffffe04047892 */ /* 0x000fc8000f8ec03f */
[----:B------:R-:W-:-:S06]  /*dad0*/  UIADD3 UR4, UR39, -UR4, URZ ;  /* 0x8000000427047290 */ /* 0x000fcc000fffe03f */
[----:B------:R-:W-:-:S05]  /*dae0*/  IMAD.U32 R3, RZ, RZ, UR4 ;  /* 0x00000004ff037e24 */ /* 0x000fca000f8e00ff */
[----:B------:R-:W-:-:S04]  /*daf0*/  SHF.L.U32 R3, R3, 0x1f, RZ ;  /* 0x0000001f03037819 */ /* 0x000fc800000006ff */
[----:B------:R0:W1:Y:S03]  /*db00*/  SYNCS.PHASECHK.TRANS64.TRYWAIT P0, [R22+URZ+0x38800], R3 ;  /* 0x03880003160075a7 */ /* 0x000066000800017f */
[----:B-1----:R-:W-:Y:S05]  /*db10*/  @!P0 NANOSLEEP.SYNCS 0x989680 ;  /* 0x009896800000895d */ /* 0x002fea0003900000 */
[----:B------:R-:W1:Y:S01]  /*db20*/  @!P0 SYNCS.PHASECHK.TRANS64 P0, [R22+URZ+0x38800], R3 ;  /* 0x03880003160085a7 */ /* 0x000e62000800007f */
[----:B------:R-:W-:Y:S04]  /*db30*/  BSSY B0, `(.L_x_443) ;  /* 0x0000006000007945 */ /* 0x000fe80003800000 */
[----:B-1----:R-:W-:Y:S05]  /*db40*/  @P0 BRA `(.L_x_444) ;  /* 0x0000000000100947 */ /* 0x002fea0003800000 */
.L_x_445:
[----:B-1----:R1:W2:Y:S02]  /*db50*/  SYNCS.PHASECHK.TRANS64.TRYWAIT P0, [R22+URZ+0x38800], R3 ;  /* 0x03880003160075a7 */ /* 0x0022a4000800017f */
[----:B--2---:R-:W-:Y:S05]  /*db60*/  @!P0 NANOSLEEP.SYNCS 0x989680 ;  /* 0x009896800000895d */ /* 0x004fea0003900000 */
[----:B------:R-:W2:Y:S02]  /*db70*/  @!P0 SYNCS.PHASECHK.TRANS64 P0, [R22+URZ+0x38800], R3 ;  /* 0x03880003160085a7 */ /* 0x000ea4000800007f */
[----:B--2---:R-:W-:Y:S05]  /*db80*/  @!P0 BRA `(.L_x_445) ;  /* 0xfffffffc00f08947 */ /* 0x004fea000383ffff */
.L_x_444:
[----:B------:R-:W-:Y:S05]  /*db90*/  BSYNC B0 ;  /* 0x0000000000007941 */ /* 0x000fea0003800000 */
.L_x_443:
[----:B------:R-:W-:Y:S05]  /*dba0*/  BRA `(.L_x_446) ;  /* 0x0000007000b07947 */ /* 0x000fea0003800000 */
.L_x_442:
[----:B------:R-:W-:Y:S01]  /*dbb0*/  ISETP.NE.AND P0, PT, R26, RZ, PT ;  /* 0x000000ff1a00720c */ /* 0x000fe20003f05270 */
[----:B------:R-:W0:Y:S01]  /*dbc0*/  LDC.64 R30, c[0x0][0x400] ;  /* 0x00010000ff1e7b82 */ /* 0x000e220000000a00 */
[----:B-----5:R-:W-:Y:S01]  /*dbd0*/  SHF.R.S32.HI R0, RZ, 0x1f, R24 ;  /* 0x0000001fff007819 */ /* 0x020fe20000011418 */
[----:B------:R-:W-:Y:S01]  /*dbe0*/  ULDC.64 UR6, c[0x0][0x408] ;  /* 0x0001020000067ab9 */ /* 0x000fe20000000a00 */
[----:B------:R-:W-:Y:S01]  /*dbf0*/  ULDC.64 UR4, c[0x0][0x3f8] ;  /* 0x0000fe0000047ab9 */ /* 0x000fe20000000a00 */
[----:B------:R-:W-:Y:S02]  /*dc00*/  BSSY B6, `(.L_x_447) ;  /* 0x000001b000067945 */ /* 0x000fe40003800000 */
[C---:B------:R-:W-:Y:S02]  /*dc10*/  IMAD R5, R0.reuse, UR6, RZ ;  /* 0x0000000600057c24 */ /* 0x040fe4000f8e02ff */
[----:B------:R-:W1:Y:S01]  /*dc20*/  LDC.64 R26, c[0x0][0x3e8] ;  /* 0x0000fa00ff1a7b82 */ /* 0x000e620000000a00 */
[----:B------:R-:W-:-:S02]  /*dc30*/  IMAD R3, R0, UR4, RZ ;  /* 0x0000000400037c24 */ /* 0x000fc4000f8e02ff */
[C---:B------:R-:W-:Y:S02]  /*dc40*/  IMAD R5, R24.reuse, UR7, R5 ;  /* 0x0000000718057c24 */ /* 0x040fe4000f8e0205 */
[C---:B------:R-:W-:Y:S02]  /*dc50*/  IMAD R3, R24.reuse, UR5, R3 ;  /* 0x0000000518037c24 */ /* 0x040fe4000f8e0203 */
[----:B0-----:R-:W-:-:S05]  /*dc60*/  IMAD.WIDE.U32 R30, R24, UR6, R30 ;  /* 0x00000006181e7c25 */ /* 0x001fca000f8e001e */
[----:B------:R-:W-:Y:S01]  /*dc70*/  IADD3 R33, R5, R31, RZ ;  /* 0x0000001f05217210 */ /* 0x000fe20007ffe0ff */
[----:B-1----:R-:W-:-:S04]  /*dc80*/  IMAD.WIDE.U32 R26, R24, UR4, R26 ;  /* 0x00000004181a7c25 */ /* 0x002fc8000f8e001a */
[----:B------:R-:W-:Y:S01]  /*dc90*/  IMAD.IADD R24, R3, 0x1, R27 ;  /* 0x0000000103187824 */ /* 0x000fe200078e021b */
[----:B------:R-:W-:Y:S06]  /*dca0*/  @!P0 BRA `(.L_x_448) ;  /* 0x0000000000408947 */ /* 0x000fec0003800000 */
[----:B------:R-:W-:Y:S01]  /*dcb0*/  MOV R14, 0x0 ;  /* 0x00000000000e7802 */ /* 0x000fe20000000f00 */
[----:B------:R-:W-:Y:S01]  /*dcc0*/  ULDC.64 UR4, c[0x4][0xc0] ;  /* 0x0100300000047ab9 */ /* 0x000fe20000000a00 */
[----:B------:R-:W-:Y:S01]  /*dcd0*/  ULDC.64 UR6, c[0x4][0xc8] ;  /* 0x0100320000067ab9 */ /* 0x000fe20000000a00 */
[----:B------:R-:W-:Y:S02]  /*dce0*/  IMAD.U32 R4, RZ, RZ, UR4 ;  /* 0x00000004ff047e24 */ /* 0x000fe4000f8e00ff */
[----:B------:R-:W-:Y:S01]  /*dcf0*/  IMAD.U32 R5, RZ, RZ, UR5 ;  /* 0x00000005ff057e24 */ /* 0x000fe2000f8e00ff */
[----:B------:R-:W0:Y:S01]  /*dd00*/  LDC.64 R14, c[0x4][R14] ;  /* 0x010000000e0e7b82 */ /* 0x000e220000000a00 */
[----:B------:R-:W-:Y:S01]  /*dd10*/  ULDC.64 UR4, c[0x4][0x28] ;  /* 0x01000a0000047ab9 */ /* 0x000fe20000000a00 */
[----:B------:R-:W-:Y:S01]  /*dd20*/  IMAD.U32 R6, RZ, RZ, UR6 ;  /* 0x00000006ff067e24 */ /* 0x000fe2000f8e00ff */
[----:B------:R-:W-:Y:S01]  /*dd30*/  MOV R10, UR4 ;  /* 0x00000004000a7c02 */ /* 0x000fe20008000f00 */
[----:B------:R-:W-:-:S02]  /*dd40*/  IMAD.U32 R7, RZ, RZ, UR7 ;  /* 0x00000007ff077e24 */ /* 0x000fc4000f8e00ff */
[----:B------:R-:W-:Y:S02]  /*dd50*/  IMAD.U32 R11, RZ, RZ, UR5 ;  /* 0x00000005ff0b7e24 */ /* 0x000fe4000f8e00ff */
[----:B------:R-:W-:Y:S02]  /*dd60*/  IMAD.MOV.U32 R8, RZ, RZ, 0x70 ;  /* 0x00000070ff087424 */ /* 0x000fe400078e00ff */
[----:B------:R-:W-:Y:S02]  /*dd70*/  IMAD.MOV.U32 R12, RZ, RZ, 0x1 ;  /* 0x00000001ff0c7424 */ /* 0x000fe400078e00ff */
[----:B------:R-:W-:-:S07]  /*dd80*/  IMAD.MOV.U32 R13, RZ, RZ, RZ ;  /* 0x000000ffff0d7224 */ /* 0x000fce00078e00ff */
[----:B------:R-:W-:-:S07]  /*dd90*/  LEPC R20, `(.L_x_448) ;  /* 0x000000001014794e */ /* 0x000fce0000000000 */
[----:B0-----:R-:W-:Y:S05]  /*dda0*/  CALL.ABS.NOINC R14 ;  /* 0x000000000e007343 */ /* 0x001fea0003c00000 */
.L_x_448:
[----:B------:R-:W-:Y:S05]  /*ddb0*/  BSYNC B6 ;  /* 0x0000000000067941 */ /* 0x000fea0003800000 */
.L_x_447:
[----:B------:R-:W-:Y:S01]  /*ddc0*/  ULDC.U8 UR4, c[0x0][0x410] ;  /* 0x0001040000047ab9 */ /* 0x000fe20000000000 */
[----:B------:R-:W-:Y:S01]  /*ddd0*/  BSSY B0, `(.L_x_449) ;  /* 0x0000701000007945 */ /* 0x000fe20003800000 */
[----:B------:R-:W-:Y:S02]  /*dde0*/  ISETP.NE.AND P0, PT, RZ, UR4, PT ;  /* 0x00000004ff007c0c */ /* 0x000fe4000bf05270 */
[----:B------:R-:W-:-:S11]  /*ddf0*/  LEA R0, R29, R23, 0x7 ;  /* 0x000000171d007211 */ /* 0x000fd600078e38ff */
[----:B------:R-:W-:Y:S05]  /*de00*/  @!P0 BRA `(.L_x_450) ;  /* 0x00000034009c8947 */ /* 0x000fea0003800000 */
[----:B------:R-:W-:-:S03]  /*de10*/  UMOV UR4, 0xffffffff ;  /* 0xffffffff00047882 */ /* 0x000fc60000000000 */
[----:B------:R-:W-:Y:S05]  /*de20*/  BRA.DIV UR4, `(.L_x_451) ;  /* 0x000001d604907947 */ /* 0x000fea000b800000 */
[----:B------:R-:W0:Y:S04]  /*de30*/  SHFL.IDX PT, R26, R26, RZ, 0x181f ;  /* 0x00181fff1a1a7589 */ /* 0x000e2800000e0000 */
[----:B------:R1:W2:Y:S04]  /*de40*/  SHFL.IDX PT, R20, R30, RZ, 0x181f ;  /* 0x00181fff1e147589 */ /* 0x0002a800000e0000 */
[----:B------:R1:W3:Y:S04]  /*de50*/  SHFL.IDX PT, R3, R24, RZ, 0x181f ;  /* 0x00181fff18037589 */ /* 0x0002e800000e0000 */
[----:B------:R1:W4:Y:S02]  /*de60*/  SHFL.IDX PT, R27, R33, RZ, 0x181f ;  /* 0x00181fff211b7589 */ /* 0x00032400000e0000 */
.L_x_683:
[----:B------:R-:W-:Y:S01]  /*de70*/  ULDC UR4, c[0x0][0x448] ;  /* 0x0001120000047ab9 */ /* 0x000fe20000000800 */
[----:B------:R-:W-:Y:S01]  /*de80*/  BSSY B1, `(.L_x_452) ;  /* 0x000001a000017945 */ /* 0x000fe20003800000 */
[----:B------:R-:W-:Y:S01]  /*de90*/  IMAD R119, R119, UR4, RZ ;  /* 0x0000000477777c24 */ /* 0x000fe2000f8e02ff */
[----:B------:R-:W-:Y:S02]  /*dea0*/  CS2R R4, SRZ ;  /* 0x0000000000047805 */ /* 0x000fe4000001ff00 */
[----:B------:R-:W-:Y:S02]  /*deb0*/  CS2R R6, SRZ ;  /* 0x0000000000067805 */ /* 0x000fe4000001ff00 */
[----:B------:R-:W-:Y:S02]  /*dec0*/  CS2R R8, SRZ ;  /* 0x0000000000087805 */ /* 0x000fe4000001ff00 */
[----:B------:R-:W-:Y:S02]  /*ded0*/  CS2R R10, SRZ ;  /* 0x00000000000a7805 */ /* 0x000fe4000001ff00 */
[----:B------:R-:W-:-:S13]  /*dee0*/  ISETP.GE.AND P0, PT, R0, R119, PT ;  /* 0x000000770000720c */ /* 0x000fda0003f06270 */
[----:B------:R-:W-:Y:S05]  /*def0*/  @P0 BRA `(.L_x_453) ;  /* 0x0000000000480947 */ /* 0x000fea0003800000 */
[----:B------:R-:W-:Y:S01]  /*df00*/  ULDC UR4, c[0x0][0x3f4] ;  /* 0x0000fd0000047ab9 */ /* 0x000fe20000000800 */
[----:B------:R-:W-:Y:S02]  /*df10*/  SHF.R.S32.HI R0, RZ, 0x1f, R233 ;  /* 0x0000001fff007819 */ /* 0x000fe400000114e9 */
[----:B------:R-:W-:Y:S02]  /*df20*/  ISETP.GE.AND P4, PT, R18, UR4, PT ;  /* 0x0000000412007c0c */ /* 0x000fe4000bf86270 */
[----:B------:R-:W-:-:S11]  /*df30*/  ISETP.GE.AND P5, PT, R233, UR4, PT ;  /* 0x00000004e9007c0c */ /* 0x000fd6000bfa6270 */
[C---:B0-----:R-:W-:Y:S02]  /*df40*/  @!P4 IADD3 R4, P0, R18.reuse, R26, RZ ;  /* 0x0000001a1204c210 */ /* 0x041fe40007f1e0ff */
[----:B--2---:R-:W-:Y:S02]  /*df50*/  @!P4 IADD3 R14, P1, R18, R20, RZ ;  /* 0x00000014120ec210 */ /* 0x004fe40007f3e0ff */
[----:B------:R-:W-:Y:S01]  /*df60*/  @!P5 IADD3 R12, P2, R233, R26, RZ ;  /* 0x0000001ae90cd210 */ /* 0x000fe20007f5e0ff */
[--C-:B---3--:R-:W-:Y:S01]  /*df70*/  @!P4 IMAD.X R5, R3, 0x1, R19.reuse, P0 ;  /* 0x000000010305c824 */ /* 0x108fe200000e0613 */
[----:B------:R-:W-:Y:S02]  /*df80*/  @!P5 IADD3 R20, P3, R233, R20, RZ ;  /* 0x00000014e914d210 */ /* 0x000fe40007f7e0ff */
[----:B------:R-:W-:Y:S01]  /*df90*/  CS2R R8, SRZ ;  /* 0x0000000000087805 */ /* 0x000fe2000001ff00 */
[----:B----4-:R-:W-:Y:S01]  /*dfa0*/  @!P4 IMAD.X R15, R27, 0x1, R19, P1 ;  /* 0x000000011b0fc824 */ /* 0x010fe200008e0613 */
[----:B------:R0:W5:Y:S01]  /*dfb0*/  @!P4 LD.E.64 R6, desc[UR42][R4.64] ;  /* 0x0000002a0406c980 */ /* 0x000162000c101b00 */
[----:B------:R-:W-:-:S02]  /*dfc0*/  @!P5 IMAD.X R13, R3, 0x1, R0, P2 ;  /* 0x00000001030dd824 */ /* 0x000fc400010e0600 */
[----:B------:R-:W-:Y:S01]  /*dfd0*/  @!P5 IMAD.X R21, R27, 0x1, R0, P3 ;  /* 0x000000011b15d824 */ /* 0x000fe200018e0600 */
[----:B------:R2:W5:Y:S04]  /*dfe0*/  @!P4 LD.E.64 R10, desc[UR42][R14.64] ;  /* 0x0000002a0e0ac980 */ /* 0x000568000c101b00 */
[----:B------:R2:W5:Y:S01]  /*dff0*/  @!P5 LD.E.64 R8, desc[UR42][R20.64] ;  /* 0x0000002a1408d980 */ /* 0x000562000c101b00 */
[----:B0-----:R-:W-:-:S06]  /*e000*/  CS2R R4, SRZ ;  /* 0x0000000000047805 */ /* 0x001fcc000001ff00 */
[----:B------:R2:W5:Y:S02]  /*e010*/  @!P5 LD.E.64 R4, desc[UR42][R12.64] ;  /* 0x0000002a0c04d980 */ /* 0x000564000c101b00 */
.L_x_453:
[----:B------:R-:W-:Y:S05]  /*e020*/  BSYNC B1 ;  /* 0x0000000000017941 */ /* 0x000fea0003800000 */
.L_x_452:
[----:B------:R-:W-:Y:S01]  /*e030*/  ULEA.HI UR4, UR39, UR39, URZ, 0x1 ;  /* 0x0000002727047291 */ /* 0x000fe2000f8f083f */
[----:B-----5:R-:W-:Y:S01]  /*e040*/  SHF.R.U32.HI R0, RZ, 0x8, R6 ;  /* 0x00000008ff007819 */ /* 0x020fe20000011606 */
[----:B0-----:R-:W-:Y:S01]  /*e050*/  IMAD R26, R29, -0x80, R119 ;  /* 0xffffff801d1a7824 */ /* 0x001fe200078e0277 */
[----:B--2---:R-:W-:Y:S01]  /*e060*/  SHF.R.U32.HI R15, RZ, 0x8, R7 ;  /* 0x00000008ff0f7819 */ /* 0x004fe20000011607 */
[----:B------:R-:W-:Y:S01]  /*e070*/  ULOP3.LUT UR4, UR4, 0xfffffffe, URZ, 0xc0, !UPT ;  /* 0xfffffffe04047892 */ /* 0x000fe2000f8ec03f */
[----:B---3--:R-:W-:Y:S01]  /*e080*/  LOP3.LUT R3, R6, 0xff, RZ, 0xc0, !PT ;  /* 0x000000ff06037812 */ /* 0x008fe200078ec0ff */
[----:B------:R-:W-:Y:S01]  /*e090*/  BSSY B1, `(.L_x_454) ;  /* 0x000003b000017945 */ /* 0x000fe20003800000 */
[----:B------:R-:W-:Y:S01]  /*e0a0*/  LOP3.LUT R0, R0, 0xff, RZ, 0xc0, !PT ;  /* 0x000000ff00007812 */ /* 0x000fe200078ec0ff */
[----:B------:R-:W-:Y:S01]  /*e0b0*/  UIADD3 UR4, UR39, -UR4, URZ ;  /* 0x8000000427047290 */ /* 0x000fe2000fffe03f */
[----:B------:R-:W-:Y:S02]  /*e0c0*/  LOP3.LUT R12, R7, 0xff, RZ, 0xc0, !PT ;  /* 0x000000ff070c7812 */ /* 0x000fe400078ec0ff */
[----:B------:R-:W-:-:S02]  /*e0d0*/  LOP3.LUT R15, R15, 0xff, RZ, 0xc0, !PT ;  /* 0x000000ff0f0f7812 */ /* 0x000fc400078ec0ff */
[----:B------:R-:W-:Y:S02]  /*e0e0*/  PRMT R13, R0, 0x7604, R3 ;  /* 0x00007604000d7816 */ /* 0x000fe40000000003 */
[----:B------:R-:W-:Y:S02]  /*e0f0*/  MOV R35, UR4 ;  /* 0x0000000400237c02 */ /* 0x000fe40008000f00 */
[----:B------:R-:W-:Y:S02]  /*e100*/  SHF.R.U32.HI R0, RZ, 0x8, R4 ;  /* 0x00000008ff007819 */ /* 0x000fe40000011604 */
[----:B------:R-:W-:Y:S02]  /*e110*/  SHF.L.U32 R35, R35, 0x1f, RZ ;  /* 0x0000001f23237819 */ /* 0x000fe400000006ff */
[----:B------:R-:W-:Y:S02]  /*e120*/  PRMT R12, R15, 0x7604, R12 ;  /* 0x000076040f0c7816 */ /* 0x000fe4000000000c */
[----:B------:R-:W0:Y:S01]  /*e130*/  SYNCS.PHASECHK.TRANS64.TRYWAIT P0, [R22+URZ+0x38800], R35 ;  /* 0x03880023160075a7 */ /* 0x000e22000800017f */
[----:B------:R-:W-:-:S02]  /*e140*/  LOP3.LUT R14, R4, 0xff, RZ, 0xc0, !PT ;  /* 0x000000ff040e7812 */ /* 0x000fc400078ec0ff */
[----:B------:R-:W-:Y:S02]  /*e150*/  SHF.R.U32.HI R3, RZ, 0x8, R10 ;  /* 0x00000008ff037819 */ /* 0x000fe4000001160a */
[----:B------:R-:W-:Y:S02]  /*e160*/  LOP3.LUT R15, R0, 0xff, RZ, 0xc0, !PT ;  /* 0x000000ff000f7812 */ /* 0x000fe400078ec0ff */
[----:B------:R-:W-:Y:S02]  /*e170*/  SHF.R.U32.HI R21, RZ, 0x8, R5 ;  /* 0x00000008ff157819 */ /* 0x000fe40000011605 */
[----:B-1----:R-:W-:Y:S02]  /*e180*/  LOP3.LUT R24, R10, 0xff, RZ, 0xc0, !PT ;  /* 0x000000ff0a187812 */ /* 0x002fe400078ec0ff */
[----:B------:R-:W-:Y:S02]  /*e190*/  LOP3.LUT R3, R3, 0xff, RZ, 0xc0, !PT ;  /* 0x000000ff03037812 */ /* 0x000fe400078ec0ff */
[----:B------:R-:W-:-:S02]  /*e1a0*/  PRMT R15, R15, 0x7604, R14 ;  /* 0x000076040f0f7816 */ /* 0x000fc4000000000e */
[----:B------:R-:W-:Y:S02]  /*e1b0*/  LOP3.LUT R20, R5, 0xff, RZ, 0xc0, !PT ;  /* 0x000000ff05147812 */ /* 0x000fe400078ec0ff */
[----:B------:R-:W-:Y:S02]  /*e1c0*/  LOP3.LUT R21, R21, 0xff, RZ, 0xc0, !PT ;  /* 0x000000ff15157812 */ /* 0x000fe400078ec0ff */
[----:B------:R-:W-:Y:S02]  /*e1d0*/  SHF.R.U32.HI R14, RZ, 0x8, R11 ;  /* 0x00000008ff0e7819 */ /* 0x000fe4000001160b */
[----:B------:R-:W-:Y:S02]  /*e1e0*/  SHF.R.U32.HI R0, RZ, 0x8, R8 ;  /* 0x00000008ff007819 */ /* 0x000fe40000011608 */
[----:B------:R-:W-:Y:S02]  /*e1f0*/  SHF.R.U32.HI R29, RZ, 0x8, R9 ;  /* 0x00000008ff1d7819 */ /* 0x000fe40000011609 */
[----:B----4-:R-:W-:-:S02]  /*e200*/  PRMT R27, R3, 0x7604, R24 ;  /* 0x00007604031b7816 */ /* 0x010fc40000000018 */
[----:B------:R-:W-:Y:S02]  /*e210*/  PRMT R20, R21, 0x7604, R20 ;  /* 0x0000760415147816 */ /* 0x000fe40000000014 */
[----:B------:R-:W-:Y:S02]  /*e220*/  LOP3.LUT R3, R11, 0xff, RZ, 0xc0, !PT ;  /* 0x000000ff0b037812 */ /* 0x000fe400078ec0ff */
[----:B------:R-:W-:Y:S02]  /*e230*/  LOP3.LUT R14, R14, 0xff, RZ, 0xc0, !PT ;  /* 0x000000ff0e0e7812 */ /* 0x000fe400078ec0ff */
[----:B------:R-:W-:Y:S02]  /*e240*/  LOP3.LUT R21, R8, 0xff, RZ, 0xc0, !PT ;  /* 0x000000ff08157812 */ /* 0x000fe400078ec0ff */
[----:B------:R-:W-:Y:S02]  /*e250*/  LOP3.LUT R24, R9, 0xff, RZ, 0xc0, !PT ;  /* 0x000000ff09187812 */ /* 0x000fe400078ec0ff */
[----:B------:R-:W-:-:S02]  /*e260*/  LOP3.LUT R0, R0, 0xff, RZ, 0xc0, !PT ;  /* 0x000000ff00007812 */ /* 0x000fc400078ec0ff */
[----:B------:R-:W-:Y:S02]  /*e270*/  LOP3.LUT R29, R29, 0xff, RZ, 0xc0, !PT ;  /* 0x000000ff1d1d7812 */ /* 0x000fe400078ec0ff */
[----:B------:R-:W-:Y:S02]  /*e280*/  PRMT R14, R14, 0x7604, R3 ;  /* 0x000076040e0e7816 */ /* 0x000fe40000000003 */
[----:B------:R-:W-:Y:S02]  /*e290*/  SHF.R.U32.HI R3, RZ, 0x10, R7 ;  /* 0x00000010ff037819 */ /* 0x000fe40000011607 */
[----:B------:R-:W-:Y:S02]  /*e2a0*/  PRMT R31, R0, 0x7604, R21 ;  /* 0x00007604001f7816 */ /* 0x000fe40000000015 */
[----:B------:R-:W-:Y:S01]  /*e2b0*/  PRMT R24, R29, 0x7604, R24 ;  /* 0x000076041d187816 */ /* 0x000fe20000000018 */
[----:B------:R-:W-:Y:S01]  /*e2c0*/  IMAD.U32 R3, R3, 0x10000, RZ ;  /* 0x0001000003037824 */ /* 0x000fe200078e00ff */
[----:B------:R-:W-:-:S02]  /*e2d0*/  SHF.R.U32.HI R21, RZ, 0x10, R5 ;  /* 0x00000010ff157819 */ /* 0x000fc40000011605 */
[----:B------:R-:W-:Y:S02]  /*e2e0*/  SHF.R.U32.HI R29, RZ, 0x10, R11 ;  /* 0x00000010ff1d7819 */ /* 0x000fe4000001160b */
[----:B------:R-:W-:Y:S01]  /*e2f0*/  SHF.R.U32.HI R33, RZ, 0x10, R9 ;  /* 0x00000010ff217819 */ /* 0x000fe20000011609 */
[----:B------:R-:W-:Y:S01]  /*e300*/  IMAD.U32 R21, R21, 0x10000, RZ ;  /* 0x0001000015157824 */ /* 0x000fe200078e00ff */
[----:B------:R-:W-:Y:S01]  /*e310*/  LOP3.LUT R3, R12, 0xff0000, R3, 0xf8, !PT ;  /* 0x00ff00000c037812 */ /* 0x000fe200078ef803 */
[----:B------:R-:W-:Y:S01]  /*e320*/  IMAD.U32 R29, R29, 0x10000, RZ ;  /* 0x000100001d1d7824 */ /* 0x000fe200078e00ff */
[----:B------:R-:W-:Y:S01]  /*e330*/  VIMNMX R0, R26, 0x80, PT ;  /* 0x000000801a007848 */ /* 0x000fe20003fe0100 */
[----:B------:R-:W-:Y:S01]  /*e340*/  IMAD.U32 R33, R33, 0x10000, RZ ;  /* 0x0001000021217824 */ /* 0x000fe200078e00ff */
[----:B------:R-:W-:Y:S02]  /*e350*/  LOP3.LUT R21, R20, 0xff0000, R21, 0xf8, !PT ;  /* 0x00ff000014157812 */ /* 0x000fe400078ef815 */
[----:B------:R-:W-:-:S02]  /*e360*/  LOP3.LUT R29, R14, 0xff0000, R29, 0xf8, !PT ;  /* 0x00ff00000e1d7812 */ /* 0x000fc400078ef81d */
[----:B------:R-:W-:Y:S02]  /*e370*/  LOP3.LUT R13, R13, 0xff0000, R6, 0xf8, !PT ;  /* 0x00ff00000d0d7812 */ /* 0x000fe400078ef806 */
[----:B------:R-:W-:Y:S02]  /*e380*/  LOP3.LUT R15, R15, 0xff0000, R4, 0xf8, !PT ;  /* 0x00ff00000f0f7812 */ /* 0x000fe400078ef804 */
[----:B------:R-:W-:Y:S02]  /*e390*/  LOP3.LUT R27, R27, 0xff0000, R10, 0xf8, !PT ;  /* 0x00ff00001b1b7812 */ /* 0x000fe400078ef80a */
[----:B------:R-:W-:Y:S02]  /*e3a0*/  LOP3.LUT R14, R3, 0xff000000, R7, 0xf8, !PT ;  /* 0xff000000030e7812 */ /* 0x000fe400078ef807 */
[----:B------:R-:W-:Y:S02]  /*e3b0*/  LOP3.LUT R33, R24, 0xff0000, R33, 0xf8, !PT ;  /* 0x00ff000018217812 */ /* 0x000fe400078ef821 */
[----:B------:R-:W-:-:S02]  /*e3c0*/  ISETP.GE.AND P1, PT, R23, R0, PT ;  /* 0x000000001700720c */ /* 0x000fc40003f26270 */
[----:B------:R-:W-:Y:S02]  /*e3d0*/  LOP3.LUT R13, R13, 0xff000000, R6, 0xf8, !PT ;  /* 0xff0000000d0d7812 */ /* 0x000fe400078ef806 */
[----:B------:R-:W-:Y:S02]  /*e3e0*/  LOP3.LUT R3, R15, 0xff000000, R4, 0xf8, !PT ;  /* 0xff0000000f037812 */ /* 0x000fe400078ef804 */
[----:B------:R-:W-:Y:S02]  /*e3f0*/  LOP3.LUT R12, R21, 0xff000000, R5, 0xf8, !PT ;  /* 0xff000000150c7812 */ /* 0x000fe400078ef805 */
[----:B------:R-:W-:Y:S02]  /*e400*/  LOP3.LUT R10, R27, 0xff000000, R10, 0xf8, !PT ;  /* 0xff0000001b0a7812 */ /* 0x000fe400078ef80a */
[----:B------:R-:W-:Y:S02]  /*e410*/  LOP3.LUT R11, R29, 0xff000000, R11, 0xf8, !PT ;  /* 0xff0000001d0b7812 */ /* 0x000fe400078ef80b */
[----:B------:R-:W-:Y:S01]  /*e420*/  LOP3.LUT R31, R31, 0xff0000, R8, 0xf8, !PT ;  /* 0x00ff00001f1f7812 */ /* 0x000fe200078ef808 */
[----:B0-----:R-:W-:Y:S06]  /*e430*/  @!P0 BRA `(.L_x_455) ;  /* 0x000001d000808947 */ /* 0x001fec0003800000 */
.L_x_684:
[----:B------:R-:W-:Y:S05]  /*e440*/  BSYNC B1 ;  /* 0x0000000000017941 */ /* 0x000fea0003800000 */
.L_x_454:
[----:B------:R-:W-:Y:S01]  /*e450*/  BSSY B1, `(.L_x_456) ;  /* 0x00000c0000017945 */ /* 0x000fe20003800000 */
[----:B------:R-:W-:Y:S02]  /*e460*/  LOP3.LUT R8, R31, 0xff000000, R8, 0xf8, !PT ;  /* 0xff0000001f087812 */ /* 0x000fe400078ef808 */
[----:B------:R-:W-:Y:S01]  /*e470*/  LOP3.LUT R9, R33, 0xff000000, R9, 0xf8, !PT ;  /* 0xff00000021097812 */ /* 0x000fe200078ef809 */
[----:B------:R-:W-:Y:S06]  /*e480*/  @P1 BRA `(.L_x_457) ;  /* 0x0000000800f01947 */ /* 0x000fec0003800000 */
[----:B------:R1:W5:Y:S01]  /*e490*/  LDL R42, [R1+0x64] ;  /* 0x00006400012a7983 */ /* 0x0003620000100800 */
[----:B------:R-:W2:Y:S01]  /*e4a0*/  LDC R4, c[0x0][0x3f4] ;  /* 0x0000fd00ff047b82 */ /* 0x000ea20000000800 */
[----:B------:R-:W-:Y:S01]  /*e4b0*/  BSSY B2, `(.L_x_458) ;  /* 0x000005e000027945 */ /* 0x000fe20003800000 */
[-C--:B--2---:R-:W-:Y:S02]  /*e4c0*/  ISETP.GE.AND P0, PT, R18, R4.reuse, PT ;  /* 0x000000041200720c */ /* 0x084fe40003f06270 */
[----:B------:R-:W-:-:S11]  /*e4d0*/  ISETP.GE.AND P1, PT, R233, R4, PT ;  /* 0x00000004e900720c */ /* 0x000fd60003f26270 */
[----:B-1----:R-:W-:Y:S05]  /*e4e0*/  @P0 BRA `(.L_x_459) ;  /* 0x0000000400680947 */ /* 0x002fea0003800000 */
[----:B-----5:R-:W1:Y:S01]  /*e4f0*/  LDS.128 R4, [R42+0x20400] ;  /* 0x020400002a047984 */ /* 0x020e620000000c00 */
[----:B------:R-:W-:Y:S02]  /*e500*/  F2FP.F16.E4M3.UNPACK_B R29, R10 ;  /* 0x0000000aff1d723e */ /* 0x000fe400020006ff */
[----:B------:R-:W-:-:S03]  /*e510*/  F2FP.F16.E4M3.UNPACK_B R27, R13 ;  /* 0x0000000dff1b723e */ /* 0x000fc600020006ff */
[----:B------:R-:W-:Y:S02]  /*e520*/  HADD2.F32 R30, -RZ, R29.H1_H1 ;  /* 0x3000001dff1e7230 */ /* 0x000fe40000004100 */
[----:B------:R-:W-:Y:S02]  /*e530*/  HADD2.F32 R28, -RZ, R27.H1_H1 ;  /* 0x3000001bff1c7230 */ /* 0x000fe40000004100 */
[----:B------:R-:W-:Y:S02]  /*e540*/  HADD2.F32 R29, -RZ, R29.H0_H0 ;  /* 0x2000001dff1d7230 */ /* 0x000fe40000004100 */
[----:B------:R-:W-:Y:S01]  /*e550*/  HADD2.F32 R27, -RZ, R27.H0_H0 ;  /* 0x2000001bff1b7230 */ /* 0x000fe20000004100 */
[-C--:B-1----:R-:W-:Y:S02]  /*e560*/  F2FP.F16.E4M3.UNPACK_B R15, R4.reuse.H1 ;  /* 0x00000004ff0f723e */ /* 0x082fe400030006ff */
[-C--:B------:R-:W-:Y:S02]  /*e570*/  F2FP.F16.E4M3.UNPACK_B R21, R5.reuse ;  /* 0x00000005ff15723e */ /* 0x080fe400020006ff */
[----:B------:R-:W-:Y:S01]  /*e580*/  F2FP.F16.E4M3.UNPACK_B R24, R5.H1 ;  /* 0x00000005ff18723e */ /* 0x000fe200030006ff */
[--C-:B------:R-:W-:Y:S01]  /*e590*/  HADD2.F32 R20, -RZ, R15.reuse.H0_H0 ;  /* 0x2000000fff147230 */ /* 0x100fe20000004100 */
[----:B------:R-:W-:Y:S01]  /*e5a0*/  F2FP.F16.E4M3.UNPACK_B R4, R4 ;  /* 0x00000004ff04723e */ /* 0x000fe200020006ff */
[----:B------:R-:W-:Y:S01]  /*e5b0*/  HADD2.F32 R15, -RZ, R15.H1_H1 ;  /* 0x3000000fff0f7230 */ /* 0x000fe20000004100 */
[----:B------:R-:W-:-:S02]  /*e5c0*/  F2FP.F16.E4M3.UNPACK_B R26, R6 ;  /* 0x00000006ff1a723e */ /* 0x000fc400020006ff */
[----:B------:R-:W-:Y:S02]  /*e5d0*/  F2FP.F16.E4M3.UNPACK_B R6, R6.H1 ;  /* 0x00000006ff06723e */ /* 0x000fe400030006ff */
[C---:B------:R-:W-:Y:S01]  /*e5e0*/  FMUL.FTZ R5, R15.reuse, R30 ;  /* 0x0000001e0f057220 */ /* 0x040fe20000410000 */
[-C--:B------:R-:W-:Y:S01]  /*e5f0*/  FMUL.FTZ R31, R15, R28.reuse ;  /* 0x0000001c0f1f7220 */ /* 0x080fe20000410000 */
[----:B------:R-:W-:Y:S02]  /*e600*/  F2FP.F16.E4M3.UNPACK_B R15, R7 ;  /* 0x00000007ff0f723e */ /* 0x000fe400020006ff */
[C---:B------:R-:W-:Y:S01]  /*e610*/  FFMA.FTZ R33, R20.reuse, R28, -R5 ;  /* 0x0000001c14217223 */ /* 0x040fe20000010805 */
[--C-:B------:R-:W-:Y:S01]  /*e620*/  HADD2.F32 R5, -RZ, R4.reuse.H1_H1 ;  /* 0x30000004ff057230 */ /* 0x100fe20000004100 */
[----:B------:R-:W-:Y:S01]  /*e630*/  F2FP.F16.E4M3.UNPACK_B R28, R10.H1 ;  /* 0x0000000aff1c723e */ /* 0x000fe200030006ff */
[----:B------:R-:W-:Y:S01]  /*e640*/  FFMA.FTZ R34, R20, R30, R31 ;  /* 0x0000001e14227223 */ /* 0x000fe2000001001f */
[----:B------:R-:W-:Y:S01]  /*e650*/  HADD2.F32 R4, -RZ, R4.H0_H0 ;  /* 0x20000004ff047230 */ /* 0x000fe20000004100 */
[----:B------:R-:W-:Y:S01]  /*e660*/  F2FP.F16.E4M3.UNPACK_B R20, R13.H1 ;  /* 0x0000000dff14723e */ /* 0x000fe200030006ff */
[C---:B------:R-:W-:Y:S01]  /*e670*/  FMUL.FTZ R31, R5.reuse, R29 ;  /* 0x0000001d051f7220 */ /* 0x040fe20000410000 */
[----:B------:R-:W-:Y:S01]  /*e680*/  FMUL.FTZ R32, R5, R27 ;  /* 0x0000001b05207220 */ /* 0x000fe20000410000 */
[----:B------:R-:W-:Y:S01]  /*e690*/  HADD2.F32 R30, -RZ, R28.H1_H1 ;  /* 0x3000001cff1e7230 */ /* 0x000fe20000004100 */
[----:B------:R-:W-:Y:S01]  /*e6a0*/  F2FP.F16.E4M3.UNPACK_B R7, R7.H1 ;  /* 0x00000007ff07723e */ /* 0x000fe200030006ff */
[----:B------:R-:W-:-:S02]  /*e6b0*/  HADD2.F32 R5, -RZ, R24.H1_H1 ;  /* 0x30000018ff057230 */ /* 0x000fc40000004100 */
[C---:B------:R-:W-:Y:S01]  /*e6c0*/  FFMA.FTZ R31, R4.reuse, R27, -R31 ;  /* 0x0000001b041f7223 */ /* 0x040fe2000001081f */
[----:B------:R-:W-:Y:S01]  /*e6d0*/  FFMA.FTZ R32, R4, R29, R32 ;  /* 0x0000001d04207223 */ /* 0x000fe20000010020 */
[----:B------:R-:W-:Y:S02]  /*e6e0*/  HADD2.F32 R27, -RZ, R20.H1_H1 ;  /* 0x30000014ff1b7230 */ /* 0x000fe40000004100 */
[----:B------:R-:W-:Y:S02]  /*e6f0*/  HADD2.F32 R24, -RZ, R24.H0_H0 ;  /* 0x20000018ff187230 */ /* 0x000fe40000004100 */
[C---:B------:R-:W-:Y:S01]  /*e700*/  FMUL.FTZ R29, R5.reuse, R30 ;  /* 0x0000001e051d7220 */ /* 0x040fe20000410000 */
[----:B------:R-:W-:Y:S02]  /*e710*/  HADD2.F32 R28, -RZ, R28.H0_H0 ;  /* 0x2000001cff1c7230 */ /* 0x000fe40000004100 */
[----:B------:R-:W-:Y:S01]  /*e720*/  FMUL.FTZ R5, R5, R27 ;  /* 0x0000001b05057220 */ /* 0x000fe20000410000 */
[----:B------:R-:W-:-:S02]  /*e730*/  HADD2.F32 R4, -RZ, R21.H1_H1 ;  /* 0x30000015ff047230 */ /* 0x000fc40000004100 */
[C---:B------:R-:W-:Y:S01]  /*e740*/  FFMA.FTZ R37, R24.reuse, R27, -R29 ;  /* 0x0000001b18257223 */ /* 0x040fe2000001081d */
[----:B------:R-:W-:Y:S01]  /*e750*/  F2FP.F16.E4M3.UNPACK_B R27, R11 ;  /* 0x0000000bff1b723e */ /* 0x000fe200020006ff */
[----:B------:R-:W-:Y:S02]  /*e760*/  HADD2.F32 R20, -RZ, R20.H0_H0 ;  /* 0x20000014ff147230 */ /* 0x000fe40000004100 */
[----:B------:R-:W-:Y:S01]  /*e770*/  FFMA.FTZ R30, R24, R30, R5 ;  /* 0x0000001e181e7223 */ /* 0x000fe20000010005 */
[----:B------:R-:W-:Y:S02]  /*e780*/  HADD2.F32 R21, -RZ, R21.H0_H0 ;  /* 0x20000015ff157230 */ /* 0x000fe40000004100 */
[C---:B------:R-:W-:Y:S01]  /*e790*/  FMUL.FTZ R36, R4.reuse, R28 ;  /* 0x0000001c04247220 */ /* 0x040fe20000410000 */
[----:B------:R-:W-:Y:S01]  /*e7a0*/  F2FP.F16.E4M3.UNPACK_B R24, R14 ;  /* 0x0000000eff18723e */ /* 0x000fe200020006ff */
[----:B------:R-:W-:Y:S02]  /*e7b0*/  HADD2.F32 R29, -RZ, R27.H1_H1 ;  /* 0x3000001bff1d7230 */ /* 0x000fe40000004100 */
[----:B0-----:R-:W-:Y:S01]  /*e7c0*/  FMUL.FTZ R35, R4, R20 ;  /* 0x0000001404237220 */ /* 0x001fe20000410000 */
[----:B------:R-:W-:-:S02]  /*e7d0*/  HADD2.F32 R5, -RZ, R6.H1_H1 ;  /* 0x30000006ff057230 */ /* 0x000fc40000004100 */
[C---:B------:R-:W-:Y:S01]  /*e7e0*/  FFMA.FTZ R36, R21.reuse, R20, -R36 ;  /* 0x0000001415247223 */ /* 0x040fe20000010824 */
[----:B------:R-:W-:Y:S02]  /*e7f0*/  HADD2.F32 R20, -RZ, R24.H1_H1 ;  /* 0x30000018ff147230 */ /* 0x000fe40000004100 */
[----:B------:R-:W-:Y:S01]  /*e800*/  FFMA.FTZ R35, R21, R28, R35 ;  /* 0x0000001c15237223 */ /* 0x000fe20000010023 */
[----:B------:R-:W-:Y:S02]  /*e810*/  HADD2.F32 R6, -RZ, R6.H0_H0 ;  /* 0x20000006ff067230 */ /* 0x000fe40000004100 */
[C---:B------:R-:W-:Y:S01]  /*e820*/  FMUL.FTZ R39, R5.reuse, R29 ;  /* 0x0000001d05277220 */ /* 0x040fe20000410000 */
[----:B------:R-:W-:Y:S02]  /*e830*/  HADD2.F32 R27, -RZ, R27.H0_H0 ;  /* 0x2000001bff1b7230 */ /* 0x000fe40000004100 */
[----:B------:R-:W-:Y:S01]  /*e840*/  FMUL.FTZ R41, R5, R20 ;  /* 0x0000001405297220 */ /* 0x000fe20000410000 */
[----:B------:R-:W-:-:S02]  /*e850*/  HADD2.F32 R4, -RZ, R26.H1_H1 ;  /* 0x3000001aff047230 */ /* 0x000fc40000004100 */
[----:B------:R-:W-:Y:S01]  /*e860*/  FFMA.FTZ R28, R6, R20, -R39 ;  /* 0x00000014061c7223 */ /* 0x000fe20000010827 */
[----:B------:R-:W-:Y:S01]  /*e870*/  HADD2.F32 R21, -RZ, R24.H0_H0 ;  /* 0x20000018ff157230 */ /* 0x000fe20000004100 */
[----:B------:R-:W-:Y:S01]  /*e880*/  F2FP.F16.E4M3.UNPACK_B R5, R14.H1 ;  /* 0x0000000eff05723e */ /* 0x000fe200030006ff */
[----:B------:R-:W-:Y:S02]  /*e890*/  HADD2.F32 R26, -RZ, R26.H0_H0 ;  /* 0x2000001aff1a7230 */ /* 0x000fe40000004100 */
[----:B------:R-:W-:Y:S01]  /*e8a0*/  FMUL.FTZ R39, R4, R27 ;  /* 0x0000001b04277220 */ /* 0x000fe20000410000 */
[----:B------:R-:W-:Y:S01]  /*e8b0*/  FFMA.FTZ R41, R6, R29, R41 ;  /* 0x0000001d06297223 */ /* 0x000fe20000010029 */
[----:B------:R-:W-:Y:S01]  /*e8c0*/  FMUL.FTZ R20, R4, R21 ;  /* 0x0000001504147220 */ /* 0x000fe20000410000 */
[----:B------:R-:W-:Y:S01]  /*e8d0*/  F2FP.F16.E4M3.UNPACK_B R4, R11.H1 ;  /* 0x0000000bff04723e */ /* 0x000fe200030006ff */
[----:B------:R-:W-:Y:S01]  /*e8e0*/  FFMA.FTZ R39, R26, R21, -R39 ;  /* 0x000000151a277223 */ /* 0x000fe20000010827 */
[----:B------:R-:W-:-:S02]  /*e8f0*/  HADD2.F32 R6, -RZ, R5.H0_H0 ;  /* 0x20000005ff067230 */ /* 0x000fc40000004100 */
[----:B------:R-:W-:Y:S01]  /*e900*/  FFMA.FTZ R26, R26, R27, R20 ;  /* 0x0000001b1a1a7223 */ /* 0x000fe20000010014 */
[----:B------:R-:W-:Y:S01]  /*e910*/  HADD2.F32 R20, -RZ, R5.H1_H1 ;  /* 0x30000005ff147230 */ /* 0x000fe20000004100 */
[----:B------:R-:W-:Y:S01]  /*e920*/  F2FP.SATFINITE.E4M3.F32.PACK_AB_MERGE_C R30, R30, R37, RZ ;  /* 0x000000251e1e723e */ /* 0x000fe200048070ff */
[--C-:B------:R-:W-:Y:S02]  /*e930*/  HADD2.F32 R24, -RZ, R4.reuse.H1_H1 ;  /* 0x30000004ff187230 */ /* 0x100fe40000004100 */
[----:B------:R-:W-:Y:S02]  /*e940*/  HADD2.F32 R5, -RZ, R7.H1_H1 ;  /* 0x30000007ff057230 */ /* 0x000fe40000004100 */
[----:B------:R-:W-:Y:S02]  /*e950*/  HADD2.F32 R21, -RZ, R4.H0_H0 ;  /* 0x20000004ff157230 */ /* 0x000fe40000004100 */
[----:B------:R-:W-:Y:S02]  /*e960*/  HADD2.F32 R4, -RZ, R15.H1_H1 ;  /* 0x3000000fff047230 */ /* 0x000fe40000004100 */
[----:B------:R-:W-:Y:S01]  /*e970*/  FMUL.FTZ R40, R5, R24 ;  /* 0x0000001805287220 */ /* 0x000fe20000410000 */
[----:B------:R-:W-:-:S02]  /*e980*/  HADD2.F32 R7, -RZ, R7.H0_H0 ;  /* 0x20000007ff077230 */ /* 0x000fc40000004100 */
[----:B------:R-:W-:Y:S01]  /*e990*/  FMUL.FTZ R5, R5, R20 ;  /* 0x0000001405057220 */ /* 0x000fe20000410000 */
[----:B------:R-:W-:Y:S02]  /*e9a0*/  HADD2.F32 R15, -RZ, R15.H0_H0 ;  /* 0x2000000fff0f7230 */ /* 0x000fe40000004100 */
[CC--:B------:R-:W-:Y:S01]  /*e9b0*/  FMUL.FTZ R38, R4.reuse, R21.reuse ;  /* 0x0000001504267220 */ /* 0x0c0fe20000410000 */
[----:B------:R-:W-:Y:S01]  /*e9c0*/  FMUL.FTZ R4, R4, R6 ;  /* 0x0000000604047220 */ /* 0x000fe20000410000 */
[C---:B------:R-:W-:Y:S01]  /*e9d0*/  FFMA.FTZ R40, R7.reuse, R20, -R40 ;  /* 0x0000001407287223 */ /* 0x040fe20000010828 */
[----:B------:R-:W-:Y:S01]  /*e9e0*/  FFMA.FTZ R5, R7, R24, R5 ;  /* 0x0000001807057223 */ /* 0x000fe20000010005 */
[C---:B------:R-:W-:Y:S01]  /*e9f0*/  FFMA.FTZ R7, R15.reuse, R6, -R38 ;  /* 0x000000060f077223 */ /* 0x040fe20000010826 */
[----:B------:R-:W-:Y:S01]  /*ea00*/  FFMA.FTZ R20, R15, R21, R4 ;  /* 0x000000150f147223 */ /* 0x000fe20000010004 */
[----:B------:R-:W-:Y:S02]  /*ea10*/  F2FP.SATFINITE.E4M3.F32.PACK_AB_MERGE_C R4, R34, R33, RZ ;  /* 0x000000212204723e */ /* 0x000fe400048070ff */
[----:B------:R-:W-:-:S02]  /*ea20*/  F2FP.SATFINITE.E4M3.F32.PACK_AB_MERGE_C R6, R41, R28, RZ ;  /* 0x0000001c2906723e */ /* 0x000fc400048070ff */
[----:B------:R-:W-:Y:S02]  /*ea30*/  F2FP.SATFINITE.E4M3.F32.PACK_AB_MERGE_C R40, R5, R40, RZ ;  /* 0x000000280528723e */ /* 0x000fe400048070ff */
[----:B------:R-:W-:Y:S02]  /*ea40*/  F2FP.SATFINITE.E4M3.F32.PACK_AB_MERGE_C R4, R32, R31, R4 ;  /* 0x0000001f2004723e */ /* 0x000fe40004807004 */
[----:B------:R-:W-:Y:S02]  /*ea50*/  F2FP.SATFINITE.E4M3.F32.PACK_AB_MERGE_C R5, R35, R36, R30 ;  /* 0x000000242305723e */ /* 0x000fe4000480701e */
[----:B------:R-:W-:Y:S02]  /*ea60*/  F2FP.SATFINITE.E4M3.F32.PACK_AB_MERGE_C R6, R26, R39, R6 ;  /* 0x000000271a06723e */ /* 0x000fe40004807006 */
[----:B------:R-:W-:-:S05]  /*ea70*/  F2FP.SATFINITE.E4M3.F32.PACK_AB_MERGE_C R7, R20, R7, R40 ;  /* 0x000000071407723e */ /* 0x000fca0004807028 */
[----:B------:R1:W-:Y:S02]  /*ea80*/  STS.128 [R42+0x20400], R4 ;  /* 0x020400042a007388 */ /* 0x0003e40000000c00 */
.L_x_459:
[----:B------:R-:W-:Y:S05]  /*ea90*/  BSYNC B2 ;  /* 0x0000000000027941 */ /* 0x000fea0003800000 */
.L_x_458:
[----:B------:R-:W-:Y:S05]  /*eaa0*/  @P1 BRA `(.L_x_457) ;  /* 0x0000000400681947 */ /* 0x000fea0003800000 */
[----:B-1---5:R-:W1:Y:S01]  /*eab0*/  LDS.128 R4, [R42+0x24400] ;  /* 0x024400002a047984 */ /* 0x022e620000000c00 */
        /* <DEDUP_REMOVED lines=89> */
.L_x_457:
[----:B------:R-:W-:Y:S05]  /*f050*/  BSYNC B1 ;  /* 0x0000000000017941 */ /* 0x000fea0003800000 */
.L_x_456:
[----:B-12---:R-:W-:Y:S01]  /*f060*/  IADD3 R4, R23, 0x20, RZ ;  /* 0x0000002017047810 */ /* 0x006fe20007ffe0ff */
[----:B------:R-:W-:Y:S03]  /*f070*/  BSSY B1, `(.L_x_460) ;  /* 0x00000bf000017945 */ /* 0x000fe60003800000 */
[----:B------:R-:W-:-:S13]  /*f080*/  ISETP.GE.AND P0, PT, R4, R0, PT ;  /* 0x000000000400720c */ /* 0x000fda0003f06270 */
[----:B------:R-:W-:Y:S05]  /*f090*/  @P0 BRA `(.L_x_461) ;  /* 0x0000000800f00947 */ /* 0x000fea0003800000 */
[----:B-----5:R1:W5:Y:S01]  /*f0a0*/  LDL R42, [R1+0x64] ;  /* 0x00006400012a7983 */ /* 0x0203620000100800 */
[----:B------:R-:W2:Y:S01]  /*f0b0*/  LDC R4, c[0x0][0x3f4] ;  /* 0x0000fd00ff047b82 */ /* 0x000ea20000000800 */
[----:B------:R-:W-:Y:S01]  /*f0c0*/  BSSY B2, `(.L_x_462) ;  /* 0x000005e000027945 */ /* 0x000fe20003800000 */
[-C--:B--2---:R-:W-:Y:S02]  /*f0d0*/  ISETP.GE.AND P0, PT, R18, R4.reuse, PT ;  /* 0x000000041200720c */ /* 0x084fe40003f06270 */
[----:B------:R-:W-:-:S11]  /*f0e0*/  ISETP.GE.AND P1, PT, R233, R4, PT ;  /* 0x00000004e900720c */ /* 0x000fd60003f26270 */
[----:B-1----:R-:W-:Y:S05]  /*f0f0*/  @P0 BRA `(.L_x_463) ;  /* 0x0000000400680947 */ /* 0x002fea0003800000 */
[----:B-----5:R-:W1:Y:S01]  /*f100*/  LDS.128 R4, [R42+0x21400] ;  /* 0x021400002a047984 */ /* 0x020e620000000c00 */
[----:B------:R-:W-:Y:S02]  /*f110*/  F2FP.F16.E4M3.UNPACK_B R29, R13 ;  /* 0x0000000dff1d723e */ /* 0x000fe400020006ff */
[-C--:B------:R-:W-:Y:S02]  /*f120*/  F2FP.F16.E4M3.UNPACK_B R30, R10.reuse ;  /* 0x0000000aff1e723e */ /* 0x080fe400020006ff */
[----:B------:R-:W-:Y:S01]  /*f130*/  F2FP.F16.E4M3.UNPACK_B R33, R10.H1 ;  /* 0x0000000aff21723e */ /* 0x000fe200030006ff */
[----:B------:R-:W-:Y:S01]  /*f140*/  HADD2.F32 R28, -RZ, R29.H1_H1 ;  /* 0x3000001dff1c7230 */ /* 0x000fe20000004100 */
[----:B------:R-:W-:Y:S01]  /*f150*/  F2FP.F16.E4M3.UNPACK_B R37, R11 ;  /* 0x0000000bff25723e */ /* 0x000fe200020006ff */
[----:B------:R-:W-:Y:S02]  /*f160*/  HADD2.F32 R32, -RZ, R30.H1_H1 ;  /* 0x3000001eff207230 */ /* 0x000fe40000004100 */
[----:B------:R-:W-:-:S02]  /*f170*/  HADD2.F32 R34, -RZ, R33.H1_H1 ;  /* 0x30000021ff227230 */ /* 0x000fc40000004100 */
[----:B0-----:R-:W-:Y:S02]  /*f180*/  HADD2.F32 R35, -RZ, R33.H0_H0 ;  /* 0x20000021ff237230 */ /* 0x001fe40000004100 */
[--C-:B------:R-:W-:Y:S02]  /*f190*/  HADD2.F32 R40, -RZ, R37.reuse.H1_H1 ;  /* 0x30000025ff287230 */ /* 0x100fe40000004100 */
        /* <DEDUP_REMOVED lines=9> */
[-C--:B------:R-:W-:Y:S01]  /*f230*/  FMUL.FTZ R5, R32, R15.reuse ;  /* 0x0000000f20057220 */ /* 0x080fe20000410000 */
[C---:B------:R-:W-:Y:S01]  /*f240*/  FMUL.FTZ R27, R28.reuse, R15 ;  /* 0x0000000f1c1b7220 */ /* 0x040fe20000410000 */
[----:B------:R-:W-:Y:S02]  /*f250*/  F2FP.F16.E4M3.UNPACK_B R15, R7 ;  /* 0x00000007ff0f723e */ /* 0x000fe400020006ff */
[-C--:B------:R-:W-:Y:S01]  /*f260*/  FFMA.FTZ R28, R28, R20.reuse, -R5 ;  /* 0x000000141c1c7223 */ /* 0x080fe20000010805 */
[----:B------:R-:W-:Y:S01]  /*f270*/  FFMA.FTZ R31, R32, R20, R27 ;  /* 0x00000014201f7223 */ /* 0x000fe2000001001b */
[----:B------:R-:W-:Y:S01]  /*f280*/  HADD2.F32 R32, -RZ, R30.H0_H0 ;  /* 0x2000001eff207230 */ /* 0x000fe20000004100 */
[----:B------:R-:W-:Y:S01]  /*f290*/  F2FP.F16.E4M3.UNPACK_B R30, R13.H1 ;  /* 0x0000000dff1e723e */ /* 0x000fe200030006ff */
[----:B------:R-:W-:Y:S01]  /*f2a0*/  HADD2.F32 R5, -RZ, R4.H1_H1 ;  /* 0x30000004ff057230 */ /* 0x000fe20000004100 */
[----:B------:R-:W-:Y:S01]  /*f2b0*/  F2FP.F16.E4M3.UNPACK_B R7, R7.H1 ;  /* 0x00000007ff07723e */ /* 0x000fe200030006ff */
[----:B------:R-:W-:-:S02]  /*f2c0*/  HADD2.F32 R20, -RZ, R29.H0_H0 ;  /* 0x2000001dff147230 */ /* 0x000fc40000004100 */
[----:B------:R-:W-:Y:S02]  /*f2d0*/  HADD2.F32 R4, -RZ, R4.H0_H0 ;  /* 0x20000004ff047230 */ /* 0x000fe40000004100 */
[-C--:B------:R-:W-:Y:S01]  /*f2e0*/  FMUL.FTZ R27, R32, R5.reuse ;  /* 0x00000005201b7220 */ /* 0x080fe20000410000 */
[----:B------:R-:W-:Y:S02]  /*f2f0*/  HADD2.F32 R33, -RZ, R30.H0_H0 ;  /* 0x2000001eff217230 */ /* 0x000fe40000004100 */
[C---:B------:R-:W-:Y:S01]  /*f300*/  FMUL.FTZ R29, R20.reuse, R5 ;  /* 0x00000005141d7220 */ /* 0x040fe20000410000 */
[--C-:B------:R-:W-:Y:S02]  /*f310*/  HADD2.F32 R5, -RZ, R24.reuse.H1_H1 ;  /* 0x30000018ff057230 */ /* 0x100fe40000004100 */
[-C--:B------:R-:W-:Y:S01]  /*f320*/  FFMA.FTZ R27, R20, R4.reuse, -R27 ;  /* 0x00000004141b7223 */ /* 0x080fe2000001081b */
[----:B------:R-:W-:Y:S02]  /*f330*/  HADD2.F32 R24, -RZ, R24.H0_H0 ;  /* 0x20000018ff187230 */ /* 0x000fe40000004100 */
[----:B------:R-:W-:Y:S01]  /*f340*/  FFMA.FTZ R20, R32, R4, R29 ;  /* 0x0000000420147223 */ /* 0x000fe2000001001d */
[----:B------:R-:W-:-:S02]  /*f350*/  HADD2.F32 R32, -RZ, R30.H1_H1 ;  /* 0x3000001eff207230 */ /* 0x000fc40000004100 */
[-C--:B------:R-:W-:Y:S01]  /*f360*/  FMUL.FTZ R29, R34, R5.reuse ;  /* 0x00000005221d7220 */ /* 0x080fe20000410000 */
[--C-:B------:R-:W-:Y:S02]  /*f370*/  HADD2.F32 R4, -RZ, R21.reuse.H1_H1 ;  /* 0x30000015ff047230 */ /* 0x100fe40000004100 */
[----:B------:R-:W-:Y:S02]  /*f380*/  HADD2.F32 R21, -RZ, R21.H0_H0 ;  /* 0x20000015ff157230 */ /* 0x000fe40000004100 */
[C---:B------:R-:W-:Y:S01]  /*f390*/  FMUL.FTZ R5, R32.reuse, R5 ;  /* 0x0000000520057220 */ /* 0x040fe20000410000 */
[----:B------:R-:W-:Y:S01]  /*f3a0*/  FFMA.FTZ R29, R32, R24, -R29 ;  /* 0x00000018201d7223 */ /* 0x000fe2000001081d */
[----:B------:R-:W-:Y:S01]  /*f3b0*/  FMUL.FTZ R30, R35, R4 ;  /* 0x00000004231e7220 */ /* 0x000fe20000410000 */
[----:B------:R-:W-:Y:S01]  /*f3c0*/  F2FP.F16.E4M3.UNPACK_B R32, R14 ;  /* 0x0000000eff20723e */ /* 0x000fe200020006ff */
[----:B------:R-:W-:Y:S01]  /*f3d0*/  FFMA.FTZ R24, R34, R24, R5 ;  /* 0x0000001822187223 */ /* 0x000fe20000010005 */
[----:B------:R-:W-:Y:S01]  /*f3e0*/  FMUL.FTZ R4, R33, R4 ;  /* 0x0000000421047220 */ /* 0x000fe20000410000 */
[----:B------:R-:W-:-:S02]  /*f3f0*/  HADD2.F32 R5, -RZ, R6.H1_H1 ;  /* 0x30000006ff057230 */ /* 0x000fc40000004100 */
[-C--:B------:R-:W-:Y:S01]  /*f400*/  FFMA.FTZ R30, R33, R21.reuse, -R30 ;  /* 0x00000015211e7223 */ /* 0x080fe2000001081e */
[----:B------:R-:W-:Y:S02]  /*f410*/  HADD2.F32 R34, -RZ, R32.H1_H1 ;  /* 0x30000020ff227230 */ /* 0x000fe40000004100 */
[----:B------:R-:W-:Y:S01]  /*f420*/  FFMA.FTZ R21, R35, R21, R4 ;  /* 0x0000001523157223 */ /* 0x000fe20000010004 */
[----:B------:R-:W-:Y:S02]  /*f430*/  HADD2.F32 R6, -RZ, R6.H0_H0 ;  /* 0x20000006ff067230 */ /* 0x000fe40000004100 */
[-C--:B------:R-:W-:Y:S01]  /*f440*/  FMUL.FTZ R33, R40, R5.reuse ;  /* 0x0000000528217220 */ /* 0x080fe20000410000 */
[----:B------:R-:W-:Y:S02]  /*f450*/  HADD2.F32 R36, -RZ, R32.H0_H0 ;  /* 0x20000020ff247230 */ /* 0x000fe40000004100 */
[----:B------:R-:W-:Y:S01]  /*f460*/  FMUL.FTZ R35, R34, R5 ;  /* 0x0000000522237220 */ /* 0x000fe20000410000 */
[----:B------:R-:W-:-:S02]  /*f470*/  HADD2.F32 R4, -RZ, R26.H1_H1 ;  /* 0x3000001aff047230 */ /* 0x000fc40000004100 */
[----:B------:R-:W-:Y:S01]  /*f480*/  FFMA.FTZ R32, R34, R6, -R33 ;  /* 0x0000000622207223 */ /* 0x000fe20000010821 */
[----:B------:R-:W-:Y:S01]  /*f490*/  HADD2.F32 R26, -RZ, R26.H0_H0 ;  /* 0x2000001aff1a7230 */ /* 0x000fe20000004100 */
[----:B------:R-:W-:Y:S01]  /*f4a0*/  F2FP.F16.E4M3.UNPACK_B R34, R14.H1 ;  /* 0x0000000eff22723e */ /* 0x000fe200030006ff */
[----:B------:R-:W-:Y:S01]  /*f4b0*/  FFMA.FTZ R35, R40, R6, R35 ;  /* 0x0000000628237223 */ /* 0x000fe20000010023 */
[-C--:B------:R-:W-:Y:S01]  /*f4c0*/  FMUL.FTZ R5, R38, R4.reuse ;  /* 0x0000000426057220 */ /* 0x080fe20000410000 */
[C---:B------:R-:W-:Y:S01]  /*f4d0*/  FMUL.FTZ R33, R36.reuse, R4 ;  /* 0x0000000424217220 */ /* 0x040fe20000410000 */
[----:B------:R-:W-:Y:S01]  /*f4e0*/  F2FP.F16.E4M3.UNPACK_B R4, R11.H1 ;  /* 0x0000000bff04723e */ /* 0x000fe200030006ff */
[----:B------:R-:W-:Y:S02]  /*f4f0*/  HADD2.F32 R39, -RZ, R34.H1_H1 ;  /* 0x30000022ff277230 */ /* 0x000fe40000004100 */
[----:B------:R-:W-:Y:S01]  /*f500*/  FFMA.FTZ R6, R36, R26, -R5 ;  /* 0x0000001a24067223 */ /* 0x000fe20000010805 */
[----:B------:R-:W-:-:S02]  /*f510*/  HADD2.F32 R5, -RZ, R7.H1_H1 ;  /* 0x30000007ff057230 */ /* 0x000fc40000004100 */
[----:B------:R-:W-:Y:S01]  /*f520*/  FFMA.FTZ R33, R38, R26, R33 ;  /* 0x0000001a26217223 */ /* 0x000fe20000010021 */
[--C-:B------:R-:W-:Y:S01]  /*f530*/  HADD2.F32 R43, -RZ, R4.reuse.H1_H1 ;  /* 0x30000004ff2b7230 */ /* 0x100fe20000004100 */
[----:B------:R-:W-:Y:S01]  /*f540*/  F2FP.SATFINITE.E4M3.F32.PACK_AB_MERGE_C R24, R24, R29, RZ ;  /* 0x0000001d1818723e */ /* 0x000fe200048070ff */
[----:B------:R-:W-:Y:S02]  /*f550*/  HADD2.F32 R41, -RZ, R4.H0_H0 ;  /* 0x20000004ff297230 */ /* 0x000fe40000004100 */
[-C--:B------:R-:W-:Y:S01]  /*f560*/  FMUL.FTZ R36, R39, R5.reuse ;  /* 0x0000000527247220 */ /* 0x080fe20000410000 */
[----:B------:R-:W-:Y:S01]  /*f570*/  HADD2.F32 R4, -RZ, R15.H1_H1 ;  /* 0x3000000fff047230 */ /* 0x000fe20000004100 */
[----:B------:R-:W-:Y:S01]  /*f580*/  F2FP.SATFINITE.E4M3.F32.PACK_AB_MERGE_C R32, R35, R32, RZ ;  /* 0x000000202320723e */ /* 0x000fe200048070ff */
[----:B------:R-:W-:Y:S02]  /*f590*/  HADD2.F32 R37, -RZ, R34.H0_H0 ;  /* 0x20000022ff257230 */ /* 0x000fe40000004100 */
[----:B------:R-:W-:Y:S01]  /*f5a0*/  FMUL.FTZ R34, R43, R5 ;  /* 0x000000052b227220 */ /* 0x000fe20000410000 */
[----:B------:R-:W-:-:S02]  /*f5b0*/  HADD2.F32 R7, -RZ, R7.H0_H0 ;  /* 0x20000007ff077230 */ /* 0x000fc40000004100 */
[-C--:B------:R-:W-:Y:S01]  /*f5c0*/  FMUL.FTZ R26, R41, R4.reuse ;  /* 0x00000004291a7220 */ /* 0x080fe20000410000 */
[----:B------:R-:W-:Y:S02]  /*f5d0*/  HADD2.F32 R15, -RZ, R15.H0_H0 ;  /* 0x2000000fff0f7230 */ /* 0x000fe40000004100 */
[----:B------:R-:W-:Y:S01]  /*f5e0*/  FMUL.FTZ R4, R37, R4 ;  /* 0x0000000425047220 */ /* 0x000fe20000410000 */
[----:B------:R-:W-:Y:S01]  /*f5f0*/  F2FP.SATFINITE.E4M3.F32.PACK_AB_MERGE_C R6, R33, R6, R32 ;  /* 0x000000062106723e */ /* 0x000fe20004807020 */
[-C--:B------:R-:W-:Y:S01]  /*f600*/  FFMA.FTZ R34, R39, R7.reuse, -R34 ;  /* 0x0000000727227223 */ /* 0x080fe20000010822 */
[----:B------:R-:W-:Y:S01]  /*f610*/  FFMA.FTZ R5, R43, R7, R36 ;  /* 0x000000072b057223 */ /* 0x000fe20000010024 */
[-C--:B------:R-:W-:Y:S01]  /*f620*/  FFMA.FTZ R7, R37, R15.reuse, -R26 ;  /* 0x0000000f25077223 */ /* 0x080fe2000001081a */
[----:B------:R-:W-:Y:S01]  /*f630*/  FFMA.FTZ R26, R41, R15, R4 ;  /* 0x0000000f291a7223 */ /* 0x000fe20000010004 */
[----:B------:R-:W-:Y:S02]  /*f640*/  F2FP.SATFINITE.E4M3.F32.PACK_AB_MERGE_C R4, R31, R28, RZ ;  /* 0x0000001c1f04723e */ /* 0x000fe400048070ff */
[----:B------:R-:W-:-:S02]  /*f650*/  F2FP.SATFINITE.E4M3.F32.PACK_AB_MERGE_C R34, R5, R34, RZ ;  /* 0x000000220522723e */ /* 0x000fc400048070ff */
[----:B------:R-:W-:Y:S02]  /*f660*/  F2FP.SATFINITE.E4M3.F32.PACK_AB_MERGE_C R4, R20, R27, R4 ;  /* 0x0000001b1404723e */ /* 0x000fe40004807004 */
[----:B------:R-:W-:Y:S02]  /*f670*/  F2FP.SATFINITE.E4M3.F32.PACK_AB_MERGE_C R5, R21, R30, R24 ;  /* 0x0000001e1505723e */ /* 0x000fe40004807018 */
[----:B------:R-:W-:-:S05]  /*f680*/  F2FP.SATFINITE.E4M3.F32.PACK_AB_MERGE_C R7, R26, R7, R34 ;  /* 0x000000071a07723e */ /* 0x000fca0004807022 */
[----:B------:R1:W-:Y:S02]  /*f690*/  STS.128 [R42+0x21400], R4 ;  /* 0x021400042a007388 */ /* 0x0003e40000000c00 */
.L_x_463:
[----:B------:R-:W-:Y:S05]  /*f6a0*/  BSYNC B2 ;  /* 0x0000000000027941 */ /* 0x000fea0003800000 */
.L_x_462:
[----:B------:R-:W-:Y:S05]  /*f6b0*/  @P1 BRA `(.L_x_461) ;  /* 0x0000000400681947 */ /* 0x000fea0003800000 */
[----:B-1---5:R-:W1:Y:S01]  /*f6c0*/  LDS.128 R4, [R42+0x25400] ;  /* 0x025400002a047984 */ /* 0x022e620000000c00 */
        /* <DEDUP_REMOVED lines=89> */
.L_x_461:
[----:B------:R-:W-:Y:S05]  /*fc60*/  BSYNC B1 ;  /* 0x0000000000017941 */ /* 0x000fea0003800000 */
.L_x_460:
[----:B-12---:R-:W-:Y:S01]  /*fc70*/  VIADD R4, R23, 0x40 ;  /* 0x0000004017047836 */ /* 0x006fe20000000000 */
[----:B------:R-:W-:Y:S04]  /*fc80*/  BSSY B1, `(.L_x_464) ;  /* 0x00000bf000017945 */ /* 0x000fe80003800000 */
        /* <DEDUP_REMOVED lines=98> */
.L_x_467:
[----:B------:R-:W-:Y:S05]  /*102b0*/  BSYNC B2 ;  /* 0x0000000000027941 */ /* 0x000fea0003800000 */
.L_x_466:
        /* <DEDUP_REMOVED lines=91> */
.L_x_465:
[----:B------:R-:W-:Y:S05]  /*10870*/  BSYNC B1 ;  /* 0x0000000000017941 */ /* 0x000fea0003800000 */
.L_x_464:
[----:B-12---:R-:W-:-:S05]  /*10880*/  VIADD R4, R23, 0x60 ;  /* 0x0000006017047836 */ /* 0x006fca0000000000 */
[----:B------:R-:W-:-:S13]  /*10890*/  ISETP.GE.AND P0, PT, R4, R0, PT ;  /* 0x000000000400720c */ /* 0x000fda0003f06270 */
[----:B------:R-:W-:Y:S05]  /*108a0*/  @P0 BRA `(.L_x_468) ;  /* 0x00000044004c0947 */ /* 0x000fea0003800000 */
        /* <DEDUP_REMOVED lines=8> */
[----:B------:R-:W-:Y:S02]  /*10930*/  F2FP.F16.E4M3.UNPACK_B R29, R13 ;  /* 0x0000000dff1d723e */ /* 0x000fe400020006ff */
[----:B------:R-:W-:Y:S01]  /*10940*/  F2FP.F16.E4M3.UNPACK_B R34, R11 ;  /* 0x0000000bff22723e */ /* 0x000fe200020006ff */
[--C-:B------:R-:W-:Y:S02]  /*10950*/  HADD2.F32 R31, -RZ, R30.reuse.H1_H1 ;  /* 0x3000001eff1f7230 */ /* 0x100fe40000004100 */
[----:B------:R-:W-:Y:S02]  /*10960*/  HADD2.F32 R27, -RZ, R29.H1_H1 ;  /* 0x3000001dff1b7230 */ /* 0x000fe40000004100 */
[----:B------:R-:W-:-:S02]  /*10970*/  HADD2.F32 R32, -RZ, R30.H0_H0 ;  /* 0x2000001eff207230 */ /* 0x000fc40000004100 */
[----:B------:R-:W-:Y:S01]  /*10980*/  HADD2.F32 R30, -RZ, R29.H0_H0 ;  /* 0x2000001dff1e7230 */ /* 0x000fe20000004100 */
[----:B------:R-:W-:Y:S01]  /*10990*/  F2FP.F16.E4M3.UNPACK_B R29, R13.H1 ;  /* 0x0000000dff1d723e */ /* 0x000fe200030006ff */
[--C-:B------:R-:W-:Y:S02]  /*109a0*/  HADD2.F32 R36, -RZ, R34.reuse.H1_H1 ;  /* 0x30000022ff247230 */ /* 0x100fe40000004100 */
[----:B0-----:R-:W-:Y:S01]  /*109b0*/  HADD2.F32 R35, -RZ, R34.H0_H0 ;  /* 0x20000022ff237230 */ /* 0x001fe20000004100 */
[----:B-1----:R-:W-:Y:S02]  /*109c0*/  F2FP.F16.E4M3.UNPACK_B R0, R4.H1 ;  /* 0x00000004ff00723e */ /* 0x002fe400030006ff */
        /* <DEDUP_REMOVED lines=12> */
[--C-:B------:R-:W-:Y:S01]  /*10a90*/  HADD2.F32 R0, -RZ, R4.reuse.H1_H1 ;  /* 0x30000004ff007230 */ /* 0x100fe20000004100 */
[----:B------:R-:W-:Y:S01]  /*10aa0*/  F2FP.F16.E4M3.UNPACK_B R31, R10.H1 ;  /* 0x0000000aff1f723e */ /* 0x000fe200030006ff */
[----:B------:R-:W-:Y:S01]  /*10ab0*/  HADD2.F32 R4, -RZ, R4.H0_H0 ;  /* 0x20000004ff047230 */ /* 0x000fe20000004100 */
[----:B------:R-:W-:Y:S01]  /*10ac0*/  F2FP.F16.E4M3.UNPACK_B R7, R7.H1 ;  /* 0x00000007ff07723e */ /* 0x000fe200030006ff */
[----:B------:R-:W-:-:S02]  /*10ad0*/  HADD2.F32 R6, -RZ, R5.H1_H1 ;  /* 0x30000005ff067230 */ /* 0x000fc40000004100 */
[-C--:B------:R-:W-:Y:S01]  /*10ae0*/  FMUL.FTZ R15, R30, R0.reuse ;  /* 0x000000001e0f7220 */ /* 0x080fe20000410000 */
[C---:B------:R-:W-:Y:S01]  /*10af0*/  FMUL.FTZ R13, R32.reuse, R0 ;  /* 0x00000000200d7220 */ /* 0x040fe20000410000 */
[----:B------:R-:W-:Y:S02]  /*10b00*/  HADD2.F32 R33, -RZ, R31.H1_H1 ;  /* 0x3000001fff217230 */ /* 0x000fe40000004100 */
[-C--:B------:R-:W-:Y:S01]  /*10b10*/  FFMA.FTZ R10, R32, R4.reuse, R15 ;  /* 0x00000004200a7223 */ /* 0x080fe2000001000f */
[----:B------:R-:W-:Y:S02]  /*10b20*/  HADD2.F32 R15, -RZ, R29.H1_H1 ;  /* 0x3000001dff0f7230 */ /* 0x000fe40000004100 */
[----:B------:R-:W-:Y:S01]  /*10b30*/  FFMA.FTZ R13, R30, R4, -R13 ;  /* 0x000000041e0d7223 */ /* 0x000fe2000001080d */
[----:B------:R-:W-:Y:S02]  /*10b40*/  HADD2.F32 R5, -RZ, R5.H0_H0 ;  /* 0x20000005ff057230 */ /* 0x000fe40000004100 */
[----:B------:R-:W-:Y:S01]  /*10b50*/  FMUL.FTZ R4, R33, R6 ;  /* 0x0000000621047220 */ /* 0x000fe20000410000 */
[----:B------:R-:W-:-:S02]  /*10b60*/  HADD2.F32 R32, -RZ, R31.H0_H0 ;  /* 0x2000001fff207230 */ /* 0x000fc40000004100 */
[C---:B------:R-:W-:Y:S01]  /*10b70*/  FMUL.FTZ R30, R15.reuse, R6 ;  /* 0x000000060f1e7220 */ /* 0x040fe20000410000 */
[--C-:B------:R-:W-:Y:S02]  /*10b80*/  HADD2.F32 R0, -RZ, R20.reuse.H1_H1 ;  /* 0x30000014ff007230 */ /* 0x100fe40000004100 */
[-C--:B------:R-:W-:Y:S01]  /*10b90*/  FFMA.FTZ R6, R15, R5.reuse, -R4 ;  /* 0x000000050f067223 */ /* 0x080fe20000010804 */
[----:B------:R-:W-:Y:S02]  /*10ba0*/  HADD2.F32 R4, -RZ, R29.H0_H0 ;  /* 0x2000001dff047230 */ /* 0x000fe40000004100 */
[----:B------:R-:W-:Y:S01]  /*10bb0*/  FFMA.FTZ R31, R33, R5, R30 ;  /* 0x00000005211f7223 */ /* 0x000fe2000001001e */
[----:B------:R-:W-:Y:S02]  /*10bc0*/  HADD2.F32 R20, -RZ, R20.H0_H0 ;  /* 0x20000014ff147230 */ /* 0x000fe40000004100 */
[----:B------:R-:W-:Y:S01]  /*10bd0*/  FMUL.FTZ R15, R32, R0 ;  /* 0x00000000200f7220 */ /* 0x000fe20000410000 */
[----:B------:R-:W-:Y:S01]  /*10be0*/  F2FP.F16.E4M3.UNPACK_B R30, R14 ;  /* 0x0000000eff1e723e */ /* 0x000fe200020006ff */
[----:B------:R-:W-:Y:S01]  /*10bf0*/  FMUL.FTZ R29, R4, R0 ;  /* 0x00000000041d7220 */ /* 0x000fe20000410000 */
[----:B------:R-:W-:-:S02]  /*10c00*/  HADD2.F32 R0, -RZ, R21.H1_H1 ;  /* 0x30000015ff007230 */ /* 0x000fc40000004100 */
[-C--:B------:R-:W-:Y:S01]  /*10c10*/  FFMA.FTZ R5, R4, R20.reuse, -R15 ;  /* 0x0000001404057223 */ /* 0x080fe2000001080f */
[----:B------:R-:W-:Y:S02]  /*10c20*/  HADD2.F32 R4, -RZ, R24.H1_H1 ;  /* 0x30000018ff047230 */ /* 0x000fe40000004100 */
[----:B------:R-:W-:Y:S01]  /*10c30*/  FFMA.FTZ R20, R32, R20, R29 ;  /* 0x0000001420147223 */ /* 0x000fe2000001001d */
[----:B------:R-:W-:Y:S01]  /*10c40*/  HADD2.F32 R32, -RZ, R30.H1_H1 ;  /* 0x3000001eff207230 */ /* 0x000fe20000004100 */
[----:B------:R-:W-:Y:S01]  /*10c50*/  F2FP.SATFINITE.E4M3.F32.PACK_AB_MERGE_C R6, R31, R6, RZ ;  /* 0x000000061f06723e */ /* 0x000fe200048070ff */
[----:B------:R-:W-:Y:S02]  /*10c60*/  HADD2.F32 R24, -RZ, R24.H0_H0 ;  /* 0x20000018ff187230 */ /* 0x000fe40000004100 */
[-C--:B------:R-:W-:Y:S01]  /*10c70*/  FMUL.FTZ R15, R36, R4.reuse ;  /* 0x00000004240f7220 */ /* 0x080fe20000410000 */
[----:B------:R-:W-:Y:S02]  /*10c80*/  HADD2.F32 R33, -RZ, R30.H0_H0 ;  /* 0x2000001eff217230 */ /* 0x000fe40000004100 */
[----:B------:R-:W-:Y:S01]  /*10c90*/  FMUL.FTZ R29, R32, R4 ;  /* 0x00000004201d7220 */ /* 0x000fe20000410000 */
[----:B------:R-:W-:-:S02]  /*10ca0*/  HADD2.F32 R21, -RZ, R21.H0_H0 ;  /* 0x20000015ff157230 */ /* 0x000fc40000004100 */
[----:B------:R-:W-:Y:S01]  /*10cb0*/  FFMA.FTZ R15, R32, R24, -R15 ;  /* 0x00000018200f7223 */ /* 0x000fe2000001080f */
[----:B------:R-:W-:Y:S01]  /*10cc0*/  FMUL.FTZ R4, R35, R0 ;  /* 0x0000000023047220 */ /* 0x000fe20000410000 */
[----:B------:R-:W-:Y:S01]  /*10cd0*/  FFMA.FTZ R24, R36, R24, R29 ;  /* 0x0000001824187223 */ /* 0x000fe2000001001d */
[C---:B------:R-:W-:Y:S01]  /*10ce0*/  FMUL.FTZ R0, R33.reuse, R0 ;  /* 0x0000000021007220 */ /* 0x040fe20000410000 */
[----:B------:R-:W-:Y:S01]  /*10cf0*/  F2FP.F16.E4M3.UNPACK_B R29, R11.H1 ;  /* 0x0000000bff1d723e */ /* 0x000fe200030006ff */
[-C--:B------:R-:W-:Y:S01]  /*10d00*/  FFMA.FTZ R11, R33, R21.reuse, -R4 ;  /* 0x00000015210b7223 */ /* 0x080fe20000010804 */
[----:B------:R-:W-:Y:S01]  /*10d10*/  F2FP.F16.E4M3.UNPACK_B R30, R14.H1 ;  /* 0x0000000eff1e723e */ /* 0x000fe200030006ff */
[----:B------:R-:W-:Y:S01]  /*10d20*/  FFMA.FTZ R14, R35, R21, R0 ;  /* 0x00000015230e7223 */ /* 0x000fe20000010000 */
[----:B------:R-:W-:Y:S01]  /*10d30*/  HADD2.F32 R4, -RZ, R7.H1_H1 ;  /* 0x30000007ff047230 */ /* 0x000fe20000004100 */
[----:B------:R-:W-:Y:S01]  /*10d40*/  F2FP.SATFINITE.E4M3.F32.PACK_AB_MERGE_C R15, R24, R15, RZ ;  /* 0x0000000f180f723e */ /* 0x000fe200048070ff */
[----:B------:R-:W-:Y:S01]  /*10d50*/  HADD2.F32 R35, -RZ, R29.H1_H1 ;  /* 0x3000001dff237230 */ /* 0x000fe20000004100 */
[----:B------:R-:W-:Y:S01]  /*10d60*/  F2FP.SATFINITE.E4M3.F32.PACK_AB_MERGE_C R5, R20, R5, R6 ;  /* 0x000000051405723e */ /* 0x000fe20004807006 */
[--C-:B------:R-:W-:Y:S01]  /*10d70*/  HADD2.F32 R33, -RZ, R30.reuse.H1_H1 ;  /* 0x3000001eff217230 */ /* 0x100fe20000004100 */
[----:B------:R-:W-:Y:S01]  /*10d80*/  F2FP.SATFINITE.E4M3.F32.PACK_AB_MERGE_C R6, R14, R11, R15 ;  /* 0x0000000b0e06723e */ /* 0x000fe2000480700f */
[----:B------:R-:W-:-:S02]  /*10d90*/  HADD2.F32 R32, -RZ, R30.H0_H0 ;  /* 0x2000001eff207230 */ /* 0x000fc40000004100 */
[-C--:B------:R-:W-:Y:S01]  /*10da0*/  FMUL.FTZ R30, R35, R4.reuse ;  /* 0x00000004231e7220 */ /* 0x080fe20000410000 */
[----:B------:R-:W-:Y:S02]  /*10db0*/  HADD2.F32 R34, -RZ, R29.H0_H0 ;  /* 0x2000001dff227230 */ /* 0x000fe40000004100 */
[C---:B------:R-:W-:Y:S01]  /*10dc0*/  FMUL.FTZ R4, R33.reuse, R4 ;  /* 0x0000000421047220 */ /* 0x040fe20000410000 */
[--C-:B------:R-:W-:Y:S02]  /*10dd0*/  HADD2.F32 R0, -RZ, R26.reuse.H1_H1 ;  /* 0x3000001aff007230 */ /* 0x100fe40000004100 */
[----:B------:R-:W-:Y:S02]  /*10de0*/  HADD2.F32 R7, -RZ, R7.H0_H0 ;  /* 0x20000007ff077230 */ /* 0x000fe40000004100 */
[----:B------:R-:W-:Y:S02]  /*10df0*/  HADD2.F32 R26, -RZ, R26.H0_H0 ;  /* 0x2000001aff1a7230 */ /* 0x000fe40000004100 */
[-C--:B------:R-:W-:Y:S01]  /*10e00*/  FMUL.FTZ R21, R34, R0.reuse ;  /* 0x0000000022157220 */ /* 0x080fe20000410000 */
[C---:B------:R-:W-:Y:S01]  /*10e10*/  FMUL.FTZ R29, R32.reuse, R0 ;  /* 0x00000000201d7220 */ /* 0x040fe20000410000 */
[-C--:B------:R-:W-:Y:S01]  /*10e20*/  FFMA.FTZ R30, R33, R7.reuse, -R30 ;  /* 0x00000007211e7223 */ /* 0x080fe2000001081e */
[----:B------:R-:W-:Y:S01]  /*10e30*/  FFMA.FTZ R33, R35, R7, R4 ;  /* 0x0000000723217223 */ /* 0x000fe20000010004 */
[-C--:B------:R-:W-:Y:S01]  /*10e40*/  FFMA.FTZ R7, R32, R26.reuse, -R21 ;  /* 0x0000001a20077223 */ /* 0x080fe20000010815 */
[----:B------:R-:W-:Y:S01]  /*10e50*/  FFMA.FTZ R26, R34, R26, R29 ;  /* 0x0000001a221a7223 */ /* 0x000fe2000001001d */
[----:B------:R-:W-:-:S02]  /*10e60*/  F2FP.SATFINITE.E4M3.F32.PACK_AB_MERGE_C R4, R28, R27, RZ ;  /* 0x0000001b1c04723e */ /* 0x000fc400048070ff */
[----:B------:R-:W-:Y:S02]  /*10e70*/  F2FP.SATFINITE.E4M3.F32.PACK_AB_MERGE_C R30, R33, R30, RZ ;  /* 0x0000001e211e723e */ /* 0x000fe400048070ff */
[----:B------:R-:W-:Y:S02]  /*10e80*/  F2FP.SATFINITE.E4M3.F32.PACK_AB_MERGE_C R4, R10, R13, R4 ;  /* 0x0000000d0a04723e */ /* 0x000fe40004807004 */
[----:B------:R-:W-:-:S05]  /*10e90*/  F2FP.SATFINITE.E4M3.F32.PACK_AB_MERGE_C R7, R26, R7, R30 ;  /* 0x000000071a07723e */ /* 0x000fca000480701e */
[----:B------:R1:W-:Y:S02]  /*10ea0*/  STS.128 [R37+0x23400], R4 ;  /* 0x0234000425007388 */ /* 0x0003e40000000c00 */
.L_x_470:
[----:B------:R-:W-:Y:S05]  /*10eb0*/  BSYNC B1 ;  /* 0x0000000000017941 */ /* 0x000fea0003800000 */
.L_x_469:
[----:B------:R-:W-:Y:S05]  /*10ec0*/  @P1 BRA `(.L_x_468) ;  /* 0x0000003c00c41947 */ /* 0x000fea0003800000 */
[----:B-1---5:R-:W1:Y:S01]  /*10ed0*/  LDS.128 R4, [R37+0x27400] ;  /* 0x0274000025047984 */ /* 0x022e620000000c00 */
[----:B------:R-:W-:Y:S02]  /*10ee0*/  F2FP.F16.E4M3.UNPACK_B R24, R3 ;  /* 0x00000003ff18723e */ /* 0x000fe400020006ff */
[----:B------:R-:W-:-:S03]  /*10ef0*/  F2FP.F16.E4M3.UNPACK_B R26, R8 ;  /* 0x00000008ff1a723e */ /* 0x000fc600020006ff */
[----:B------:R-:W-:Y:S02]  /*10f00*/  HADD2.F32 R20, -RZ, R24.H1_H1 ;  /* 0x30000018ff147230 */ /* 0x000fe40000004100 */
[----:B------:R-:W-:Y:S02]  /*10f10*/  HADD2.F32 R28, -RZ, R26.H1_H1 ;  /* 0x3000001aff1c7230 */ /* 0x000fe40000004100 */
[----:B------:R-:W-:Y:S01]  /*10f20*/  HADD2.F32 R24, -RZ, R24.H0_H0 ;  /* 0x20000018ff187230 */ /* 0x000fe20000004100 */
[-C--:B-1----:R-:W-:Y:S02]  /*10f30*/  F2FP.F16.E4M3.UNPACK_B R0, R4.reuse.H1 ;  /* 0x00000004ff00723e */ /* 0x082fe400030006ff */
[----:B------:R-:W-:Y:S02]  /*10f40*/  F2FP.F16.E4M3.UNPACK_B R4, R4 ;  /* 0x00000004ff04723e */ /* 0x000fe400020006ff */
[-C--:B------:R-:W-:Y:S01]  /*10f50*/  F2FP.F16.E4M3.UNPACK_B R11, R5.reuse ;  /* 0x00000005ff0b723e */ /* 0x080fe200020006ff */
[--C-:B------:R-:W-:Y:S01]  /*10f60*/  HADD2.F32 R10, -RZ, R0.reuse.H0_H0 ;  /* 0x20000000ff0a7230 */ /* 0x100fe20000004100 */
[----:B------:R-:W-:Y:S01]  /*10f70*/  F2FP.F16.E4M3.UNPACK_B R5, R5.H1 ;  /* 0x00000005ff05723e */ /* 0x000fe200030006ff */
[----:B------:R-:W-:Y:S01]  /*10f80*/  HADD2.F32 R0, -RZ, R0.H1_H1 ;  /* 0x30000000ff007230 */ /* 0x000fe20000004100 */
[----:B------:R-:W-:-:S02]  /*10f90*/  F2FP.F16.E4M3.UNPACK_B R13, R6 ;  /* 0x00000006ff0d723e */ /* 0x000fc400020006ff */
[----:B------:R-:W-:Y:S02]  /*10fa0*/  F2FP.F16.E4M3.UNPACK_B R6, R6.H1 ;  /* 0x00000006ff06723e */ /* 0x000fe400030006ff */
[-C--:B------:R-:W-:Y:S01]  /*10fb0*/  FMUL.FTZ R21, R20, R0.reuse ;  /* 0x0000000014157220 */ /* 0x080fe20000410000 */
[C---:B------:R-:W-:Y:S01]  /*10fc0*/  FMUL.FTZ R15, R28.reuse, R0 ;  /* 0x000000001c0f7220 */ /* 0x040fe20000410000 */
[----:B------:R-:W-:Y:S01]  /*10fd0*/  HADD2.F32 R0, -RZ, R4.H1_H1 ;  /* 0x30000004ff007230 */ /* 0x000fe20000004100 */
[----:B------:R-:W-:Y:S01]  /*10fe0*/  F2FP.F16.E4M3.UNPACK_B R14, R7 ;  /* 0x00000007ff0e723e */ /* 0x000fe200020006ff */
[-C--:B------:R-:W-:Y:S01]  /*10ff0*/  FFMA.FTZ R27, R28, R10.reuse, R21 ;  /* 0x0000000a1c1b7223 */ /* 0x080fe20000010015 */
[----:B------:R-:W-:Y:S02]  /*11000*/  HADD2.F32 R28, -RZ, R26.H0_H0 ;  /* 0x2000001aff1c7230 */ /* 0x000fe40000004100 */
[----:B------:R-:W-:Y:S01]  /*11010*/  FFMA.FTZ R20, R20, R10, -R15 ;  /* 0x0000000a14147223 */ /* 0x000fe2000001080f */
[----:B------:R-:W-:Y:S01]  /*11020*/  F2FP.F16.E4M3.UNPACK_B R10, R8.H1 ;  /* 0x00000008ff0a723e */ /* 0x000fe200030006ff */
[----:B------:R-:W-:Y:S01]  /*11030*/  HADD2.F32 R4, -RZ, R4.H0_H0 ;  /* 0x20000004ff047230 */ /* 0x000fe20000004100 */
[----:B------:R-:W-:Y:S01]  /*11040*/  F2FP.F16.E4M3.UNPACK_B R26, R3.H1 ;  /* 0x00000003ff1a723e */ /* 0x000fe200030006ff */
[-C--:B------:R-:W-:Y:S01]  /*11050*/  FMUL.FTZ R15, R28, R0.reuse ;  /* 0x000000001c0f7220 */ /* 0x080fe20000410000 */
[----:B------:R-:W-:Y:S01]  /*11060*/  FMUL.FTZ R21, R24, R0 ;  /* 0x0000000018157220 */ /* 0x000fe20000410000 */
[----:B------:R-:W-:Y:S01]  /*11070*/  HADD2.F32 R31, -RZ, R10.H1_H1 ;  /* 0x3000000aff1f7230 */ /* 0x000fe20000004100 */
[----:B------:R-:W-:Y:S01]  /*11080*/  F2FP.F16.E4M3.UNPACK_B R7, R7.H1 ;  /* 0x00000007ff07723e */ /* 0x000fe200030006ff */
[----:B------:R-:W-:-:S02]  /*11090*/  HADD2.F32 R3, -RZ, R5.H1_H1 ;  /* 0x30000005ff037230 */ /* 0x000fc40000004100 */
[-C--:B------:R-:W-:Y:S01]  /*110a0*/  FFMA.FTZ R15, R24, R4.reuse, -R15 ;  /* 0x00000004180f7223 */ /* 0x080fe2000001080f */
[----:B------:R-:W-:Y:S01]  /*110b0*/  FFMA.FTZ R4, R28, R4, R21 ;  /* 0x000000041c047223 */ /* 0x000fe20000010015 */
[----:B------:R-:W-:Y:S01]  /*110c0*/  HADD2.F32 R21, -RZ, R26.H1_H1 ;  /* 0x3000001aff157230 */ /* 0x000fe20000004100 */
[----:B------:R-:W-:Y:S01]  /*110d0*/  F2FP.F16.E4M3.UNPACK_B R28, R9 ;  /* 0x00000009ff1c723e */ /* 0x000fe200020006ff */
[----:B------:R-:W-:Y:S02]  /*110e0*/  HADD2.F32 R5, -RZ, R5.H0_H0 ;  /* 0x20000005ff057230 */ /* 0x000fe40000004100 */
[-C--:B------:R-:W-:Y:S01]  /*110f0*/  FMUL.FTZ R8, R31, R3.reuse ;  /* 0x000000031f087220 */ /* 0x080fe20000410000 */
[----:B------:R-:W-:Y:S02]  /*11100*/  HADD2.F32 R29, -RZ, R10.H0_H0 ;  /* 0x2000000aff1d7230 */ /* 0x000fe40000004100 */
[----:B------:R-:W-:Y:S01]  /*11110*/  FMUL.FTZ R24, R21, R3 ;  /* 0x0000000315187220 */ /* 0x000fe20000410000 */
[----:B------:R-:W-:-:S02]  /*11120*/  HADD2.F32 R0, -RZ, R11.H1_H1 ;  /* 0x3000000bff007230 */ /* 0x000fc40000004100 */
[-C--:B------:R-:W-:Y:S01]  /*11130*/  FFMA.FTZ R10, R21, R5.reuse, -R8 ;  /* 0x00000005150a7223 */ /* 0x080fe20000010808 */
[----:B------:R-:W-:Y:S02]  /*11140*/  HADD2.F32 R3, -RZ, R26.H0_H0 ;  /* 0x2000001aff037230 */ /* 0x000fe40000004100 */
[----:B------:R-:W-:Y:S01]  /*11150*/  FFMA.FTZ R21, R31, R5, R24 ;  /* 0x000000051f157223 */ /* 0x000fe20000010018 */
[----:B------:R-:W-:Y:S02]  /*11160*/  HADD2.F32 R11, -RZ, R11.H0_H0 ;  /* 0x2000000bff0b7230 */ /* 0x000fe40000004100 */
[----:B------:R-:W-:Y:S01]  /*11170*/  FMUL.FTZ R8, R29, R0 ;  /* 0x000000001d087220 */ /* 0x000fe20000410000 */
[----:B------:R-:W-:Y:S01]  /*11180*/  F2FP.F16.E4M3.UNPACK_B R24, R12 ;  /* 0x0000000cff18723e */ /* 0x000fe200020006ff */
[C---:B------:R-:W-:Y:S01]  /*11190*/  FMUL.FTZ R0, R3.reuse, R0 ;  /* 0x0000000003007220 */ /* 0x040fe20000410000 */
[----:B------:R-:W-:Y:S02]  /*111a0*/  HADD2.F32 R30, -RZ, R28.H1_H1 ;  /* 0x3000001cff1e7230 */ /* 0x000fe40000004100 */
[----:B------:R-:W-:Y:S01]  /*111b0*/  FFMA.FTZ R5, R3, R11, -R8 ;  /* 0x0000000b03057223 */ /* 0x000fe20000010808 */
[----:B------:R-:W-:-:S02]  /*111c0*/  HADD2.F32 R3, -RZ, R6.H1_H1 ;  /* 0x30000006ff037230 */ /* 0x000fc40000004100 */
[----:B------:R-:W-:Y:S01]  /*111d0*/  FFMA.FTZ R8, R29, R11, R0 ;  /* 0x0000000b1d087223 */ /* 0x000fe20000010000 */
[----:B------:R-:W-:Y:S01]  /*111e0*/  HADD2.F32 R26, -RZ, R24.H1_H1 ;  /* 0x30000018ff1a7230 */ /* 0x000fe20000004100 */
[----:B------:R-:W-:Y:S01]  /*111f0*/  F2FP.F16.E4M3.UNPACK_B R9, R9.H1 ;  /* 0x00000009ff09723e */ /* 0x000fe200030006ff */
[----:B------:R-:W-:Y:S02]  /*11200*/  HADD2.F32 R6, -RZ, R6.H0_H0 ;  /* 0x20000006ff067230 */ /* 0x000fe40000004100 */
[-C--:B------:R-:W-:Y:S01]  /*11210*/  FMUL.FTZ R11, R30, R3.reuse ;  /* 0x000000031e0b7220 */ /* 0x080fe20000410000 */
[----:B------:R-:W-:Y:S02]  /*11220*/  HADD2.F32 R31, -RZ, R28.H0_H0 ;  /* 0x2000001cff1f7230 */ /* 0x000fe40000004100 */
[C---:B------:R-:W-:Y:S01]  /*11230*/  FMUL.FTZ R3, R26.reuse, R3 ;  /* 0x000000031a037220 */ /* 0x040fe20000410000 */
[--C-:B------:R-:W-:Y:S02]  /*11240*/  HADD2.F32 R0, -RZ, R13.reuse.H1_H1 ;  /* 0x3000000dff007230 */ /* 0x100fe40000004100 */
[----:B------:R-:W-:Y:S01]  /*11250*/  FFMA.FTZ R11, R26, R6, -R11 ;  /* 0x000000061a0b7223 */ /* 0x000fe2000001080b */
[----:B------:R-:W-:Y:S01]  /*11260*/  HADD2.F32 R29, -RZ, R24.H0_H0 ;  /* 0x20000018ff1d7230 */ /* 0x000fe20000004100 */
[----:B------:R-:W-:Y:S01]  /*11270*/  F2FP.F16.E4M3.UNPACK_B R26, R12.H1 ;  /* 0x0000000cff1a723e */ /* 0x000fe200030006ff */
[----:B------:R-:W-:-:S02]  /*11280*/  HADD2.F32 R13, -RZ, R13.H0_H0 ;  /* 0x2000000dff0d7230 */ /* 0x000fc40000004100 */
[----:B------:R-:W-:Y:S01]  /*11290*/  FMUL.FTZ R12, R31, R0 ;  /* 0x000000001f0c7220 */ /* 0x000fe20000410000 */
[----:B------:R-:W-:Y:S01]  /*112a0*/  FFMA.FTZ R24, R30, R6, R3 ;  /* 0x000000061e187223 */ /* 0x000fe20000010003 */
[C---:B------:R-:W-:Y:S01]  /*112b0*/  FMUL.FTZ R0, R29.reuse, R0 ;  /* 0x000000001d007220 */ /* 0x040fe20000410000 */
[----:B------:R-:W-:Y:S02]  /*112c0*/  HADD2.F32 R3, -RZ, R7.H1_H1 ;  /* 0x30000007ff037230 */ /* 0x000fe40000004100 */
[-C--:B------:R-:W-:Y:S01]  /*112d0*/  FFMA.FTZ R6, R29, R13.reuse, -R12 ;  /* 0x0000000d1d067223 */ /* 0x080fe2000001080c */
[----:B------:R-:W-:Y:S02]  /*112e0*/  HADD2.F32 R29, -RZ, R26.H1_H1 ;  /* 0x3000001aff1d7230 */ /* 0x000fe40000004100 */
[----:B------:R-:W-:Y:S01]  /*112f0*/  FFMA.FTZ R13, R31, R13, R0 ;  /* 0x0000000d1f0d7223 */ /* 0x000fe20000010000 */
[--C-:B------:R-:W-:Y:S01]  /*11300*/  HADD2.F32 R31, -RZ, R9.reuse.H1_H1 ;  /* 0x30000009ff1f7230 */ /* 0x100fe20000004100 */
[----:B------:R-:W-:Y:S01]  /*11310*/  F2FP.SATFINITE.E4M3.F32.PACK_AB_MERGE_C R20, R27, R20, RZ ;  /* 0x000000141b14723e */ /* 0x000fe200048070ff */
[----:B------:R-:W-:Y:S01]  /*11320*/  HADD2.F32 R30, -RZ, R9.H0_H0 ;  /* 0x20000009ff1e7230 */ /* 0x000fe20000004100 */
[----:B------:R-:W-:Y:S01]  /*11330*/  F2FP.SATFINITE.E4M3.F32.PACK_AB_MERGE_C R10, R21, R10, RZ ;  /* 0x0000000a150a723e */ /* 0x000fe200048070ff */
[----:B------:R-:W-:-:S02]  /*11340*/  HADD2.F32 R0, -RZ, R14.H1_H1 ;  /* 0x3000000eff007230 */ /* 0x000fc40000004100 */
[----:B------:R-:W-:Y:S01]  /*11350*/  FMUL.FTZ R12, R31, R3 ;  /* 0x000000031f0c7220 */ /* 0x000fe20000410000 */
[----:B------:R-:W-:Y:S01]  /*11360*/  HADD2.F32 R7, -RZ, R7.H0_H0 ;  /* 0x20000007ff077230 */ /* 0x000fe20000004100 */
[----:B------:R-:W-:Y:S01]  /*11370*/  F2FP.SATFINITE.E4M3.F32.PACK_AB_MERGE_C R11, R24, R11, RZ ;  /* 0x0000000b180b723e */ /* 0x000fe200048070ff */
[----:B------:R-:W-:Y:S02]  /*11380*/  HADD2.F32 R28, -RZ, R26.H0_H0 ;  /* 0x2000001aff1c7230 */ /* 0x000fe40000004100 */
[C---:B------:R-:W-:Y:S01]  /*11390*/  FMUL.FTZ R26, R29.reuse, R3 ;  /* 0x000000031d1a7220 */ /* 0x040fe20000410000 */
[----:B------:R-:W-:Y:S02]  /*113a0*/  HADD2.F32 R14, -RZ, R14.H0_H0 ;  /* 0x2000000eff0e7230 */ /* 0x000fe40000004100 */
[-C--:B------:R-:W-:Y:S01]  /*113b0*/  FMUL.FTZ R3, R30, R0.reuse ;  /* 0x000000001e037220 */ /* 0x080fe20000410000 */
[-C--:B------:R-:W-:Y:S01]  /*113c0*/  FFMA.FTZ R12, R29, R7.reuse, -R12 ;  /* 0x000000071d0c7223 */ /* 0x080fe2000001080c */
[C---:B------:R-:W-:Y:S01]  /*113d0*/  FMUL.FTZ R9, R28.reuse, R0 ;  /* 0x000000001c097220 */ /* 0x040fe20000410000 */
[----:B------:R-:W-:Y:S01]  /*113e0*/  FFMA.FTZ R7, R31, R7, R26 ;  /* 0x000000071f077223 */ /* 0x000fe2000001001a */
[-C--:B------:R-:W-:Y:S01]  /*113f0*/  FFMA.FTZ R3, R28, R14.reuse, -R3 ;  /* 0x0000000e1c037223 */ /* 0x080fe20000010803 */
[----:B------:R-:W-:Y:S01]  /*11400*/  F2FP.SATFINITE.E4M3.F32.PACK_AB_MERGE_C R4, R4, R15, R20 ;  /* 0x0000000f0404723e */ /* 0x000fe20004807014 */
[----:B------:R-:W-:Y:S01]  /*11410*/  FFMA.FTZ R14, R30, R14, R9 ;  /* 0x0000000e1e0e7223 */ /* 0x000fe20000010009 */
[----:B------:R-:W-:-:S02]  /*11420*/  F2FP.SATFINITE.E4M3.F32.PACK_AB_MERGE_C R5, R8, R5, R10 ;  /* 0x000000050805723e */ /* 0x000fc4000480700a */
[----:B------:R-:W-:Y:S02]  /*11430*/  F2FP.SATFINITE.E4M3.F32.PACK_AB_MERGE_C R7, R7, R12, RZ ;  /* 0x0000000c0707723e */ /* 0x000fe400048070ff */
[----:B------:R-:W-:Y:S02]  /*11440*/  F2FP.SATFINITE.E4M3.F32.PACK_AB_MERGE_C R6, R13, R6, R11 ;  /* 0x000000060d06723e */ /* 0x000fe4000480700b */
[----:B------:R-:W-:-:S05]  /*11450*/  F2FP.SATFINITE.E4M3.F32.PACK_AB_MERGE_C R7, R14, R3, R7 ;  /* 0x000000030e07723e */ /* 0x000fca0004807007 */
[----:B------:R1:W-:Y:S01]  /*11460*/  STS.128 [R37+0x27400], R4 ;  /* 0x0274000425007388 */ /* 0x0003e20000000c00 */
[----:B------:R-:W-:Y:S05]  /*11470*/  BRA `(.L_x_468) ;  /* 0x0000003800587947 */ /* 0x000fea0003800000 */
.L_x_450:
[----:B------:R-:W-:-:S03]  /*11480*/  UMOV UR4, 0xffffffff ;  /* 0xffffffff00047882 */ /* 0x000fc60000000000 */
[----:B------:R-:W-:Y:S05]  /*11490*/  BRA.DIV UR4, `(.L_x_471) ;  /* 0x000001a2047c7947 */ /* 0x000fea000b800000 */
[----:B------:R0:W1:Y:S04]  /*114a0*/  SHFL.IDX PT, R27, R26, RZ, 0x181f ;  /* 0x00181fff1a1b7589 */ /* 0x00006800000e0000 */
[----:B------:R0:W2:Y:S04]  /*114b0*/  SHFL.IDX PT, R14, R30, RZ, 0x181f ;  /* 0x00181fff1e0e7589 */ /* 0x0000a800000e0000 */
[----:B------:R0:W3:Y:S04]  /*114c0*/  SHFL.IDX PT, R3, R24, RZ, 0x181f ;  /* 0x00181fff18037589 */ /* 0x0000e800000e0000 */
[----:B------:R0:W4:Y:S02]  /*114d0*/  SHFL.IDX PT, R21, R33, RZ, 0x181f ;  /* 0x00181fff21157589 */ /* 0x00012400000e0000 */
.L_x_690:
[----:B------:R-:W-:Y:S01]  /*114e0*/  ULDC UR4, c[0x0][0x448] ;  /* 0x0001120000047ab9 */ /* 0x000fe20000000800 */
[----:B------:R-:W-:Y:S01]  /*114f0*/  BSSY B1, `(.L_x_472) ;  /* 0x0000012000017945 */ /* 0x000fe20003800000 */
[----:B0-----:R-:W-:Y:S01]  /*11500*/  IMAD R26, R119, UR4, RZ ;  /* 0x00000004771a7c24 */ /* 0x001fe2000f8e02ff */
[----:B------:R-:W-:Y:S02]  /*11510*/  CS2R R8, SRZ ;  /* 0x0000000000087805 */ /* 0x000fe4000001ff00 */
[----:B------:R-:W-:Y:S02]  /*11520*/  CS2R R6, SRZ ;  /* 0x0000000000067805 */ /* 0x000fe4000001ff00 */
[----:B------:R-:W-:Y:S02]  /*11530*/  CS2R R4, SRZ ;  /* 0x0000000000047805 */ /* 0x000fe4000001ff00 */
[----:B------:R-:W-:Y:S02]  /*11540*/  CS2R R10, SRZ ;  /* 0x00000000000a7805 */ /* 0x000fe4000001ff00 */
[----:B------:R-:W-:-:S13]  /*11550*/  ISETP.GE.AND P0, PT, R0, R26, PT ;  /* 0x0000001a0000720c */ /* 0x000fda0003f06270 */
[----:B------:R-:W-:Y:S05]  /*11560*/  @P0 BRA `(.L_x_473) ;  /* 0x0000000000280947 */ /* 0x000fea0003800000 */
[----:B------:R-:W-:Y:S01]  /*11570*/  ULDC UR4, c[0x0][0x3f4] ;  /* 0x0000fd0000047ab9 */ /* 0x000fe20000000800 */
[C---:B-1----:R-:W-:Y:S02]  /*11580*/  IADD3 R12, P0, R16.reuse, R27, RZ ;  /* 0x0000001b100c7210 */ /* 0x042fe40007f1e0ff */
[----:B------:R-:W-:Y:S02]  /*11590*/  CS2R R8, SRZ ;  /* 0x0000000000087805 */ /* 0x000fe4000001ff00 */
[C---:B------:R-:W-:Y:S02]  /*115a0*/  ISETP.GE.AND P2, PT, R16.reuse, UR4, PT ;  /* 0x0000000410007c0c */ /* 0x040fe4000bf46270 */
[----:B--2---:R-:W-:Y:S01]  /*115b0*/  IADD3 R14, P1, R16, R14, RZ ;  /* 0x0000000e100e7210 */ /* 0x004fe20007f3e0ff */
[----:B---3--:R-:W-:-:S04]  /*115c0*/  IMAD.X R13, R3, 0x1, R17, P0 ;  /* 0x00000001030d7824 */ /* 0x008fc800000e0611 */
[----:B----4-:R-:W-:-:S06]  /*115d0*/  IMAD.X R15, R21, 0x1, R17, P1 ;  /* 0x00000001150f7824 */ /* 0x010fcc00008e0611 */
[----:B------:R-:W-:Y:S05]  /*115e0*/  @P2 BRA `(.L_x_473) ;  /* 0x0000000000082947 */ /* 0x000fea0003800000 */
[----:B------:R0:W5:Y:S04]  /*115f0*/  LD.E.128 R4, desc[UR42][R12.64] ;  /* 0x0000002a0c047980 */ /* 0x000168000c101d00 */
[----:B------:R0:W5:Y:S02]  /*11600*/  LD.E.128 R8, desc[UR42][R14.64] ;  /* 0x0000002a0e087980 */ /* 0x000164000c101d00 */
.L_x_473:
[----:B------:R-:W-:Y:S05]  /*11610*/  BSYNC B1 ;  /* 0x0000000000017941 */ /* 0x000fea0003800000 */
.L_x_472:
[----:B------:R-:W-:Y:S01]  /*11620*/  ULEA.HI UR4, UR39, UR39, URZ, 0x1 ;  /* 0x0000002727047291 */ /* 0x000fe2000f8f083f */
[----:B-----5:R-:W-:Y:S01]  /*11630*/  SHF.R.U32.HI R0, RZ, 0x8, R4 ;  /* 0x00000008ff007819 */ /* 0x020fe20000011604 */
[----:B-1----:R-:W1:Y:S01]  /*11640*/  LDC R27, c[0x0][0x3f4] ;  /* 0x0000fd00ff1b7b82 */ /* 0x002e620000000800 */
[----:B0-----:R-:W-:Y:S01]  /*11650*/  SHF.R.U32.HI R15, RZ, 0x8, R5 ;  /* 0x00000008ff0f7819 */ /* 0x001fe20000011605 */
[----:B------:R-:W-:Y:S01]  /*11660*/  ULOP3.LUT UR4, UR4, 0xfffffffe, URZ, 0xc0, !UPT ;  /* 0xfffffffe04047892 */ /* 0x000fe2000f8ec03f */
[----:B---3--:R-:W-:Y:S01]  /*11670*/  LOP3.LUT R3, R4, 0xff, RZ, 0xc0, !PT ;  /* 0x000000ff04037812 */ /* 0x008fe200078ec0ff */
[----:B------:R-:W-:Y:S01]  /*11680*/  IMAD R26, R29, -0x80, R26 ;  /* 0xffffff801d1a7824 */ /* 0x000fe200078e021a */
[----:B------:R-:W-:Y:S01]  /*11690*/  LOP3.LUT R0, R0, 0xff, RZ, 0xc0, !PT ;  /* 0x000000ff00007812 */ /* 0x000fe200078ec0ff */
[----:B------:R-:W-:Y:S01]  /*116a0*/  UIADD3 UR4, UR39, -UR4, URZ ;  /* 0x8000000427047290 */ /* 0x000fe2000fffe03f */
[----:B------:R-:W-:Y:S01]  /*116b0*/  LOP3.LUT R12, R5, 0xff, RZ, 0xc0, !PT ;  /* 0x000000ff050c7812 */ /* 0x000fe200078ec0ff */
[----:B------:R-:W-:Y:S01]  /*116c0*/  VIADD R34, R23, 0x40 ;  /* 0x0000004017227836 */ /* 0x000fe20000000000 */
[----:B------:R-:W-:Y:S01]  /*116d0*/  LOP3.LUT R15, R15, 0xff, RZ, 0xc0, !PT ;  /* 0x000000ff0f0f7812 */ /* 0x000fe200078ec0ff */
[----:B------:R-:W-:Y:S01]  /*116e0*/  VIADD R30, R23, 0x60 ;  /* 0x00000060171e7836 */ /* 0x000fe20000000000 */
[----:B------:R-:W-:Y:S01]  /*116f0*/  PRMT R13, R0, 0x7604, R3 ;  /* 0x00007604000d7816 */ /* 0x000fe20000000003 */
[----:B------:R-:W-:Y:S01]  /*11700*/  BSSY B1, `(.L_x_474) ;  /* 0x000003d000017945 */ /* 0x000fe20003800000 */
[----:B------:R-:W-:-:S02]  /*11710*/  MOV R37, UR4 ;  /* 0x0000000400257c02 */ /* 0x000fc40008000f00 */
[----:B------:R-:W-:Y:S02]  /*11720*/  SHF.R.U32.HI R0, RZ, 0x8, R6 ;  /* 0x00000008ff007819 */ /* 0x000fe40000011606 */
[----:B------:R-:W-:Y:S02]  /*11730*/  SHF.L.U32 R37, R37, 0x1f, RZ ;  /* 0x0000001f25257819 */ /* 0x000fe400000006ff */
[----:B------:R-:W-:Y:S02]  /*11740*/  PRMT R12, R15, 0x7604, R12 ;  /* 0x000076040f0c7816 */ /* 0x000fe4000000000c */
[----:B------:R-:W0:Y:S01]  /*11750*/  SYNCS.PHASECHK.TRANS64.TRYWAIT P4, [R22+URZ+0x38800], R37 ;  /* 0x03880025160075a7 */ /* 0x000e22000808017f */
[----:B--2---:R-:W-:Y:S02]  /*11760*/  LOP3.LUT R14, R6, 0xff, RZ, 0xc0, !PT ;  /* 0x000000ff060e7812 */ /* 0x004fe400078ec0ff */
[----:B------:R-:W-:Y:S02]  /*11770*/  SHF.R.U32.HI R3, RZ, 0x8, R8 ;  /* 0x00000008ff037819 */ /* 0x000fe40000011608 */
[----:B------:R-:W-:-:S02]  /*11780*/  LOP3.LUT R15, R0, 0xff, RZ, 0xc0, !PT ;  /* 0x000000ff000f7812 */ /* 0x000fc400078ec0ff */
[----:B----4-:R-:W-:Y:S02]  /*11790*/  SHF.R.U32.HI R21, RZ, 0x8, R7 ;  /* 0x00000008ff157819 */ /* 0x010fe40000011607 */
[----:B------:R-:W-:Y:S02]  /*117a0*/  LOP3.LUT R24, R8, 0xff, RZ, 0xc0, !PT ;  /* 0x000000ff08187812 */ /* 0x000fe400078ec0ff */
[----:B------:R-:W-:Y:S02]  /*117b0*/  LOP3.LUT R3, R3, 0xff, RZ, 0xc0, !PT ;  /* 0x000000ff03037812 */ /* 0x000fe400078ec0ff */
[----:B------:R-:W-:Y:S02]  /*117c0*/  PRMT R15, R15, 0x7604, R14 ;  /* 0x000076040f0f7816 */ /* 0x000fe4000000000e */
[----:B------:R-:W-:Y:S02]  /*117d0*/  SHF.R.U32.HI R14, RZ, 0x8, R9 ;  /* 0x00000008ff0e7819 */ /* 0x000fe40000011609 */
[----:B------:R-:W-:-:S02]  /*117e0*/  LOP3.LUT R20, R7, 0xff, RZ, 0xc0, !PT ;  /* 0x000000ff07147812 */ /* 0x000fc400078ec0ff */
[----:B------:R-:W-:Y:S02]  /*117f0*/  LOP3.LUT R21, R21, 0xff, RZ, 0xc0, !PT ;  /* 0x000000ff15157812 */ /* 0x000fe400078ec0ff */
[----:B------:R-:W-:Y:S02]  /*11800*/  PRMT R29, R3, 0x7604, R24 ;  /* 0x00007604031d7816 */ /* 0x000fe40000000018 */
[----:B------:R-:W-:Y:S02]  /*11810*/  SHF.R.U32.HI R0, RZ, 0x8, R10 ;  /* 0x00000008ff007819 */ /* 0x000fe4000001160a */
[----:B------:R-:W-:Y:S02]  /*11820*/  LOP3.LUT R3, R9, 0xff, RZ, 0xc0, !PT ;  /* 0x000000ff09037812 */ /* 0x000fe400078ec0ff */
[----:B------:R-:W-:Y:S02]  /*11830*/  LOP3.LUT R14, R14, 0xff, RZ, 0xc0, !PT ;  /* 0x000000ff0e0e7812 */ /* 0x000fe400078ec0ff */
[----:B------:R-:W-:-:S02]  /*11840*/  PRMT R20, R21, 0x7604, R20 ;  /* 0x0000760415147816 */ /* 0x000fc40000000014 */
[----:B------:R-:W-:Y:S02]  /*11850*/  LOP3.LUT R21, R10, 0xff, RZ, 0xc0, !PT ;  /* 0x000000ff0a157812 */ /* 0x000fe400078ec0ff */
[----:B------:R-:W-:Y:S02]  /*11860*/  LOP3.LUT R0, R0, 0xff, RZ, 0xc0, !PT ;  /* 0x000000ff00007812 */ /* 0x000fe400078ec0ff */
[----:B------:R-:W-:Y:S02]  /*11870*/  PRMT R14, R14, 0x7604, R3 ;  /* 0x000076040e0e7816 */ /* 0x000fe40000000003 */
[----:B------:R-:W-:Y:S02]  /*11880*/  SHF.R.U32.HI R3, RZ, 0x8, R11 ;  /* 0x00000008ff037819 */ /* 0x000fe4000001160b */
[----:B------:R-:W-:Y:S02]  /*11890*/  PRMT R33, R0, 0x7604, R21 ;  /* 0x0000760400217816 */ /* 0x000fe40000000015 */
[----:B------:R-:W-:-:S02]  /*118a0*/  SHF.R.U32.HI R21, RZ, 0x10, R7 ;  /* 0x00000010ff157819 */ /* 0x000fc40000011607 */
[----:B------:R-:W-:Y:S02]  /*118b0*/  LOP3.LUT R0, R11, 0xff, RZ, 0xc0, !PT ;  /* 0x000000ff0b007812 */ /* 0x000fe400078ec0ff */
[----:B------:R-:W-:Y:S01]  /*118c0*/  LOP3.LUT R3, R3, 0xff, RZ, 0xc0, !PT ;  /* 0x000000ff03037812 */ /* 0x000fe200078ec0ff */
[----:B------:R-:W-:Y:S01]  /*118d0*/  IMAD.U32 R21, R21, 0x10000, RZ ;  /* 0x0001000015157824 */ /* 0x000fe200078e00ff */
[----:B------:R-:W-:Y:S02]  /*118e0*/  SHF.R.U32.HI R24, RZ, 0x10, R5 ;  /* 0x00000010ff187819 */ /* 0x000fe40000011605 */
[----:B------:R-:W-:Y:S02]  /*118f0*/  SHF.R.U32.HI R31, RZ, 0x10, R9 ;  /* 0x00000010ff1f7819 */ /* 0x000fe40000011609 */
[----:B------:R-:W-:Y:S02]  /*11900*/  SHF.R.U32.HI R35, RZ, 0x10, R11 ;  /* 0x00000010ff237819 */ /* 0x000fe4000001160b */
[----:B------:R-:W-:Y:S01]  /*11910*/  PRMT R0, R3, 0x7604, R0 ;  /* 0x0000760403007816 */ /* 0x000fe20000000000 */
[----:B------:R-:W-:Y:S01]  /*11920*/  IMAD.U32 R3, R24, 0x10000, RZ ;  /* 0x0001000018037824 */ /* 0x000fe200078e00ff */
[----:B------:R-:W-:Y:S01]  /*11930*/  LOP3.LUT R13, R13, 0xff0000, R4, 0xf8, !PT ;  /* 0x00ff00000d0d7812 */ /* 0x000fe200078ef804 */
[----:B------:R-:W-:Y:S01]  /*11940*/  IMAD.U32 R31, R31, 0x10000, RZ ;  /* 0x000100001f1f7824 */ /* 0x000fe200078e00ff */
[----:B------:R-:W-:Y:S01]  /*11950*/  LOP3.LUT R21, R20, 0xff0000, R21, 0xf8, !PT ;  /* 0x00ff000014157812 */ /* 0x000fe200078ef815 */
[----:B------:R-:W-:Y:S01]  /*11960*/  IMAD.U32 R35, R35, 0x10000, RZ ;  /* 0x0001000023237824 */ /* 0x000fe200078e00ff */
[----:B-1----:R-:W-:-:S02]  /*11970*/  ISETP.GE.AND P0, PT, R16, R27, PT ;  /* 0x0000001b1000720c */ /* 0x002fc40003f06270 */
[----:B------:R-:W-:Y:S02]  /*11980*/  VIMNMX R26, R26, 0x80, PT ;  /* 0x000000801a1a7848 */ /* 0x000fe40003fe0100 */
[----:B------:R-:W-:Y:S02]  /*11990*/  IADD3 R36, R23, 0x20, RZ ;  /* 0x0000002017247810 */ /* 0x000fe40007ffe0ff */
[----:B------:R-:W-:Y:S02]  /*119a0*/  LOP3.LUT R15, R15, 0xff0000, R6, 0xf8, !PT ;  /* 0x00ff00000f0f7812 */ /* 0x000fe400078ef806 */
[----:B------:R-:W-:Y:S02]  /*119b0*/  LOP3.LUT R3, R12, 0xff0000, R3, 0xf8, !PT ;  /* 0x00ff00000c037812 */ /* 0x000fe400078ef803 */
[----:B------:R-:W-:Y:S02]  /*119c0*/  LOP3.LUT R31, R14, 0xff0000, R31, 0xf8, !PT ;  /* 0x00ff00000e1f7812 */ /* 0x000fe400078ef81f */
[----:B------:R-:W-:-:S02]  /*119d0*/  LOP3.LUT R35, R0, 0xff0000, R35, 0xf8, !PT ;  /* 0x00ff000000237812 */ /* 0x000fc400078ef823 */
[----:B------:R-:W-:Y:S02]  /*119e0*/  LOP3.LUT R29, R29, 0xff0000, R8, 0xf8, !PT ;  /* 0x00ff00001d1d7812 */ /* 0x000fe400078ef808 */
[----:B------:R-:W-:Y:S02]  /*119f0*/  LOP3.LUT R33, R33, 0xff0000, R10, 0xf8, !PT ;  /* 0x00ff000021217812 */ /* 0x000fe400078ef80a */
[----:B------:R-:W-:Y:S02]  /*11a00*/  LOP3.LUT R0, R13, 0xff000000, R4, 0xf8, !PT ;  /* 0xff0000000d007812 */ /* 0x000fe400078ef804 */
[-C--:B------:R-:W-:Y:S02]  /*11a10*/  ISETP.GE.OR P3, PT, R23, R26.reuse, P0 ;  /* 0x0000001a1700720c */ /* 0x080fe40000766670 */
[-C--:B------:R-:W-:Y:S02]  /*11a20*/  ISETP.GE.OR P2, PT, R36, R26.reuse, P0 ;  /* 0x0000001a2400720c */ /* 0x080fe40000746670 */
[----:B------:R-:W-:-:S02]  /*11a30*/  ISETP.GE.OR P1, PT, R34, R26, P0 ;  /* 0x0000001a2200720c */ /* 0x000fc40000726670 */
[----:B------:R-:W-:Y:S02]  /*11a40*/  LOP3.LUT R12, R15, 0xff000000, R6, 0xf8, !PT ;  /* 0xff0000000f0c7812 */ /* 0x000fe400078ef806 */
[----:B------:R-:W-:Y:S02]  /*11a50*/  LOP3.LUT R13, R21, 0xff000000, R7, 0xf8, !PT ;  /* 0xff000000150d7812 */ /* 0x000fe400078ef807 */
[----:B------:R-:W-:Y:S02]  /*11a60*/  LOP3.LUT R3, R3, 0xff000000, R5, 0xf8, !PT ;  /* 0xff00000003037812 */ /* 0x000fe400078ef805 */
[----:B------:R-:W-:Y:S02]  /*11a70*/  ISETP.GE.OR P0, PT, R30, R26, P0 ;  /* 0x0000001a1e00720c */ /* 0x000fe40000706670 */
[----:B------:R-:W-:Y:S02]  /*11a80*/  LOP3.LUT R14, R29, 0xff000000, R8, 0xf8, !PT ;  /* 0xff0000001d0e7812 */ /* 0x000fe400078ef808 */
[----:B------:R-:W-:-:S02]  /*11a90*/  LOP3.LUT R15, R31, 0xff000000, R9, 0xf8, !PT ;  /* 0xff0000001f0f7812 */ /* 0x000fc400078ef809 */
[----:B------:R-:W-:Y:S02]  /*11aa0*/  LOP3.LUT R20, R33, 0xff000000, R10, 0xf8, !PT ;  /* 0xff00000021147812 */ /* 0x000fe400078ef80a */
[----:B------:R-:W-:Y:S01]  /*11ab0*/  LOP3.LUT R21, R35, 0xff000000, R11, 0xf8, !PT ;  /* 0xff00000023157812 */ /* 0x000fe200078ef80b */
[----:B0-----:R-:W-:Y:S06]  /*11ac0*/  @!P4 BRA `(.L_x_475) ;  /* 0x0000019c0060c947 */ /* 0x001fec0003800000 */
.L_x_691:
[----:B------:R-:W-:Y:S05]  /*11ad0*/  BSYNC B1 ;  /* 0x0000000000017941 */ /* 0x000fea0003800000 */
.L_x_474:
[----:B------:R-:W-:Y:S04]  /*11ae0*/  BSSY B1, `(.L_x_476) ;  /* 0x00000ca000017945 */ /* 0x000fe80003800000 */
[----:B------:R-:W-:Y:S05]  /*11af0*/  @P3 BRA `(.L_x_477) ;  /* 0x0000000c00203947 */ /* 0x000fea0003800000 */
[----:B------:R-:W2:Y:S04]  /*11b00*/  LDL R6, [R1+0x60] ;  /* 0x0000600001067983 */ /* 0x000ea80000100800 */
[----:B------:R-:W3:Y:S01]  /*11b10*/  LDL R61, [R1+0x64] ;  /* 0x00006400013d7983 */ /* 0x000ee20000100800 */
[----:B------:R-:W-:Y:S01]  /*11b20*/  LEA.HI R4, R32, R28, RZ, 0x3 ;  /* 0x0000001c20047211 */ /* 0x000fe200078f18ff */
[C---:B------:R-:W-:Y:S01]  /*11b30*/  IMAD.SHL.U32 R9, R23.reuse, 0x80, RZ ;  /* 0x0000008017097824 */ /* 0x040fe200078e00ff */
[----:B------:R-:W-:Y:S02]  /*11b40*/  SHF.L.U32 R8, R23, 0x7, RZ ;  /* 0x0000000717087819 */ /* 0x000fe400000006ff */
[----:B------:R-:W-:Y:S02]  /*11b50*/  LOP3.LUT R5, R4, 0xfffffff8, RZ, 0xc0, !PT ;  /* 0xfffffff804057812 */ /* 0x000fe400078ec0ff */
[----:B------:R-:W-:-:S02]  /*11b60*/  LOP3.LUT R9, R9, 0x380, RZ, 0xc0, !PT ;  /* 0x0000038009097812 */ /* 0x000fc400078ec0ff */
[----:B------:R-:W-:Y:S01]  /*11b70*/  LOP3.LUT R8, R8, 0x380, RZ, 0xc0, !PT ;  /* 0x0000038008087812 */ /* 0x000fe200078ec0ff */
[----:B------:R-:W-:Y:S01]  /*11b80*/  IMAD.IADD R4, R28, 0x1, -R5 ;  /* 0x000000011c047824 */ /* 0x000fe200078e0a05 */
[----:B------:R-:W-:Y:S02]  /*11b90*/  F2FP.F16.E4M3.UNPACK_B R46, R14.H1 ;  /* 0x0000000eff2e723e */ /* 0x000fe400030006ff */
[----:B------:R-:W-:Y:S02]  /*11ba0*/  SHF.R.U32.HI R8, RZ, 0x3, R8 ;  /* 0x00000003ff087819 */ /* 0x000fe40000011608 */
[----:B------:R-:W-:Y:S01]  /*11bb0*/  LEA.HI R4, R27, R4, RZ, 0x1c ;  /* 0x000000041b047211 */ /* 0x000fe200078fe0ff */
[--C-:B------:R-:W-:Y:S01]  /*11bc0*/  HADD2.F32 R44, -RZ, R46.reuse.H0_H0 ;  /* 0x2000002eff2c7230 */ /* 0x100fe20000004100 */
[----:B0-----:R-:W-:Y:S01]  /*11bd0*/  F2FP.F16.E4M3.UNPACK_B R37, R0.H1 ;  /* 0x00000000ff25723e */ /* 0x001fe200030006ff */
[----:B------:R-:W-:Y:S01]  /*11be0*/  HADD2.F32 R47, -RZ, R46.H1_H1 ;  /* 0x3000002eff2f7230 */ /* 0x000fe20000004100 */
[----:B------:R-:W-:Y:S01]  /*11bf0*/  SHF.R.S32.HI R7, RZ, 0x1f, R4 ;  /* 0x0000001fff077819 */ /* 0x000fe20000011404 */
[----:B------:R-:W-:-:S02]  /*11c00*/  IMAD.SHL.U32 R5, R4, 0x10, RZ ;  /* 0x0000001004057824 */ /* 0x000fc400078e00ff */
[--C-:B------:R-:W-:Y:S01]  /*11c10*/  HADD2.F32 R40, -RZ, R37.reuse.H0_H0 ;  /* 0x20000025ff287230 */ /* 0x100fe20000004100 */
[----:B------:R-:W-:Y:S01]  /*11c20*/  LEA.HI R7, R7, R4, RZ, 0x3 ;  /* 0x0000000407077211 */ /* 0x000fe200078f18ff */
[----:B------:R-:W-:Y:S01]  /*11c30*/  HADD2.F32 R41, -RZ, R37.H1_H1 ;  /* 0x30000025ff297230 */ /* 0x000fe20000004100 */
[----:B------:R-:W-:Y:S02]  /*11c40*/  LOP3.LUT R5, R9, 0x70, R5, 0xf8, !PT ;  /* 0x0000007009057812 */ /* 0x000fe400078ef805 */
[----:B------:R-:W-:Y:S01]  /*11c50*/  F2FP.F16.E4M3.UNPACK_B R37, R0 ;  /* 0x00000000ff25723e */ /* 0x000fe200020006ff */
[----:B------:R-:W-:Y:S01]  /*11c60*/  IMAD.SHL.U32 R7, R7, 0x800, RZ ;  /* 0x0000080007077824 */ /* 0x000fe200078e00ff */
[----:B------:R-:W-:-:S04]  /*11c70*/  LOP3.LUT R4, R5, R8, RZ, 0x3c, !PT ;  /* 0x0000000805047212 */ /* 0x000fc800078e3cff */
[----:B------:R-:W-:-:S04]  /*11c80*/  LOP3.LUT R7, R7, 0xffffc000, RZ, 0xc0, !PT ;  /* 0xffffc00007077812 */ /* 0x000fc800078ec0ff */
[----:B--2---:R-:W-:Y:S02]  /*11c90*/  IADD3 R9, R4, R7, R6 ;  /* 0x0000000704097210 */ /* 0x004fe40007ffe006 */
[----:B---3--:R-:W0:Y:S03]  /*11ca0*/  LDS.128 R4, [R61+0x20400] ;  /* 0x020400003d047984 */ /* 0x008e260000000c00 */
[----:B------:R-:W-:-:S05]  /*11cb0*/  IMAD.IADD R24, R22, 0x1, R9 ;  /* 0x0000000116187824 */ /* 0x000fca00078e0209 */
[----:B------:R-:W1:Y:S01]  /*11cc0*/  LDS.128 R8, [R24+0x20400] ;  /* 0x0204000018087984 */ /* 0x000e620000000c00 */
[----:B0-----:R-:W-:Y:S02]  /*11cd0*/  F2FP.F16.E4M3.UNPACK_B R31, R4.H1 ;  /* 0x00000004ff1f723e */ /* 0x001fe400030006ff */
[-C--:B------:R-:W-:Y:S02]  /*11ce0*/  F2FP.F16.E4M3.UNPACK_B R42, R5.reuse ;  /* 0x00000005ff2a723e */ /* 0x080fe400020006ff */
[----:B------:R-:W-:Y:S02]  /*11cf0*/  F2FP.F16.E4M3.UNPACK_B R38, R5.H1 ;  /* 0x00000005ff26723e */ /* 0x000fe400030006ff */
[----:B-1----:R-:W-:Y:S02]  /*11d00*/  F2FP.F16.E4M3.UNPACK_B R36, R8.H1 ;  /* 0x00000008ff24723e */ /* 0x002fe400030006ff */
[----:B------:R-:W-:Y:S02]  /*11d10*/  F2FP.F16.E4M3.UNPACK_B R34, R4 ;  /* 0x00000004ff22723e */ /* 0x000fe400020006ff */
[-C--:B------:R-:W-:Y:S01]  /*11d20*/  F2FP.F16.E4M3.UNPACK_B R4, R7.reuse ;  /* 0x00000007ff04723e */ /* 0x080fe200020006ff */
[--C-:B------:R-:W-:Y:S01]  /*11d30*/  HADD2.F32 R5, -RZ, R36.reuse.H0_H0 ;  /* 0x20000024ff057230 */ /* 0x100fe20000004100 */
[----:B------:R-:W-:Y:S01]  /*11d40*/  F2FP.F16.E4M3.UNPACK_B R26, R7.H1 ;  /* 0x00000007ff1a723e */ /* 0x000fe200030006ff */
[----:B------:R-:W-:Y:S01]  /*11d50*/  HADD2.F32 R7, -RZ, R31.H0_H0 ;  /* 0x2000001fff077230 */ /* 0x000fe20000004100 */
[----:B------:R-:W-:Y:S01]  /*11d60*/  F2FP.F16.E4M3.UNPACK_B R35, R8 ;  /* 0x00000008ff23723e */ /* 0x000fe200020006ff */
[----:B------:R-:W-:Y:S01]  /*11d70*/  HADD2.F32 R36, -RZ, R36.H1_H1 ;  /* 0x30000024ff247230 */ /* 0x000fe20000004100 */
[-C--:B------:R-:W-:Y:S01]  /*11d80*/  F2FP.F16.E4M3.UNPACK_B R43, R9.reuse ;  /* 0x00000009ff2b723e */ /* 0x080fe200020006ff */
[C---:B------:R-:W-:Y:S01]  /*11d90*/  FMUL.FTZ R8, R5.reuse, R44 ;  /* 0x0000002c05087220 */ /* 0x040fe20000410000 */
[----:B------:R-:W-:Y:S01]  /*11da0*/  F2FP.F16.E4M3.UNPACK_B R39, R9.H1 ;  /* 0x00000009ff27723e */ /* 0x000fe200030006ff */
[----:B------:R-:W-:Y:S01]  /*11db0*/  FMUL.FTZ R9, R5, R40 ;  /* 0x0000002805097220 */ /* 0x000fe20000410000 */
[----:B------:R-:W-:Y:S01]  /*11dc0*/  F2FP.F16.E4M3.UNPACK_B R30, R10 ;  /* 0x0000000aff1e723e */ /* 0x000fe200020006ff */
[----:B------:R-:W-:Y:S01]  /*11dd0*/  FFMA.FTZ R5, R7, R40, -R8 ;  /* 0x0000002807057223 */ /* 0x000fe20000010808 */
[----:B------:R-:W-:-:S02]  /*11de0*/  HADD2.F32 R8, -RZ, R35.H0_H0 ;  /* 0x20000023ff087230 */ /* 0x000fc40000004100 */
[----:B------:R-:W-:Y:S01]  /*11df0*/  FFMA.FTZ R7, R7, R44, R9 ;  /* 0x0000002c07077223 */ /* 0x000fe20000010009 */
[----:B------:R-:W-:Y:S01]  /*11e00*/  F2FP.F16.E4M3.UNPACK_B R44, R14 ;  /* 0x0000000eff2c723e */ /* 0x000fe200020006ff */
[----:B------:R-:W-:Y:S01]  /*11e10*/  HADD2.F32 R9, -RZ, R37.H0_H0 ;  /* 0x20000025ff097230 */ /* 0x000fe20000004100 */
[----:B------:R-:W-:Y:S01]  /*11e20*/  F2FP.F16.E4M3.UNPACK_B R45, R10.H1 ;  /* 0x0000000aff2d723e */ /* 0x000fe200030006ff */
[----:B------:R-:W-:Y:S02]  /*11e30*/  HADD2.F32 R10, -RZ, R31.H1_H1 ;  /* 0x3000001fff0a7230 */ /* 0x000fe40000004100 */
[C---:B------:R-:W-:Y:S01]  /*11e40*/  FMUL.FTZ R51, R36.reuse, R47 ;  /* 0x0000002f24337220 */ /* 0x040fe20000410000 */
[----:B------:R-:W-:Y:S02]  /*11e50*/  HADD2.F32 R40, -RZ, R44.H0_H0 ;  /* 0x2000002cff287230 */ /* 0x000fe40000004100 */
[----:B------:R-:W-:Y:S01]  /*11e60*/  FMUL.FTZ R46, R36, R41 ;  /* 0x00000029242e7220 */ /* 0x000fe20000410000 */
[----:B------:R-:W-:-:S02]  /*11e70*/  HADD2.F32 R31, -RZ, R34.H0_H0 ;  /* 0x20000022ff1f7230 */ /* 0x000fc40000004100 */
[C---:B------:R-:W-:Y:S01]  /*11e80*/  FMUL.FTZ R49, R8.reuse, R9 ;  /* 0x0000000908317220 */ /* 0x040fe20000410000 */
[----:B------:R-:W-:Y:S02]  /*11e90*/  HADD2.F32 R35, -RZ, R35.H1_H1 ;  /* 0x30000023ff237230 */ /* 0x000fe40000004100 */
[-C--:B------:R-:W-:Y:S01]  /*11ea0*/  FMUL.FTZ R36, R8, R40.reuse ;  /* 0x0000002808247220 */ /* 0x080fe20000410000 */
[C---:B------:R-:W-:Y:S01]  /*11eb0*/  FFMA.FTZ R8, R10.reuse, R41, -R51 ;  /* 0x000000290a087223 */ /* 0x040fe20000010833 */
[----:B------:R-:W-:Y:S01]  /*11ec0*/  F2FP.F16.E4M3.UNPACK_B R41, R3.H1 ;  /* 0x00000003ff29723e */ /* 0x000fe200030006ff */
[----:B------:R-:W-:Y:S01]  /*11ed0*/  FFMA.FTZ R10, R10, R47, R46 ;  /* 0x0000002f0a0a7223 */ /* 0x000fe2000001002e */
[C---:B------:R-:W-:Y:S01]  /*11ee0*/  FFMA.FTZ R9, R31.reuse, R9, -R36 ;  /* 0x000000091f097223 */ /* 0x040fe20000010824 */
[----:B------:R-:W-:Y:S01]  /*11ef0*/  FFMA.FTZ R31, R31, R40, R49 ;  /* 0x000000281f1f7223 */ /* 0x000fe20000010031 */
[----:B------:R-:W-:Y:S01]  /*11f00*/  F2FP.F16.E4M3.UNPACK_B R49, R15.H1 ;  /* 0x0000000fff31723e */ /* 0x000fe200030006ff */
[----:B------:R-:W-:Y:S01]  /*11f10*/  HADD2.F32 R46, -RZ, R44.H1_H1 ;  /* 0x3000002cff2e7230 */ /* 0x000fe20000004100 */
[-C--:B------:R-:W-:Y:S01]  /*11f20*/  F2FP.F16.E4M3.UNPACK_B R33, R6.reuse.H1 ;  /* 0x00000006ff21723e */ /* 0x080fe200030006ff */
[----:B------:R-:W-:Y:S01]  /*11f30*/  HADD2.F32 R40, -RZ, R37.H1_H1 ;  /* 0x30000025ff287230 */ /* 0x000fe20000004100 */
[----:B------:R-:W-:Y:S01]  /*11f40*/  F2FP.F16.E4M3.UNPACK_B R29, R6 ;  /* 0x00000006ff1d723e */ /* 0x000fe200020006ff */
[----:B------:R-:W-:-:S02]  /*11f50*/  HADD2.F32 R36, -RZ, R34.H1_H1 ;  /* 0x30000022ff247230 */ /* 0x000fc40000004100 */
[C---:B------:R-:W-:Y:S01]  /*11f60*/  FMUL.FTZ R51, R35.reuse, R46 ;  /* 0x0000002e23337220 */ /* 0x040fe20000410000 */
[----:B------:R-:W-:Y:S02]  /*11f70*/  HADD2.F32 R47, -RZ, R49.H0_H0 ;  /* 0x20000031ff2f7230 */ /* 0x000fe40000004100 */
[----:B------:R-:W-:Y:S01]  /*11f80*/  FMUL.FTZ R35, R35, R40 ;  /* 0x0000002823237220 */ /* 0x000fe20000410000 */
[----:B------:R-:W-:Y:S01]  /*11f90*/  HADD2.F32 R34, -RZ, R39.H0_H0 ;  /* 0x20000027ff227230 */ /* 0x000fe20000004100 */
[-C--:B------:R-:W-:Y:S01]  /*11fa0*/  F2FP.F16.E4M3.UNPACK_B R6, R11.reuse ;  /* 0x0000000bff06723e */ /* 0x080fe200020006ff */
[----:B------:R-:W-:Y:S01]  /*11fb0*/  HADD2.F32 R44, -RZ, R41.H0_H0 ;  /* 0x20000029ff2c7230 */ /* 0x000fe20000004100 */
[----:B------:R-:W-:Y:S01]  /*11fc0*/  F2FP.F16.E4M3.UNPACK_B R11, R11.H1 ;  /* 0x0000000bff0b723e */ /* 0x000fe200030006ff */
[----:B------:R-:W-:Y:S02]  /*11fd0*/  HADD2.F32 R37, -RZ, R38.H0_H0 ;  /* 0x20000026ff257230 */ /* 0x000fe40000004100 */
[----:B------:R-:W-:Y:S01]  /*11fe0*/  FMUL.FTZ R48, R34, R47 ;  /* 0x0000002f22307220 */ /* 0x000fe20000410000 */
[----:B------:R-:W-:-:S02]  /*11ff0*/  HADD2.F32 R39, -RZ, R39.H1_H1 ;  /* 0x30000027ff277230 */ /* 0x000fc40000004100 */
[----:B------:R-:W-:Y:S01]  /*12000*/  FMUL.FTZ R50, R34, R44 ;  /* 0x0000002c22327220 */ /* 0x000fe20000410000 */
[C---:B------:R-:W-:Y:S01]  /*12010*/  FFMA.FTZ R34, R36.reuse, R40, -R51 ;  /* 0x0000002824227223 */ /* 0x040fe20000010833 */
[----:B------:R-:W-:Y:S01]  /*12020*/  FFMA.FTZ R36, R36, R46, R35 ;  /* 0x0000002e24247223 */ /* 0x000fe20000010023 */
[C---:B------:R-:W-:Y:S01]  /*12030*/  FFMA.FTZ R35, R37.reuse, R44, -R48 ;  /* 0x0000002c25237223 */ /* 0x040fe20000010830 */
[----:B------:R-:W-:Y:S01]  /*12040*/  F2FP.F16.E4M3.UNPACK_B R48, R15 ;  /* 0x0000000fff30723e */ /* 0x000fe200020006ff */
[----:B------:R-:W-:Y:S01]  /*12050*/  FFMA.FTZ R37, R37, R47, R50 ;  /* 0x0000002f25257223 */ /* 0x000fe20000010032 */
[----:B------:R-:W-:Y:S01]  /*12060*/  F2FP.F16.E4M3.UNPACK_B R44, R3 ;  /* 0x00000003ff2c723e */ /* 0x000fe200020006ff */
[----:B------:R-:W-:Y:S02]  /*12070*/  HADD2.F32 R50, -RZ, R49.H1_H1 ;  /* 0x30000031ff327230 */ /* 0x000fe40000004100 */
[----:B------:R-:W-:Y:S02]  /*12080*/  HADD2.F32 R40, -RZ, R38.H1_H1 ;  /* 0x30000026ff287230 */ /* 0x000fe40000004100 */
[----:B------:R-:W-:-:S02]  /*12090*/  HADD2.F32 R49, -RZ, R48.H0_H0 ;  /* 0x20000030ff317230 */ /* 0x000fc40000004100 */
[C---:B------:R-:W-:Y:S01]  /*120a0*/  FMUL.FTZ R51, R39.reuse, R50 ;  /* 0x0000003227337220 */ /* 0x040fe20000410000 */
[----:B------:R-:W-:Y:S02]  /*120b0*/  HADD2.F32 R38, -RZ, R43.H0_H0 ;  /* 0x2000002bff267230 */ /* 0x000fe40000004100 */
[----:B------:R-:W-:Y:S02]  /*120c0*/  HADD2.F32 R46, -RZ, R44.H0_H0 ;  /* 0x2000002cff2e7230 */ /* 0x000fe40000004100 */
[----:B------:R-:W-:Y:S02]  /*120d0*/  HADD2.F32 R47, -RZ, R41.H1_H1 ;  /* 0x30000029ff2f7230 */ /* 0x000fe40000004100 */
[C---:B------:R-:W-:Y:S01]  /*120e0*/  FMUL.FTZ R52, R38.reuse, R49 ;  /* 0x0000003126347220 */ /* 0x040fe20000410000 */
[----:B------:R-:W-:Y:S02]  /*120f0*/  HADD2.F32 R41, -RZ, R42.H0_H0 ;  /* 0x2000002aff297230 */ /* 0x000fe40000004100 */
[----:B------:R-:W-:Y:S01]  /*12100*/  FMUL.FTZ R54, R38, R46 ;  /* 0x0000002e26367220 */ /* 0x000fe20000410000 */
[-C--:B------:R-:W-:Y:S01]  /*12110*/  FMUL.FTZ R39, R39, R47.reuse ;  /* 0x0000002f27277220 */ /* 0x080fe20000410000 */
[C---:B------:R-:W-:Y:S01]  /*12120*/  FFMA.FTZ R38, R40.reuse, R47, -R51 ;  /* 0x0000002f28267223 */ /* 0x040fe20000010833 */
[----:B------:R-:W-:Y:S01]  /*12130*/  HADD2.F32 R51, -RZ, R48.H1_H1 ;  /* 0x30000030ff337230 */ /* 0x000fe20000004100 */
[----:B------:R-:W-:Y:S01]  /*12140*/  F2FP.F16.E4M3.UNPACK_B R48, R12.H1 ;  /* 0x0000000cff30723e */ /* 0x000fe200030006ff */
[----:B------:R-:W-:Y:S01]  /*12150*/  FFMA.FTZ R40, R40, R50, R39 ;  /* 0x0000003228287223 */ /* 0x000fe20000010027 */
[C---:B------:R-:W-:Y:S01]  /*12160*/  FFMA.FTZ R39, R41.reuse, R46, -R52 ;  /* 0x0000002e29277223 */ /* 0x040fe20000010834 */
[----:B------:R-:W-:Y:S01]  /*12170*/  FFMA.FTZ R41, R41, R49, R54 ;  /* 0x0000003129297223 */ /* 0x000fe20000010036 */
[----:B------:R-:W-:Y:S01]  /*12180*/  F2FP.F16.E4M3.UNPACK_B R50, R20.H1 ;  /* 0x00000014ff32723e */ /* 0x000fe200030006ff */
[----:B------:R-:W-:Y:S01]  /*12190*/  HADD2.F32 R47, -RZ, R44.H1_H1 ;  /* 0x3000002cff2f7230 */ /* 0x000fe20000004100 */
[----:B------:R-:W-:Y:S01]  /*121a0*/  F2FP.SATFINITE.E4M3.F32.PACK_AB_MERGE_C R37, R40, R37, RZ ;  /* 0x000000252825723e */ /* 0x000fe200048070ff */
[----:B------:R-:W-:-:S02]  /*121b0*/  HADD2.F32 R46, -RZ, R45.H0_H0 ;  /* 0x2000002dff2e7230 */ /* 0x000fc40000004100 */
[----:B------:R-:W-:Y:S02]  /*121c0*/  HADD2.F32 R49, -RZ, R48.H0_H0 ;  /* 0x20000030ff317230 */ /* 0x000fe40000004100 */
[----:B------:R-:W-:Y:S02]  /*121d0*/  HADD2.F32 R44, -RZ, R42.H1_H1 ;  /* 0x3000002aff2c7230 */ /* 0x000fe40000004100 */
[----:B------:R-:W-:Y:S02]  /*121e0*/  HADD2.F32 R42, -RZ, R43.H1_H1 ;  /* 0x3000002bff2a7230 */ /* 0x000fe40000004100 */
[----:B------:R-:W-:Y:S01]  /*121f0*/  FMUL.FTZ R55, R46, R49 ;  /* 0x000000312e377220 */ /* 0x000fe20000410000 */
[----:B------:R-:W-:Y:S02]  /*12200*/  HADD2.F32 R52, -RZ, R50.H0_H0 ;  /* 0x20000032ff347230 */ /* 0x000fe40000004100 */
[----:B------:R-:W-:Y:S02]  /*12210*/  HADD2.F32 R43, -RZ, R33.H0_H0 ;  /* 0x20000021ff2b7230 */ /* 0x000fe40000004100 */
[C---:B------:R-:W-:Y:S01]  /*12220*/  FMUL.FTZ R53, R42.reuse, R51 ;  /* 0x000000332a357220 */ /* 0x040fe20000410000 */
[----:B------:R-:W-:Y:S01]  /*12230*/  FMUL.FTZ R54, R42, R47 ;  /* 0x0000002f2a367220 */ /* 0x000fe20000410000 */
[----:B------:R-:W-:Y:S01]  /*12240*/  FMUL.FTZ R56, R46, R52 ;  /* 0x000000342e387220 */ /* 0x000fe20000410000 */
[----:B------:R-:W-:-:S02]  /*12250*/  HADD2.F32 R45, -RZ, R45.H1_H1 ;  /* 0x3000002dff2d7230 */ /* 0x000fc40000004100 */
[----:B------:R-:W-:Y:S01]  /*12260*/  FFMA.FTZ R55, R43, R52, R55 ;  /* 0x000000342b377223 */ /* 0x000fe20000010037 */
[----:B------:R-:W-:Y:S02]  /*12270*/  HADD2.F32 R52, -RZ, R50.H1_H1 ;  /* 0x30000032ff347230 */ /* 0x000fe40000004100 */
[C---:B------:R-:W-:Y:S01]  /*12280*/  FFMA.FTZ R42, R44.reuse, R47, -R53 ;  /* 0x0000002f2c2a7223 */ /* 0x040fe20000010835 */
[----:B------:R-:W-:Y:S01]  /*12290*/  HADD2.F32 R48, -RZ, R48.H1_H1 ;  /* 0x30000030ff307230 */ /* 0x000fe20000004100 */
[----:B------:R-:W-:Y:S01]  /*122a0*/  F2FP.F16.E4M3.UNPACK_B R47, R20 ;  /* 0x00000014ff2f723e */ /* 0x000fe200020006ff */
[----:B------:R-:W-:Y:S01]  /*122b0*/  FFMA.FTZ R44, R44, R51, R54 ;  /* 0x000000332c2c7223 */ /* 0x000fe20000010036 */
[----:B------:R-:W-:Y:S01]  /*122c0*/  HADD2.F32 R33, -RZ, R33.H1_H1 ;  /* 0x30000021ff217230 */ /* 0x000fe20000004100 */
[----:B------:R-:W-:Y:S01]  /*122d0*/  F2FP.F16.E4M3.UNPACK_B R46, R12 ;  /* 0x0000000cff2e723e */ /* 0x000fe200020006ff */
[----:B------:R-:W-:Y:S01]  /*122e0*/  FMUL.FTZ R54, R45, R52 ;  /* 0x000000342d367220 */ /* 0x000fe20000410000 */
[----:B------:R-:W-:Y:S01]  /*122f0*/  FFMA.FTZ R56, R43, R49, -R56 ;  /* 0x000000312b387223 */ /* 0x000fe20000010838 */
[----:B------:R-:W-:Y:S01]  /*12300*/  FMUL.FTZ R45, R45, R48 ;  /* 0x000000302d2d7220 */ /* 0x000fe20000410000 */
[----:B------:R-:W-:-:S02]  /*12310*/  HADD2.F32 R50, -RZ, R47.H0_H0 ;  /* 0x2000002fff327230 */ /* 0x000fc40000004100 */
[C---:B------:R-:W-:Y:S01]  /*12320*/  FFMA.FTZ R51, R33.reuse, R48, -R54 ;  /* 0x0000003021337223 */ /* 0x040fe20000010836 */
[----:B------:R-:W-:Y:S02]  /*12330*/  HADD2.F32 R43, -RZ, R30.H0_H0 ;  /* 0x2000001eff2b7230 */ /* 0x000fe40000004100 */
[----:B------:R-:W-:Y:S01]  /*12340*/  FFMA.FTZ R58, R33, R52, R45 ;  /* 0x00000034213a7223 */ /* 0x000fe2000001002d */
[----:B------:R-:W-:Y:S01]  /*12350*/  HADD2.F32 R48, -RZ, R46.H0_H0 ;  /* 0x2000002eff307230 */ /* 0x000fe20000004100 */
[----:B------:R-:W-:Y:S01]  /*12360*/  F2FP.F16.E4M3.UNPACK_B R45, R21.H1 ;  /* 0x00000015ff2d723e */ /* 0x000fe200030006ff */
[----:B------:R-:W-:Y:S02]  /*12370*/  HADD2.F32 R33, -RZ, R29.H0_H0 ;  /* 0x2000001dff217230 */ /* 0x000fe40000004100 */
[C---:B------:R-:W-:Y:S01]  /*12380*/  FMUL.FTZ R52, R43.reuse, R50 ;  /* 0x000000322b347220 */ /* 0x040fe20000410000 */
[----:B------:R-:W-:Y:S02]  /*12390*/  HADD2.F32 R47, -RZ, R47.H1_H1 ;  /* 0x3000002fff2f7230 */ /* 0x000fe40000004100 */
[----:B------:R-:W-:Y:S01]  /*123a0*/  FMUL.FTZ R54, R43, R48 ;  /* 0x000000302b367220 */ /* 0x000fe20000410000 */
[----:B------:R-:W-:-:S02]  /*123b0*/  HADD2.F32 R30, -RZ, R30.H1_H1 ;  /* 0x3000001eff1e7230 */ /* 0x000fc40000004100 */
[C---:B------:R-:W-:Y:S01]  /*123c0*/  FFMA.FTZ R52, R33.reuse, R48, -R52 ;  /* 0x0000003021347223 */ /* 0x040fe20000010834 */
[----:B------:R-:W-:Y:S02]  /*123d0*/  HADD2.F32 R46, -RZ, R46.H1_H1 ;  /* 0x3000002eff2e7230 */ /* 0x000fe40000004100 */
[----:B------:R-:W-:Y:S01]  /*123e0*/  FFMA.FTZ R54, R33, R50, R54 ;  /* 0x0000003221367223 */ /* 0x000fe20000010036 */
[----:B------:R-:W-:Y:S02]  /*123f0*/  HADD2.F32 R29, -RZ, R29.H1_H1 ;  /* 0x3000001dff1d7230 */ /* 0x000fe40000004100 */
[C---:B------:R-:W-:Y:S01]  /*12400*/  FMUL.FTZ R48, R30.reuse, R47 ;  /* 0x0000002f1e307220 */ /* 0x040fe20000410000 */
[----:B------:R-:W-:Y:S01]  /*12410*/  F2FP.F16.E4M3.UNPACK_B R33, R13.H1 ;  /* 0x0000000dff21723e */ /* 0x000fe200030006ff */
[-C--:B------:R-:W-:Y:S01]  /*12420*/  FMUL.FTZ R50, R30, R46.reuse ;  /* 0x0000002e1e327220 */ /* 0x080fe20000410000 */
[----:B------:R-:W-:Y:S02]  /*12430*/  HADD2.F32 R30, -RZ, R11.H0_H0 ;  /* 0x2000000bff1e7230 */ /* 0x000fe40000004100 */
[----:B------:R-:W-:Y:S01]  /*12440*/  FFMA.FTZ R49, R29, R46, -R48 ;  /* 0x0000002e1d317223 */ /* 0x000fe20000010830 */
[----:B------:R-:W-:-:S02]  /*12450*/  HADD2.F32 R46, -RZ, R45.H0_H0 ;  /* 0x2000002dff2e7230 */ /* 0x000fc40000004100 */
[----:B------:R-:W-:Y:S01]  /*12460*/  FFMA.FTZ R47, R29, R47, R50 ;  /* 0x0000002f1d2f7223 */ /* 0x000fe20000010032 */
[----:B------:R-:W-:Y:S02]  /*12470*/  HADD2.F32 R43, -RZ, R33.H0_H0 ;  /* 0x20000021ff2b7230 */ /* 0x000fe40000004100 */
[--C-:B------:R-:W-:Y:S02]  /*12480*/  HADD2.F32 R29, -RZ, R26.reuse.H0_H0 ;  /* 0x2000001aff1d7230 */ /* 0x100fe40000004100 */
[C---:B------:R-:W-:Y:S01]  /*12490*/  FMUL.FTZ R48, R30.reuse, R46 ;  /* 0x0000002e1e307220 */ /* 0x040fe20000410000 */
[----:B------:R-:W-:Y:S02]  /*124a0*/  HADD2.F32 R45, -RZ, R45.H1_H1 ;  /* 0x3000002dff2d7230 */ /* 0x000fe40000004100 */
[-C--:B------:R-:W-:Y:S01]  /*124b0*/  FMUL.FTZ R50, R30, R43.reuse ;  /* 0x0000002b1e327220 */ /* 0x080fe20000410000 */
[----:B------:R-:W-:Y:S02]  /*124c0*/  HADD2.F32 R11, -RZ, R11.H1_H1 ;  /* 0x3000000bff0b7230 */ /* 0x000fe40000004100 */
[----:B------:R-:W-:Y:S01]  /*124d0*/  FFMA.FTZ R48, R29, R43, -R48 ;  /* 0x0000002b1d307223 */ /* 0x000fe20000010830 */
[----:B------:R-:W-:Y:S01]  /*124e0*/  HADD2.F32 R33, -RZ, R33.H1_H1 ;  /* 0x30000021ff217230 */ /* 0x000fe20000004100 */
[----:B------:R-:W-:Y:S01]  /*124f0*/  F2FP.F16.E4M3.UNPACK_B R30, R13 ;  /* 0x0000000dff1e723e */ /* 0x000fe200020006ff */
[----:B------:R-:W-:-:S02]  /*12500*/  HADD2.F32 R26, -RZ, R26.H1_H1 ;  /* 0x3000001aff1a7230 */ /* 0x000fc40000004100 */
[C---:B------:R-:W-:Y:S01]  /*12510*/  FMUL.FTZ R53, R11.reuse, R45 ;  /* 0x0000002d0b357220 */ /* 0x040fe20000410000 */
[----:B------:R-:W-:Y:S01]  /*12520*/  F2FP.F16.E4M3.UNPACK_B R43, R21 ;  /* 0x00000015ff2b723e */ /* 0x000fe200020006ff */
[-C--:B------:R-:W-:Y:S01]  /*12530*/  FMUL.FTZ R60, R11, R33.reuse ;  /* 0x000000210b3c7220 */ /* 0x080fe20000410000 */
[----:B------:R-:W-:Y:S01]  /*12540*/  FFMA.FTZ R50, R29, R46, R50 ;  /* 0x0000002e1d327223 */ /* 0x000fe20000010032 */
[C---:B------:R-:W-:Y:S01]  /*12550*/  FFMA.FTZ R57, R26.reuse, R33, -R53 ;  /* 0x000000211a397223 */ /* 0x040fe20000010835 */
[--C-:B------:R-:W-:Y:S02]  /*12560*/  HADD2.F32 R29, -RZ, R30.reuse.H0_H0 ;  /* 0x2000001eff1d7230 */ /* 0x100fe40000004100 */
[----:B------:R-:W-:Y:S01]  /*12570*/  FFMA.FTZ R59, R26, R45, R60 ;  /* 0x0000002d1a3b7223 */ /* 0x000fe2000001003c */
[----:B------:R-:W-:Y:S02]  /*12580*/  HADD2.F32 R33, -RZ, R30.H1_H1 ;  /* 0x3000001eff217230 */ /* 0x000fe40000004100 */
[----:B------:R-:W-:-:S02]  /*12590*/  HADD2.F32 R30, -RZ, R43.H0_H0 ;  /* 0x2000002bff1e7230 */ /* 0x000fc40000004100 */
[----:B------:R-:W-:Y:S01]  /*125a0*/  HADD2.F32 R43, -RZ, R43.H1_H1 ;  /* 0x3000002bff2b7230 */ /* 0x000fe20000004100 */
[----:B------:R-:W-:Y:S01]  /*125b0*/  F2FP.SATFINITE.E4M3.F32.PACK_AB_MERGE_C R50, R59, R50, RZ ;  /* 0x000000323b32723e */ /* 0x000fe200048070ff */
[--C-:B------:R-:W-:Y:S02]  /*125c0*/  HADD2.F32 R26, -RZ, R6.reuse.H1_H1 ;  /* 0x30000006ff1a7230 */ /* 0x100fe40000004100 */
[----:B------:R-:W-:Y:S02]  /*125d0*/  HADD2.F32 R11, -RZ, R6.H0_H0 ;  /* 0x20000006ff0b7230 */ /* 0x000fe40000004100 */
[--C-:B------:R-:W-:Y:S02]  /*125e0*/  HADD2.F32 R6, -RZ, R4.reuse.H0_H0 ;  /* 0x20000004ff067230 */ /* 0x100fe40000004100 */
[C---:B------:R-:W-:Y:S01]  /*125f0*/  FMUL.FTZ R53, R26.reuse, R43 ;  /* 0x0000002b1a357220 */ /* 0x040fe20000410000 */
[----:B------:R-:W-:Y:S02]  /*12600*/  HADD2.F32 R4, -RZ, R4.H1_H1 ;  /* 0x30000004ff047230 */ /* 0x000fe40000004100 */
[----:B------:R-:W-:Y:S01]  /*12610*/  FMUL.FTZ R46, R26, R33 ;  /* 0x000000211a2e7220 */ /* 0x000fe20000410000 */
[CC--:B------:R-:W-:Y:S01]  /*12620*/  FMUL.FTZ R45, R11.reuse, R30.reuse ;  /* 0x0000001e0b2d7220 */ /* 0x0c0fe20000410000 */
[----:B------:R-:W-:Y:S01]  /*12630*/  FMUL.FTZ R11, R11, R29 ;  /* 0x0000001d0b0b7220 */ /* 0x000fe20000410000 */
[C---:B------:R-:W-:Y:S01]  /*12640*/  FFMA.FTZ R26, R4.reuse, R33, -R53 ;  /* 0x00000021041a7223 */ /* 0x040fe20000010835 */
[----:B------:R-:W-:Y:S01]  /*12650*/  FFMA.FTZ R46, R4, R43, R46 ;  /* 0x0000002b042e7223 */ /* 0x000fe2000001002e */
[----:B------:R-:W-:Y:S01]  /*12660*/  F2FP.SATFINITE.E4M3.F32.PACK_AB_MERGE_C R4, R8, R5, RZ ;  /* 0x000000050804723e */ /* 0x000fe200048070ff */
[C---:B------:R-:W-:Y:S01]  /*12670*/  FFMA.FTZ R45, R6.reuse, R29, -R45 ;  /* 0x0000001d062d7223 */ /* 0x040fe2000001082d */
[----:B------:R-:W-:Y:S01]  /*12680*/  FFMA.FTZ R11, R6, R30, R11 ;  /* 0x0000001e060b7223 */ /* 0x000fe2000001000b */
[----:B------:R-:W-:-:S02]  /*12690*/  F2FP.SATFINITE.E4M3.F32.PACK_AB_MERGE_C R8, R10, R7, RZ ;  /* 0x000000070a08723e */ /* 0x000fc400048070ff */
[----:B------:R-:W-:Y:S02]  /*126a0*/  F2FP.SATFINITE.E4M3.F32.PACK_AB_MERGE_C R5, R38, R35, RZ ;  /* 0x000000232605723e */ /* 0x000fe400048070ff */
[----:B------:R-:W-:Y:S02]  /*126b0*/  F2FP.SATFINITE.E4M3.F32.PACK_AB_MERGE_C R6, R51, R56, RZ ;  /* 0x000000383306723e */ /* 0x000fe400048070ff */
[----:B------:R-:W-:Y:S02]  /*126c0*/  F2FP.SATFINITE.E4M3.F32.PACK_AB_MERGE_C R7, R57, R48, RZ ;  /* 0x000000303907723e */ /* 0x000fe400048070ff */
[----:B------:R-:W-:Y:S02]  /*126d0*/  F2FP.SATFINITE.E4M3.F32.PACK_AB_MERGE_C R10, R58, R55, RZ ;  /* 0x000000373a0a723e */ /* 0x000fe400048070ff */
[----:B------:R-:W-:Y:S02]  /*126e0*/  F2FP.SATFINITE.E4M3.F32.PACK_AB_MERGE_C R4, R34, R9, R4 ;  /* 0x000000092204723e */ /* 0x000fe40004807004 */
[----:B------:R-:W-:-:S02]  /*126f0*/  F2FP.SATFINITE.E4M3.F32.PACK_AB_MERGE_C R5, R42, R39, R5 ;  /* 0x000000272a05723e */ /* 0x000fc40004807005 */
[----:B------:R-:W-:Y:S02]  /*12700*/  F2FP.SATFINITE.E4M3.F32.PACK_AB_MERGE_C R6, R49, R52, R6 ;  /* 0x000000343106723e */ /* 0x000fe40004807006 */
[----:B------:R-:W-:Y:S02]  /*12710*/  F2FP.SATFINITE.E4M3.F32.PACK_AB_MERGE_C R7, R26, R45, R7 ;  /* 0x0000002d1a07723e */ /* 0x000fe40004807007 */
[----:B------:R-:W-:Y:S02]  /*12720*/  F2FP.SATFINITE.E4M3.F32.PACK_AB_MERGE_C R8, R36, R31, R8 ;  /* 0x0000001f2408723e */ /* 0x000fe40004807008 */
[----:B------:R-:W-:Y:S01]  /*12730*/  F2FP.SATFINITE.E4M3.F32.PACK_AB_MERGE_C R9, R44, R41, R37 ;  /* 0x000000292c09723e */ /* 0x000fe20004807025 */
[----:B------:R1:W-:Y:S01]  /*12740*/  STS.128 [R61+0x20400], R4 ;  /* 0x020400043d007388 */ /* 0x0003e20000000c00 */
[----:B------:R-:W-:Y:S02]  /*12750*/  F2FP.SATFINITE.E4M3.F32.PACK_AB_MERGE_C R10, R47, R54, R10 ;  /* 0x000000362f0a723e */ /* 0x000fe4000480700a */
[----:B------:R-:W-:-:S05]  /*12760*/  F2FP.SATFINITE.E4M3.F32.PACK_AB_MERGE_C R11, R46, R11, R50 ;  /* 0x0000000b2e0b723e */ /* 0x000fca0004807032 */
[----:B------:R1:W-:Y:S02]  /*12770*/  STS.128 [R24+0x20400], R8 ;  /* 0x0204000818007388 */ /* 0x0003e40000000c00 */
.L_x_477:
[----:B------:R-:W-:Y:S05]  /*12780*/  BSYNC B1 ;  /* 0x0000000000017941 */ /* 0x000fea0003800000 */
.L_x_476:
[----:B------:R-:W-:Y:S04]  /*12790*/  BSSY B1, `(.L_x_478) ;  /* 0x00000cc000017945 */ /* 0x000fe80003800000 */
[----:B------:R-:W-:Y:S05]  /*127a0*/  @P2 BRA `(.L_x_479) ;  /* 0x0000000c00282947 */ /* 0x000fea0003800000 */
[----:B-1----:R-:W2:Y:S04]  /*127b0*/  LDL R6, [R1+0x5c] ;  /* 0x00005c0001067983 */ /* 0x002ea80000100800 */
[----:B------:R-:W3:Y:S01]  /*127c0*/  LDL R61, [R1+0x198] ;  /* 0x00019800013d7983 */ /* 0x000ee20000100800 */
[----:B------:R-:W-:Y:S01]  /*127d0*/  LEA.HI R4, R32, R28, RZ, 0x3 ;  /* 0x0000001c20047211 */ /* 0x000fe200078f18ff */
[C---:B------:R-:W-:Y:S01]  /*127e0*/  VIADD R8, R23.reuse, 0x20 ;  /* 0x0000002017087836 */ /* 0x040fe20000000000 */
[----:B------:R-:W-:Y:S01]  /*127f0*/  F2FP.F16.E4M3.UNPACK_B R42, R14.H1 ;  /* 0x0000000eff2a723e */ /* 0x000fe200030006ff */
[----:B------:R-:W-:Y:S01]  /*12800*/  VIADD R9, R23, 0x20 ;  /* 0x0000002017097836 */ /* 0x000fe20000000000 */
[----:B------:R-:W-:Y:S01]  /*12810*/  LOP3.LUT R5, R4, 0xfffffff8, RZ, 0xc0, !PT ;  /* 0xfffffff804057812 */ /* 0x000fe200078ec0ff */
[----:B------:R-:W-:Y:S01]  /*12820*/  IMAD.SHL.U32 R8, R8, 0x80, RZ ;  /* 0x0000008008087824 */ /* 0x000fe200078e00ff */
[----:B------:R-:W-:Y:S01]  /*12830*/  F2FP.F16.E4M3.UNPACK_B R39, R0.H1 ;  /* 0x00000000ff27723e */ /* 0x000fe200030006ff */
[----:B------:R-:W-:Y:S01]  /*12840*/  IMAD.SHL.U32 R9, R9, 0x80, RZ ;  /* 0x0000008009097824 */ /* 0x000fe200078e00ff */
[----:B------:R-:W-:Y:S01]  /*12850*/  F2FP.F16.E4M3.UNPACK_B R48, R14 ;  /* 0x0000000eff30723e */ /* 0x000fe200020006ff */
[----:B------:R-:W-:Y:S01]  /*12860*/  IMAD.IADD R4, R28, 0x1, -R5 ;  /* 0x000000011c047824 */ /* 0x000fe200078e0a05 */
[----:B------:R-:W-:Y:S01]  /*12870*/  LOP3.LUT R8, R8, 0x380, RZ, 0xc0, !PT ;  /* 0x0000038008087812 */ /* 0x000fe200078ec0ff */
[--C-:B------:R-:W-:Y:S01]  /*12880*/  HADD2.F32 R47, -RZ, R42.reuse.H0_H0 ;  /* 0x2000002aff2f7230 */ /* 0x100fe20000004100 */
[----:B------:R-:W-:Y:S01]  /*12890*/  LOP3.LUT R9, R9, 0x380, RZ, 0xc0, !PT ;  /* 0x0000038009097812 */ /* 0x000fe200078ec0ff */
[----:B------:R-:W-:Y:S01]  /*128a0*/  HADD2.F32 R43, -RZ, R39.H0_H0 ;  /* 0x20000027ff2b7230 */ /* 0x000fe20000004100 */
[----:B------:R-:W-:Y:S01]  /*128b0*/  LEA.HI R4, R27, R4, RZ, 0x1c ;  /* 0x000000041b047211 */ /* 0x000fe200078fe0ff */
[----:B------:R-:W-:Y:S01]  /*128c0*/  HADD2.F32 R52, -RZ, R42.H1_H1 ;  /* 0x3000002aff347230 */ /* 0x000fe20000004100 */
[----:B------:R-:W-:Y:S01]  /*128d0*/  SHF.R.U32.HI R8, RZ, 0x3, R8 ;  /* 0x00000003ff087819 */ /* 0x000fe20000011608 */
[--C-:B------:R-:W-:Y:S01]  /*128e0*/  HADD2.F32 R50, -RZ, R48.reuse.H0_H0 ;  /* 0x20000030ff327230 */ /* 0x100fe20000004100 */
[----:B------:R-:W-:Y:S01]  /*128f0*/  SHF.R.S32.HI R7, RZ, 0x1f, R4 ;  /* 0x0000001fff077819 */ /* 0x000fe20000011404 */
[----:B------:R-:W-:Y:S01]  /*12900*/  HADD2.F32 R49, -RZ, R48.H1_H1 ;  /* 0x30000030ff317230 */ /* 0x000fe20000004100 */
[----:B------:R-:W-:-:S02]  /*12910*/  SHF.L.U32 R5, R4, 0x4, RZ ;  /* 0x0000000404057819 */ /* 0x000fc400000006ff */
[----:B------:R-:W-:Y:S02]  /*12920*/  LEA.HI R7, R7, R4, RZ, 0x3 ;  /* 0x0000000407077211 */ /* 0x000fe400078f18ff */
[----:B------:R-:W-:Y:S02]  /*12930*/  LOP3.LUT R4, R9, 0x70, R5, 0xf8, !PT ;  /* 0x0000007009047812 */ /* 0x000fe400078ef805 */
[----:B------:R-:W-:Y:S02]  /*12940*/  SHF.L.U32 R7, R7, 0xb, RZ ;  /* 0x0000000b07077819 */ /* 0x000fe400000006ff */
[----:B------:R-:W-:Y:S02]  /*12950*/  LOP3.LUT R4, R4, R8, RZ, 0x3c, !PT ;  /* 0x0000000804047212 */ /* 0x000fe400078e3cff */
[----:B------:R-:W-:Y:S02]  /*12960*/  LOP3.LUT R7, R7, 0xffffc000, RZ, 0xc0, !PT ;  /* 0xffffc00007077812 */ /* 0x000fe400078ec0ff */
[----:B------:R-:W-:-:S02]  /*12970*/  F2FP.F16.E4M3.UNPACK_B R42, R0 ;  /* 0x00000000ff2a723e */ /* 0x000fc400020006ff */
[----:B------:R-:W-:Y:S02]  /*12980*/  F2FP.F16.E4M3.UNPACK_B R51, R15.H1 ;  /* 0x0000000fff33723e */ /* 0x000fe400030006ff */
[----:B------:R-:W-:Y:S01]  /*12990*/  F2FP.F16.E4M3.UNPACK_B R55, R20.H1 ;  /* 0x00000014ff37723e */ /* 0x000fe200030006ff */
[----:B------:R-:W-:Y:S02]  /*129a0*/  HADD2.F32 R46, -RZ, R42.H0_H0 ;  /* 0x2000002aff2e7230 */ /* 0x000fe40000004100 */
[--C-:B------:R-:W-:Y:S02]  /*129b0*/  HADD2.F32 R53, -RZ, R51.reuse.H0_H0 ;  /* 0x20000033ff357230 */ /* 0x100fe40000004100 */
[----:B------:R-:W-:Y:S01]  /*129c0*/  HADD2.F32 R56, -RZ, R51.H1_H1 ;  /* 0x30000033ff387230 */ /* 0x000fe20000004100 */
[----:B--2---:R-:W-:Y:S02]  /*129d0*/  IADD3 R9, R4, R7, R6 ;  /* 0x0000000704097210 */ /* 0x004fe40007ffe006 */
[----:B---3--:R-:W1:Y:S03]  /*129e0*/  LDS.128 R4, [R61+0x20400] ;  /* 0x020400003d047984 */ /* 0x008e660000000c00 */
[----:B------:R-:W-:-:S05]  /*129f0*/  IMAD.IADD R24, R22, 0x1, R9 ;  /* 0x0000000116187824 */ /* 0x000fca00078e0209 */
[----:B------:R-:W2:Y:S01]  /*12a00*/  LDS.128 R8, [R24+0x20400] ;  /* 0x0204000018087984 */ /* 0x000ea20000000c00 */
[-C--:B-1----:R-:W-:Y:S02]  /*12a10*/  F2FP.F16.E4M3.UNPACK_B R33, R6.reuse ;  /* 0x00000006ff21723e */ /* 0x082fe400020006ff */
[----:B------:R-:W-:Y:S02]  /*12a20*/  F2FP.F16.E4M3.UNPACK_B R40, R6.H1 ;  /* 0x00000006ff28723e */ /* 0x000fe400030006ff */
[-C--:B------:R-:W-:Y:S02]  /*12a30*/  F2FP.F16.E4M3.UNPACK_B R6, R7.reuse ;  /* 0x00000007ff06723e */ /* 0x080fe400020006ff */
[----:B------:R-:W-:Y:S02]  /*12a40*/  F2FP.F16.E4M3.UNPACK_B R29, R7.H1 ;  /* 0x00000007ff1d723e */ /* 0x000fe400030006ff */
[----:B--2---:R-:W-:Y:S02]  /*12a50*/  F2FP.F16.E4M3.UNPACK_B R7, R8.H1 ;  /* 0x00000008ff07723e */ /* 0x004fe400030006ff */
[----:B------:R-:W-:-:S02]  /*12a60*/  F2FP.F16.E4M3.UNPACK_B R30, R4 ;  /* 0x00000004ff1e723e */ /* 0x000fc400020006ff */
[----:B------:R-:W-:Y:S01]  /*12a70*/  F2FP.F16.E4M3.UNPACK_B R34, R4.H1 ;  /* 0x00000004ff22723e */ /* 0x000fe200030006ff */
[--C-:B------:R-:W-:Y:S01]  /*12a80*/  HADD2.F32 R4, -RZ, R7.reuse.H0_H0 ;  /* 0x20000007ff047230 */ /* 0x100fe20000004100 */
[-C--:B------:R-:W-:Y:S02]  /*12a90*/  F2FP.F16.E4M3.UNPACK_B R41, R5.reuse ;  /* 0x00000005ff29723e */ /* 0x080fe400020006ff */
[----:B------:R-:W-:Y:S01]  /*12aa0*/  F2FP.F16.E4M3.UNPACK_B R36, R5.H1 ;  /* 0x00000005ff24723e */ /* 0x000fe200030006ff */
[--C-:B------:R-:W-:Y:S01]  /*12ab0*/  HADD2.F32 R5, -RZ, R34.reuse.H0_H0 ;  /* 0x20000022ff057230 */ /* 0x100fe20000004100 */
[----:B------:R-:W-:Y:S01]  /*12ac0*/  F2FP.F16.E4M3.UNPACK_B R35, R8 ;  /* 0x00000008ff23723e */ /* 0x000fe200020006ff */
[----:B------:R-:W-:Y:S01]  /*12ad0*/  FMUL.FTZ R8, R47, R4 ;  /* 0x000000042f087220 */ /* 0x000fe20000410000 */
[-C--:B0-----:R-:W-:Y:S01]  /*12ae0*/  F2FP.F16.E4M3.UNPACK_B R37, R10.reuse ;  /* 0x0000000aff25723e */ /* 0x081fe200020006ff */
[----:B------:R-:W-:Y:S01]  /*12af0*/  HADD2.F32 R34, -RZ, R34.H1_H1 ;  /* 0x30000022ff227230 */ /* 0x000fe20000004100 */
[----:B------:R-:W-:Y:S01]  /*12b00*/  F2FP.F16.E4M3.UNPACK_B R45, R10.H1 ;  /* 0x0000000aff2d723e */ /* 0x000fe200030006ff */
[C---:B------:R-:W-:Y:S01]  /*12b10*/  FMUL.FTZ R10, R43.reuse, R4 ;  /* 0x000000042b0a7220 */ /* 0x040fe20000410000 */
[----:B------:R-:W-:Y:S01]  /*12b20*/  F2FP.F16.E4M3.UNPACK_B R44, R9 ;  /* 0x00000009ff2c723e */ /* 0x000fe200020006ff */
[----:B------:R-:W-:Y:S01]  /*12b30*/  FFMA.FTZ R4, R43, R5, -R8 ;  /* 0x000000052b047223 */ /* 0x000fe20000010808 */
[----:B------:R-:W-:Y:S01]  /*12b40*/  F2FP.F16.E4M3.UNPACK_B R38, R9.H1 ;  /* 0x00000009ff26723e */ /* 0x000fe200030006ff */
[----:B------:R-:W-:-:S02]  /*12b50*/  HADD2.F32 R9, -RZ, R7.H1_H1 ;  /* 0x30000007ff097230 */ /* 0x000fc40000004100 */
[----:B------:R-:W-:Y:S01]  /*12b60*/  FFMA.FTZ R5, R47, R5, R10 ;  /* 0x000000052f057223 */ /* 0x000fe2000001000a */
[----:B------:R-:W-:Y:S01]  /*12b70*/  HADD2.F32 R7, -RZ, R35.H0_H0 ;  /* 0x20000023ff077230 */ /* 0x000fe20000004100 */
[-C--:B------:R-:W-:Y:S01]  /*12b80*/  F2FP.F16.E4M3.UNPACK_B R26, R11.reuse ;  /* 0x0000000bff1a723e */ /* 0x080fe200020006ff */
[----:B------:R-:W-:Y:S01]  /*12b90*/  HADD2.F32 R10, -RZ, R39.H1_H1 ;  /* 0x30000027ff0a7230 */ /* 0x000fe20000004100 */
[----:B------:R-:W-:Y:S01]  /*12ba0*/  F2FP.F16.E4M3.UNPACK_B R31, R11.H1 ;  /* 0x0000000bff1f723e */ /* 0x000fe200030006ff */
[--C-:B------:R-:W-:Y:S02]  /*12bb0*/  HADD2.F32 R8, -RZ, R30.reuse.H0_H0 ;  /* 0x2000001eff087230 */ /* 0x100fe40000004100 */
[----:B------:R-:W-:Y:S01]  /*12bc0*/  FMUL.FTZ R43, R52, R9 ;  /* 0x00000009342b7220 */ /* 0x000fe20000410000 */
[----:B------:R-:W-:Y:S01]  /*12bd0*/  FMUL.FTZ R11, R50, R7 ;  /* 0x00000007320b7220 */ /* 0x000fe20000410000 */
[----:B------:R-:W-:Y:S01]  /*12be0*/  FMUL.FTZ R47, R10, R9 ;  /* 0x000000090a2f7220 */ /* 0x000fe20000410000 */
[----:B------:R-:W-:Y:S01]  /*12bf0*/  FMUL.FTZ R39, R46, R7 ;  /* 0x000000072e277220 */ /* 0x000fe20000410000 */
[----:B------:R-:W-:Y:S01]  /*12c00*/  FFMA.FTZ R9, R10, R34, -R43 ;  /* 0x000000220a097223 */ /* 0x000fe2000001082b */
[----:B------:R-:W-:Y:S01]  /*12c10*/  FFMA.FTZ R7, R46, R8, -R11 ;  /* 0x000000082e077223 */ /* 0x000fe2000001080b */
[----:B------:R-:W-:Y:S01]  /*12c20*/  F2FP.F16.E4M3.UNPACK_B R43, R3.H1 ;  /* 0x00000003ff2b723e */ /* 0x000fe200030006ff */
[----:B------:R-:W-:-:S02]  /*12c30*/  HADD2.F32 R11, -RZ, R30.H1_H1 ;  /* 0x3000001eff0b7230 */ /* 0x000fc40000004100 */
[----:B------:R-:W-:Y:S01]  /*12c40*/  FFMA.FTZ R8, R50, R8, R39 ;  /* 0x0000000832087223 */ /* 0x000fe20000010027 */
[----:B------:R-:W-:Y:S02]  /*12c50*/  HADD2.F32 R30, -RZ, R35.H1_H1 ;  /* 0x30000023ff1e7230 */ /* 0x000fe40000004100 */
[----:B------:R-:W-:Y:S01]  /*12c60*/  FFMA.FTZ R10, R52, R34, R47 ;  /* 0x00000022340a7223 */ /* 0x000fe2000001002f */
[----:B------:R-:W-:Y:S01]  /*12c70*/  HADD2.F32 R39, -RZ, R42.H1_H1 ;  /* 0x3000002aff277230 */ /* 0x000fe20000004100 */
[----:B------:R-:W-:Y:S01]  /*12c80*/  F2FP.F16.E4M3.UNPACK_B R52, R15 ;  /* 0x0000000fff34723e */ /* 0x000fe200020006ff */
[----:B------:R-:W-:Y:S02]  /*12c90*/  HADD2.F32 R34, -RZ, R38.H0_H0 ;  /* 0x20000026ff227230 */ /* 0x000fe40000004100 */
[-C--:B------:R-:W-:Y:S01]  /*12ca0*/  FMUL.FTZ R42, R49, R30.reuse ;  /* 0x0000001e312a7220 */ /* 0x080fe20000410000 */
[----:B------:R-:W-:Y:S02]  /*12cb0*/  HADD2.F32 R47, -RZ, R43.H0_H0 ;  /* 0x2000002bff2f7230 */ /* 0x000fe40000004100 */
[----:B------:R-:W-:Y:S01]  /*12cc0*/  FMUL.FTZ R46, R39, R30 ;  /* 0x0000001e272e7220 */ /* 0x000fe20000410000 */
[----:B------:R-:W-:-:S02]  /*12cd0*/  HADD2.F32 R35, -RZ, R36.H0_H0 ;  /* 0x20000024ff237230 */ /* 0x000fc40000004100 */
[-C--:B------:R-:W-:Y:S01]  /*12ce0*/  FMUL.FTZ R48, R53, R34.reuse ;  /* 0x0000002235307220 */ /* 0x080fe20000410000 */
[-C--:B------:R-:W-:Y:S01]  /*12cf0*/  FFMA.FTZ R30, R39, R11.reuse, -R42 ;  /* 0x0000000b271e7223 */ /* 0x080fe2000001082a */
[----:B------:R-:W-:Y:S01]  /*12d00*/  FMUL.FTZ R50, R47, R34 ;  /* 0x000000222f327220 */ /* 0x000fe20000410000 */
[----:B------:R-:W-:Y:S01]  /*12d10*/  FFMA.FTZ R11, R49, R11, R46 ;  /* 0x0000000b310b7223 */ /* 0x000fe2000001002e */
[----:B------:R-:W-:Y:S01]  /*12d20*/  FFMA.FTZ R34, R47, R35, -R48 ;  /* 0x000000232f227223 */ /* 0x000fe20000010830 */
[----:B------:R-:W-:Y:S01]  /*12d30*/  F2FP.F16.E4M3.UNPACK_B R46, R3 ;  /* 0x00000003ff2e723e */ /* 0x000fe200020006ff */
[----:B------:R-:W-:Y:S01]  /*12d40*/  FFMA.FTZ R35, R53, R35, R50 ;  /* 0x0000002335237223 */ /* 0x000fe20000010032 */
[----:B------:R-:W-:Y:S01]  /*12d50*/  HADD2.F32 R50, -RZ, R43.H1_H1 ;  /* 0x3000002bff327230 */ /* 0x000fe20000004100 */
[----:B------:R-:W-:Y:S01]  /*12d60*/  F2FP.SATFINITE.E4M3.F32.PACK_AB_MERGE_C R4, R9, R4, RZ ;  /* 0x000000040904723e */ /* 0x000fe200048070ff */
[----:B------:R-:W-:Y:S01]  /*12d70*/  HADD2.F32 R42, -RZ, R38.H1_H1 ;  /* 0x30000026ff2a7230 */ /* 0x000fe20000004100 */
[----:B------:R-:W-:Y:S01]  /*12d80*/  F2FP.SATFINITE.E4M3.F32.PACK_AB_MERGE_C R10, R10, R5, RZ ;  /* 0x000000050a0a723e */ /* 0x000fe200048070ff */
[----:B------:R-:W-:Y:S01]  /*12d90*/  HADD2.F32 R54, -RZ, R52.H0_H0 ;  /* 0x20000034ff367230 */ /* 0x000fe20000004100 */
[----:B------:R-:W-:Y:S01]  /*12da0*/  F2FP.SATFINITE.E4M3.F32.PACK_AB_MERGE_C R4, R30, R7, R4 ;  /* 0x000000071e04723e */ /* 0x000fe20004807004 */
[----:B------:R-:W-:-:S02]  /*12db0*/  HADD2.F32 R39, -RZ, R44.H0_H0 ;  /* 0x2000002cff277230 */ /* 0x000fc40000004100 */
[-C--:B------:R-:W-:Y:S01]  /*12dc0*/  FMUL.FTZ R49, R56, R42.reuse ;  /* 0x0000002a38317220 */ /* 0x080fe20000410000 */
[----:B------:R-:W-:Y:S02]  /*12dd0*/  HADD2.F32 R48, -RZ, R46.H0_H0 ;  /* 0x2000002eff307230 */ /* 0x000fe40000004100 */
[----:B------:R-:W-:Y:S01]  /*12de0*/  FMUL.FTZ R51, R50, R42 ;  /* 0x0000002a32337220 */ /* 0x000fe20000410000 */
[----:B------:R-:W-:Y:S02]  /*12df0*/  HADD2.F32 R36, -RZ, R36.H1_H1 ;  /* 0x30000024ff247230 */ /* 0x000fe40000004100 */
[-C--:B------:R-:W-:Y:S01]  /*12e00*/  FMUL.FTZ R43, R54, R39.reuse ;  /* 0x00000027362b7220 */ /* 0x080fe20000410000 */
[----:B------:R-:W-:Y:S02]  /*12e10*/  HADD2.F32 R38, -RZ, R41.H0_H0 ;  /* 0x20000029ff267230 */ /* 0x000fe40000004100 */
[----:B------:R-:W-:Y:S01]  /*12e20*/  FMUL.FTZ R47, R48, R39 ;  /* 0x00000027302f7220 */ /* 0x000fe20000410000 */
[----:B------:R-:W-:-:S02]  /*12e30*/  HADD2.F32 R53, -RZ, R52.H1_H1 ;  /* 0x30000034ff357230 */ /* 0x000fc40000004100 */
[-C--:B------:R-:W-:Y:S01]  /*12e40*/  FFMA.FTZ R39, R50, R36.reuse, -R49 ;  /* 0x0000002432277223 */ /* 0x080fe20000010831 */
[----:B------:R-:W-:Y:S01]  /*12e50*/  FFMA.FTZ R42, R56, R36, R51 ;  /* 0x00000024382a7223 */ /* 0x000fe20000010033 */
[----:B------:R-:W-:Y:S01]  /*12e60*/  FFMA.FTZ R36, R48, R38, -R43 ;  /* 0x0000002630247223 */ /* 0x000fe2000001082b */
[----:B------:R-:W-:Y:S01]  /*12e70*/  HADD2.F32 R43, -RZ, R41.H1_H1 ;  /* 0x30000029ff2b7230 */ /* 0x000fe20000004100 */
[----:B------:R-:W-:Y:S01]  /*12e80*/  F2FP.F16.E4M3.UNPACK_B R52, R12.H1 ;  /* 0x0000000cff34723e */ /* 0x000fe200030006ff */
[----:B------:R-:W-:Y:S02]  /*12e90*/  HADD2.F32 R41, -RZ, R44.H1_H1 ;  /* 0x3000002cff297230 */ /* 0x000fe40000004100 */
[----:B------:R-:W-:Y:S01]  /*12ea0*/  FFMA.FTZ R38, R54, R38, R47 ;  /* 0x0000002636267223 */ /* 0x000fe2000001002f */
[----:B------:R-:W-:Y:S01]  /*12eb0*/  HADD2.F32 R51, -RZ, R46.H1_H1 ;  /* 0x3000002eff337230 */ /* 0x000fe20000004100 */
[----:B------:R-:W-:Y:S01]  /*12ec0*/  F2FP.SATFINITE.E4M3.F32.PACK_AB_MERGE_C R5, R39, R34, RZ ;  /* 0x000000222705723e */ /* 0x000fe200048070ff */
[----:B------:R-:W-:-:S02]  /*12ed0*/  HADD2.F32 R56, -RZ, R55.H0_H0 ;  /* 0x20000037ff387230 */ /* 0x000fc40000004100 */
[-C--:B------:R-:W-:Y:S01]  /*12ee0*/  FMUL.FTZ R48, R53, R41.reuse ;  /* 0x0000002935307220 */ /* 0x080fe20000410000 */
[----:B------:R-:W-:Y:S02]  /*12ef0*/  HADD2.F32 R46, -RZ, R45.H0_H0 ;  /* 0x2000002dff2e7230 */ /* 0x000fe40000004100 */
[C---:B------:R-:W-:Y:S01]  /*12f00*/  FMUL.FTZ R50, R51.reuse, R41 ;  /* 0x0000002933327220 */ /* 0x040fe20000410000 */
[----:B------:R-:W-:Y:S02]  /*12f10*/  HADD2.F32 R54, -RZ, R52.H0_H0 ;  /* 0x20000034ff367230 */ /* 0x000fe40000004100 */
[----:B------:R-:W-:Y:S01]  /*12f20*/  FFMA.FTZ R41, R51, R43, -R48 ;  /* 0x0000002b33297223 */ /* 0x000fe20000010830 */
[----:B------:R-:W-:Y:S02]  /*12f30*/  HADD2.F32 R44, -RZ, R40.H0_H0 ;  /* 0x20000028ff2c7230 */ /* 0x000fe40000004100 */
[----:B------:R-:W-:Y:S01]  /*12f40*/  FMUL.FTZ R47, R56, R46 ;  /* 0x0000002e382f7220 */ /* 0x000fe20000410000 */
[----:B------:R-:W-:-:S02]  /*12f50*/  HADD2.F32 R48, -RZ, R55.H1_H1 ;  /* 0x30000037ff307230 */ /* 0x000fc40000004100 */
[----:B------:R-:W-:Y:S01]  /*12f60*/  FFMA.FTZ R43, R53, R43, R50 ;  /* 0x0000002b352b7223 */ /* 0x000fe20000010032 */
[----:B------:R-:W-:Y:S02]  /*12f70*/  HADD2.F32 R45, -RZ, R45.H1_H1 ;  /* 0x3000002dff2d7230 */ /* 0x000fe40000004100 */
[C---:B------:R-:W-:Y:S01]  /*12f80*/  FMUL.FTZ R49, R54.reuse, R46 ;  /* 0x0000002e36317220 */ /* 0x040fe20000410000 */
[----:B------:R-:W-:Y:S01]  /*12f90*/  HADD2.F32 R52, -RZ, R52.H1_H1 ;  /* 0x30000034ff347230 */ /* 0x000fe20000004100 */
[----:B------:R-:W-:Y:S01]  /*12fa0*/  F2FP.F16.E4M3.UNPACK_B R53, R20 ;  /* 0x00000014ff35723e */ /* 0x000fe200020006ff */
[-C--:B------:R-:W-:Y:S01]  /*12fb0*/  FFMA.FTZ R46, R54, R44.reuse, -R47 ;  /* 0x0000002c362e7223 */ /* 0x080fe2000001082f */
[----:B------:R-:W-:Y:S02]  /*12fc0*/  HADD2.F32 R40, -RZ, R40.H1_H1 ;  /* 0x30000028ff287230 */ /* 0x000fe40000004100 */
[-C--:B------:R-:W-:Y:S01]  /*12fd0*/  FMUL.FTZ R47, R48, R45.reuse ;  /* 0x0000002d302f7220 */ /* 0x080fe20000410000 */
[----:B------:R-:W-:Y:S01]  /*12fe0*/  FFMA.FTZ R49, R56, R44, R49 ;  /* 0x0000002c38317223 */ /* 0x000fe20000010031 */
[----:B------:R-:W-:Y:S01]  /*12ff0*/  F2FP.F16.E4M3.UNPACK_B R50, R12 ;  /* 0x0000000cff32723e */ /* 0x000fe200020006ff */
[----:B------:R-:W-:Y:S01]  /*13000*/  FMUL.FTZ R45, R52, R45 ;  /* 0x0000002d342d7220 */ /* 0x000fe20000410000 */
[----:B------:R-:W-:-:S02]  /*13010*/  HADD2.F32 R54, -RZ, R53.H0_H0 ;  /* 0x20000035ff367230 */ /* 0x000fc40000004100 */
[-C--:B------:R-:W-:Y:S01]  /*13020*/  FFMA.FTZ R51, R52, R40.reuse, -R47 ;  /* 0x0000002834337223 */ /* 0x080fe2000001082f */
[----:B------:R-:W-:Y:S02]  /*13030*/  HADD2.F32 R44, -RZ, R37.H0_H0 ;  /* 0x20000025ff2c7230 */ /* 0x000fe40000004100 */
[----:B------:R-:W-:Y:S01]  /*13040*/  FFMA.FTZ R48, R48, R40, R45 ;  /* 0x0000002830307223 */ /* 0x000fe2000001002d */
        /* <DEDUP_REMOVED lines=8> */
[----:B------:R-:W-:Y:S01]  /*130d0*/  HADD2.F32 R53, -RZ, R50.H1_H1 ;  /* 0x30000032ff357230 */ /* 0x000fe20000004100 */
[----:B------:R-:W-:Y:S01]  /*130e0*/  F2FP.F16.E4M3.UNPACK_B R52, R21.H1 ;  /* 0x00000015ff34723e */ /* 0x000fe200030006ff */
[----:B------:R-:W-:Y:S02]  /*130f0*/  HADD2.F32 R33, -RZ, R33.H1_H1 ;  /* 0x30000021ff217230 */ /* 0x000fe40000004100 */
[----:B------:R-:W-:Y:S01]  /*13100*/  FFMA.FTZ R47, R54, R40, R47 ;  /* 0x00000028362f7223 */ /* 0x000fe2000001002f */
[----:B------:R-:W-:Y:S01]  /*13110*/  FMUL.FTZ R44, R55, R37 ;  /* 0x00000025372c7220 */ /* 0x000fe20000410000 */
[----:B------:R-:W-:Y:S01]  /*13120*/  F2FP.F16.E4M3.UNPACK_B R50, R13.H1 ;  /* 0x0000000dff32723e */ /* 0x000fe200030006ff */
[C---:B------:R-:W-:Y:S01]  /*13130*/  FMUL.FTZ R40, R53.reuse, R37 ;  /* 0x0000002535287220 */ /* 0x040fe20000410000 */
[----:B------:R-:W-:Y:S02]  /*13140*/  HADD2.F32 R57, -RZ, R52.H0_H0 ;  /* 0x20000034ff397230 */ /* 0x000fe40000004100 */
[----:B------:R-:W-:Y:S01]  /*13150*/  FFMA.FTZ R44, R53, R33, -R44 ;  /* 0x00000021352c7223 */ /* 0x000fe2000001082c */
[----:B------:R-:W-:-:S02]  /*13160*/  HADD2.F32 R37, -RZ, R31.H0_H0 ;  /* 0x2000001fff257230 */ /* 0x000fc40000004100 */
[----:B------:R-:W-:Y:S01]  /*13170*/  FFMA.FTZ R40, R55, R33, R40 ;  /* 0x0000002137287223 */ /* 0x000fe20000010028 */
[--C-:B------:R-:W-:Y:S01]  /*13180*/  HADD2.F32 R53, -RZ, R50.reuse.H0_H0 ;  /* 0x20000032ff357230 */ /* 0x100fe20000004100 */
[----:B------:R-:W-:Y:S01]  /*13190*/  F2FP.SATFINITE.E4M3.F32.PACK_AB_MERGE_C R48, R48, R49, RZ ;  /* 0x000000313030723e */ /* 0x000fe200048070ff */
[----:B------:R-:W-:Y:S02]  /*131a0*/  HADD2.F32 R55, -RZ, R50.H1_H1 ;  /* 0x30000032ff377230 */ /* 0x000fe40000004100 */
[-C--:B------:R-:W-:Y:S01]  /*131b0*/  FMUL.FTZ R50, R57, R37.reuse ;  /* 0x0000002539327220 */ /* 0x080fe20000410000 */
[----:B------:R-:W-:Y:S02]  /*131c0*/  HADD2.F32 R33, -RZ, R29.H0_H0 ;  /* 0x2000001dff217230 */ /* 0x000fe40000004100 */
[----:B------:R-:W-:Y:S01]  /*131d0*/  FMUL.FTZ R54, R53, R37 ;  /* 0x0000002535367220 */ /* 0x000fe20000410000 */
[----:B------:R-:W-:Y:S01]  /*131e0*/  HADD2.F32 R59, -RZ, R52.H1_H1 ;  /* 0x30000034ff3b7230 */ /* 0x000fe20000004100 */
[----:B------:R-:W-:Y:S01]  /*131f0*/  F2FP.F16.E4M3.UNPACK_B R37, R13 ;  /* 0x0000000dff25723e */ /* 0x000fe200020006ff */
[----:B------:R-:W-:-:S02]  /*13200*/  HADD2.F32 R31, -RZ, R31.H1_H1 ;  /* 0x3000001fff1f7230 */ /* 0x000fc40000004100 */
[-C--:B------:R-:W-:Y:S01]  /*13210*/  FFMA.FTZ R52, R53, R33.reuse, -R50 ;  /* 0x0000002135347223 */ /* 0x080fe20000010832 */
[----:B------:R-:W-:Y:S02]  /*13220*/  HADD2.F32 R29, -RZ, R29.H1_H1 ;  /* 0x3000001dff1d7230 */ /* 0x000fe40000004100 */
[----:B------:R-:W-:Y:S01]  /*13230*/  FFMA.FTZ R54, R57, R33, R54 ;  /* 0x0000002139367223 */ /* 0x000fe20000010036 */
[----:B------:R-:W-:Y:S01]  /*13240*/  F2FP.SATFINITE.E4M3.F32.PACK_AB_MERGE_C R8, R11, R8, R10 ;  /* 0x000000080b08723e */ /* 0x000fe2000480700a */
[-C--:B------:R-:W-:Y:S01]  /*13250*/  FMUL.FTZ R50, R59, R31.reuse ;  /* 0x0000001f3b327220 */ /* 0x080fe20000410000 */
[C---:B------:R-:W-:Y:S01]  /*13260*/  FMUL.FTZ R56, R55.reuse, R31 ;  /* 0x0000001f37387220 */ /* 0x040fe20000410000 */
[----:B------:R-:W-:Y:S02]  /*13270*/  F2FP.F16.E4M3.UNPACK_B R31, R21 ;  /* 0x00000015ff1f723e */ /* 0x000fe400020006ff */
[-C--:B------:R-:W-:Y:S01]  /*13280*/  FFMA.FTZ R53, R55, R29.reuse, -R50 ;  /* 0x0000001d37357223 */ /* 0x080fe20000010832 */
[----:B------:R-:W-:Y:S01]  /*13290*/  FFMA.FTZ R55, R59, R29, R56 ;  /* 0x0000001d3b377223 */ /* 0x000fe20000010038 */
[----:B------:R-:W-:Y:S01]  /*132a0*/  HADD2.F32 R29, -RZ, R26.H0_H0 ;  /* 0x2000001aff1d7230 */ /* 0x000fe20000004100 */
[----:B------:R-:W-:Y:S01]  /*132b0*/  F2FP.SATFINITE.E4M3.F32.PACK_AB_MERGE_C R5, R41, R36, R5 ;  /* 0x000000242905723e */ /* 0x000fe20004807005 */
[--C-:B------:R-:W-:Y:S01]  /*132c0*/  HADD2.F32 R58, -RZ, R31.reuse.H0_H0 ;  /* 0x2000001fff3a7230 */ /* 0x100fe20000004100 */
[----:B------:R-:W-:Y:S01]  /*132d0*/  F2FP.SATFINITE.E4M3.F32.PACK_AB_MERGE_C R52, R53, R52, RZ ;  /* 0x000000343534723e */ /* 0x000fe200048070ff */
[----:B------:R-:W-:Y:S01]  /*132e0*/  HADD2.F32 R60, -RZ, R31.H1_H1 ;  /* 0x3000001fff3c7230 */ /* 0x000fe20000004100 */
[----:B------:R-:W-:Y:S01]  /*132f0*/  F2FP.SATFINITE.E4M3.F32.PACK_AB_MERGE_C R54, R55, R54, RZ ;  /* 0x000000363736723e */ /* 0x000fe200048070ff */
[----:B------:R-:W-:-:S02]  /*13300*/  HADD2.F32 R50, -RZ, R37.H0_H0 ;  /* 0x20000025ff327230 */ /* 0x000fc40000004100 */
[-C--:B------:R-:W-:Y:S01]  /*13310*/  FMUL.FTZ R33, R58, R29.reuse ;  /* 0x0000001d3a217220 */ /* 0x080fe20000410000 */
[----:B------:R-:W-:Y:S01]  /*13320*/  HADD2.F32 R31, -RZ, R26.H1_H1 ;  /* 0x3000001aff1f7230 */ /* 0x000fe20000004100 */
[----:B------:R-:W-:Y:S01]  /*13330*/  F2FP.SATFINITE.E4M3.F32.PACK_AB_MERGE_C R9, R43, R38, R9 ;  /* 0x000000262b09723e */ /* 0x000fe20004807009 */
[----:B------:R-:W-:Y:S02]  /*13340*/  HADD2.F32 R56, -RZ, R37.H1_H1 ;  /* 0x30000025ff387230 */ /* 0x000fe40000004100 */
[----:B------:R-:W-:Y:S01]  /*13350*/  FMUL.FTZ R29, R50, R29 ;  /* 0x0000001d321d7220 */ /* 0x000fe20000410000 */
[--C-:B------:R-:W-:Y:S02]  /*13360*/  HADD2.F32 R26, -RZ, R6.reuse.H0_H0 ;  /* 0x20000006ff1a7230 */ /* 0x100fe40000004100 */
[-C--:B------:R-:W-:Y:S01]  /*13370*/  FMUL.FTZ R37, R60, R31.reuse ;  /* 0x0000001f3c257220 */ /* 0x080fe20000410000 */
[----:B------:R-:W-:Y:S02]  /*13380*/  HADD2.F32 R6, -RZ, R6.H1_H1 ;  /* 0x30000006ff067230 */ /* 0x000fe40000004100 */
[----:B------:R-:W-:Y:S01]  /*13390*/  FMUL.FTZ R31, R56, R31 ;  /* 0x0000001f381f7220 */ /* 0x000fe20000410000 */
[----:B------:R-:W-:Y:S01]  /*133a0*/  F2FP.SATFINITE.E4M3.F32.PACK_AB_MERGE_C R10, R40, R47, R48 ;  /* 0x0000002f280a723e */ /* 0x000fe20004807030 */
[-C--:B------:R-:W-:Y:S01]  /*133b0*/  FFMA.FTZ R33, R50, R26.reuse, -R33 ;  /* 0x0000001a32217223 */ /* 0x080fe20000010821 */
[----:B------:R-:W-:Y:S01]  /*133c0*/  FFMA.FTZ R29, R58, R26, R29 ;  /* 0x0000001a3a1d7223 */ /* 0x000fe2000001001d */
[-C--:B------:R-:W-:Y:S01]  /*133d0*/  FFMA.FTZ R26, R56, R6.reuse, -R37 ;  /* 0x00000006381a7223 */ /* 0x080fe20000010825 */
[----:B------:R-:W-:Y:S01]  /*133e0*/  FFMA.FTZ R50, R60, R6, R31 ;  /* 0x000000063c327223 */ /* 0x000fe2000001001f */
[----:B------:R-:W-:-:S03]  /*133f0*/  F2FP.SATFINITE.E4M3.F32.PACK_AB_MERGE_C R6, R51, R46, RZ ;  /* 0x0000002e3306723e */ /* 0x000fc600048070ff */
[----:B------:R-:W-:Y:S02]  /*13400*/  F2FP.SATFINITE.E4M3.F32.PACK_AB_MERGE_C R7, R26, R33, R52 ;  /* 0x000000211a07723e */ /* 0x000fe40004807034 */
[----:B------:R-:W-:Y:S02]  /*13410*/  F2FP.SATFINITE.E4M3.F32.PACK_AB_MERGE_C R6, R44, R45, R6 ;  /* 0x0000002d2c06723e */ /* 0x000fe40004807006 */
[----:B------:R-:W-:-:S03]  /*13420*/  F2FP.SATFINITE.E4M3.F32.PACK_AB_MERGE_C R11, R50, R29, R54 ;  /* 0x0000001d320b723e */ /* 0x000fc60004807036 */
[----:B------:R2:W-:Y:S04]  /*13430*/  STS.128 [R61+0x20400], R4 ;  /* 0x020400043d007388 */ /* 0x0005e80000000c00 */
[----:B------:R2:W-:Y:S02]  /*13440*/  STS.128 [R24+0x20400], R8 ;  /* 0x0204000818007388 */ /* 0x0005e40000000c00 */
.L_x_479:
[----:B------:R-:W-:Y:S05]  /*13450*/  BSYNC B1 ;  /* 0x0000000000017941 */ /* 0x000fea0003800000 */
.L_x_478:
[----:B------:R-:W-:Y:S04]  /*13460*/  BSSY B1, `(.L_x_480) ;  /* 0x00000cc000017945 */ /* 0x000fe80003800000 */
[----:B------:R-:W-:Y:S05]  /*13470*/  @P1 BRA `(.L_x_481) ;  /* 0x0000000c00281947 */ /* 0x000fea0003800000 */
[----:B-12---:R-:W2:Y:S04]  /*13480*/  LDL R6, [R1+0x58] ;  /* 0x0000580001067983 */ /* 0x006ea80000100800 */
[----:B------:R-:W3:Y:S01]  /*13490*/  LDL R61, [R1+0x194] ;  /* 0x00019400013d7983 */ /* 0x000ee20000100800 */
[----:B------:R-:W-:Y:S01]  /*134a0*/  LEA.HI R4, R32, R28, RZ, 0x3 ;  /* 0x0000001c20047211 */ /* 0x000fe200078f18ff */
[C---:B------:R-:W-:Y:S01]  /*134b0*/  VIADD R8, R23.reuse, 0x40 ;  /* 0x0000004017087836 */ /* 0x040fe20000000000 */
[----:B------:R-:W-:Y:S01]  /*134c0*/  F2FP.F16.E4M3.UNPACK_B R42, R14.H1 ;  /* 0x0000000eff2a723e */ /* 0x000fe200030006ff */
[----:B------:R-:W-:Y:S01]  /*134d0*/  VIADD R9, R23, 0x40 ;  /* 0x0000004017097836 */ /* 0x000fe20000000000 */
[----:B------:R-:W-:Y:S02]  /*134e0*/  LOP3.LUT R5, R4, 0xfffffff8, RZ, 0xc0, !PT ;  /* 0xfffffff804057812 */ /* 0x000fe400078ec0ff */
[----:B------:R-:W-:Y:S01]  /*134f0*/  SHF.L.U32 R8, R8, 0x7, RZ ;  /* 0x0000000708087819 */ /* 0x000fe200000006ff */
[----:B------:R-:W-:Y:S01]  /*13500*/  IMAD.SHL.U32 R9, R9, 0x80, RZ ;  /* 0x0000008009097824 */ /* 0x000fe200078e00ff */
[----:B------:R-:W-:Y:S01]  /*13510*/  F2FP.F16.E4M3.UNPACK_B R39, R0.H1 ;  /* 0x00000000ff27723e */ /* 0x000fe200030006ff */
[----:B------:R-:W-:Y:S01]  /*13520*/  IMAD.IADD R4, R28, 0x1, -R5 ;  /* 0x000000011c047824 */ /* 0x000fe200078e0a05 */
[----:B------:R-:W-:Y:S01]  /*13530*/  LOP3.LUT R8, R8, 0x380, RZ, 0xc0, !PT ;  /* 0x0000038008087812 */ /* 0x000fe200078ec0ff */
[--C-:B------:R-:W-:Y:S01]  /*13540*/  HADD2.F32 R47, -RZ, R42.reuse.H0_H0 ;  /* 0x2000002aff2f7230 */ /* 0x100fe20000004100 */
[----:B------:R-:W-:Y:S01]  /*13550*/  LOP3.LUT R9, R9, 0x380, RZ, 0xc0, !PT ;  /* 0x0000038009097812 */ /* 0x000fe200078ec0ff */
[----:B------:R-:W-:Y:S01]  /*13560*/  HADD2.F32 R43, -RZ, R39.H0_H0 ;  /* 0x20000027ff2b7230 */ /* 0x000fe20000004100 */
[----:B------:R-:W-:Y:S01]  /*13570*/  LEA.HI R4, R27, R4, RZ, 0x1c ;  /* 0x000000041b047211 */ /* 0x000fe200078fe0ff */
[----:B------:R-:W-:Y:S01]  /*13580*/  HADD2.F32 R52, -RZ, R42.H1_H1 ;  /* 0x3000002aff347230 */ /* 0x000fe20000004100 */
[----:B------:R-:W-:-:S02]  /*13590*/  SHF.R.U32.HI R8, RZ, 0x3, R8 ;  /* 0x00000003ff087819 */ /* 0x000fc40000011608 */
[----:B------:R-:W-:Y:S01]  /*135a0*/  SHF.R.S32.HI R7, RZ, 0x1f, R4 ;  /* 0x0000001fff077819 */ /* 0x000fe20000011404 */
[----:B------:R-:W-:Y:S01]  /*135b0*/  IMAD.SHL.U32 R5, R4, 0x10, RZ ;  /* 0x0000001004057824 */ /* 0x000fe200078e00ff */
[----:B------:R-:W-:Y:S02]  /*135c0*/  F2FP.F16.E4M3.UNPACK_B R48, R14 ;  /* 0x0000000eff30723e */ /* 0x000fe400020006ff */
[----:B------:R-:W-:Y:S02]  /*135d0*/  LEA.HI R7, R7, R4, RZ, 0x3 ;  /* 0x0000000407077211 */ /* 0x000fe400078f18ff */
[----:B------:R-:W-:Y:S01]  /*135e0*/  LOP3.LUT R4, R9, 0x70, R5, 0xf8, !PT ;  /* 0x0000007009047812 */ /* 0x000fe200078ef805 */
[--C-:B------:R-:W-:Y:S01]  /*135f0*/  HADD2.F32 R50, -RZ, R48.reuse.H0_H0 ;  /* 0x20000030ff327230 */ /* 0x100fe20000004100 */
[----:B------:R-:W-:Y:S01]  /*13600*/  F2FP.F16.E4M3.UNPACK_B R42, R0 ;  /* 0x00000000ff2a723e */ /* 0x000fe200020006ff */
[----:B------:R-:W-:Y:S01]  /*13610*/  IMAD.SHL.U32 R7, R7, 0x800, RZ ;  /* 0x0000080007077824 */ /* 0x000fe200078e00ff */
[----:B------:R-:W-:Y:S01]  /*13620*/  LOP3.LUT R4, R4, R8, RZ, 0x3c, !PT ;  /* 0x0000000804047212 */ /* 0x000fe200078e3cff */
[----:B------:R-:W-:Y:S01]  /*13630*/  HADD2.F32 R49, -RZ, R48.H1_H1 ;  /* 0x30000030ff317230 */ /* 0x000fe20000004100 */
[----:B------:R-:W-:Y:S01]  /*13640*/  F2FP.F16.E4M3.UNPACK_B R51, R15.H1 ;  /* 0x0000000fff33723e */ /* 0x000fe200030006ff */
[----:B------:R-:W-:Y:S01]  /*13650*/  HADD2.F32 R46, -RZ, R42.H0_H0 ;  /* 0x2000002aff2e7230 */ /* 0x000fe20000004100 */
[----:B------:R-:W-:-:S02]  /*13660*/  LOP3.LUT R7, R7, 0xffffc000, RZ, 0xc0, !PT ;  /* 0xffffc00007077812 */ /* 0x000fc400078ec0ff */
[----:B------:R-:W-:Y:S01]  /*13670*/  F2FP.F16.E4M3.UNPACK_B R55, R20.H1 ;  /* 0x00000014ff37723e */ /* 0x000fe200030006ff */
        /* <DEDUP_REMOVED lines=170> */
.L_x_481:
[----:B------:R-:W-:Y:S05]  /*14120*/  BSYNC B1 ;  /* 0x0000000000017941 */ /* 0x000fea0003800000 */
.L_x_480:
[----:B------:R-:W-:Y:S05]  /*14130*/  @P0 BRA `(.L_x_468) ;  /* 0x0000000c00280947 */ /* 0x000fea0003800000 */
[----:B-123--:R-:W2:Y:S04]  /*14140*/  LDL R7, [R1+0x54] ;  /* 0x0000540001077983 */ /* 0x00eea80000100800 */
        /* <DEDUP_REMOVED lines=8> */
[--C-:B------:R-:W-:Y:S01]  /*141d0*/  HADD2.F32 R45, -RZ, R43.reuse.H0_H0 ;  /* 0x2000002bff2d7230 */ /* 0x100fe20000004100 */
[----:B------:R-:W-:Y:S01]  /*141e0*/  IADD3 R28, R28, -R5, RZ ;  /* 0x800000051c1c7210 */ /* 0x000fe20007ffe0ff */
[----:B------:R-:W-:Y:S01]  /*141f0*/  HADD2.F32 R46, -RZ, R43.H1_H1 ;  /* 0x3000002bff2e7230 */ /* 0x000fe20000004100 */
[----:B------:R-:W-:Y:S01]  /*14200*/  SHF.L.U32 R9, R9, 0x7, RZ ;  /* 0x0000000709097819 */ /* 0x000fe200000006ff */
[----:B------:R-:W-:Y:S01]  /*14210*/  HADD2.F32 R41, -RZ, R40.H0_H0 ;  /* 0x20000028ff297230 */ /* 0x000fe20000004100 */
[----:B------:R-:W-:-:S02]  /*14220*/  LEA.HI R27, R27, R28, RZ, 0x1c ;  /* 0x0000001c1b1b7211 */ /* 0x000fc400078fe0ff */
[----:B------:R-:W-:Y:S02]  /*14230*/  LOP3.LUT R9, R9, 0x380, RZ, 0xc0, !PT ;  /* 0x0000038009097812 */ /* 0x000fe400078ec0ff */
[----:B------:R-:W-:Y:S01]  /*14240*/  SHF.R.S32.HI R6, RZ, 0x1f, R27 ;  /* 0x0000001fff067819 */ /* 0x000fe2000001141b */
[----:B------:R-:W-:Y:S01]  /*14250*/  IMAD.SHL.U32 R4, R27, 0x10, RZ ;  /* 0x000000101b047824 */ /* 0x000fe200078e00ff */
[----:B------:R-:W-:Y:S02]  /*14260*/  LOP3.LUT R8, R8, 0x380, RZ, 0xc0, !PT ;  /* 0x0000038008087812 */ /* 0x000fe400078ec0ff */
[----:B------:R-:W-:Y:S02]  /*14270*/  LEA.HI R6, R6, R27, RZ, 0x3 ;  /* 0x0000001b06067211 */ /* 0x000fe400078f18ff */
[----:B------:R-:W-:Y:S02]  /*14280*/  SHF.R.U32.HI R8, RZ, 0x3, R8 ;  /* 0x00000003ff087819 */ /* 0x000fe40000011608 */
[----:B------:R-:W-:Y:S01]  /*14290*/  LOP3.LUT R4, R9, 0x70, R4, 0xf8, !PT ;  /* 0x0000007009047812 */ /* 0x000fe200078ef804 */
[----:B------:R-:W-:Y:S01]  /*142a0*/  IMAD.SHL.U32 R6, R6, 0x800, RZ ;  /* 0x0000080006067824 */ /* 0x000fe200078e00ff */
[----:B------:R-:W-:-:S02]  /*142b0*/  F2FP.F16.E4M3.UNPACK_B R42, R14 ;  /* 0x0000000eff2a723e */ /* 0x000fc400020006ff */
[----:B------:R-:W-:Y:S02]  /*142c0*/  LOP3.LUT R4, R4, R8, RZ, 0x3c, !PT ;  /* 0x0000000804047212 */ /* 0x000fe400078e3cff */
[----:B------:R-:W-:Y:S01]  /*142d0*/  LOP3.LUT R9, R6, 0xffffc000, RZ, 0xc0, !PT ;  /* 0xffffc00006097812 */ /* 0x000fe200078ec0ff */
[----:B------:R-:W-:Y:S01]  /*142e0*/  HADD2.F32 R44, -RZ, R42.H0_H0 ;  /* 0x2000002aff2c7230 */ /* 0x000fe20000004100 */
[----:B------:R-:W-:Y:S02]  /*142f0*/  F2FP.F16.E4M3.UNPACK_B R14, R0 ;  /* 0x00000000ff0e723e */ /* 0x000fe400020006ff */
[----:B--2---:R-:W-:Y:S02]  /*14300*/  IADD3 R9, R4, R9, R7 ;  /* 0x0000000904097210 */ /* 0x004fe40007ffe007 */
[----:B---3--:R-:W1:Y:S03]  /*14310*/  LDS.128 R4, [R51+0x20400] ;  /* 0x0204000033047984 */ /* 0x008e660000000c00 */
[----:B------:R-:W-:-:S05]  /*14320*/  IMAD.IADD R24, R22, 0x1, R9 ;  /* 0x0000000116187824 */ /* 0x000fca00078e0209 */
[----:B------:R-:W2:Y:S01]  /*14330*/  LDS.128 R8, [R24+0x20400] ;  /* 0x0204000018087984 */ /* 0x000ea20000000c00 */
[-C--:B-1----:R-:W-:Y:S02]  /*14340*/  F2FP.F16.E4M3.UNPACK_B R27, R4.reuse ;  /* 0x00000004ff1b723e */ /* 0x082fe400020006ff */
[----:B------:R-:W-:Y:S02]  /*14350*/  F2FP.F16.E4M3.UNPACK_B R30, R4.H1 ;  /* 0x00000004ff1e723e */ /* 0x000fe400030006ff */
[-C--:B------:R-:W-:Y:S02]  /*14360*/  F2FP.F16.E4M3.UNPACK_B R32, R5.reuse ;  /* 0x00000005ff20723e */ /* 0x080fe400020006ff */
[-C--:B--2---:R-:W-:Y:S02]  /*14370*/  F2FP.F16.E4M3.UNPACK_B R36, R8.reuse.H1 ;  /* 0x00000008ff24723e */ /* 0x084fe400030006ff */
[----:B------:R-:W-:Y:S01]  /*14380*/  F2FP.F16.E4M3.UNPACK_B R33, R5.H1 ;  /* 0x00000005ff21723e */ /* 0x000fe200030006ff */
[----:B------:R-:W-:Y:S01]  /*14390*/  HADD2.F32 R5, -RZ, R30.H0_H0 ;  /* 0x2000001eff057230 */ /* 0x000fe20000004100 */
[----:B------:R-:W-:Y:S01]  /*143a0*/  F2FP.F16.E4M3.UNPACK_B R35, R8 ;  /* 0x00000008ff23723e */ /* 0x000fe200020006ff */
[--C-:B------:R-:W-:Y:S01]  /*143b0*/  HADD2.F32 R4, -RZ, R36.reuse.H0_H0 ;  /* 0x20000024ff047230 */ /* 0x100fe20000004100 */
[-C--:B------:R-:W-:Y:S01]  /*143c0*/  F2FP.F16.E4M3.UNPACK_B R31, R10.reuse ;  /* 0x0000000aff1f723e */ /* 0x080fe200020006ff */
[----:B------:R-:W-:Y:S01]  /*143d0*/  HADD2.F32 R36, -RZ, R36.H1_H1 ;  /* 0x30000024ff247230 */ /* 0x000fe20000004100 */
[----:B------:R-:W-:Y:S01]  /*143e0*/  F2FP.F16.E4M3.UNPACK_B R39, R10.H1 ;  /* 0x0000000aff27723e */ /* 0x000fe200030006ff */
[----:B------:R-:W-:-:S02]  /*143f0*/  HADD2.F32 R0, -RZ, R35.H0_H0 ;  /* 0x20000023ff007230 */ /* 0x000fc40000004100 */
[-C--:B------:R-:W-:Y:S01]  /*14400*/  FMUL.FTZ R8, R45, R4.reuse ;  /* 0x000000042d087220 */ /* 0x080fe20000410000 */
[C---:B------:R-:W-:Y:S01]  /*14410*/  FMUL.FTZ R10, R41.reuse, R4 ;  /* 0x00000004290a7220 */ /* 0x040fe20000410000 */
[-C--:B------:R-:W-:Y:S01]  /*14420*/  F2FP.F16.E4M3.UNPACK_B R29, R6.reuse ;  /* 0x00000006ff1d723e */ /* 0x080fe200020006ff */
[----:B------:R-:W-:Y:S02]  /*14430*/  HADD2.F32 R30, -RZ, R30.H1_H1 ;  /* 0x3000001eff1e7230 */ /* 0x000fe40000004100 */
[-C--:B------:R-:W-:Y:S01]  /*14440*/  FFMA.FTZ R4, R41, R5.reuse, -R8 ;  /* 0x0000000529047223 */ /* 0x080fe20000010808 */
[----:B------:R-:W-:Y:S01]  /*14450*/  FFMA.FTZ R5, R45, R5, R10 ;  /* 0x000000052d057223 */ /* 0x000fe2000001000a */
[----:B------:R-:W-:Y:S01]  /*14460*/  HADD2.F32 R10, -RZ, R40.H1_H1 ;  /* 0x30000028ff0a7230 */ /* 0x000fe20000004100 */
[----:B------:R-:W-:Y:S01]  /*14470*/  F2FP.F16.E4M3.UNPACK_B R34, R6.H1 ;  /* 0x00000006ff22723e */ /* 0x000fe200030006ff */
[--C-:B------:R-:W-:Y:S01]  /*14480*/  HADD2.F32 R40, -RZ, R14.reuse.H0_H0 ;  /* 0x2000000eff287230 */ /* 0x100fe20000004100 */
[-C--:B0-----:R-:W-:Y:S01]  /*14490*/  F2FP.F16.E4M3.UNPACK_B R37, R9.reuse ;  /* 0x00000009ff25723e */ /* 0x081fe200020006ff */
[----:B------:R-:W-:Y:S01]  /*144a0*/  HADD2.F32 R8, -RZ, R27.H0_H0 ;  /* 0x2000001bff087230 */ /* 0x000fe20000004100 */
[----:B------:R-:W-:Y:S01]  /*144b0*/  F2FP.F16.E4M3.UNPACK_B R38, R9.H1 ;  /* 0x00000009ff26723e */ /* 0x000fe200030006ff */
[-C--:B------:R-:W-:Y:S01]  /*144c0*/  FMUL.FTZ R9, R46, R36.reuse ;  /* 0x000000242e097220 */ /* 0x080fe20000410000 */
[-C--:B------:R-:W-:Y:S01]  /*144d0*/  F2FP.F16.E4M3.UNPACK_B R6, R7.reuse ;  /* 0x00000007ff06723e */ /* 0x080fe200020006ff */
[C---:B------:R-:W-:Y:S01]  /*144e0*/  FMUL.FTZ R43, R10.reuse, R36 ;  /* 0x000000240a2b7220 */ /* 0x040fe20000410000 */
[----:B------:R-:W-:Y:S01]  /*144f0*/  F2FP.F16.E4M3.UNPACK_B R26, R7.H1 ;  /* 0x00000007ff1a723e */ /* 0x000fe200030006ff */
[----:B------:R-:W-:Y:S01]  /*14500*/  FFMA.FTZ R9, R10, R30, -R9 ;  /* 0x0000001e0a097223 */ /* 0x000fe20000010809 */
[-C--:B------:R-:W-:Y:S01]  /*14510*/  F2FP.F16.E4M3.UNPACK_B R7, R11.reuse ;  /* 0x0000000bff07723e */ /* 0x080fe200020006ff */
[-C--:B------:R-:W-:Y:S01]  /*14520*/  FMUL.FTZ R41, R40, R0.reuse ;  /* 0x0000000028297220 */ /* 0x080fe20000410000 */
[----:B------:R-:W-:Y:S01]  /*14530*/  F2FP.F16.E4M3.UNPACK_B R28, R11.H1 ;  /* 0x0000000bff1c723e */ /* 0x000fe200030006ff */
[----:B------:R-:W-:Y:S01]  /*14540*/  FMUL.FTZ R11, R44, R0 ;  /* 0x000000002c0b7220 */ /* 0x000fe20000410000 */
[----:B------:R-:W-:Y:S01]  /*14550*/  FFMA.FTZ R10, R46, R30, R43 ;  /* 0x0000001e2e0a7223 */ /* 0x000fe2000001002b */
[----:B------:R-:W-:Y:S01]  /*14560*/  F2FP.F16.E4M3.UNPACK_B R46, R15.H1 ;  /* 0x0000000fff2e723e */ /* 0x000fe200030006ff */
[----:B------:R-:W-:-:S02]  /*14570*/  HADD2.F32 R43, -RZ, R14.H1_H1 ;  /* 0x3000000eff2b7230 */ /* 0x000fc40000004100 */
[-C--:B------:R-:W-:Y:S01]  /*14580*/  FFMA.FTZ R0, R40, R8.reuse, -R11 ;  /* 0x0000000828007223 */ /* 0x080fe2000001080b */
[----:B------:R-:W-:Y:S01]  /*14590*/  F2FP.F16.E4M3.UNPACK_B R40, R3.H1 ;  /* 0x00000003ff28723e */ /* 0x000fe200030006ff */
[----:B------:R-:W-:Y:S01]  /*145a0*/  FFMA.FTZ R8, R44, R8, R41 ;  /* 0x000000082c087223 */ /* 0x000fe20000010029 */
[----:B------:R-:W-:Y:S01]  /*145b0*/  HADD2.F32 R45, -RZ, R42.H1_H1 ;  /* 0x3000002aff2d7230 */ /* 0x000fe20000004100 */
[----:B------:R-:W-:Y:S01]  /*145c0*/  F2FP.SATFINITE.E4M3.F32.PACK_AB_MERGE_C R10, R10, R5, RZ ;  /* 0x000000050a0a723e */ /* 0x000fe200048070ff */
[----:B------:R-:W-:Y:S01]  /*145d0*/  HADD2.F32 R35, -RZ, R35.H1_H1 ;  /* 0x30000023ff237230 */ /* 0x000fe20000004100 */
[----:B------:R-:W-:Y:S01]  /*145e0*/  F2FP.SATFINITE.E4M3.F32.PACK_AB_MERGE_C R4, R9, R4, RZ ;  /* 0x000000040904723e */ /* 0x000fe200048070ff */
[----:B------:R-:W-:Y:S02]  /*145f0*/  HADD2.F32 R44, -RZ, R46.H0_H0 ;  /* 0x2000002eff2c7230 */ /* 0x000fe40000004100 */
[----:B------:R-:W-:Y:S02]  /*14600*/  HADD2.F32 R11, -RZ, R38.H0_H0 ;  /* 0x20000026ff0b7230 */ /* 0x000fe40000004100 */
[----:B------:R-:W-:Y:S01]  /*14610*/  FMUL.FTZ R14, R45, R35 ;  /* 0x000000232d0e7220 */ /* 0x000fe20000410000 */
[----:B------:R-:W-:-:S02]  /*14620*/  HADD2.F32 R42, -RZ, R40.H0_H0 ;  /* 0x20000028ff2a7230 */ /* 0x000fc40000004100 */
[C---:B------:R-:W-:Y:S01]  /*14630*/  FMUL.FTZ R36, R43.reuse, R35 ;  /* 0x000000232b247220 */ /* 0x040fe20000410000 */
[----:B------:R-:W-:Y:S02]  /*14640*/  HADD2.F32 R27, -RZ, R27.H1_H1 ;  /* 0x3000001bff1b7230 */ /* 0x000fe40000004100 */
[-C--:B------:R-:W-:Y:S01]  /*14650*/  FMUL.FTZ R35, R44, R11.reuse ;  /* 0x0000000b2c237220 */ /* 0x080fe20000410000 */
[----:B------:R-:W-:Y:S02]  /*14660*/  HADD2.F32 R30, -RZ, R33.H0_H0 ;  /* 0x20000021ff1e7230 */ /* 0x000fe40000004100 */
[C---:B------:R-:W-:Y:S01]  /*14670*/  FMUL.FTZ R41, R42.reuse, R11 ;  /* 0x0000000b2a297220 */ /* 0x040fe20000410000 */
[----:B------:R-:W-:Y:S02]  /*14680*/  HADD2.F32 R49, -RZ, R46.H1_H1 ;  /* 0x3000002eff317230 */ /* 0x000fe40000004100 */
[-C--:B------:R-:W-:Y:S01]  /*14690*/  FFMA.FTZ R11, R43, R27.reuse, -R14 ;  /* 0x0000001b2b0b7223 */ /* 0x080fe2000001080e */
[----:B------:R-:W-:Y:S01]  /*146a0*/  FFMA.FTZ R27, R45, R27, R36 ;  /* 0x0000001b2d1b7223 */ /* 0x000fe20000010024 */
[-C--:B------:R-:W-:Y:S01]  /*146b0*/  FFMA.FTZ R14, R42, R30.reuse, -R35 ;  /* 0x0000001e2a0e7223 */ /* 0x080fe20000010823 */
[----:B------:R-:W-:Y:S01]  /*146c0*/  FFMA.FTZ R30, R44, R30, R41 ;  /* 0x0000001e2c1e7223 */ /* 0x000fe20000010029 */
[----:B------:R-:W-:Y:S01]  /*146d0*/  F2FP.F16.E4M3.UNPACK_B R44, R15 ;  /* 0x0000000fff2c723e */ /* 0x000fe200020006ff */
[----:B------:R-:W-:Y:S01]  /*146e0*/  HADD2.F32 R45, -RZ, R40.H1_H1 ;  /* 0x30000028ff2d7230 */ /* 0x000fe20000004100 */
[----:B------:R-:W-:Y:S01]  /*146f0*/  F2FP.F16.E4M3.UNPACK_B R41, R3 ;  /* 0x00000003ff29723e */ /* 0x000fe200020006ff */
[----:B------:R-:W-:Y:S01]  /*14700*/  HADD2.F32 R38, -RZ, R38.H1_H1 ;  /* 0x30000026ff267230 */ /* 0x000fe20000004100 */
[----:B------:R-:W-:Y:S01]  /*14710*/  F2FP.SATFINITE.E4M3.F32.PACK_AB_MERGE_C R4, R11, R0, R4 ;  /* 0x000000000b04723e */ /* 0x000fe20004807004 */
        /* <DEDUP_REMOVED lines=13> */
[-C--:B------:R-:W-:Y:S01]  /*147f0*/  FFMA.FTZ R3, R43, R15.reuse, -R36 ;  /* 0x0000000f2b037223 */ /* 0x080fe20000010824 */
[----:B------:R-:W-:Y:S01]  /*14800*/  FFMA.FTZ R15, R47, R15, R38 ;  /* 0x0000000f2f0f7223 */ /* 0x000fe20000010026 */
[----:B------:R-:W-:Y:S01]  /*14810*/  F2FP.F16.E4M3.UNPACK_B R47, R20.H1 ;  /* 0x00000014ff2f723e */ /* 0x000fe200030006ff */
[----:B------:R-:W-:Y:S01]  /*14820*/  HADD2.F32 R37, -RZ, R37.H1_H1 ;  /* 0x30000025ff257230 */ /* 0x000fe20000004100 */
[----:B------:R-:W-:Y:S01]  /*14830*/  F2FP.F16.E4M3.UNPACK_B R42, R12.H1 ;  /* 0x0000000cff2a723e */ /* 0x000fe200030006ff */
[----:B------:R-:W-:Y:S01]  /*14840*/  HADD2.F32 R40, -RZ, R41.H1_H1 ;  /* 0x30000029ff287230 */ /* 0x000fe20000004100 */
[----:B------:R-:W-:Y:S01]  /*14850*/  F2FP.SATFINITE.E4M3.F32.PACK_AB_MERGE_C R5, R33, R14, RZ ;  /* 0x0000000e2105723e */ /* 0x000fe200048070ff */
[----:B------:R-:W-:Y:S02]  /*14860*/  HADD2.F32 R48, -RZ, R47.H0_H0 ;  /* 0x2000002fff307230 */ /* 0x000fe40000004100 */
[----:B------:R-:W-:Y:S01]  /*14870*/  FMUL.FTZ R41, R46, R37 ;  /* 0x000000252e297220 */ /* 0x000fe20000410000 */
[----:B------:R-:W-:-:S02]  /*14880*/  HADD2.F32 R38, -RZ, R39.H0_H0 ;  /* 0x20000027ff267230 */ /* 0x000fc40000004100 */
[----:B------:R-:W-:Y:S01]  /*14890*/  FMUL.FTZ R37, R40, R37 ;  /* 0x0000002528257220 */ /* 0x000fe20000410000 */
[----:B------:R-:W-:Y:S01]  /*148a0*/  HADD2.F32 R44, -RZ, R42.H0_H0 ;  /* 0x2000002aff2c7230 */ /* 0x000fe20000004100 */
[----:B------:R-:W-:Y:S01]  /*148b0*/  F2FP.SATFINITE.E4M3.F32.PACK_AB_MERGE_C R9, R35, R30, RZ ;  /* 0x0000001e2309723e */ /* 0x000fe200048070ff */
[----:B------:R-:W-:Y:S02]  /*148c0*/  HADD2.F32 R32, -RZ, R32.H1_H1 ;  /* 0x30000020ff207230 */ /* 0x000fe40000004100 */
[-C--:B------:R-:W-:Y:S01]  /*148d0*/  FMUL.FTZ R43, R48, R38.reuse ;  /* 0x00000026302b7220 */ /* 0x080fe20000410000 */
[----:B------:R-:W-:Y:S02]  /*148e0*/  HADD2.F32 R36, -RZ, R34.H0_H0 ;  /* 0x20000022ff247230 */ /* 0x000fe40000004100 */
[----:B------:R-:W-:Y:S01]  /*148f0*/  FMUL.FTZ R45, R44, R38 ;  /* 0x000000262c2d7220 */ /* 0x000fe20000410000 */
[----:B------:R-:W-:Y:S02]  /*14900*/  HADD2.F32 R39, -RZ, R39.H1_H1 ;  /* 0x30000027ff277230 */ /* 0x000fe40000004100 */
[-C--:B------:R-:W-:Y:S01]  /*14910*/  FFMA.FTZ R38, R40, R32.reuse, -R41 ;  /* 0x0000002028267223 */ /* 0x080fe20000010829 */
[----:B------:R-:W-:Y:S01]  /*14920*/  FFMA.FTZ R32, R46, R32, R37 ;  /* 0x000000202e207223 */ /* 0x000fe20000010025 */
[----:B------:R-:W-:-:S02]  /*14930*/  HADD2.F32 R46, -RZ, R47.H1_H1 ;  /* 0x3000002fff2e7230 */ /* 0x000fc40000004100 */
[-C--:B------:R-:W-:Y:S01]  /*14940*/  FFMA.FTZ R43, R44, R36.reuse, -R43 ;  /* 0x000000242c2b7223 */ /* 0x080fe2000001082b */
[----:B------:R-:W-:Y:S02]  /*14950*/  HADD2.F32 R42, -RZ, R42.H1_H1 ;  /* 0x3000002aff2a7230 */ /* 0x000fe40000004100 */
[----:B------:R-:W-:Y:S01]  /*14960*/  FFMA.FTZ R45, R48, R36, R45 ;  /* 0x00000024302d7223 */ /* 0x000fe2000001002d */
[----:B------:R-:W-:Y:S02]  /*14970*/  HADD2.F32 R34, -RZ, R34.H1_H1 ;  /* 0x30000022ff227230 */ /* 0x000fe40000004100 */
[-C--:B------:R-:W-:Y:S01]  /*14980*/  FMUL.FTZ R37, R46, R39.reuse ;  /* 0x000000272e257220 */ /* 0x080fe20000410000 */
[----:B------:R-:W-:Y:S01]  /*14990*/  F2FP.F16.E4M3.UNPACK_B R36, R12 ;  /* 0x0000000cff24723e */ /* 0x000fe200020006ff */
[C---:B------:R-:W-:Y:S01]  /*149a0*/  FMUL.FTZ R39, R42.reuse, R39 ;  /* 0x000000272a277220 */ /* 0x040fe20000410000 */
[----:B------:R-:W-:Y:S01]  /*149b0*/  F2FP.F16.E4M3.UNPACK_B R41, R20 ;  /* 0x00000014ff29723e */ /* 0x000fe200020006ff */
[----:B------:R-:W-:Y:S01]  /*149c0*/  FFMA.FTZ R40, R42, R34, -R37 ;  /* 0x000000222a287223 */ /* 0x000fe20000010825 */
[----:B------:R-:W-:-:S02]  /*149d0*/  HADD2.F32 R20, -RZ, R31.H0_H0 ;  /* 0x2000001fff147230 */ /* 0x000fc40000004100 */
[----:B------:R-:W-:Y:S01]  /*149e0*/  FFMA.FTZ R42, R46, R34, R39 ;  /* 0x000000222e2a7223 */ /* 0x000fe20000010027 */
[----:B------:R-:W-:Y:S01]  /*149f0*/  HADD2.F32 R34, -RZ, R36.H0_H0 ;  /* 0x20000024ff227230 */ /* 0x000fe20000004100 */
[-C--:B------:R-:W-:Y:S01]  /*14a00*/  F2FP.F16.E4M3.UNPACK_B R48, R21.reuse.H1 ;  /* 0x00000015ff30723e */ /* 0x080fe200030006ff */
[----:B------:R-:W-:Y:S01]  /*14a10*/  HADD2.F32 R44, -RZ, R41.H0_H0 ;  /* 0x20000029ff2c7230 */ /* 0x000fe20000004100 */
[----:B------:R-:W-:Y:S01]  /*14a20*/  F2FP.F16.E4M3.UNPACK_B R21, R21 ;  /* 0x00000015ff15723e */ /* 0x000fe200020006ff */
[----:B------:R-:W-:Y:S02]  /*14a30*/  HADD2.F32 R12, -RZ, R29.H0_H0 ;  /* 0x2000001dff0c7230 */ /* 0x000fe40000004100 */
[-C--:B------:R-:W-:Y:S01]  /*14a40*/  FMUL.FTZ R39, R34, R20.reuse ;  /* 0x0000001422277220 */ /* 0x080fe20000410000 */
[----:B------:R-:W-:Y:S02]  /*14a50*/  HADD2.F32 R47, -RZ, R41.H1_H1 ;  /* 0x30000029ff2f7230 */ /* 0x000fe40000004100 */
[----:B------:R-:W-:Y:S01]  /*14a60*/  FMUL.FTZ R37, R44, R20 ;  /* 0x000000142c257220 */ /* 0x000fe20000410000 */
[----:B------:R-:W-:-:S02]  /*14a70*/  HADD2.F32 R31, -RZ, R31.H1_H1 ;  /* 0x3000001fff1f7230 */ /* 0x000fc40000004100 */
[-C--:B------:R-:W-:Y:S01]  /*14a80*/  FFMA.FTZ R39, R44, R12.reuse, R39 ;  /* 0x0000000c2c277223 */ /* 0x080fe20000010027 */
[----:B------:R-:W-:Y:S01]  /*14a90*/  HADD2.F32 R41, -RZ, R36.H1_H1 ;  /* 0x30000024ff297230 */ /* 0x000fe20000004100 */
[----:B------:R-:W-:Y:S01]  /*14aa0*/  F2FP.F16.E4M3.UNPACK_B R44, R13.H1 ;  /* 0x0000000dff2c723e */ /* 0x000fe200030006ff */
[----:B------:R-:W-:Y:S02]  /*14ab0*/  HADD2.F32 R29, -RZ, R29.H1_H1 ;  /* 0x3000001dff1d7230 */ /* 0x000fe40000004100 */
[-C--:B------:R-:W-:Y:S01]  /*14ac0*/  FMUL.FTZ R20, R47, R31.reuse ;  /* 0x0000001f2f147220 */ /* 0x080fe20000410000 */
[----:B------:R-:W-:Y:S01]  /*14ad0*/  FFMA.FTZ R37, R34, R12, -R37 ;  /* 0x0000000c22257223 */ /* 0x000fe20000010825 */
[C---:B------:R-:W-:Y:S01]  /*14ae0*/  FMUL.FTZ R12, R41.reuse, R31 ;  /* 0x0000001f290c7220 */ /* 0x040fe20000410000 */
[----:B------:R-:W-:Y:S02]  /*14af0*/  HADD2.F32 R50, -RZ, R48.H0_H0 ;  /* 0x20000030ff327230 */ /* 0x000fe40000004100 */
[----:B------:R-:W-:Y:S01]  /*14b00*/  FFMA.FTZ R34, R41, R29, -R20 ;  /* 0x0000001d29227223 */ /* 0x000fe20000010814 */
[----:B------:R-:W-:-:S02]  /*14b10*/  HADD2.F32 R20, -RZ, R28.H0_H0 ;  /* 0x2000001cff147230 */ /* 0x000fc40000004100 */
[----:B------:R-:W-:Y:S01]  /*14b20*/  FFMA.FTZ R36, R47, R29, R12 ;  /* 0x0000001d2f247223 */ /* 0x000fe2000001000c */
[----:B------:R-:W-:Y:S01]  /*14b30*/  HADD2.F32 R46, -RZ, R44.H0_H0 ;  /* 0x2000002cff2e7230 */ /* 0x000fe20000004100 */
[----:B------:R-:W-:Y:S01]  /*14b40*/  F2FP.SATFINITE.E4M3.F32.PACK_AB_MERGE_C R42, R42, R45, RZ ;  /* 0x0000002d2a2a723e */ /* 0x000fe200048070ff */
[----:B------:R-:W-:Y:S02]  /*14b50*/  HADD2.F32 R48, -RZ, R48.H1_H1 ;  /* 0x30000030ff307230 */ /* 0x000fe40000004100 */
[-C--:B------:R-:W-:Y:S01]  /*14b60*/  FMUL.FTZ R29, R50, R20.reuse ;  /* 0x00000014321d7220 */ /* 0x080fe20000410000 */
[----:B------:R-:W-:Y:S02]  /*14b70*/  HADD2.F32 R28, -RZ, R28.H1_H1 ;  /* 0x3000001cff1c7230 */ /* 0x000fe40000004100 */
[----:B------:R-:W-:Y:S01]  /*14b80*/  FMUL.FTZ R31, R46, R20 ;  /* 0x000000142e1f7220 */ /* 0x000fe20000410000 */
[----:B------:R-:W-:Y:S01]  /*14b90*/  HADD2.F32 R44, -RZ, R44.H1_H1 ;  /* 0x3000002cff2c7230 */ /* 0x000fe20000004100 */
[----:B------:R-:W-:Y:S01]  /*14ba0*/  F2FP.F16.E4M3.UNPACK_B R20, R13 ;  /* 0x0000000dff14723e */ /* 0x000fe200020006ff */
[----:B------:R-:W-:-:S02]  /*14bb0*/  HADD2.F32 R12, -RZ, R26.H0_H0 ;  /* 0x2000001aff0c7230 */ /* 0x000fc40000004100 */
[-C--:B------:R-:W-:Y:S01]  /*14bc0*/  FMUL.FTZ R13, R48, R28.reuse ;  /* 0x0000001c300d7220 */ /* 0x080fe20000410000 */
[----:B------:R-:W-:Y:S02]  /*14bd0*/  HADD2.F32 R26, -RZ, R26.H1_H1 ;  /* 0x3000001aff1a7230 */ /* 0x000fe40000004100 */
[----:B------:R-:W-:Y:S01]  /*14be0*/  FMUL.FTZ R41, R44, R28 ;  /* 0x0000001c2c297220 */ /* 0x000fe20000410000 */
[----:B------:R-:W-:Y:S02]  /*14bf0*/  HADD2.F32 R47, -RZ, R21.H0_H0 ;  /* 0x20000015ff2f7230 */ /* 0x000fe40000004100 */
[-C--:B------:R-:W-:Y:S01]  /*14c00*/  FFMA.FTZ R29, R46, R12.reuse, -R29 ;  /* 0x0000000c2e1d7223 */ /* 0x080fe2000001081d */
[----:B------:R-:W-:Y:S01]  /*14c10*/  FFMA.FTZ R31, R50, R12, R31 ;  /* 0x0000000c321f7223 */ /* 0x000fe2000001001f */
        /* <DEDUP_REMOVED lines=8> */
[----:B------:R-:W-:Y:S01]  /*14ca0*/  HADD2.F32 R13, -RZ, R7.H1_H1 ;  /* 0x30000007ff0d7230 */ /* 0x000fe20000004100 */
[----:B------:R-:W-:Y:S01]  /*14cb0*/  F2FP.SATFINITE.E4M3.F32.PACK_AB_MERGE_C R9, R32, R15, R9 ;  /* 0x0000000f2009723e */ /* 0x000fe20004807009 */
[----:B------:R-:W-:-:S02]  /*14cc0*/  HADD2.F32 R44, -RZ, R20.H1_H1 ;  /* 0x30000014ff2c7230 */ /* 0x000fc40000004100 */
[-C--:B------:R-:W-:Y:S01]  /*14cd0*/  FMUL.FTZ R20, R47, R12.reuse ;  /* 0x0000000c2f147220 */ /* 0x080fe20000410000 */
[--C-:B------:R-:W-:Y:S02]  /*14ce0*/  HADD2.F32 R7, -RZ, R6.reuse.H0_H0 ;  /* 0x20000006ff077230 */ /* 0x100fe40000004100 */
[C---:B------:R-:W-:Y:S01]  /*14cf0*/  FMUL.FTZ R12, R41.reuse, R12 ;  /* 0x0000000c290c7220 */ /* 0x040fe20000410000 */
[----:B------:R-:W-:Y:S02]  /*14d00*/  HADD2.F32 R6, -RZ, R6.H1_H1 ;  /* 0x30000006ff067230 */ /* 0x000fe40000004100 */
[-C--:B------:R-:W-:Y:S01]  /*14d10*/  FMUL.FTZ R21, R46, R13.reuse ;  /* 0x0000000d2e157220 */ /* 0x080fe20000410000 */
[C---:B------:R-:W-:Y:S01]  /*14d20*/  FMUL.FTZ R13, R44.reuse, R13 ;  /* 0x0000000d2c0d7220 */ /* 0x040fe20000410000 */
        /* <DEDUP_REMOVED lines=8> */
[----:B------:R-:W-:-:S03]  /*14db0*/  F2FP.SATFINITE.E4M3.F32.PACK_AB_MERGE_C R11, R13, R12, R26 ;  /* 0x0000000c0d0b723e */ /* 0x000fc6000480701a */
[----:B------:R4:W-:Y:S04]  /*14dc0*/  STS.128 [R51+0x20400], R4 ;  /* 0x0204000433007388 */ /* 0x0009e80000000c00 */
[----:B------:R4:W-:Y:S02]  /*14dd0*/  STS.128 [R24+0x20400], R8 ;  /* 0x0204000818007388 */ /* 0x0009e40000000c00 */
.L_x_468:
[----:B------:R-:W-:Y:S05]  /*14de0*/  BSYNC B0 ;  /* 0x0000000000007941 */ /* 0x000fea0003800000 */
.L_x_449:
[----:B------:R-:W-:Y:S01]  /*14df0*/  @!PT LDS RZ, [RZ] ;  /* 0x00000000fffff984 */ /* 0x000fe20000000800 */
[----:B------:R-:W-:Y:S01]  /*14e00*/  @!PT LDS RZ, [RZ] ;  /* 0x00000000fffff984 */ /* 0x000fe20000000800 */
[----:B------:R-:W-:Y:S01]  /*14e10*/  @!PT LDS RZ, [RZ] ;  /* 0x00000000fffff984 */ /* 0x000fe20000000800 */
[----:B------:R-:W-:Y:S01]  /*14e20*/  @!PT LDS RZ, [RZ] ;  /* 0x00000000fffff984 */ /* 0x000fe20000000800 */
[----:B------:R0:W-:Y:S06]  /*14e30*/  MEMBAR.ALL.CTA ;  /* 0x0000000000007992 */ /* 0x0001ec0000008000 */
[----:B0-----:R-:W0:Y:S01]  /*14e40*/  FENCE.VIEW.ASYNC.S ;  /* 0x00000000000073c6 */ /* 0x001e220000000000 */
[----:B------:R-:W-:Y:S05]  /*14e50*/  WARPSYNC.ALL ;  /* 0x0000000000007948 */ /* 0x000fea0003800000 */
[----:B0-----:R-:W-:Y:S06]  /*14e60*/  BAR.SYNC.DEFER_BLOCKING 0xd, 0x100 ;  /* 0x0344000000007b1d */ /* 0x001fec0000010000 */
.L_x_446:
[----:B------:R-:W-:-:S05]  /*14e70*/  IMAD.U32 R0, RZ, RZ, UR46 ;  /* 0x0000002eff007e24 */ /* 0x000fca000f8e00ff */
[----:B------:R-:W-:-:S13]  /*14e80*/  ISETP.NE.AND P0, PT, R0, 0x3, PT ;  /* 0x000000030000780c */ /* 0x000fda0003f05270 */
[----:B------:R-:W-:Y:S05]  /*14e90*/  @!P0 BRA `(.L_x_482) ;  /* 0x0000000000048947 */ /* 0x000fea0003800000 */
[----:B------:R-:W-:Y:S01]  /*14ea0*/  BPT.TRAP 0x1 ;  /* 0x000000040000795c */ /* 0x000fe20000300000 */
.L_x_482:
[----:B------:R-:W-:Y:S01]  /*14eb0*/  IMAD R0, R152, 0x8, R22 ;  /* 0x0000000898007824 */ /* 0x000fe200078e0216 */
[----:B-1234-:R-:W-:-:S04]  /*14ec0*/  SHF.L.U32 R7, R235, 0x1f, RZ ;  /* 0x0000001feb077819 */ /* 0x01efc800000006ff */
[----:B------:R1:W2:Y:S01]  /*14ed0*/  SYNCS.PHASECHK.TRANS64.TRYWAIT P1, [R0+URZ+0x38830], R7 ;  /* 0x03883007000075a7 */ /* 0x0002a2000802017f */
[----:B------:R-:W-:Y:S05]  /*14ee0*/  @!P0 BRA `(.L_x_483) ;  /* 0x0000000000048947 */ /* 0x000fea0003800000 */
[----:B------:R-:W-:Y:S01]  /*14ef0*/  BPT.TRAP 0x1 ;  /* 0x000000040000795c */ /* 0x000fe20000300000 */
.L_x_483:
[----:B0-----:R-:W-:Y:S01]  /*14f00*/  IADD3 R3, R22, 0x28400, RZ ;  /* 0x0002840016037810 */ /* 0x001fe20007ffe0ff */
[----:B------:R-:W-:Y:S01]  /*14f10*/  IMAD.MOV.U32 R5, RZ, RZ, 0x40000040 ;  /* 0x40000040ff057424 */ /* 0x000fe200078e00ff */
[----:B------:R-:W-:Y:S02]  /*14f20*/  LOP3.LUT R4, R25, 0x10000, RZ, 0xfc, !PT ;  /* 0x0001000019047812 */ /* 0x000fe400078efcff */
[----:B------:R-:W-:-:S04]  /*14f30*/  SHF.R.U32.HI R3, RZ, 0x4, R3 ;  /* 0x00000004ff037819 */ /* 0x000fc80000011603 */
[----:B------:R-:W-:-:S04]  /*14f40*/  LOP3.LUT R3, R3, 0x3fff, RZ, 0xc0, !PT ;  /* 0x00003fff03037812 */ /* 0x000fc800078ec0ff */
[----:B------:R-:W-:-:S05]  /*14f50*/  LOP3.LUT R3, R3, 0x10000, RZ, 0xfc, !PT ;  /* 0x0001000003037812 */ /* 0x000fca00078efcff */
[----:B------:R0:W-:Y:S01]  /*14f60*/  STL [R1+0x44], R3 ;  /* 0x0000440301007387 */ /* 0x0001e20000100800 */
[----:B--2---:R-:W-:Y:S05]  /*14f70*/  @P1 BRA `(.L_x_484) ;  /* 0x0000000000081947 */ /* 0x004fea0003800000 */
[----:B------:R-:W2:Y:S02]  /*14f80*/  SYNCS.PHASECHK.TRANS64.TRYWAIT P1, [R0+URZ+0x38830], R7 ;  /* 0x03883007000075a7 */ /* 0x000ea4000802017f */
[----:B--2---:R-:W-:Y:S05]  /*14f90*/  @!P1 BRA `(.L_x_485) ;  /* 0x0000016800409947 */ /* 0x004fea0003800000 */
.L_x_484:
[----:B0-----:R-:W3:Y:S01]  /*14fa0*/  LDL R3, [R1+0x44] ;  /* 0x0000440001037983 */ /* 0x001ee20000100800 */
[----:B------:R-:W-:Y:S01]  /*14fb0*/  IMAD.MOV.U32 R9, RZ, RZ, 0x40000040 ;  /* 0x40000040ff097424 */ /* 0x000fe200078e00ff */
[----:B------:R-:W-:Y:S05]  /*14fc0*/  WARPSYNC.ALL ;  /* 0x0000000000007948 */ /* 0x000fea0003800000 */
[C---:B------:R-:W-:Y:S01]  /*14fd0*/  R2UR UR4, R4.reuse ;  /* 0x00000000040472ca */ /* 0x040fe200000e0000 */
[----:B-----5:R-:W-:Y:S01]  /*14fe0*/  WARPGROUP.ARRIVE ;  /* 0x00000000000079c5 */ /* 0x020fe20000000000 */
[----:B------:R-:W-:Y:S01]  /*14ff0*/  R2UR UR5, R5 ;  /* 0x00000000050572ca */ /* 0x000fe200000e0000 */
[C---:B------:R-:W-:Y:S01]  /*15000*/  VIADD R88, R4.reuse, 0x2 ;  /* 0x0000000204587836 */ /* 0x040fe20000000000 */
[----:B------:R-:W-:Y:S01]  /*15010*/  R2UR UR7, R9 ;  /* 0x00000000090772ca */ /* 0x000fe200000e0000 */
[----:B------:R-:W-:Y:S01]  /*15020*/  IMAD.MOV.U32 R89, RZ, RZ, 0x40000040 ;  /* 0x40000040ff597424 */ /* 0x000fe200078e00ff */
[----:B------:R-:W-:Y:S01]  /*15030*/  MOV R21, 0x40000040 ;  /* 0x4000004000157802 */ /* 0x000fe20000000f00 */
[----:B-12---:R-:W-:Y:S01]  /*15040*/  IMAD.MOV.U32 R7, RZ, RZ, 0x40000040 ;  /* 0x40000040ff077424 */ /* 0x006fe200078e00ff */
[C---:B------:R-:W-:Y:S01]  /*15050*/  IADD3 R10, R4.reuse, 0x402, RZ ;  /* 0x00000402040a7810 */ /* 0x040fe20007ffe0ff */
[C---:B------:R-:W-:Y:S01]  /*15060*/  VIADD R20, R4.reuse, 0x4 ;  /* 0x0000000404147836 */ /* 0x040fe20000000000 */
[----:B------:R0:W-:Y:S01]  /*15070*/  STL.64 [R1+0x28], R88 ;  /* 0x0000285801007387 */ /* 0x0001e20000100a00 */
[----:B------:R-:W-:-:S02]  /*15080*/  VIADD R14, R4, 0x6 ;  /* 0x00000006040e7836 */ /* 0x000fc40000000000 */
[----:B------:R-:W-:Y:S01]  /*15090*/  IMAD.MOV.U32 R15, RZ, RZ, 0x40000040 ;  /* 0x40000040ff0f7424 */ /* 0x000fe200078e00ff */
[----:B------:R1:W-:Y:S01]  /*150a0*/  STL.64 [R1+0x20], R20 ;  /* 0x0000201401007387 */ /* 0x0003e20000100a00 */
[----:B------:R-:W-:Y:S02]  /*150b0*/  VIADD R12, R4, 0x400 ;  /* 0x00000400040c7836 */ /* 0x000fe40000000000 */
[----:B------:R-:W-:Y:S01]  /*150c0*/  IMAD.MOV.U32 R13, RZ, RZ, 0x40000040 ;  /* 0x40000040ff0d7424 */ /* 0x000fe200078e00ff */
[----:B------:R-:W-:Y:S01]  /*150d0*/  STL.64 [R1+0x18], R14 ;  /* 0x0000180e01007387 */ /* 0x000fe20000100a00 */
[----:B------:R-:W-:-:S03]  /*150e0*/  IMAD.MOV.U32 R11, RZ, RZ, 0x40000040 ;  /* 0x40000040ff0b7424 */ /* 0x000fc600078e00ff */
[----:B------:R-:W-:Y:S04]  /*150f0*/  STL.64 [R1+0x8], R12 ;  /* 0x0000080c01007387 */ /* 0x000fe80000100a00 */
[----:B------:R2:W-:Y:S01]  /*15100*/  STL.64 [R1], R10 ;  /* 0x0000000a01007387 */ /* 0x0005e20000100a00 */
[----:B---3--:R-:W-:-:S05]  /*15110*/  IMAD R8, R152, 0x800, R3 ;  /* 0x0000080098087824 */ /* 0x008fca00078e0203 */
[C---:B------:R-:W-:Y:S02]  /*15120*/  R2UR UR6, R8.reuse ;  /* 0x00000000080672ca */ /* 0x040fe400000e0000 */
[----:B------:R-:W-:-:S11]  /*15130*/  IADD3 R6, R8, 0x2, RZ ;  /* 0x0000000208067810 */ /* 0x000fd60007ffe0ff */
[----:B------:R-:W-:Y:S01]  /*15140*/  QGMMA.64x128x32.F32.E4M3.E4M3 R24, gdesc[UR4], RZ, !UPT, gsb0 ;  /* 0x01e00000041879f3 */ /* 0x000fe2000c0008ff */
[----:B------:R-:W-:Y:S02]  /*15150*/  R2UR UR4, R88 ;  /* 0x00000000580472ca */ /* 0x000fe400000e0000 */
[----:B------:R-:W-:Y:S01]  /*15160*/  R2UR UR5, R89 ;  /* 0x00000000590572ca */ /* 0x000fe200000e0000 */
[----:B0-----:R-:W3:Y:S01]  /*15170*/  LDL R88, [R1+0x90] ;  /* 0x0000900001587983 */ /* 0x001ee20000100800 */
[----:B------:R-:W-:Y:S01]  /*15180*/  R2UR UR6, R6 ;  /* 0x00000000060672ca */ /* 0x000fe200000e0000 */
[----:B------:R-:W-:Y:S01]  /*15190*/  VIADD R6, R8, 0x4 ;  /* 0x0000000408067836 */ /* 0x000fe20000000000 */
[----:B------:R-:W-:Y:S01]  /*151a0*/  R2UR UR7, R7 ;  /* 0x00000000070772ca */ /* 0x000fe200000e0000 */
[----:B------:R-:W-:Y:S01]  /*151b0*/  IMAD.MOV.U32 R7, RZ, RZ, 0x40000040 ;  /* 0x40000040ff077424 */ /* 0x000fe200078e00ff */
[----:B------:R-:W-:Y:S02]  /*151c0*/  WARPGROUP.DEPBAR.LE gsb0, 0x0 ;  /* 0x00008000000079c5 */ /* 0x000fe40000010000 */
[----:B------:R-:W-:-:S09]  /*151d0*/  WARPGROUP.ARRIVE ;  /* 0x00000000000079c5 */ /* 0x000fd20000000000 */
[----:B------:R-:W-:Y:S01]  /*151e0*/  QGMMA.64x128x32.F32.E4M3.E4M3 R24, gdesc[UR4], R24, gsb0 ;  /* 0x01e00000041879f3 */ /* 0x000fe20008000818 */
[----:B------:R-:W-:Y:S02]  /*151f0*/  R2UR UR4, R20 ;  /* 0x00000000140472ca */ /* 0x000fe400000e0000 */
[----:B------:R-:W-:Y:S02]  /*15200*/  R2UR UR5, R21 ;  /* 0x00000000150572ca */ /* 0x000fe400000e0000 */
[----:B------:R-:W-:Y:S01]  /*15210*/  R2UR UR6, R6 ;  /* 0x00000000060672ca */ /* 0x000fe200000e0000 */
[----:B------:R-:W-:Y:S01]  /*15220*/  VIADD R6, R8, 0x6 ;  /* 0x0000000608067836 */ /* 0x000fe20000000000 */
[----:B------:R-:W-:Y:S02]  /*15230*/  R2UR UR7, R7 ;  /* 0x00000000070772ca */ /* 0x000fe400000e0000 */
[----:B------:R-:W-:Y:S01]  /*15240*/  MOV R7, 0x40000040 ;  /* 0x4000004000077802 */ /* 0x000fe20000000f00 */
[----:B------:R-:W-:-:S02]  /*15250*/  WARPGROUP.DEPBAR.LE gsb0, 0x0 ;  /* 0x00008000000079c5 */ /* 0x000fc40000010000 */
[----:B------:R-:W-:-:S08]  /*15260*/  WARPGROUP.ARRIVE ;  /* 0x00000000000079c5 */ /* 0x000fd00000000000 */
[----:B------:R-:W-:Y:S01]  /*15270*/  QGMMA.64x128x32.F32.E4M3.E4M3 R24, gdesc[UR4], R24, gsb0 ;  /* 0x01e00000041879f3 */ /* 0x000fe20008000818 */
[----:B------:R-:W-:Y:S02]  /*15280*/  R2UR UR4, R14 ;  /* 0x000000000e0472ca */ /* 0x000fe400000e0000 */
[----:B------:R-:W-:Y:S02]  /*15290*/  R2UR UR5, R15 ;  /* 0x000000000f0572ca */ /* 0x000fe400000e0000 */
        /* <DEDUP_REMOVED lines=18> */
[----:B------:R-:W-:Y:S02]  /*153c0*/  R2UR UR6, R6 ;  /* 0x00000000060672ca */ /* 0x000fe400000e0000 */
[----:B------:R-:W-:Y:S01]  /*153d0*/  R2UR UR7, R7 ;  /* 0x00000000070772ca */ /* 0x000fe200000e0000 */
[----:B------:R-:W-:Y:S01]  /*153e0*/  VIADD R236, R4, 0x404 ;  /* 0x0000040404ec7836 */ /* 0x000fe20000000000 */
[----:B------:R-:W-:Y:S01]  /*153f0*/  IADD3 R6, R8, 0x404, RZ ;  /* 0x0000040408067810 */ /* 0x000fe20007ffe0ff */
[----:B------:R-:W-:-:S02]  /*15400*/  IMAD.MOV.U32 R237, RZ, RZ, 0x40000040 ;  /* 0x40000040ffed7424 */ /* 0x000fc400078e00ff */
[----:B------:R-:W-:Y:S01]  /*15410*/  IMAD.MOV.U32 R7, RZ, RZ, 0x40000040 ;  /* 0x40000040ff077424 */ /* 0x000fe200078e00ff */
[----:B------:R-:W-:Y:S02]  /*15420*/  WARPGROUP.DEPBAR.LE gsb0, 0x0 ;  /* 0x00008000000079c5 */ /* 0x000fe40000010000 */
[----:B------:R-:W-:-:S06]  /*15430*/  WARPGROUP.ARRIVE ;  /* 0x00000000000079c5 */ /* 0x000fcc0000000000 */
[----:B------:R-:W-:Y:S01]  /*15440*/  QGMMA.64x128x32.F32.E4M3.E4M3 R24, gdesc[UR4], R24, gsb0 ;  /* 0x01e00000041879f3 */ /* 0x000fe20008000818 */
[----:B------:R-:W-:Y:S02]  /*15450*/  R2UR UR4, R236 ;  /* 0x00000000ec0472ca */ /* 0x000fe400000e0000 */
[----:B------:R-:W-:Y:S02]  /*15460*/  R2UR UR5, R237 ;  /* 0x00000000ed0572ca */ /* 0x000fe400000e0000 */
[----:B------:R-:W-:Y:S02]  /*15470*/  R2UR UR6, R6 ;  /* 0x00000000060672ca */ /* 0x000fe400000e0000 */
[----:B------:R-:W-:Y:S01]  /*15480*/  R2UR UR7, R7 ;  /* 0x00000000070772ca */ /* 0x000fe200000e0000 */
[----:B------:R-:W-:Y:S01]  /*15490*/  VIADD R6, R4, 0x406 ;  /* 0x0000040604067836 */ /* 0x000fe20000000000 */
[----:B------:R-:W-:Y:S01]  /*154a0*/  MOV R7, 0x40000040 ;  /* 0x4000004000077802 */ /* 0x000fe20000000f00 */
[----:B------:R-:W-:-:S02]  /*154b0*/  VIADD R8, R8, 0x406 ;  /* 0x0000040608087836 */ /* 0x000fc40000000000 */
        /* <DEDUP_REMOVED lines=8> */
[----:B------:R-:W-:Y:S02]  /*15540*/  WARPGROUP.DEPBAR.LE gsb0, 0x0 ;  /* 0x00008000000079c5 */ /* 0x000fe40000010000 */
[----:B------:R-:W-:-:S10]  /*15550*/  WARPGROUP.ARRIVE ;  /* 0x00000000000079c5 */ /* 0x000fd40000000000 */
[----:B------:R-:W-:Y:S01]  /*15560*/  QGMMA.64x128x32.F32.E4M3.E4M3 R24, gdesc[UR4], R24, gsb0 ;  /* 0x01e00000041879f3 */ /* 0x000fe20008000818 */
[----:B------:R-:W-:Y:S02]  /*15570*/  ULDC UR4, c[0x0][0x988] ;  /* 0x0002620000047ab9 */ /* 0x000fe40000000800 */
[----:B------:R-:W-:Y:S02]  /*15580*/  WARPGROUP.DEPBAR.LE gsb0, 0x0 ;  /* 0x00008000000079c5 */ /* 0x000fe40000010000 */
[C---:B------:R-:W-:Y:S01]  /*15590*/  FMUL.FTZ R3, R2.reuse, R24 ;  /* 0x0000001802037220 */ /* 0x040fe20000410000 */
[C---:B------:R-:W-:Y:S01]  /*155a0*/  FMUL.FTZ R9, R2.reuse, R25 ;  /* 0x0000001902097220 */ /* 0x040fe20000410000 */
[C---:B-1----:R-:W-:Y:S01]  /*155b0*/  FMUL.FTZ R20, R2.reuse, R34 ;  /* 0x0000002202147220 */ /* 0x042fe20000410000 */
[C---:B--2---:R-:W-:Y:S01]  /*155c0*/  FMUL.FTZ R11, R2.reuse, R28 ;  /* 0x0000001c020b7220 */ /* 0x044fe20000410000 */
[C---:B------:R-:W-:Y:S01]  /*155d0*/  FMUL.FTZ R25, R2.reuse, R36 ;  /* 0x0000002402197220 */ /* 0x040fe20000410000 */
[C---:B------:R-:W-:Y:S01]  /*155e0*/  FMUL.FTZ R36, R2.reuse, R47 ;  /* 0x0000002f02247220 */ /* 0x040fe20000410000 */
[----:B------:R-:W0:Y:S01]  /*155f0*/  MUFU.TANH R3, R3 ;  /* 0x0000000300037308 */ /* 0x000e220000002400 */
[C---:B------:R-:W-:Y:S01]  /*15600*/  FMUL.FTZ R13, R2.reuse, R29 ;  /* 0x0000001d020d7220 */ /* 0x040fe20000410000 */
[----:B------:R-:W-:Y:S01]  /*15610*/  FMUL.FTZ R47, R2, R57 ;  /* 0x00000039022f7220 */ /* 0x000fe20000410000 */
[----:B---3--:R-:W-:-:S05]  /*15620*/  IADD3 R57, R126, 0x80, -R88 ;  /* 0x000000807e397810 */ /* 0x008fca0007ffe858 */
[----:B------:R-:W1:Y:S01]  /*15630*/  MUFU.TANH R9, R9 ;  /* 0x0000000900097308 */ /* 0x000e620000002400 */
[C---:B------:R-:W-:Y:S01]  /*15640*/  FMUL.FTZ R8, R2.reuse, R26 ;  /* 0x0000001a02087220 */ /* 0x040fe20000410000 */
[C---:B------:R-:W-:Y:S01]  /*15650*/  FMUL.FTZ R24, R2.reuse, R35 ;  /* 0x0000002302187220 */ /* 0x040fe20000410000 */
[C---:B------:R-:W-:Y:S01]  /*15660*/  FMUL.FTZ R15, R2.reuse, R32 ;  /* 0x00000020020f7220 */ /* 0x040fe20000410000 */
[----:B------:R-:W-:-:S04]  /*15670*/  FMUL.FTZ R35, R2, R45 ;  /* 0x0000002d02237220 */ /* 0x000fc80000410000 */
[----:B------:R-:W2:Y:S01]  /*15680*/  MUFU.TANH R20, R20 ;  /* 0x0000001400147308 */ /* 0x000ea20000002400 */
[----:B------:R-:W-:Y:S01]  /*15690*/  FMUL.FTZ R45, R2, R56 ;  /* 0x00000038022d7220 */ /* 0x000fe20000410000 */
[----:B------:R-:W-:Y:S02]  /*156a0*/  IMAD R56, R118, -0x80, R57 ;  /* 0xffffff8076387824 */ /* 0x000fe400078e0239 */
[----:B------:R-:W-:-:S04]  /*156b0*/  FMUL.FTZ R10, R2, R27 ;  /* 0x0000001b020a7220 */ /* 0x000fc80000410000 */
[----:B------:R-:W3:Y:S01]  /*156c0*/  MUFU.TANH R11, R11 ;  /* 0x0000000b000b7308 */ /* 0x000ee20000002400 */
[C---:B------:R-:W-:Y:S01]  /*156d0*/  FMUL.FTZ R21, R2.reuse, R33 ;  /* 0x0000002102157220 */ /* 0x040fe20000410000 */
[C---:B------:R-:W-:Y:S01]  /*156e0*/  FMUL.FTZ R14, R2.reuse, R31 ;  /* 0x0000001f020e7220 */ /* 0x040fe20000410000 */
[----:B------:R-:W-:-:S05]  /*156f0*/  FMUL.FTZ R12, R2, R30 ;  /* 0x0000001e020c7220 */ /* 0x000fca0000410000 */
[----:B------:R-:W4:Y:S01]  /*15700*/  MUFU.TANH R13, R13 ;  /* 0x0000000d000d7308 */ /* 0x000f220000002400 */
[C---:B------:R-:W-:Y:S02]  /*15710*/  ISETP.GT.AND P4, PT, R56.reuse, RZ, PT ;  /* 0x000000ff3800720c */ /* 0x040fe40003f84270 */
[----:B------:R-:W-:-:S05]  /*15720*/  ISETP.GT.AND P5, PT, R56, 0x1, PT ;  /* 0x000000013800780c */ /* 0x000fca0003fa4270 */
[----:B------:R-:W4:Y:S01]  /*15730*/  MUFU.TANH R8, R8 ;  /* 0x0000000800087308 */ /* 0x000f220000002400 */
[----:B------:R-:W-:Y:S01]  /*15740*/  ISETP.GT.AND P3, PT, R56, 0x10, PT ;  /* 0x000000103800780c */ /* 0x000fe20003f64270 */
[----:B------:R-:W-:Y:S01]  /*15750*/  FMUL.FTZ R33, R2, R44 ;  /* 0x0000002c02217220 */ /* 0x000fe20000410000 */
[----:B------:R-:W-:-:S05]  /*15760*/  ISETP.GT.AND P1, PT, R56, 0x8, PT ;  /* 0x000000083800780c */ /* 0x000fca0003f24270 */
[----:B------:R-:W4:Y:S01]  /*15770*/  MUFU.TANH R15, R15 ;  /* 0x0000000f000f7308 */ /* 0x000f220000002400 */
[----:B0-----:R-:W-:Y:S01]  /*15780*/  FSEL R3, R3, -INF , P4 ;  /* 0xff80000003037808 */ /* 0x001fe20002000000 */
[C---:B------:R-:W-:Y:S01]  /*15790*/  FMUL.FTZ R27, R2.reuse, R37 ;  /* 0x00000025021b7220 */ /* 0x040fe20000410000 */
[----:B-1----:R-:W-:Y:S01]  /*157a0*/  FSEL R9, R9, -INF , P5 ;  /* 0xff80000009097808 */ /* 0x002fe20002800000 */
[C---:B------:R-:W-:Y:S01]  /*157b0*/  FMUL.FTZ R31, R2.reuse, R41 ;  /* 0x00000029021f7220 */ /* 0x040fe20000410000 */
[----:B------:R-:W-:-:S03]  /*157c0*/  FMUL.FTZ R44, R2, R55 ;  /* 0x00000037022c7220 */ /* 0x000fc60000410000 */
[----:B------:R-:W0:Y:S01]  /*157d0*/  MUFU.TANH R10, R10 ;  /* 0x0000000a000a7308 */ /* 0x000e220000002400 */
[C---:B------:R-:W-:Y:S01]  /*157e0*/  FMUL.FTZ R41, R2.reuse, R52 ;  /* 0x0000003402297220 */ /* 0x040fe20000410000 */
[C---:B------:R-:W-:Y:S01]  /*157f0*/  FMUL.FTZ R55, R2.reuse, R65 ;  /* 0x0000004102377220 */ /* 0x040fe20000410000 */
[----:B------:R-:W-:Y:S01]  /*15800*/  FMUL.FTZ R52, R2, R63 ;  /* 0x0000003f02347220 */ /* 0x000fe20000410000 */
[----:B--2---:R-:W-:-:S04]  /*15810*/  FSEL R65, R20, -INF , P3 ;  /* 0xff80000014417808 */ /* 0x004fc80001800000 */
[----:B------:R-:W1:Y:S01]  /*15820*/  MUFU.TANH R21, R21 ;  /* 0x0000001500157308 */ /* 0x000e620000002400 */
[----:B------:R-:W-:Y:S01]  /*15830*/  ISETP.GT.AND P2, PT, R56, 0x9, PT ;  /* 0x000000093800780c */ /* 0x000fe20003f44270 */
[----:B------:R-:W-:Y:S01]  /*15840*/  FMUL.FTZ R29, R2, R40 ;  /* 0x00000028021d7220 */ /* 0x000fe20000410000 */
[----:B---3--:R-:W-:Y:S02]  /*15850*/  FSEL R63, R11, -INF , P1 ;  /* 0xff8000000b3f7808 */ /* 0x008fe40000800000 */
[----:B------:R-:W-:-:S03]  /*15860*/  FMNMX.FTZ R20, R3, R9, !PT ;  /* 0x0000000903147209 */ /* 0x000fc60007810000 */
[----:B------:R-:W2:Y:S01]  /*15870*/  MUFU.TANH R14, R14 ;  /* 0x0000000e000e7308 */ /* 0x000ea20000002400 */
[----:B----4-:R-:W-:-:S07]  /*15880*/  FSEL R13, R13, -INF , P2 ;  /* 0xff8000000d0d7808 */ /* 0x010fce0001000000 */
[----:B------:R-:W3:Y:S01]  /*15890*/  MUFU.TANH R12, R12 ;  /* 0x0000000c000c7308 */ /* 0x000ee20000002400 */
[----:B------:R-:W-:Y:S01]  /*158a0*/  FMNMX.FTZ R20, R63, R20, !PT ;  /* 0x000000143f147209 */ /* 0x000fe20007810000 */
[----:B------:R-:W-:-:S06]  /*158b0*/  FMUL.FTZ R34, R2, R46 ;  /* 0x0000002e02227220 */ /* 0x000fcc0000410000 */
[----:B------:R-:W4:Y:S01]  /*158c0*/  MUFU.TANH R25, R25 ;  /* 0x0000001900197308 */ /* 0x000f220000002400 */
[C---:B------:R-:W-:Y:S01]  /*158d0*/  FMUL.FTZ R46, R2.reuse, R58 ;  /* 0x0000003a022e7220 */ /* 0x040fe20000410000 */
[----:B------:R-:W-:Y:S01]  /*158e0*/  FMUL.FTZ R58, R2, R67 ;  /* 0x00000043023a7220 */ /* 0x000fe20000410000 */
[----:B------:R-:W-:-:S05]  /*158f0*/  FSEL R57, R8, -INF , P4 ;  /* 0xff80000008397808 */ /* 0x000fca0002000000 */
[----:B------:R-:W4:Y:S01]  /*15900*/  MUFU.TANH R27, R27 ;  /* 0x0000001b001b7308 */ /* 0x000f220000002400 */
[----:B------:R-:W-:Y:S01]  /*15910*/  FMUL.FTZ R26, R2, R38 ;  /* 0x00000026021a7220 */ /* 0x000fe20000410000 */
[----:B------:R-:W-:Y:S02]  /*15920*/  ISETP.GT.AND P4, PT, R56, 0x11, PT ;  /* 0x000000113800780c */ /* 0x000fe40003f84270 */
[----:B------:R-:W-:Y:S02]  /*15930*/  FSEL R67, R15, -INF , P3 ;  /* 0xff8000000f437808 */ /* 0x000fe40001800000 */
[----:B------:R-:W-:Y:S02]  /*15940*/  FMNMX.FTZ R20, R13, R20, !PT ;  /* 0x000000140d147209 */ /* 0x000fe40007810000 */
[----:B------:R-:W4:Y:S01]  /*15950*/  MUFU.TANH R24, R24 ;  /* 0x0000001800187308 */ /* 0x000f220000002400 */
[----:B0-----:R-:W-:Y:S01]  /*15960*/  FSEL R10, R10, -INF , P5 ;  /* 0xff8000000a0a7808 */ /* 0x001fe20002800000 */
[----:B------:R-:W-:Y:S01]  /*15970*/  FMUL.FTZ R28, R2, R39 ;  /* 0x00000027021c7220 */ /* 0x000fe20000410000 */
[----:B------:R-:W-:-:S05]  /*15980*/  ISETP.GT.AND P5, PT, R56, 0x18, PT ;  /* 0x000000183800780c */ /* 0x000fca0003fa4270 */
[----:B------:R-:W0:Y:S01]  /*15990*/  MUFU.TANH R29, R29 ;  /* 0x0000001d001d7308 */ /* 0x000e220000002400 */
[----:B-1----:R-:W-:Y:S01]  /*159a0*/  FSEL R21, R21, -INF , P4 ;  /* 0xff80000015157808 */ /* 0x002fe20002000000 */
[C---:B------:R-:W-:Y:S01]  /*159b0*/  FMUL.FTZ R40, R2.reuse, R51 ;  /* 0x0000003302287220 */ /* 0x040fe20000410000 */
[----:B------:R-:W-:Y:S01]  /*159c0*/  FMNMX.FTZ R20, R67, R20, !PT ;  /* 0x0000001443147209 */ /* 0x000fe20007810000 */
[----:B------:R-:W-:Y:S01]  /*159d0*/  FMUL.FTZ R51, R2, R61 ;  /* 0x0000003d02337220 */ /* 0x000fe20000410000 */
[----:B--2---:R-:W-:-:S03]  /*159e0*/  FSEL R11, R14, -INF , P2 ;  /* 0xff8000000e0b7808 */ /* 0x004fc60001000000 */
[----:B------:R-:W1:Y:S01]  /*159f0*/  MUFU.TANH R31, R31 ;  /* 0x0000001f001f7308 */ /* 0x000e620000002400 */
[----:B---3--:R-:W-:Y:S01]  /*15a00*/  FSEL R61, R12, -INF , P1 ;  /* 0xff8000000c3d7808 */ /* 0x008fe20000800000 */
[C---:B------:R-:W-:Y:S01]  /*15a10*/  FMUL.FTZ R14, R2.reuse, R71 ;  /* 0x00000047020e7220 */ /* 0x040fe20000410000 */
[----:B------:R-:W-:Y:S01]  /*15a20*/  FMUL.FTZ R30, R2, R42 ;  /* 0x0000002a021e7220 */ /* 0x000fe20000410000 */
[----:B------:R-:W-:Y:S01]  /*15a30*/  ISETP.GT.AND P1, PT, R56, 0x19, PT ;  /* 0x000000193800780c */ /* 0x000fe20003f24270 */
[C---:B------:R-:W-:Y:S01]  /*15a40*/  FMUL.FTZ R37, R2.reuse, R48 ;  /* 0x0000003002257220 */ /* 0x040fe20000410000 */
[----:B----4-:R-:W-:Y:S02]  /*15a50*/  FSEL R71, R25, -INF , P5 ;  /* 0xff80000019477808 */ /* 0x010fe40002800000 */
[----:B------:R-:W-:Y:S01]  /*15a60*/  MUFU.TANH R26, R26 ;  /* 0x0000001a001a7308 */ /* 0x000fe20000002400 */
[----:B------:R-:W-:Y:S01]  /*15a70*/  FMNMX.FTZ R20, R21, R20, !PT ;  /* 0x0000001415147209 */ /* 0x000fe20007810000 */
[----:B------:R-:W-:Y:S01]  /*15a80*/  FMUL.FTZ R32, R2, R43 ;  /* 0x0000002b02207220 */ /* 0x000fe20000410000 */
[----:B------:R-:W-:-:S05]  /*15a90*/  ISETP.GT.AND P2, PT, R56, 0x20, PT ;  /* 0x000000203800780c */ /* 0x000fca0003f44270 */
[----:B------:R-:W2:Y:S01]  /*15aa0*/  MUFU.TANH R33, R33 ;  /* 0x0000002100217308 */ /* 0x000ea20000002400 */
[----:B------:R-:W-:Y:S01]  /*15ab0*/  FSEL R27, R27, -INF , P1 ;  /* 0xff8000001b1b7808 */ /* 0x000fe20000800000 */
[----:B------:R-:W-:Y:S01]  /*15ac0*/  FMUL.FTZ R39, R2, R49 ;  /* 0x0000003102277220 */ /* 0x000fe20000410000 */
[----:B------:R-:W-:-:S05]  /*15ad0*/  FMNMX.FTZ R20, R71, R20, !PT ;  /* 0x0000001447147209 */ /* 0x000fca0007810000 */
[----:B------:R-:W3:Y:S01]  /*15ae0*/  MUFU.TANH R28, R28 ;  /* 0x0000001c001c7308 */ /* 0x000ee20000002400 */
[----:B------:R-:W-:Y:S02]  /*15af0*/  FSEL R15, R24, -INF , P4 ;  /* 0xff800000180f7808 */ /* 0x000fe40002000000 */
[----:B------:R-:W-:-:S05]  /*15b00*/  ISETP.GT.AND P3, PT, R56, 0x21, PT ;  /* 0x000000213800780c */ /* 0x000fca0003f64270 */
[----:B------:R-:W4:Y:S01]  /*15b10*/  MUFU.TANH R35, R35 ;  /* 0x0000002300237308 */ /* 0x000f220000002400 */
[----:B0-----:R-:W-:Y:S02]  /*15b20*/  FSEL R91, R29, -INF , P2 ;  /* 0xff8000001d5b7808 */ /* 0x001fe40001000000 */
[----:B------:R-:W-:Y:S01]  /*15b30*/  FMNMX.FTZ R24, R27, R20, !PT ;  /* 0x000000141b187209 */ /* 0x000fe20007810000 */
[----:B------:R-:W-:-:S04]  /*15b40*/  FMUL.FTZ R69, R2, R69 ;  /* 0x0000004502457220 */ /* 0x000fc80000410000 */
[----:B------:R-:W0:Y:S01]  /*15b50*/  MUFU.TANH R30, R30 ;  /* 0x0000001e001e7308 */ /* 0x000e220000002400 */
[----:B------:R-:W-:Y:S01]  /*15b60*/  ISETP.GT.AND P4, PT, R56, 0x28, PT ;  /* 0x000000283800780c */ /* 0x000fe20003f84270 */
[----:B------:R-:W-:Y:S01]  /*15b70*/  FMUL.FTZ R43, R2, R53 ;  /* 0x00000035022b7220 */ /* 0x000fe20000410000 */
[----:B-1----:R-:W-:-:S05]  /*15b80*/  FSEL R31, R31, -INF , P3 ;  /* 0xff8000001f1f7808 */ /* 0x002fca0001800000 */
[----:B------:R-:W1:Y:S01]  /*15b90*/  MUFU.TANH R37, R37 ;  /* 0x0000002500257308 */ /* 0x000e620000002400 */
[----:B------:R-:W-:Y:S01]  /*15ba0*/  FMNMX.FTZ R24, R91, R24, !PT ;  /* 0x000000185b187209 */ /* 0x000fe20007810000 */
[----:B------:R-:W-:-:S06]  /*15bb0*/  FMUL.FTZ R38, R2, R50 ;  /* 0x0000003202267220 */ /* 0x000fcc0000410000 */
[----:B------:R-:W1:Y:S01]  /*15bc0*/  MUFU.TANH R32, R32 ;  /* 0x0000002000207308 */ /* 0x000e620000002400 */
[----:B--2---:R-:W-:Y:S02]  /*15bd0*/  FSEL R93, R33, -INF , P4 ;  /* 0xff800000215d7808 */ /* 0x004fe40002000000 */
[----:B------:R-:W-:-:S05]  /*15be0*/  FMNMX.FTZ R24, R31, R24, !PT ;  /* 0x000000181f187209 */ /* 0x000fca0007810000 */
[----:B------:R-:W2:Y:S01]  /*15bf0*/  MUFU.TANH R39, R39 ;  /* 0x0000002700277308 */ /* 0x000ea20000002400 */
[----:B---3--:R-:W-:-:S07]  /*15c00*/  FSEL R25, R28, -INF , P1 ;  /* 0xff8000001c197808 */ /* 0x008fce0000800000 */
[----:B------:R-:W3:Y:S01]  /*15c10*/  MUFU.TANH R34, R34 ;  /* 0x0000002200227308 */ /* 0x000ee20000002400 */
[----:B------:R-:W-:-:S07]  /*15c20*/  ISETP.GT.AND P1, PT, R56, 0x30, PT ;  /* 0x000000303800780c */ /* 0x000fce0003f24270 */
[----:B------:R4:W-:Y:S01]  /*15c30*/  MUFU.TANH R12, R69 ;  /* 0x00000045000c7308 */ /* 0x0009e20000002400 */
[----:B------:R-:W-:-:S07]  /*15c40*/  FMNMX.FTZ R24, R93, R24, !PT ;  /* 0x000000185d187209 */ /* 0x000fce0007810000 */
[----:B------:R-:W3:Y:S01]  /*15c50*/  MUFU.TANH R41, R41 ;  /* 0x0000002900297308 */ /* 0x000ee20000002400 */
[----:B----4-:R-:W-:Y:S02]  /*15c60*/  FSEL R69, R26, -INF , P5 ;  /* 0xff8000001a457808 */ /* 0x010fe40002800000 */
[----:B------:R-:W-:-:S05]  /*15c70*/  ISETP.GT.AND P5, PT, R56, 0x29, PT ;  /* 0x000000293800780c */ /* 0x000fca0003fa4270 */
[----:B------:R-:W4:Y:S01]  /*15c80*/  MUFU.TANH R36, R36 ;  /* 0x0000002400247308 */ /* 0x000f220000002400 */
[----:B------:R-:W-:Y:S01]  /*15c90*/  FSEL R35, R35, -INF , P5 ;  /* 0xff80000023237808 */ /* 0x000fe20002800000 */
[----:B------:R-:W-:Y:S01]  /*15ca0*/  FMUL.FTZ R42, R2, R54 ;  /* 0x00000036022a7220 */ /* 0x000fe20000410000 */
[----:B0-----:R-:W-:-:S05]  /*15cb0*/  FSEL R89, R30, -INF , P2 ;  /* 0xff8000001e597808 */ /* 0x001fca0001000000 */
[----:B------:R-:W0:Y:S01]  /*15cc0*/  MUFU.TANH R43, R43 ;  /* 0x0000002b002b7308 */ /* 0x000e220000002400 */
[----:B------:R-:W-:Y:S01]  /*15cd0*/  ISETP.GT.AND P2, PT, R56, 0x31, PT ;  /* 0x000000313800780c */ /* 0x000fe20003f44270 */
[----:B------:R-:W-:Y:S01]  /*15ce0*/  FMUL.FTZ R49, R2, R60 ;  /* 0x0000003c02317220 */ /* 0x000fe20000410000 */
[----:B-1----:R-:W-:Y:S02]  /*15cf0*/  FSEL R95, R37, -INF , P1 ;  /* 0xff800000255f7808 */ /* 0x002fe40000800000 */
[----:B------:R-:W-:-:S03]  /*15d00*/  FMNMX.FTZ R24, R35, R24, !PT ;  /* 0x0000001823187209 */ /* 0x000fc60007810000 */
[----:B------:R-:W1:Y:S01]  /*15d10*/  MUFU.TANH R38, R38 ;  /* 0x0000002600267308 */ /* 0x000e620000002400 */
[----:B------:R-:W-:Y:S02]  /*15d20*/  FSEL R29, R32, -INF , P3 ;  /* 0xff800000201d7808 */ /* 0x000fe40001800000 */
[----:B------:R-:W-:-:S05]  /*15d30*/  ISETP.GT.AND P3, PT, R56, 0x38, PT ;  /* 0x000000383800780c */ /* 0x000fca0003f64270 */
[----:B------:R-:W1:Y:S01]  /*15d40*/  MUFU.TANH R45, R45 ;  /* 0x0000002d002d7308 */ /* 0x000e620000002400 */
[----:B--2---:R-:W-:Y:S02]  /*15d50*/  FSEL R39, R39, -INF , P2 ;  /* 0xff80000027277808 */ /* 0x004fe40001000000 */
[----:B------:R-:W-:Y:S01]  /*15d60*/  FMNMX.FTZ R26, R95, R24, !PT ;  /* 0x000000185f1a7209 */ /* 0x000fe20007810000 */
[----:B------:R-:W-:-:S04]  /*15d70*/  FMUL.FTZ R125, R2, R73 ;  /* 0x00000049027d7220 */ /* 0x000fc80000410000 */
[----:B------:R-:W2:Y:S01]  /*15d80*/  MUFU.TANH R40, R40 ;  /* 0x0000002800287308 */ /* 0x000ea20000002400 */
[----:B---3--:R-:W-:Y:S01]  /*15d90*/  FSEL R73, R34, -INF , P4 ;  /* 0xff80000022497808 */ /* 0x008fe20002000000 */
[----:B------:R-:W-:Y:S01]  /*15da0*/  FMUL.FTZ R53, R2, R64 ;  /* 0x0000004002357220 */ /* 0x000fe20000410000 */
[----:B------:R-:W-:-:S05]  /*15db0*/  ISETP.GT.AND P4, PT, R56, 0x39, PT ;  /* 0x000000393800780c */ /* 0x000fca0003f84270 */
[----:B------:R-:W3:Y:S01]  /*15dc0*/  MUFU.TANH R47, R47 ;  /* 0x0000002f002f7308 */ /* 0x000ee20000002400 */
[----:B------:R-:W-:Y:S02]  /*15dd0*/  FSEL R41, R41, -INF , P3 ;  /* 0xff80000029297808 */ /* 0x000fe40001800000 */
[----:B------:R-:W-:-:S05]  /*15de0*/  FMNMX.FTZ R26, R39, R26, !PT ;  /* 0x0000001a271a7209 */ /* 0x000fca0007810000 */
[----:B------:R-:W3:Y:S01]  /*15df0*/  MUFU.TANH R42, R42 ;  /* 0x0000002a002a7308 */ /* 0x000ee20000002400 */
[----:B----4-:R-:W-:Y:S01]  /*15e00*/  FSEL R33, R36, -INF , P5 ;  /* 0xff80000024217808 */ /* 0x010fe20002800000 */
[----:B------:R-:W-:Y:S01]  /*15e10*/  FMUL.FTZ R48, R2, R59 ;  /* 0x0000003b02307220 */ /* 0x000fe20000410000 */
[----:B------:R-:W-:-:S05]  /*15e20*/  ISETP.GT.AND P5, PT, R56, 0x40, PT ;  /* 0x000000403800780c */ /* 0x000fca0003fa4270 */
[----:B------:R-:W4:Y:S01]  /*15e30*/  MUFU.TANH R49, R49 ;  /* 0x0000003100317308 */ /* 0x000f220000002400 */
[----:B0-----:R-:W-:Y:S02]  /*15e40*/  FSEL R43, R43, -INF , P4 ;  /* 0xff8000002b2b7808 */ /* 0x001fe40002000000 */
[----:B------:R-:W-:Y:S01]  /*15e50*/  FMNMX.FTZ R26, R41, R26, !PT ;  /* 0x0000001a291a7209 */ /* 0x000fe20007810000 */
[----:B------:R-:W-:-:S04]  /*15e60*/  FMUL.FTZ R20, R2, R75 ;  /* 0x0000004b02147220 */ /* 0x000fc80000410000 */
[----:B------:R-:W0:Y:S01]  /*15e70*/  MUFU.TANH R44, R44 ;  /* 0x0000002c002c7308 */ /* 0x000e220000002400 */
[----:B-1----:R-:W-:Y:S01]  /*15e80*/  FSEL R75, R38, -INF , P1 ;  /* 0xff800000264b7808 */ /* 0x002fe20000800000 */
[----:B------:R-:W-:Y:S01]  /*15e90*/  FMUL.FTZ R50, R2, R62 ;  /* 0x0000003e02327220 */ /* 0x000fe20000410000 */
[----:B------:R-:W-:-:S05]  /*15ea0*/  ISETP.GT.AND P1, PT, R56, 0x41, PT ;  /* 0x000000413800780c */ /* 0x000fca0003f24270 */
[----:B------:R-:W1:Y:S01]  /*15eb0*/  MUFU.TANH R51, R51 ;  /* 0x0000003300337308 */ /* 0x000e620000002400 */
[----:B------:R-:W-:Y:S01]  /*15ec0*/  FSEL R45, R45, -INF , P5 ;  /* 0xff8000002d2d7808 */ /* 0x000fe20002800000 */
[----:B------:R-:W-:Y:S01]  /*15ed0*/  FMUL.FTZ R59, R2, R68 ;  /* 0x00000044023b7220 */ /* 0x000fe20000410000 */
[----:B------:R-:W-:-:S05]  /*15ee0*/  FMNMX.FTZ R28, R43, R26, !PT ;  /* 0x0000001a2b1c7209 */ /* 0x000fca0007810000 */
[----:B------:R-:W1:Y:S01]  /*15ef0*/  MUFU.TANH R46, R46 ;  /* 0x0000002e002e7308 */ /* 0x000e620000002400 */
[----:B--2---:R-:W-:Y:S02]  /*15f00*/  FSEL R37, R40, -INF , P2 ;  /* 0xff80000028257808 */ /* 0x004fe40001000000 */
[----:B------:R-:W-:-:S05]  /*15f10*/  ISETP.GT.AND P2, PT, R56, 0x48, PT ;  /* 0x000000483800780c */ /* 0x000fca0003f44270 */
[----:B------:R-:W2:Y:S01]  /*15f20*/  MUFU.TANH R53, R53 ;  /* 0x0000003500357308 */ /* 0x000ea20000002400 */
[----:B---3--:R-:W-:Y:S02]  /*15f30*/  FSEL R47, R47, -INF , P1 ;  /* 0xff8000002f2f7808 */ /* 0x008fe40000800000 */
[----:B------:R-:W-:-:S05]  /*15f40*/  FMNMX.FTZ R28, R45, R28, !PT ;  /* 0x0000001c2d1c7209 */ /* 0x000fca0007810000 */
[----:B------:R-:W3:Y:S01]  /*15f50*/  MUFU.TANH R48, R48 ;  /* 0x0000003000307308 */ /* 0x000ee20000002400 */
[----:B------:R-:W-:Y:S01]  /*15f60*/  FSEL R97, R42, -INF , P3 ;  /* 0xff8000002a617808 */ /* 0x000fe20001800000 */
[----:B------:R-:W-:Y:S01]  /*15f70*/  FMUL.FTZ R54, R2, R66 ;  /* 0x0000004202367220 */ /* 0x000fe20000410000 */
[----:B------:R-:W-:-:S05]  /*15f80*/  ISETP.GT.AND P3, PT, R56, 0x49, PT ;  /* 0x000000493800780c */ /* 0x000fca0003f64270 */
[----:B------:R-:W3:Y:S01]  /*15f90*/  MUFU.TANH R55, R55 ;  /* 0x0000003700377308 */ /* 0x000ee20000002400 */
[----:B----4-:R-:W-:Y:S01]  /*15fa0*/  FSEL R105, R49, -INF , P2 ;  /* 0xff80000031697808 */ /* 0x010fe20001000000 */
[----:B------:R-:W-:Y:S01]  /*15fb0*/  FMUL.FTZ R131, R2, R72 ;  /* 0x0000004802837220 */ /* 0x000fe20000410000 */
[----:B------:R-:W-:-:S05]  /*15fc0*/  FMNMX.FTZ R28, R47, R28, !PT ;  /* 0x0000001c2f1c7209 */ /* 0x000fca0007810000 */
[----:B------:R-:W4:Y:S01]  /*15fd0*/  MUFU.TANH R50, R50 ;  /* 0x0000003200327308 */ /* 0x000f220000002400 */
[----:B0-----:R-:W-:Y:S02]  /*15fe0*/  FSEL R99, R44, -INF , P4 ;  /* 0xff8000002c637808 */ /* 0x001fe40002000000 */
[----:B------:R-:W-:-:S05]  /*15ff0*/  ISETP.GT.AND P4, PT, R56, 0x50, PT ;  /* 0x000000503800780c */ /* 0x000fca0003f84270 */
[----:B------:R-:W0:Y:S01]  /*16000*/  MUFU.TANH R59, R59 ;  /* 0x0000003b003b7308 */ /* 0x000e220000002400 */
[----:B-1----:R-:W-:Y:S02]  /*16010*/  FSEL R51, R51, -INF , P3 ;  /* 0xff80000033337808 */ /* 0x002fe40001800000 */
[----:B------:R-:W-:-:S05]  /*16020*/  FMNMX.FTZ R28, R105, R28, !PT ;  /* 0x0000001c691c7209 */ /* 0x000fca0007810000 */
[----:B------:R-:W1:Y:S01]  /*16030*/  MUFU.TANH R52, R52 ;  /* 0x0000003400347308 */ /* 0x000e620000002400 */
[----:B------:R-:W-:Y:S01]  /*16040*/  FSEL R101, R46, -INF , P5 ;  /* 0xff8000002e657808 */ /* 0x000fe20002800000 */
[----:B------:R-:W-:Y:S01]  /*16050*/  FMUL.FTZ R133, R2, R76 ;  /* 0x0000004c02857220 */ /* 0x000fe20000410000 */
[----:B------:R-:W-:Y:S02]  /*16060*/  ISETP.GT.AND P5, PT, R56, 0x51, PT ;  /* 0x000000513800780c */ /* 0x000fe40003fa4270 */
[----:B--2---:R-:W-:-:S03]  /*16070*/  FSEL R109, R53, -INF , P4 ;  /* 0xff800000356d7808 */ /* 0x004fc60002000000 */
[----:B------:R-:W2:Y:S01]  /*16080*/  MUFU.TANH R54, R54 ;  /* 0x0000003600367308 */ /* 0x000ea20000002400 */
[----:B------:R-:W-:Y:S01]  /*16090*/  FMNMX.FTZ R28, R51, R28, !PT ;  /* 0x0000001c331c7209 */ /* 0x000fe20007810000 */
[----:B------:R-:W-:Y:S01]  /*160a0*/  FMUL.FTZ R70, R2, R70 ;  /* 0x0000004602467220 */ /* 0x000fe20000410000 */
[----:B---3--:R-:W-:-:S05]  /*160b0*/  FSEL R103, R48, -INF , P1 ;  /* 0xff80000030677808 */ /* 0x008fca0000800000 */
[----:B------:R-:W3:Y:S01]  /*160c0*/  MUFU.TANH R131, R131 ;  /* 0x0000008300837308 */ /* 0x000ee20000002400 */
[----:B------:R-:W-:Y:S01]  /*160d0*/  ISETP.GT.AND P1, PT, R56, 0x58, PT ;  /* 0x000000583800780c */ /* 0x000fe20003f24270 */
[----:B------:R-:W-:Y:S01]  /*160e0*/  FMUL.FTZ R26, R2, R77 ;  /* 0x0000004d021a7220 */ /* 0x000fe20000410000 */
[----:B------:R-:W-:Y:S02]  /*160f0*/  FSEL R111, R55, -INF , P5 ;  /* 0xff800000376f7808 */ /* 0x000fe40002800000 */
[----:B------:R-:W-:-:S03]  /*16100*/  FMNMX.FTZ R28, R109, R28, !PT ;  /* 0x0000001c6d1c7209 */ /* 0x000fc60007810000 */
[----:B------:R-:W3:Y:S01]  /*16110*/  MUFU.TANH R58, R58 ;  /* 0x0000003a003a7308 */ /* 0x000ee20000002400 */
[----:B----4-:R-:W-:Y:S01]  /*16120*/  FSEL R77, R50, -INF , P2 ;  /* 0xff800000324d7808 */ /* 0x010fe20001000000 */
[----:B------:R-:W-:Y:S01]  /*16130*/  FMUL.FTZ R113, R2, R74 ;  /* 0x0000004a02717220 */ /* 0x000fe20000410000 */
[----:B------:R-:W-:-:S05]  /*16140*/  ISETP.GT.AND P2, PT, R56, 0x59, PT ;  /* 0x000000593800780c */ /* 0x000fca0003f44270 */
[----:B------:R-:W4:Y:S01]  /*16150*/  MUFU.TANH R125, R125 ;  /* 0x0000007d007d7308 */ /* 0x000f220000002400 */
[----:B0-----:R-:W-:Y:S01]  /*16160*/  FSEL R121, R59, -INF , P1 ;  /* 0xff8000003b797808 */ /* 0x001fe20000800000 */
[----:B------:R-:W-:Y:S01]  /*16170*/  FMUL.FTZ R80, R2, R80 ;  /* 0x0000005002507220 */ /* 0x000fe20000410000 */
[----:B------:R-:W-:-:S05]  /*16180*/  FMNMX.FTZ R28, R111, R28, !PT ;  /* 0x0000001c6f1c7209 */ /* 0x000fca0007810000 */
[----:B------:R-:W0:Y:S01]  /*16190*/  MUFU.TANH R8, R70 ;  /* 0x0000004600087308 */ /* 0x000e220000002400 */
[----:B-1----:R-:W-:Y:S02]  /*161a0*/  FSEL R49, R52, -INF , P3 ;  /* 0xff80000034317808 */ /* 0x002fe40001800000 */
[----:B------:R-:W-:-:S05]  /*161b0*/  ISETP.GT.AND P3, PT, R56, 0x60, PT ;  /* 0x000000603800780c */ /* 0x000fca0003f64270 */
[----:B------:R-:W1:Y:S01]  /*161c0*/  MUFU.TANH R133, R133 ;  /* 0x0000008500857308 */ /* 0x000e620000002400 */
[----:B------:R-:W-:Y:S02]  /*161d0*/  FSEL R123, R12, -INF , P2 ;  /* 0xff8000000c7b7808 */ /* 0x000fe40001000000 */
[----:B------:R-:W-:-:S05]  /*161e0*/  FMNMX.FTZ R28, R121, R28, !PT ;  /* 0x0000001c791c7209 */ /* 0x000fca0007810000 */
[----:B------:R-:W1:Y:S01]  /*161f0*/  MUFU.TANH R14, R14 ;  /* 0x0000000e000e7308 */ /* 0x000e620000002400 */
[----:B--2---:R-:W-:Y:S01]  /*16200*/  FSEL R107, R54, -INF , P4 ;  /* 0xff800000366b7808 */ /* 0x004fe20002000000 */
[C---:B------:R-:W-:Y:S01]  /*16210*/  FMUL.FTZ R81, R2.reuse, R81 ;  /* 0x0000005102517220 */ /* 0x040fe20000410000 */
[----:B------:R-:W-:-:S05]  /*16220*/  FMUL.FTZ R24, R2, R78 ;  /* 0x0000004e02187220 */ /* 0x000fca0000410000 */
[----:B------:R-:W2:Y:S01]  /*16230*/  MUFU.TANH R26, R26 ;  /* 0x0000001a001a7308 */ /* 0x000ea20000002400 */
[----:B------:R-:W-:Y:S01]  /*16240*/  ISETP.GT.AND P4, PT, R56, 0x61, PT ;  /* 0x000000613800780c */ /* 0x000fe20003f84270 */
[----:B------:R-:W-:Y:S01]  /*16250*/  FMUL.FTZ R84, R2, R84 ;  /* 0x0000005402547220 */ /* 0x000fe20000410000 */
[----:B---3--:R-:W-:Y:S02]  /*16260*/  FSEL R131, R131, -INF , P3 ;  /* 0xff80000083837808 */ /* 0x008fe40001800000 */
[----:B------:R-:W-:-:S03]  /*16270*/  FMNMX.FTZ R28, R123, R28, !PT ;  /* 0x0000001c7b1c7209 */ /* 0x000fc60007810000 */
[----:B------:R-:W3:Y:S01]  /*16280*/  MUFU.TANH R113, R113 ;  /* 0x0000007100717308 */ /* 0x000ee20000002400 */
[----:B------:R-:W-:Y:S02]  /*16290*/  FSEL R53, R58, -INF , P5 ;  /* 0xff8000003a357808 */ /* 0x000fe40002800000 */
[----:B------:R-:W-:-:S05]  /*162a0*/  ISETP.GT.AND P5, PT, R56, 0x68, PT ;  /* 0x000000683800780c */ /* 0x000fca0003fa4270 */
[----:B------:R-:W3:Y:S01]  /*162b0*/  MUFU.TANH R80, R80 ;  /* 0x0000005000507308 */ /* 0x000ee20000002400 */
[----:B----4-:R-:W-:Y:S02]  /*162c0*/  FSEL R125, R125, -INF , P4 ;  /* 0xff8000007d7d7808 */ /* 0x010fe40002000000 */
[----:B------:R-:W-:-:S05]  /*162d0*/  FMNMX.FTZ R28, R131, R28, !PT ;  /* 0x0000001c831c7209 */ /* 0x000fca0007810000 */
[----:B------:R-:W4:Y:S01]  /*162e0*/  MUFU.TANH R20, R20 ;  /* 0x0000001400147308 */ /* 0x000f220000002400 */
[----:B0-----:R-:W-:Y:S01]  /*162f0*/  FSEL R55, R8, -INF , P1 ;  /* 0xff80000008377808 */ /* 0x001fe20000800000 */
[----:B------:R-:W-:Y:S01]  /*16300*/  FMUL.FTZ R85, R2, R85 ;  /* 0x0000005502557220 */ /* 0x000fe20000410000 */
[----:B------:R-:W-:-:S05]  /*16310*/  ISETP.GT.AND P1, PT, R56, 0x69, PT ;  /* 0x000000693800780c */ /* 0x000fca0003f24270 */
[----:B------:R4:W0:Y:S01]  /*16320*/  MUFU.TANH R119, R81 ;  /* 0x0000005100777308 */ /* 0x0008220000002400 */
[----:B-1----:R-:W-:Y:S02]  /*16330*/  FSEL R133, R133, -INF , P5 ;  /* 0xff80000085857808 */ /* 0x002fe40002800000 */
[----:B------:R-:W-:Y:S02]  /*16340*/  FMNMX.FTZ R28, R125, R28, !PT ;  /* 0x0000001c7d1c7209 */ /* 0x000fe40007810000 */
[----:B------:R-:W-:-:S03]  /*16350*/  FSEL R59, R14, -INF , P2 ;  /* 0xff8000000e3b7808 */ /* 0x000fc60001000000 */
[----:B------:R-:W1:Y:S01]  /*16360*/  MUFU.TANH R24, R24 ;  /* 0x0000001800187308 */ /* 0x000e620000002400 */
[----:B------:R-:W-:Y:S02]  /*16370*/  FMNMX.FTZ R14, R57, R10, !PT ;  /* 0x0000000a390e7209 */ /* 0x000fe40007810000 */
[----:B------:R-:W-:-:S05]  /*16380*/  ISETP.GT.AND P2, PT, R56, 0x70, PT ;  /* 0x000000703800780c */ /* 0x000fca0003f44270 */
[----:B------:R-:W1:Y:S01]  /*16390*/  MUFU.TANH R84, R84 ;  /* 0x0000005400547308 */ /* 0x000e620000002400 */
[----:B--2---:R-:W-:Y:S02]  /*163a0*/  FSEL R129, R26, -INF , P1 ;  /* 0xff8000001a817808 */ /* 0x004fe40000800000 */
[----:B------:R-:W-:Y:S02]  /*163b0*/  FMNMX.FTZ R28, R133, R28, !PT ;  /* 0x0000001c851c7209 */ /* 0x000fe40007810000 */
[----:B------:R-:W-:-:S03]  /*163c0*/  FMNMX.FTZ R14, R61, R14, !PT ;  /* 0x0000000e3d0e7209 */ /* 0x000fc60007810000 */
[----:B------:R1:W2:Y:S01]  /*163d0*/  MUFU.TANH R115, R85 ;  /* 0x0000005500737308 */ /* 0x0002a20000002400 */
[----:B---3--:R-:W-:Y:S02]  /*163e0*/  FSEL R113, R113, -INF , P3 ;  /* 0xff80000071717808 */ /* 0x008fe40001800000 */
[----:B------:R-:W-:Y:S02]  /*163f0*/  ISETP.GT.AND P3, PT, R56, 0x71, PT ;  /* 0x000000713800780c */ /* 0x000fe40003f64270 */
[----:B------:R-:W-:Y:S02]  /*16400*/  FSEL R127, R80, -INF , P2 ;  /* 0xff800000507f7808 */ /* 0x000fe40001000000 */
[----:B------:R-:W-:Y:S02]  /*16410*/  FMNMX.FTZ R28, R129, R28, !PT ;  /* 0x0000001c811c7209 */ /* 0x000fe40007810000 */
[----:B------:R-:W-:Y:S02]  /*16420*/  FMNMX.FTZ R14, R11, R14, !PT ;  /* 0x0000000e0b0e7209 */ /* 0x000fe40007810000 */
[----:B----4-:R-:W-:-:S02]  /*16430*/  FSEL R81, R20, -INF , P4 ;  /* 0xff80000014517808 */ /* 0x010fc40002000000 */
[----:B------:R-:W-:Y:S02]  /*16440*/  ISETP.GT.AND P4, PT, R56, 0x78, PT ;  /* 0x000000783800780c */ /* 0x000fe40003f84270 */
[----:B0-----:R-:W-:Y:S02]  /*16450*/  FSEL R119, R119, -INF , P3 ;  /* 0xff80000077777808 */ /* 0x001fe40001800000 */
[----:B------:R-:W-:Y:S02]  /*16460*/  FMNMX.FTZ R28, R127, R28, !PT ;  /* 0x0000001c7f1c7209 */ /* 0x000fe40007810000 */
[----:B------:R-:W-:Y:S02]  /*16470*/  FMNMX.FTZ R14, R65, R14, !PT ;  /* 0x0000000e410e7209 */ /* 0x000fe40007810000 */
[----:B-1----:R-:W-:Y:S02]  /*16480*/  FSEL R85, R24, -INF , P5 ;  /* 0xff80000018557808 */ /* 0x002fe40002800000 */
[----:B------:R-:W-:-:S02]  /*16490*/  ISETP.GT.AND P5, PT, R56, 0x79, PT ;  /* 0x000000793800780c */ /* 0x000fc40003fa4270 */
[----:B------:R-:W-:Y:S02]  /*164a0*/  FSEL R117, R84, -INF , P4 ;  /* 0xff80000054757808 */ /* 0x000fe40002000000 */
[----:B------:R-:W-:Y:S02]  /*164b0*/  FMNMX.FTZ R28, R119, R28, !PT ;  /* 0x0000001c771c7209 */ /* 0x000fe40007810000 */
[----:B------:R-:W-:Y:S02]  /*164c0*/  FMNMX.FTZ R14, R15, R14, !PT ;  /* 0x0000000e0f0e7209 */ /* 0x000fe40007810000 */
[----:B--2---:R-:W-:Y:S02]  /*164d0*/  FSEL R115, R115, -INF , P5 ;  /* 0xff80000073737808 */ /* 0x004fe40002800000 */
[----:B------:R-:W-:Y:S02]  /*164e0*/  FMNMX.FTZ R28, R117, R28, !PT ;  /* 0x0000001c751c7209 */ /* 0x000fe40007810000 */
[----:B------:R-:W-:-:S02]  /*164f0*/  FMNMX.FTZ R14, R69, R14, !PT ;  /* 0x0000000e450e7209 */ /* 0x000fc40007810000 */
[----:B------:R-:W-:Y:S02]  /*16500*/  FMNMX.FTZ R12, R115, R28, !PT ;  /* 0x0000001c730c7209 */ /* 0x000fe40007810000 */
[----:B------:R-:W-:-:S03]  /*16510*/  FMNMX.FTZ R20, R25, R14, !PT ;  /* 0x0000000e19147209 */ /* 0x000fc60007810000 */
[----:B------:R-:W0:Y:S01]  /*16520*/  SHFL.BFLY PT, R135, R12, 0x2, 0x1f ;  /* 0x0c401f000c877f89 */ /* 0x000e2200000e0000 */
[----:B------:R-:W-:-:S04]  /*16530*/  FMNMX.FTZ R20, R89, R20, !PT ;  /* 0x0000001459147209 */ /* 0x000fc80007810000 */
[----:B------:R-:W-:-:S04]  /*16540*/  FMNMX.FTZ R20, R29, R20, !PT ;  /* 0x000000141d147209 */ /* 0x000fc80007810000 */
[----:B------:R-:W-:-:S04]  /*16550*/  FMNMX.FTZ R20, R73, R20, !PT ;  /* 0x0000001449147209 */ /* 0x000fc80007810000 */
[----:B------:R-:W-:-:S04]  /*16560*/  FMNMX.FTZ R20, R33, R20, !PT ;  /* 0x0000001421147209 */ /* 0x000fc80007810000 */
[----:B------:R-:W-:-:S04]  /*16570*/  FMNMX.FTZ R20, R75, R20, !PT ;  /* 0x000000144b147209 */ /* 0x000fc80007810000 */
[----:B------:R-:W-:Y:S02]  /*16580*/  FMNMX.FTZ R20, R37, R20, !PT ;  /* 0x0000001425147209 */ /* 0x000fe40007810000 */
[----:B0-----:R-:W-:Y:S02]  /*16590*/  FMNMX.FTZ R135, R12, R135, !PT ;  /* 0x000000870c877209 */ /* 0x001fe40007810000 */
[----:B------:R-:W-:-:S03]  /*165a0*/  FMNMX.FTZ R20, R97, R20, !PT ;  /* 0x0000001461147209 */ /* 0x000fc60007810000 */
[----:B------:R-:W0:Y:S01]  /*165b0*/  SHFL.BFLY PT, R8, R135, 0x1, 0x1f ;  /* 0x0c201f0087087f89 */ /* 0x000e2200000e0000 */
[----:B------:R-:W-:-:S04]  /*165c0*/  FMNMX.FTZ R24, R99, R20, !PT ;  /* 0x0000001463187209 */ /* 0x000fc80007810000 */
[----:B------:R-:W-:-:S04]  /*165d0*/  FMNMX.FTZ R24, R101, R24, !PT ;  /* 0x0000001865187209 */ /* 0x000fc80007810000 */
[----:B------:R-:W-:-:S04]  /*165e0*/  FMNMX.FTZ R24, R103, R24, !PT ;  /* 0x0000001867187209 */ /* 0x000fc80007810000 */
[----:B------:R-:W-:-:S04]  /*165f0*/  FMNMX.FTZ R24, R77, R24, !PT ;  /* 0x000000184d187209 */ /* 0x000fc80007810000 */
[----:B------:R-:W-:Y:S01]  /*16600*/  FMNMX.FTZ R24, R49, R24, !PT ;  /* 0x0000001831187209 */ /* 0x000fe20007810000 */
[----:B------:R-:W-:-:S03]  /*16610*/  FMUL.FTZ R28, R2, R79 ;  /* 0x0000004f021c7220 */ /* 0x000fc60000410000 */
[----:B------:R-:W-:Y:S01]  /*16620*/  FMNMX.FTZ R24, R107, R24, !PT ;  /* 0x000000186b187209 */ /* 0x000fe20007810000 */
[----:B------:R-:W-:Y:S02]  /*16630*/  IMAD.U32 R174, RZ, RZ, UR4 ;  /* 0x00000004ffae7e24 */ /* 0x000fe4000f8e00ff */
[C---:B------:R-:W-:Y:S01]  /*16640*/  FMUL.FTZ R26, R2.reuse, R82 ;  /* 0x00000052021a7220 */ /* 0x040fe20000410000 */
[----:B0-----:R-:W-:Y:S02]  /*16650*/  FMNMX.FTZ R175, R135, R8, !PT ;  /* 0x0000000887af7209 */ /* 0x001fe40007810000 */
[----:B------:R-:W-:Y:S01]  /*16660*/  FMNMX.FTZ R24, R53, R24, !PT ;  /* 0x0000001835187209 */ /* 0x000fe20007810000 */
[----:B------:R-:W0:Y:S01]  /*16670*/  MUFU.TANH R28, R28 ;  /* 0x0000001c001c7308 */ /* 0x000e220000002400 */
[----:B------:R-:W-:Y:S01]  /*16680*/  FMUL.FTZ R30, R2, R83 ;  /* 0x00000053021e7220 */ /* 0x000fe20000410000 */
[----:B------:R-:W-:-:S01]  /*16690*/  FFMA.FTZ R8, R175, R174, -8 ;  /* 0xc1000000af087423 */ /* 0x000fc200000100ae */
[----:B------:R-:W-:-:S02]  /*166a0*/  FMNMX.FTZ R24, R55, R24, !PT ;  /* 0x0000001837187209 */ /* 0x000fc40007810000 */
[----:B------:R-:W-:Y:S01]  /*166b0*/  FSETP.NEU.FTZ.AND P6, PT, R175, -INF , PT ;  /* 0xff800000af00780b */ /* 0x000fe20003fdd000 */
[----:B------:R-:W-:Y:S01]  /*166c0*/  FMUL.FTZ R32, R2, R86 ;  /* 0x0000005602207220 */ /* 0x000fe20000410000 */
[----:B------:R-:W-:Y:S01]  /*166d0*/  FMNMX.FTZ R36, R59, R24, !PT ;  /* 0x000000183b247209 */ /* 0x000fe20007810000 */
[----:B------:R-:W1:Y:S01]  /*166e0*/  MUFU.TANH R26, R26 ;  /* 0x0000001a001a7308 */ /* 0x000e620000002400 */
[----:B------:R-:W-:Y:S01]  /*166f0*/  FSEL R8, R8, RZ, P6 ;  /* 0x000000ff08087208 */ /* 0x000fe20003000000 */
[----:B------:R-:W-:Y:S01]  /*16700*/  FMUL.FTZ R34, R2, R87 ;  /* 0x0000005702227220 */ /* 0x000fe20000410000 */
[----:B------:R-:W-:-:S05]  /*16710*/  FMNMX.FTZ R36, R113, R36, !PT ;  /* 0x0000002471247209 */ /* 0x000fca0007810000 */
[----:B------:R-:W2:Y:S01]  /*16720*/  MUFU.TANH R30, R30 ;  /* 0x0000001e001e7308 */ /* 0x000ea20000002400 */
[----:B------:R-:W-:-:S01]  /*16730*/  FFMA.FTZ R12, R13, R174, -R8 ;  /* 0x000000ae0d0c7223 */ /* 0x000fc20000010808 */
[--C-:B------:R-:W-:Y:S01]  /*16740*/  FFMA.FTZ R13, R21, R174, -R8.reuse ;  /* 0x000000ae150d7223 */ /* 0x100fe20000010808 */
[----:B------:R-:W-:Y:S01]  /*16750*/  FMNMX.FTZ R36, R81, R36, !PT ;  /* 0x0000002451247209 */ /* 0x000fe20007810000 */
[-CC-:B------:R-:W-:Y:S01]  /*16760*/  FFMA.FTZ R21, R27, R174.reuse, -R8.reuse ;  /* 0x000000ae1b157223 */ /* 0x180fe20000010808 */
[----:B------:R-:W-:-:S03]  /*16770*/  FFMA.FTZ R27, R31, R174, -R8 ;  /* 0x000000ae1f1b7223 */ /* 0x000fc60000010808 */
[----:B------:R-:W3:Y:S01]  /*16780*/  MUFU.TANH R32, R32 ;  /* 0x0000002000207308 */ /* 0x000ee20000002400 */
[----:B------:R-:W-:-:S01]  /*16790*/  FFMA.FTZ R31, R39, R174, -R8 ;  /* 0x000000ae271f7223 */ /* 0x000fc20000010808 */
[----:B0-----:R-:W-:Y:S02]  /*167a0*/  FSEL R39, R28, -INF , P1 ;  /* 0xff8000001c277808 */ /* 0x001fe40000800000 */
[----:B------:R-:W-:Y:S01]  /*167b0*/  FMNMX.FTZ R36, R85, R36, !PT ;  /* 0x0000002455247209 */ /* 0x000fe20007810000 */
[----:B------:R-:W-:-:S03]  /*167c0*/  FFMA.FTZ R38, R41, R174, -R8 ;  /* 0x000000ae29267223 */ /* 0x000fc60000010808 */
[----:B------:R-:W0:Y:S01]  /*167d0*/  MUFU.TANH R34, R34 ;  /* 0x0000002200227308 */ /* 0x000e220000002400 */
[----:B------:R-:W-:-:S01]  /*167e0*/  FFMA.FTZ R41, R43, R174, -R8 ;  /* 0x000000ae2b297223 */ /* 0x000fc20000010808 */
[----:B-1----:R-:W-:Y:S01]  /*167f0*/  FSEL R43, R26, -INF , P2 ;  /* 0xff8000001a2b7808 */ /* 0x002fe20001000000 */
[----:B------:R-:W-:-:S01]  /*16800*/  FFMA.FTZ R228, R3, R174, -R8 ;  /* 0x000000ae03e47223 */ /* 0x000fc20000010808 */
[----:B------:R-:W-:Y:S01]  /*16810*/  FMNMX.FTZ R36, R39, R36, !PT ;  /* 0x0000002427247209 */ /* 0x000fe20007810000 */
[----:B------:R-:W-:-:S01]  /*16820*/  FFMA.FTZ R3, R9, R174, -R8 ;  /* 0x000000ae09037223 */ /* 0x000fc20000010808 */
[--C-:B------:R-:W-:Y:S01]  /*16830*/  FFMA.FTZ R9, R63, R174, -R8.reuse ;  /* 0x000000ae3f097223 */ /* 0x100fe20000010808 */
[----:B--2---:R-:W-:Y:S02]  /*16840*/  FSEL R63, R30, -INF , P3 ;  /* 0xff8000001e3f7808 */ /* 0x004fe40001800000 */
[----:B------:R-:W-:Y:S01]  /*16850*/  FMNMX.FTZ R36, R43, R36, !PT ;  /* 0x000000242b247209 */ /* 0x000fe20007810000 */
[----:B------:R-:W-:-:S01]  /*16860*/  FFMA.FTZ R230, R67, R174, -R8 ;  /* 0x000000ae43e67223 */ /* 0x000fc20000010808 */
[----:B---3--:R-:W-:-:S02]  /*16870*/  FSEL R67, R32, -INF , P4 ;  /* 0xff80000020437808 */ /* 0x008fc40002000000 */
[----:B------:R-:W-:Y:S01]  /*16880*/  FMNMX.FTZ R36, R63, R36, !PT ;  /* 0x000000243f247209 */ /* 0x000fe20007810000 */
[--C-:B------:R-:W-:Y:S01]  /*16890*/  FFMA.FTZ R224, R91, R174, -R8.reuse ;  /* 0x000000ae5be07223 */ /* 0x100fe20000010808 */
[----:B0-----:R-:W-:Y:S02]  /*168a0*/  FSEL R91, R34, -INF , P5 ;  /* 0xff800000225b7808 */ /* 0x001fe40002800000 */
[----:B------:R-:W-:Y:S01]  /*168b0*/  FMNMX.FTZ R36, R67, R36, !PT ;  /* 0x0000002443247209 */ /* 0x000fe20007810000 */
[----:B------:R-:W-:-:S03]  /*168c0*/  FFMA.FTZ R216, R45, R174, -R8 ;  /* 0x000000ae2dd87223 */ /* 0x000fc60000010808 */
[----:B------:R-:W-:Y:S01]  /*168d0*/  FMNMX.FTZ R36, R91, R36, !PT ;  /* 0x000000245b247209 */ /* 0x000fe20007810000 */
[----:B------:R-:W-:-:S04]  /*168e0*/  FFMA.FTZ R45, R47, R174, -R8 ;  /* 0x000000ae2f2d7223 */ /* 0x000fc80000010808 */
[----:B------:R-:W0:Y:S02]  /*168f0*/  SHFL.BFLY PT, R47, R36, 0x2, 0x1f ;  /* 0x0c401f00242f7f89 */ /* 0x000e2400000e0000 */
[----:B0-----:R-:W-:-:S05]  /*16900*/  FMNMX.FTZ R47, R36, R47, !PT ;  /* 0x0000002f242f7209 */ /* 0x001fca0007810000 */
[----:B------:R-:W0:Y:S02]  /*16910*/  SHFL.BFLY PT, R26, R47, 0x1, 0x1f ;  /* 0x0c201f002f1a7f89 */ /* 0x000e2400000e0000 */
[----:B0-----:R-:W-:-:S04]  /*16920*/  FMNMX.FTZ R203, R47, R26, !PT ;  /* 0x0000001a2fcb7209 */ /* 0x001fc80007810000 */
[C---:B------:R-:W-:Y:S01]  /*16930*/  FSETP.NEU.FTZ.AND P1, PT, R203.reuse, -INF , PT ;  /* 0xff800000cb00780b */ /* 0x040fe20003f3d000 */
[----:B------:R-:W-:-:S05]  /*16940*/  FFMA.FTZ R40, R203, R174, -8 ;  /* 0xc1000000cb287423 */ /* 0x000fca00000100ae */
[----:B------:R-:W-:-:S05]  /*16950*/  FSEL R40, R40, RZ, P1 ;  /* 0x000000ff28287208 */ /* 0x000fca0000800000 */
[-CC-:B------:R-:W-:Y:S02]  /*16960*/  FFMA.FTZ R42, R61, R174.reuse, -R40.reuse ;  /* 0x000000ae3d2a7223 */ /* 0x180fe40000010828 */
[----:B------:R-:W2:Y:S01]  /*16970*/  LDL R61, [R1+0x14] ;  /* 0x00001400013d7983 */ /* 0x000ea20000100800 */
[----:B------:R-:W0:Y:S01]  /*16980*/  S2R R88, SR_TID.X ;  /* 0x0000000000587919 */ /* 0x000e220000002100 */
[----:B------:R-:W-:-:S01]  /*16990*/  FFMA.FTZ R229, R57, R174, -R40 ;  /* 0x000000ae39e57223 */ /* 0x000fc20000010828 */
[-CC-:B------:R-:W-:Y:S01]  /*169a0*/  FFMA.FTZ R10, R10, R174.reuse, -R40.reuse ;  /* 0x000000ae0a0a7223 */ /* 0x180fe20000010828 */
[----:B------:R-:W-:Y:S01]  /*169b0*/  MUFU.EX2 R228, R228 ;  /* 0x000000e400e47308 */ /* 0x000fe20000000800 */
[----:B------:R-:W-:-:S07]  /*169c0*/  FFMA.FTZ R11, R11, R174, -R40 ;  /* 0x000000ae0b0b7223 */ /* 0x000fce0000010828 */
[----:B------:R-:W1:Y:S01]  /*169d0*/  MUFU.EX2 R3, R3 ;  /* 0x0000000300037308 */ /* 0x000e620000000800 */
[----:B------:R-:W-:-:S07]  /*169e0*/  FFMA.FTZ R231, R65, R174, -R40 ;  /* 0x000000ae41e77223 */ /* 0x000fce0000010828 */
[----:B------:R-:W-:Y:S08]  /*169f0*/  MUFU.EX2 R229, R229 ;  /* 0x000000e500e57308 */ /* 0x000ff00000000800 */
[----:B------:R-:W3:Y:S01]  /*16a00*/  MUFU.EX2 R10, R10 ;  /* 0x0000000a000a7308 */ /* 0x000ee20000000800 */
[----:B------:R-:W-:-:S07]  /*16a10*/  FFMA.FTZ R36, R15, R174, -R40 ;  /* 0x000000ae0f247223 */ /* 0x000fce0000010828 */
[----:B------:R-:W4:Y:S08]  /*16a20*/  MUFU.EX2 R9, R9 ;  /* 0x0000000900097308 */ /* 0x000f300000000800 */
[----:B------:R-:W4:Y:S01]  /*16a30*/  MUFU.EX2 R42, R42 ;  /* 0x0000002a002a7308 */ /* 0x000f220000000800 */
[----:B------:R-:W-:-:S07]  /*16a40*/  FFMA.FTZ R15, R69, R174, -R40 ;  /* 0x000000ae450f7223 */ /* 0x000fce0000010828 */
[----:B------:R-:W4:Y:S01]  /*16a50*/  MUFU.EX2 R12, R12 ;  /* 0x0000000c000c7308 */ /* 0x000f220000000800 */
[----:B------:R-:W-:-:S07]  /*16a60*/  FFMA.FTZ R71, R71, R174, -R8 ;  /* 0x000000ae47477223 */ /* 0x000fce0000010808 */
[----:B------:R-:W4:Y:S01]  /*16a70*/  MUFU.EX2 R11, R11 ;  /* 0x0000000b000b7308 */ /* 0x000f220000000800 */
[----:B------:R-:W-:-:S01]  /*16a80*/  FFMA.FTZ R44, R37, R174, -R40 ;  /* 0x000000ae252c7223 */ /* 0x000fc20000010828 */
[----:B0-----:R-:W-:Y:S01]  /*16a90*/  LOP3.LUT R60, R88, 0x7f, RZ, 0xc0, !PT ;  /* 0x0000007f583c7812 */ /* 0x001fe200078ec0ff */
[----:B-1----:R-:W-:-:S05]  /*16aa0*/  FADD.FTZ R56, R228, R3 ;  /* 0x00000003e4387221 */ /* 0x002fca0000010000 */
[----:B------:R-:W0:Y:S01]  /*16ab0*/  MUFU.EX2 R230, R230 ;  /* 0x000000e600e67308 */ /* 0x000e220000000800 */
[----:B---3--:R-:W-:-:S01]  /*16ac0*/  FADD.FTZ R37, R229, R10 ;  /* 0x0000000ae5257221 */ /* 0x008fc20000010000 */
[----:B------:R-:W-:-:S06]  /*16ad0*/  FFMA.FTZ R46, R25, R174, -R40 ;  /* 0x000000ae192e7223 */ /* 0x000fcc0000010828 */
[----:B------:R-:W1:Y:S01]  /*16ae0*/  MUFU.EX2 R231, R231 ;  /* 0x000000e700e77308 */ /* 0x000e620000000800 */
[----:B------:R-:W-:-:S01]  /*16af0*/  FFMA.FTZ R54, R49, R174, -R40 ;  /* 0x000000ae31367223 */ /* 0x000fc20000010828 */
[----:B------:R-:W-:Y:S01]  /*16b00*/  ISETP.NE.AND P1, PT, R60, RZ, PT ;  /* 0x000000ff3c00720c */ /* 0x000fe20003f25270 */
[----:B----4-:R-:W-:-:S05]  /*16b10*/  FADD.FTZ R49, R9, R56 ;  /* 0x0000003809317221 */ /* 0x010fca0000010000 */
[----:B------:R-:W3:Y:S01]  /*16b20*/  MUFU.EX2 R13, R13 ;  /* 0x0000000d000d7308 */ /* 0x000ee20000000800 */
[----:B------:R-:W-:-:S01]  /*16b30*/  FADD.FTZ R56, R42, R37 ;  /* 0x000000252a387221 */ /* 0x000fc20000010000 */
[----:B------:R-:W-:-:S06]  /*16b40*/  FFMA.FTZ R225, R89, R174, -R40 ;  /* 0x000000ae59e17223 */ /* 0x000fcc0000010828 */
[----:B------:R-:W4:Y:S01]  /*16b50*/  MUFU.EX2 R36, R36 ;  /* 0x0000002400247308 */ /* 0x000f220000000800 */
[----:B------:R-:W-:-:S01]  /*16b60*/  FADD.FTZ R49, R12, R49 ;  /* 0x000000310c317221 */ /* 0x000fc20000010000 */
[----:B------:R-:W-:-:S06]  /*16b70*/  FADD.FTZ R56, R11, R56 ;  /* 0x000000380b387221 */ /* 0x000fcc0000010000 */
[----:B------:R-:W4:Y:S08]  /*16b80*/  MUFU.EX2 R14, R71 ;  /* 0x00000047000e7308 */ /* 0x000f300000000800 */
[----:B------:R-:W4:Y:S01]  /*16b90*/  MUFU.EX2 R15, R15 ;  /* 0x0000000f000f7308 */ /* 0x000f220000000800 */
[----:B0-----:R-:W-:-:S01]  /*16ba0*/  FADD.FTZ R58, R230, R49 ;  /* 0x00000031e63a7221 */ /* 0x001fc20000010000 */
[----:B-1----:R-:W-:-:S06]  /*16bb0*/  FADD.FTZ R49, R231, R56 ;  /* 0x00000038e7317221 */ /* 0x002fcc0000010000 */
[----:B------:R-:W-:Y:S01]  /*16bc0*/  MUFU.EX2 R21, R21 ;  /* 0x0000001500157308 */ /* 0x000fe20000000800 */
[----:B------:R-:W-:-:S07]  /*16bd0*/  FFMA.FTZ R25, R73, R174, -R40 ;  /* 0x000000ae49197223 */ /* 0x000fce0000010828 */
[----:B------:R-:W0:Y:S01]  /*16be0*/  MUFU.EX2 R46, R46 ;  /* 0x0000002e002e7308 */ /* 0x000e220000000800 */
[----:B------:R-:W-:-:S07]  /*16bf0*/  FFMA.FTZ R93, R93, R174, -R8 ;  /* 0x000000ae5d5d7223 */ /* 0x000fce0000010808 */
[----:B------:R1:W-:Y:S01]  /*16c00*/  MUFU.EX2 R24, R38 ;  /* 0x0000002600187308 */ /* 0x0003e20000000800 */
[----:B---3--:R-:W-:-:S01]  /*16c10*/  FADD.FTZ R57, R13, R58 ;  /* 0x0000003a0d397221 */ /* 0x008fc20000010000 */
[----:B------:R-:W-:-:S06]  /*16c20*/  FFMA.FTZ R35, R35, R174, -R8 ;  /* 0x000000ae23237223 */ /* 0x000fcc0000010808 */
[----:B------:R-:W-:Y:S01]  /*16c30*/  MUFU.EX2 R224, R224 ;  /* 0x000000e000e07308 */ /* 0x000fe20000000800 */
[----:B-1----:R-:W-:-:S01]  /*16c40*/  FFMA.FTZ R38, R29, R174, -R40 ;  /* 0x000000ae1d267223 */ /* 0x002fc20000010828 */
[----:B------:R-:W-:Y:S02]  /*16c50*/  @!P1 VIADD R0, R0, 0x38840 ;  /* 0x0003884000009836 */ /* 0x000fe40000000000 */
[----:B----4-:R-:W-:-:S04]  /*16c60*/  FADD.FTZ R58, R36, R49 ;  /* 0x00000031243a7221 */ /* 0x010fc80000010000 */
[----:B------:R-:W1:Y:S01]  /*16c70*/  MUFU.EX2 R225, R225 ;  /* 0x000000e100e17308 */ /* 0x000e620000000800 */
[----:B------:R-:W-:-:S01]  /*16c80*/  FFMA.FTZ R50, R33, R174, -R40 ;  /* 0x000000ae21327223 */ /* 0x000fc20000010828 */
[----:B------:R-:W-:Y:S01]  /*16c90*/  FFMA.FTZ R53, R53, R174, -R40 ;  /* 0x000000ae35357223 */ /* 0x000fe20000010828 */
[----:B------:R-:W-:-:S05]  /*16ca0*/  FADD.FTZ R60, R14, R57 ;  /* 0x000000390e3c7221 */ /* 0x000fca0000010000 */
[----:B------:R-:W-:Y:S01]  /*16cb0*/  MUFU.EX2 R27, R27 ;  /* 0x0000001b001b7308 */ /* 0x000fe20000000800 */
[----:B------:R-:W-:-:S01]  /*16cc0*/  FFMA.FTZ R226, R95, R174, -R8 ;  /* 0x000000ae5fe27223 */ /* 0x000fc20000010808 */
[----:B------:R-:W-:-:S06]  /*16cd0*/  FADD.FTZ R49, R15, R58 ;  /* 0x0000003a0f317221 */ /* 0x000fcc0000010000 */
[----:B------:R-:W3:Y:S01]  /*16ce0*/  MUFU.EX2 R38, R38 ;  /* 0x0000002600267308 */ /* 0x000ee20000000800 */
[----:B------:R-:W-:-:S01]  /*16cf0*/  FFMA.FTZ R227, R75, R174, -R40 ;  /* 0x000000ae4be37223 */ /* 0x000fc20000010828 */
[----:B------:R-:W-:-:S06]  /*16d00*/  @!P1 PRMT R37, RZ, 0x654, R0 ;  /* 0x00000654ff259816 */ /* 0x000fcc0000000000 */
[----:B------:R-:W4:Y:S01]  /*16d10*/  MUFU.EX2 R20, R93 ;  /* 0x0000005d00147308 */ /* 0x000f220000000800 */
[----:B0-----:R-:W-:-:S07]  /*16d20*/  FADD.FTZ R58, R46, R49 ;  /* 0x000000312e3a7221 */ /* 0x001fce0000010000 */
[----:B------:R-:W0:Y:S01]  /*16d30*/  MUFU.EX2 R25, R25 ;  /* 0x0000001900197308 */ /* 0x000e220000000800 */
[----:B-1----:R-:W-:-:S07]  /*16d40*/  FADD.FTZ R49, R225, R58 ;  /* 0x0000003ae1317221 */ /* 0x002fce0000010000 */
[----:B------:R-:W1:Y:S01]  /*16d50*/  MUFU.EX2 R35, R35 ;  /* 0x0000002300237308 */ /* 0x000e620000000800 */
[----:B------:R-:W-:-:S07]  /*16d60*/  FFMA.FTZ R29, R97, R174, -R40 ;  /* 0x000000ae611d7223 */ /* 0x000fce0000010828 */
[----:B------:R3:W-:Y:S01]  /*16d70*/  MUFU.EX2 R0, R53 ;  /* 0x0000003500007308 */ /* 0x0007e20000000800 */
[----:B------:R-:W-:-:S07]  /*16d80*/  FFMA.FTZ R52, R99, R174, -R40 ;  /* 0x000000ae63347223 */ /* 0x000fce0000010828 */
[----:B------:R-:W-:Y:S01]  /*16d90*/  MUFU.EX2 R31, R31 ;  /* 0x0000001f001f7308 */ /* 0x000fe20000000800 */
[----:B---3--:R-:W-:-:S01]  /*16da0*/  FADD.FTZ R53, R21, R60 ;  /* 0x0000003c15357221 */ /* 0x008fc20000010000 */
[-CC-:B------:R-:W-:Y:S01]  /*16db0*/  FFMA.FTZ R217, R101, R174.reuse, -R40.reuse ;  /* 0x000000ae65d97223 */ /* 0x180fe20000010828 */
[----:B------:R-:W-:-:S01]  /*16dc0*/  FFMA.FTZ R48, R103, R174, -R40 ;  /* 0x000000ae67307223 */ /* 0x000fc20000010828 */
[----:B------:R3:W-:Y:S04]  /*16dd0*/  @!P1 SYNCS.ARRIVE.TRANS64.RED.A1T0 RZ, [R37+URZ], RZ ;  /* 0x000000ff25ff99a7 */ /* 0x0007e8000810043f */
[----:B------:R-:W3:Y:S01]  /*16de0*/  MUFU.EX2 R50, R50 ;  /* 0x0000003200327308 */ /* 0x000ee20000000800 */
[----:B------:R-:W-:-:S01]  /*16df0*/  FADD.FTZ R60, R224, R53 ;  /* 0x00000035e03c7221 */ /* 0x000fc20000010000 */
[----:B------:R-:W-:-:S06]  /*16e00*/  FADD.FTZ R58, R38, R49 ;  /* 0x00000031263a7221 */ /* 0x000fcc0000010000 */
[----:B------:R-:W3:Y:S01]  /*16e10*/  MUFU.EX2 R226, R226 ;  /* 0x000000e200e27308 */ /* 0x000ee20000000800 */
[----:B------:R-:W-:-:S07]  /*16e20*/  FADD.FTZ R53, R27, R60 ;  /* 0x0000003c1b357221 */ /* 0x000fce0000010000 */
[----:B------:R-:W3:Y:S01]  /*16e30*/  MUFU.EX2 R227, R227 ;  /* 0x000000e300e37308 */ /* 0x000ee20000000800 */
[----:B----4-:R-:W-:-:S01]  /*16e40*/  FADD.FTZ R60, R20, R53 ;  /* 0x00000035143c7221 */ /* 0x010fc20000010000 */
[----:B0-----:R-:W-:-:S06]  /*16e50*/  FADD.FTZ R49, R25, R58 ;  /* 0x0000003a19317221 */ /* 0x001fcc0000010000 */
[----:B------:R-:W0:Y:S01]  /*16e60*/  MUFU.EX2 R44, R44 ;  /* 0x0000002c002c7308 */ /* 0x000e220000000800 */
[----:B-1----:R-:W-:-:S01]  /*16e70*/  FADD.FTZ R53, R35, R60 ;  /* 0x0000003c23357221 */ /* 0x002fc20000010000 */
[----:B---3--:R-:W-:-:S06]  /*16e80*/  FADD.FTZ R58, R50, R49 ;  /* 0x00000031323a7221 */ /* 0x008fcc0000010000 */
[----:B------:R-:W1:Y:S01]  /*16e90*/  MUFU.EX2 R29, R29 ;  /* 0x0000001d001d7308 */ /* 0x000e620000000800 */
[----:B------:R-:W-:-:S01]  /*16ea0*/  FFMA.FTZ R37, R55, R174, -R40 ;  /* 0x000000ae37257223 */ /* 0x000fc20000010828 */
[----:B------:R-:W-:-:S06]  /*16eb0*/  F2FP.SATFINITE.E4M3.F32.PACK_AB_MERGE_C R55, R12, R9, RZ ;  /* 0x000000090c37723e */ /* 0x000fcc00048070ff */
[----:B------:R-:W3:Y:S01]  /*16ec0*/  MUFU.EX2 R41, R41 ;  /* 0x0000002900297308 */ /* 0x000ee20000000800 */
[----:B------:R-:W-:-:S01]  /*16ed0*/  FADD.FTZ R60, R226, R53 ;  /* 0x00000035e23c7221 */ /* 0x000fc20000010000 */
[----:B------:R-:W-:-:S06]  /*16ee0*/  FADD.FTZ R9, R227, R58 ;  /* 0x0000003ae3097221 */ /* 0x000fcc0000010000 */
[----:B------:R-:W4:Y:S01]  /*16ef0*/  MUFU.EX2 R52, R52 ;  /* 0x0000003400347308 */ /* 0x000f220000000800 */
[----:B------:R-:W-:-:S01]  /*16f00*/  FFMA.FTZ R33, R77, R174, -R40 ;  /* 0x000000ae4d217223 */ /* 0x000fc20000010828 */
[----:B------:R-:W-:Y:S01]  /*16f10*/  FFMA.FTZ R30, R105, R174, -R8 ;  /* 0x000000ae691e7223 */ /* 0x000fe20000010808 */
[----:B------:R-:W-:Y:S01]  /*16f20*/  F2FP.SATFINITE.E4M3.F32.PACK_AB_MERGE_C R49, R21, R14, RZ ;  /* 0x0000000e1531723e */ /* 0x000fe200048070ff */
[----:B------:R-:W-:-:S04]  /*16f30*/  FADD.FTZ R21, R31, R60 ;  /* 0x0000003c1f157221 */ /* 0x000fc80000010000 */
[----:B------:R-:W4:Y:S01]  /*16f40*/  MUFU.EX2 R217, R217 ;  /* 0x000000d900d97308 */ /* 0x000f220000000800 */
[----:B0-----:R-:W-:-:S01]  /*16f50*/  FADD.FTZ R14, R44, R9 ;  /* 0x000000092c0e7221 */ /* 0x001fc20000010000 */
[----:B------:R-:W-:-:S06]  /*16f60*/  FFMA.FTZ R93, R51, R174, -R8 ;  /* 0x000000ae335d7223 */ /* 0x000fcc0000010808 */
[----:B------:R-:W0:Y:S01]  /*16f70*/  MUFU.EX2 R216, R216 ;  /* 0x000000d800d87308 */ /* 0x000e220000000800 */
[----:B------:R-:W-:Y:S01]  /*16f80*/  F2FP.SATFINITE.E4M3.F32.PACK_AB_MERGE_C R35, R35, R20, RZ ;  /* 0x000000142323723e */ /* 0x000fe200048070ff */
[----:B------:R-:W-:Y:S01]  /*16f90*/  FADD.FTZ R20, R24, R21 ;  /* 0x0000001518147221 */ /* 0x000fe20000010000 */
[----:B------:R-:W-:-:S05]  /*16fa0*/  F2FP.SATFINITE.E4M3.F32.PACK_AB_MERGE_C R42, R11, R42, RZ ;  /* 0x0000002a0b2a723e */ /* 0x000fca00048070ff */
[----:B------:R-:W2:Y:S01]  /*16fb0*/  MUFU.EX2 R48, R48 ;  /* 0x0000003000307308 */ /* 0x000ea20000000800 */
[----:B-1----:R-:W-:-:S01]  /*16fc0*/  FADD.FTZ R11, R29, R14 ;  /* 0x0000000e1d0b7221 */ /* 0x002fc20000010000 */
[----:B------:R-:W-:-:S06]  /*16fd0*/  FFMA.FTZ R219, R107, R174, -R40 ;  /* 0x000000ae6bdb7223 */ /* 0x000fcc0000010828 */
[----:B------:R-:W1:Y:S01]  /*16fe0*/  MUFU.EX2 R45, R45 ;  /* 0x0000002d002d7308 */ /* 0x000e620000000800 */
[----:B------:R-:W-:-:S01]  /*16ff0*/  FFMA.FTZ R218, R109, R174, -R8 ;  /* 0x000000ae6dda7223 */ /* 0x000fc20000010808 */
[C---:B---3--:R-:W-:Y:S01]  /*17000*/  F2FP.SATFINITE.E4M3.F32.PACK_AB_MERGE_C R21, R41.reuse, R24, RZ ;  /* 0x000000182915723e */ /* 0x048fe200048070ff */
[----:B------:R-:W-:-:S05]  /*17010*/  FADD.FTZ R41, R41, R20 ;  /* 0x0000001429297221 */ /* 0x000fca0000010000 */
[----:B------:R-:W3:Y:S01]  /*17020*/  MUFU.EX2 R33, R33 ;  /* 0x0000002100217308 */ /* 0x000ee20000000800 */
[----:B----4-:R-:W-:-:S01]  /*17030*/  FADD.FTZ R20, R52, R11 ;  /* 0x0000000b34147221 */ /* 0x010fc20000010000 */
[----:B------:R-:W-:-:S06]  /*17040*/  FFMA.FTZ R83, R111, R174, -R8 ;  /* 0x000000ae6f537223 */ /* 0x000fcc0000010808 */
[----:B------:R-:W4:Y:S01]  /*17050*/  MUFU.EX2 R30, R30 ;  /* 0x0000001e001e7308 */ /* 0x000f220000000800 */
[----:B------:R-:W-:-:S07]  /*17060*/  FADD.FTZ R11, R217, R20 ;  /* 0x00000014d90b7221 */ /* 0x000fce0000010000 */
[----:B------:R-:W4:Y:S01]  /*17070*/  MUFU.EX2 R54, R54 ;  /* 0x0000003600367308 */ /* 0x000f220000000800 */
[----:B------:R-:W-:-:S01]  /*17080*/  FFMA.FTZ R87, R121, R174, -R8 ;  /* 0x000000ae79577223 */ /* 0x000fc20000010808 */
[----:B------:R-:W-:-:S06]  /*17090*/  FFMA.FTZ R34, R123, R174, -R8 ;  /* 0x000000ae7b227223 */ /* 0x000fcc0000010808 */
[----:B------:R-:W4:Y:S01]  /*170a0*/  MUFU.EX2 R93, R93 ;  /* 0x0000005d005d7308 */ /* 0x000f220000000800 */
[----:B0-----:R-:W-:-:S01]  /*170b0*/  FADD.FTZ R24, R216, R41 ;  /* 0x00000029d8187221 */ /* 0x001fc20000010000 */
[----:B------:R-:W-:Y:S01]  /*170c0*/  FFMA.FTZ R56, R59, R174, -R40 ;  /* 0x000000ae3b387223 */ /* 0x000fe20000010828 */
[----:B------:R-:W-:-:S05]  /*170d0*/  F2FP.SATFINITE.E4M3.F32.PACK_AB_MERGE_C R46, R46, R15, RZ ;  /* 0x0000000f2e2e723e */ /* 0x000fca00048070ff */
[----:B------:R-:W0:Y:S01]  /*170e0*/  MUFU.EX2 R219, R219 ;  /* 0x000000db00db7308 */ /* 0x000e220000000800 */
[----:B--2---:R-:W-:-:S01]  /*170f0*/  FADD.FTZ R20, R48, R11 ;  /* 0x0000000b30147221 */ /* 0x004fc20000010000 */
[----:B-1----:R-:W-:-:S06]  /*17100*/  FADD.FTZ R15, R45, R24 ;  /* 0x000000182d0f7221 */ /* 0x002fcc0000010000 */
[----:B------:R-:W1:Y:S01]  /*17110*/  MUFU.EX2 R218, R218 ;  /* 0x000000da00da7308 */ /* 0x000e620000000800 */
[----:B------:R-:W-:Y:S01]  /*17120*/  F2FP.SATFINITE.E4M3.F32.PACK_AB_MERGE_C R228, R3, R228, R55 ;  /* 0x000000e403e4723e */ /* 0x000fe20004807037 */
[----:B---3--:R-:W-:Y:S01]  /*17130*/  FADD.FTZ R3, R33, R20 ;  /* 0x0000001421037221 */ /* 0x008fe20000010000 */
[----:B------:R-:W-:-:S05]  /*17140*/  FFMA.FTZ R71, R133, R174, -R8 ;  /* 0x000000ae85477223 */ /* 0x000fca0000010808 */
[----:B------:R-:W2:Y:S01]  /*17150*/  MUFU.EX2 R83, R83 ;  /* 0x0000005300537308 */ /* 0x000ea20000000800 */
[----:B------:R-:W-:-:S01]  /*17160*/  FFMA.FTZ R28, R129, R174, -R8 ;  /* 0x000000ae811c7223 */ /* 0x000fc20000010808 */
[----:B------:R-:W-:Y:S01]  /*17170*/  FFMA.FTZ R221, R113, R174, -R40 ;  /* 0x000000ae71dd7223 */ /* 0x000fe20000010828 */
[----:B----4-:R-:W-:-:S01]  /*17180*/  FADD.FTZ R24, R30, R15 ;  /* 0x0000000f1e187221 */ /* 0x010fc20000010000 */
[----:B------:R-:W-:-:S04]  /*17190*/  FFMA.FTZ R79, R131, R174, -R8 ;  /* 0x000000ae834f7223 */ /* 0x000fc80000010808 */
[----:B------:R-:W-:Y:S01]  /*171a0*/  MUFU.EX2 R87, R87 ;  /* 0x0000005700577308 */ /* 0x000fe20000000800 */
[C---:B------:R-:W-:Y:S01]  /*171b0*/  F2FP.SATFINITE.E4M3.F32.PACK_AB_MERGE_C R33, R54.reuse, R33, RZ ;  /* 0x000000213621723e */ /* 0x040fe200048070ff */
[----:B------:R-:W-:Y:S01]  /*171c0*/  FADD.FTZ R54, R54, R3 ;  /* 0x0000000336367221 */ /* 0x000fe20000010000 */
[----:B------:R-:W-:-:S05]  /*171d0*/  F2FP.SATFINITE.E4M3.F32.PACK_AB_MERGE_C R30, R93, R30, RZ ;  /* 0x0000001e5d1e723e */ /* 0x000fca00048070ff */
[----:B------:R-:W3:Y:S01]  /*171e0*/  MUFU.EX2 R34, R34 ;  /* 0x0000002200227308 */ /* 0x000ee20000000800 */
[----:B------:R-:W-:-:S01]  /*171f0*/  FFMA.FTZ R32, R125, R174, -R8 ;  /* 0x000000ae7d207223 */ /* 0x000fc20000010808 */
[----:B------:R-:W-:-:S06]  /*17200*/  FADD.FTZ R93, R93, R24 ;  /* 0x000000185d5d7221 */ /* 0x000fcc0000010000 */
[----:B------:R-:W4:Y:S01]  /*17210*/  MUFU.EX2 R37, R37 ;  /* 0x0000002500257308 */ /* 0x000f220000000800 */
[----:B------:R-:W-:-:S01]  /*17220*/  FFMA.FTZ R81, R81, R174, -R40 ;  /* 0x000000ae51517223 */ /* 0x000fc20000010828 */
[----:B------:R-:W-:-:S06]  /*17230*/  FFMA.FTZ R85, R85, R174, -R40 ;  /* 0x000000ae55557223 */ /* 0x000fcc0000010828 */
[----:B------:R-:W4:Y:S01]  /*17240*/  MUFU.EX2 R56, R56 ;  /* 0x0000003800387308 */ /* 0x000f220000000800 */
[----:B------:R-:W-:-:S01]  /*17250*/  FFMA.FTZ R39, R39, R174, -R40 ;  /* 0x000000ae27277223 */ /* 0x000fc20000010828 */
[----:B0-----:R-:W-:Y:S01]  /*17260*/  FADD.FTZ R3, R219, R54 ;  /* 0x00000036db037221 */ /* 0x001fe20000010000 */
[----:B-1----:R-:W-:-:S05]  /*17270*/  FADD.FTZ R20, R218, R93 ;  /* 0x0000005dda147221 */ /* 0x002fca0000010000 */
[----:B------:R-:W-:Y:S01]  /*17280*/  MUFU.EX2 R71, R71 ;  /* 0x0000004700477308 */ /* 0x000fe20000000800 */
[----:B------:R-:W-:-:S01]  /*17290*/  FADD.FTZ R24, R0, R3 ;  /* 0x0000000300187221 */ /* 0x000fc20000010000 */
[----:B--2---:R-:W-:-:S06]  /*172a0*/  FADD.FTZ R20, R83, R20 ;  /* 0x0000001453147221 */ /* 0x004fcc0000010000 */
[----:B------:R-:W0:Y:S08]  /*172b0*/  MUFU.EX2 R28, R28 ;  /* 0x0000001c001c7308 */ /* 0x000e300000000800 */
[----:B------:R-:W1:Y:S08]  /*172c0*/  MUFU.EX2 R221, R221 ;  /* 0x000000dd00dd7308 */ /* 0x000e700000000800 */
[----:B------:R-:W2:Y:S01]  /*172d0*/  MUFU.EX2 R79, R79 ;  /* 0x0000004f004f7308 */ /* 0x000ea20000000800 */
[----:B------:R-:W-:-:S01]  /*172e0*/  FFMA.FTZ R51, R127, R174, -R8 ;  /* 0x000000ae7f337223 */ /* 0x000fc20000010808 */
[-CC-:B------:R-:W-:Y:S01]  /*172f0*/  FFMA.FTZ R119, R119, R174.reuse, -R8.reuse ;  /* 0x000000ae77777223 */ /* 0x180fe20000010808 */
[----:B------:R-:W-:-:S05]  /*17300*/  FFMA.FTZ R47, R117, R174, -R8 ;  /* 0x000000ae752f7223 */ /* 0x000fca0000010808 */
[----:B------:R-:W2:Y:S01]  /*17310*/  MUFU.EX2 R32, R32 ;  /* 0x0000002000207308 */ /* 0x000ea20000000800 */
[----:B---3--:R-:W-:Y:S01]  /*17320*/  F2FP.SATFINITE.E4M3.F32.PACK_AB_MERGE_C R11, R34, R87, RZ ;  /* 0x00000057220b723e */ /* 0x008fe200048070ff */
[----:B----4-:R-:W-:-:S06]  /*17330*/  FADD.FTZ R3, R37, R24 ;  /* 0x0000001825037221 */ /* 0x010fcc0000010000 */
[----:B------:R-:W3:Y:S01]  /*17340*/  MUFU.EX2 R12, R81 ;  /* 0x00000051000c7308 */ /* 0x000ee20000000800 */
[----:B------:R-:W-:-:S01]  /*17350*/  FFMA.FTZ R8, R115, R174, -R8 ;  /* 0x000000ae73087223 */ /* 0x000fc20000010808 */
[----:B------:R-:W-:-:S06]  /*17360*/  FADD.FTZ R87, R87, R20 ;  /* 0x0000001457577221 */ /* 0x000fcc0000010000 */
[----:B------:R-:W-:Y:S01]  /*17370*/  MUFU.EX2 R9, R85 ;  /* 0x0000005500097308 */ /* 0x000fe20000000800 */
[----:B------:R-:W-:-:S07]  /*17380*/  FFMA.FTZ R43, R43, R174, -R40 ;  /* 0x000000ae2b2b7223 */ /* 0x000fce0000010828 */
[----:B------:R-:W4:Y:S01]  /*17390*/  MUFU.EX2 R14, R39 ;  /* 0x00000027000e7308 */ /* 0x000f220000000800 */
[C---:B------:R-:W-:Y:S01]  /*173a0*/  F2FP.SATFINITE.E4M3.F32.PACK_AB_MERGE_C R37, R56.reuse, R37, RZ ;  /* 0x000000253825723e */ /* 0x040fe200048070ff */
[----:B------:R-:W-:Y:S01]  /*173b0*/  FADD.FTZ R56, R56, R3 ;  /* 0x0000000338387221 */ /* 0x000fe20000010000 */
[----:B------:R-:W-:-:S01]  /*173c0*/  FADD.FTZ R34, R34, R87 ;  /* 0x0000005722227221 */ /* 0x000fc20000010000 */
[----:B------:R-:W-:Y:S01]  /*173d0*/  F2FP.SATFINITE.E4M3.F32.PACK_AB_MERGE_C R218, R83, R218, R11 ;  /* 0x000000da53da723e */ /* 0x000fe2000480700b */
[----:B------:R-:W-:-:S01]  /*173e0*/  FFMA.FTZ R63, R63, R174, -R40 ;  /* 0x000000ae3f3f7223 */ /* 0x000fc20000010828 */
[----:B0-----:R-:W-:Y:S01]  /*173f0*/  F2FP.SATFINITE.E4M3.F32.PACK_AB_MERGE_C R220, R28, R71, RZ ;  /* 0x000000471cdc723e */ /* 0x001fe200048070ff */
[----:B-1----:R-:W-:-:S01]  /*17400*/  FADD.FTZ R11, R221, R56 ;  /* 0x00000038dd0b7221 */ /* 0x002fc20000010000 */
[----:B------:R-:W-:Y:S01]  /*17410*/  MUFU.EX2 R47, R47 ;  /* 0x0000002f002f7308 */ /* 0x000fe20000000800 */
[----:B------:R-:W-:-:S01]  /*17420*/  FFMA.FTZ R67, R67, R174, -R40 ;  /* 0x000000ae43437223 */ /* 0x000fc20000010828 */
[----:B--2---:R-:W-:Y:S01]  /*17430*/  FADD.FTZ R3, R79, R34 ;  /* 0x000000224f037221 */ /* 0x004fe20000010000 */
[----:B------:R-:W-:-:S01]  /*17440*/  FFMA.FTZ R40, R91, R174, -R40 ;  /* 0x000000ae5b287223 */ /* 0x000fc20000010828 */
[----:B------:R-:W-:-:S04]  /*17450*/  F2FP.SATFINITE.E4M3.F32.PACK_AB_MERGE_C R229, R10, R229, R42 ;  /* 0x000000e50ae5723e */ /* 0x000fc8000480702a */
[----:B------:R-:W0:Y:S01]  /*17460*/  MUFU.EX2 R8, R8 ;  /* 0x0000000800087308 */ /* 0x000e220000000800 */
[----:B------:R-:W-:Y:S01]  /*17470*/  F2FP.SATFINITE.E4M3.F32.PACK_AB_MERGE_C R220, R32, R79, R220 ;  /* 0x0000004f20dc723e */ /* 0x000fe200048070dc */
[----:B---3--:R-:W-:Y:S01]  /*17480*/  FADD.FTZ R20, R12, R11 ;  /* 0x0000000b0c147221 */ /* 0x008fe20000010000 */
[----:B------:R-:W-:-:S05]  /*17490*/  FADD.FTZ R32, R32, R3 ;  /* 0x0000000320207221 */ /* 0x000fca0000010000 */
[----:B------:R-:W1:Y:S01]  /*174a0*/  MUFU.EX2 R51, R51 ;  /* 0x0000003300337308 */ /* 0x000e620000000800 */
[----:B----4-:R-:W-:-:S07]  /*174b0*/  F2FP.SATFINITE.E4M3.F32.PACK_AB_MERGE_C R11, R14, R9, RZ ;  /* 0x000000090e0b723e */ /* 0x010fce00048070ff */
[----:B------:R-:W2:Y:S01]  /*174c0*/  MUFU.EX2 R43, R43 ;  /* 0x0000002b002b7308 */ /* 0x000ea20000000800 */
[----:B------:R-:W-:-:S01]  /*174d0*/  FADD.FTZ R71, R71, R32 ;  /* 0x0000002047477221 */ /* 0x000fc20000010000 */
[----:B------:R-:W-:-:S06]  /*174e0*/  FADD.FTZ R3, R9, R20 ;  /* 0x0000001409037221 */ /* 0x000fcc0000010000 */
[----:B------:R-:W-:Y:S01]  /*174f0*/  MUFU.EX2 R26, R119 ;  /* 0x00000077001a7308 */ /* 0x000fe20000000800 */
[----:B------:R-:W-:Y:S01]  /*17500*/  F2FP.SATFINITE.E4M3.F32.PACK_AB_MERGE_C R221, R12, R221, R11 ;  /* 0x000000dd0cdd723e */ /* 0x000fe2000480700b */
[----:B------:R-:W-:-:S06]  /*17510*/  VIADD R12, R118, 0xfffffffe ;  /* 0xfffffffe760c7836 */ /* 0x000fcc0000000000 */
[----:B------:R-:W3:Y:S01]  /*17520*/  MUFU.EX2 R10, R63 ;  /* 0x0000003f000a7308 */ /* 0x000ee20000000800 */
[----:B------:R-:W-:-:S01]  /*17530*/  FADD.FTZ R28, R28, R71 ;  /* 0x000000471c1c7221 */ /* 0x000fc20000010000 */
[----:B------:R-:W-:-:S06]  /*17540*/  FADD.FTZ R14, R14, R3 ;  /* 0x000000030e0e7221 */ /* 0x000fcc0000010000 */
[----:B------:R-:W4:Y:S01]  /*17550*/  MUFU.EX2 R67, R67 ;  /* 0x0000004300437308 */ /* 0x000f220000000800 */
[----:B------:R-:W-:-:S07]  /*17560*/  ISETP.GE.AND P1, PT, R12, R61, PT ;  /* 0x0000003d0c00720c */ /* 0x000fce0003f26270 */
[----:B------:R-:W4:Y:S01]  /*17570*/  MUFU.EX2 R40, R40 ;  /* 0x0000002800287308 */ /* 0x000f220000000800 */
[----:B0-----:R-:W-:Y:S01]  /*17580*/  F2FP.SATFINITE.E4M3.F32.PACK_AB_MERGE_C R222, R8, R47, RZ ;  /* 0x0000002f08de723e */ /* 0x001fe200048070ff */
[----:B-1----:R-:W-:Y:S01]  /*17590*/  FADD.FTZ R3, R51, R28 ;  /* 0x0000001c33037221 */ /* 0x002fe20000010000 */
[----:B--2---:R-:W-:-:S01]  /*175a0*/  FADD.FTZ R9, R43, R14 ;  /* 0x0000000e2b097221 */ /* 0x004fc20000010000 */
[----:B------:R-:W-:Y:S02]  /*175b0*/  F2FP.SATFINITE.E4M3.F32.PACK_AB_MERGE_C R25, R50, R25, RZ ;  /* 0x000000193219723e */ /* 0x000fe400048070ff */
[----:B------:R-:W-:Y:S01]  /*175c0*/  F2FP.SATFINITE.E4M3.F32.PACK_AB_MERGE_C R219, R0, R219, R37 ;  /* 0x000000db00db723e */ /* 0x000fe20004807025 */
[----:B---3--:R-:W-:Y:S01]  /*175d0*/  FADD.FTZ R0, R10, R9 ;  /* 0x000000090a007221 */ /* 0x008fe20000010000 */
[C---:B------:R-:W-:Y:S01]  /*175e0*/  F2FP.SATFINITE.E4M3.F32.PACK_AB_MERGE_C R222, R26.reuse, R51, R222 ;  /* 0x000000331ade723e */ /* 0x040fe200048070de */
[----:B------:R-:W-:Y:S01]  /*175f0*/  FADD.FTZ R26, R26, R3 ;  /* 0x000000031a1a7221 */ /* 0x000fe20000010000 */
[----:B------:R-:W-:Y:S01]  /*17600*/  F2FP.SATFINITE.E4M3.F32.PACK_AB_MERGE_C R225, R38, R225, R25 ;  /* 0x000000e126e1723e */ /* 0x000fe20004807019 */
[----:B----4-:R-:W-:Y:S01]  /*17610*/  FADD.FTZ R3, R67, R0 ;  /* 0x0000000043037221 */ /* 0x010fe20000010000 */
[----:B------:R-:W-:Y:S01]  /*17620*/  F2FP.SATFINITE.E4M3.F32.PACK_AB_MERGE_C R29, R52, R29, RZ ;  /* 0x0000001d341d723e */ /* 0x000fe200048070ff */
[----:B------:R-:W-:Y:S01]  /*17630*/  FADD.FTZ R47, R47, R26 ;  /* 0x0000001a2f2f7221 */ /* 0x000fe20000010000 */
[----:B------:R-:W-:-:S02]  /*17640*/  MOV R25, RZ ;  /* 0x000000ff00197202 */ /* 0x000fc40000000f00 */
[----:B------:R-:W-:Y:S01]  /*17650*/  F2FP.SATFINITE.E4M3.F32.PACK_AB_MERGE_C R223, R40, R67, RZ ;  /* 0x0000004328df723e */ /* 0x000fe200048070ff */
[----:B------:R-:W-:-:S01]  /*17660*/  FADD.FTZ R0, R8, R47 ;  /* 0x0000002f08007221 */ /* 0x000fc20000010000 */
[----:B------:R-:W-:Y:S01]  /*17670*/  F2FP.SATFINITE.E4M3.F32.PACK_AB_MERGE_C R230, R13, R230, R49 ;  /* 0x000000e60de6723e */ /* 0x000fe20004807031 */
[----:B------:R-:W-:-:S01]  /*17680*/  FADD.FTZ R3, R40, R3 ;  /* 0x0000000328037221 */ /* 0x000fc20000010000 */
[----:B------:R-:W-:Y:S01]  /*17690*/  F2FP.SATFINITE.E4M3.F32.PACK_AB_MERGE_C R224, R27, R224, R35 ;  /* 0x000000e01be0723e */ /* 0x000fe20004807023 */
[----:B------:R-:W-:Y:S01]  /*176a0*/  IMAD.MOV.U32 R24, RZ, RZ, R25 ;  /* 0x000000ffff187224 */ /* 0x000fe200078e0019 */
[----:B------:R-:W-:Y:S01]  /*176b0*/  F2FP.SATFINITE.E4M3.F32.PACK_AB_MERGE_C R226, R31, R226, R21 ;  /* 0x000000e21fe2723e */ /* 0x000fe20004807015 */
[--C-:B------:R-:W-:Y:S01]  /*176c0*/  IMAD.MOV.U32 R27, RZ, RZ, R25.reuse ;  /* 0x000000ffff1b7224 */ /* 0x100fe200078e0019 */
[----:B------:R-:W-:Y:S01]  /*176d0*/  F2FP.SATFINITE.E4M3.F32.PACK_AB_MERGE_C R216, R45, R216, R30 ;  /* 0x000000d82dd8723e */ /* 0x000fe2000480701e */
[--C-:B------:R-:W-:Y:S01]  /*176e0*/  IMAD.MOV.U32 R26, RZ, RZ, R25.reuse ;  /* 0x000000ffff1a7224 */ /* 0x100fe200078e0019 */
[----:B------:R-:W-:Y:S01]  /*176f0*/  F2FP.SATFINITE.E4M3.F32.PACK_AB_MERGE_C R231, R36, R231, R46 ;  /* 0x000000e724e7723e */ /* 0x000fe2000480702e */
[----:B------:R-:W-:Y:S01]  /*17700*/  IMAD.MOV.U32 R31, RZ, RZ, R25 ;  /* 0x000000ffff1f7224 */ /* 0x000fe200078e0019 */
[----:B------:R-:W-:Y:S01]  /*17710*/  F2FP.SATFINITE.E4M3.F32.PACK_AB_MERGE_C R227, R44, R227, R29 ;  /* 0x000000e32ce3723e */ /* 0x000fe2000480701d */
[----:B------:R-:W-:Y:S01]  /*17720*/  IMAD.MOV.U32 R29, RZ, RZ, R25 ;  /* 0x000000ffff1d7224 */ /* 0x000fe200078e0019 */
[----:B------:R-:W-:Y:S01]  /*17730*/  F2FP.SATFINITE.E4M3.F32.PACK_AB_MERGE_C R217, R48, R217, R33 ;  /* 0x000000d930d9723e */ /* 0x000fe20004807021 */
[----:B------:R-:W-:Y:S01]  /*17740*/  IMAD.MOV.U32 R30, RZ, RZ, R25 ;  /* 0x000000ffff1e7224 */ /* 0x000fe200078e0019 */
[----:B------:R-:W-:Y:S01]  /*17750*/  F2FP.SATFINITE.E4M3.F32.PACK_AB_MERGE_C R223, R10, R43, R223 ;  /* 0x0000002b0adf723e */ /* 0x000fe200048070df */
[--C-:B------:R-:W-:Y:S01]  /*17760*/  IMAD.MOV.U32 R33, RZ, RZ, R25.reuse ;  /* 0x000000ffff217224 */ /* 0x100fe200078e0019 */
[-C--:B------:R-:W-:Y:S01]  /*17770*/  MOV R28, R25.reuse ;  /* 0x00000019001c7202 */ /* 0x080fe20000000f00 */
        /* <DEDUP_REMOVED lines=53> */
[----:B------:R-:W-:Y:S01]  /*17ad0*/  MOV R150, R25 ;  /* 0x0000001900967202 */ /* 0x000fe20000000f00 */
        /* <DEDUP_REMOVED lines=65> */
[----:B------:R-:W-:Y:S06]  /*17ef0*/  @!P1 BRA `(.L_x_486) ;  /* 0x0000003000f49947 */ /* 0x000fec0003800000 */
[----:B------:R-:W-:Y:S01]  /*17f00*/  IMAD.MOV.U32 R13, RZ, RZ, R203 ;  /* 0x000000ffff0d7224 */ /* 0x000fe200078e00cb */
[----:B------:R-:W-:Y:S01]  /*17f10*/  MOV R15, R152 ;  /* 0x00000098000f7202 */ /* 0x000fe20000000f00 */
[----:B------:R-:W-:Y:S01]  /*17f20*/  IMAD.MOV.U32 R14, RZ, RZ, R175 ;  /* 0x000000ffff0e7224 */ /* 0x000fe200078e00af */
[----:B------:R-:W-:Y:S01]  /*17f30*/  CS2R R150, SRZ ;  /* 0x0000000000967805 */ /* 0x000fe2000001ff00 */
[----:B------:R-:W-:Y:S01]  /*17f40*/  IMAD.MOV.U32 R8, RZ, RZ, R235 ;  /* 0x000000ffff087224 */ /* 0x000fe200078e00eb */
        /* <DEDUP_REMOVED lines=62> */
[----:B------:R-:W-:-:S07]  /*18330*/  CS2R R24, SRZ ;  /* 0x0000000000187805 */ /* 0x000fce000001ff00 */
.L_x_497:
[----:B------:R-:W2:Y:S01]  /*18340*/  LDL R9, [R1+0x30] ;  /* 0x0000300001097983 */ /* 0x000ea20000100800 */
[----:B------:R-:W-:Y:S01]  /*18350*/  ISETP.NE.AND P1, PT, R15, 0x1, PT ;  /* 0x000000010f00780c */ /* 0x000fe20003f25270 */
[----:B------:R-:W-:Y:S05]  /*18360*/  YIELD ;  /* 0x0000000000007946 */ /* 0x000fea0003800000 */
[----:B------:R-:W-:-:S04]  /*18370*/  SEL R235, RZ, 0x1, P1 ;  /* 0x00000001ffeb7807 */ /* 0x000fc80000800000 */
[----:B------:R-:W-:Y:S02]  /*18380*/  LOP3.LUT R235, R8, R235, RZ, 0x3c, !PT ;  /* 0x000000eb08eb7212 */ /* 0x000fe400078e3cff */
[----:B--2---:R-:W-:-:S13]  /*18390*/  ISETP.NE.AND P1, PT, R9, RZ, PT ;  /* 0x000000ff0900720c */ /* 0x004fda0003f25270 */
[----:B------:R-:W-:Y:S05]  /*183a0*/  @P1 BRA `(.L_x_487) ;  /* 0x00000000003c1947 */ /* 0x000fea0003800000 */
[----:B------:R-:W-:Y:S05]  /*183b0*/  @!P0 BRA `(.L_x_488) ;  /* 0x0000000000048947 */ /* 0x000fea0003800000 */
[----:B------:R-:W-:Y:S01]  /*183c0*/  BPT.TRAP 0x1 ;  /* 0x000000040000795c */ /* 0x000fe20000300000 */
.L_x_488:
[----:B------:R-:W-:Y:S01]  /*183d0*/  VIADD R9, R15, 0x1 ;  /* 0x000000010f097836 */ /* 0x000fe20000000000 */
[----:B------:R-:W-:-:S04]  /*183e0*/  SHF.L.U32 R10, R235, 0x1f, RZ ;  /* 0x0000001feb0a7819 */ /* 0x000fc800000006ff */
[----:B------:R-:W-:-:S04]  /*183f0*/  ISETP.NE.AND P2, PT, R9, 0x2, PT ;  /* 0x000000020900780c */ /* 0x000fc80003f45270 */
[----:B------:R-:W-:-:S05]  /*18400*/  SEL R9, R9, RZ, P2 ;  /* 0x000000ff09097207 */ /* 0x000fca0001000000 */
[----:B------:R-:W-:-:S04]  /*18410*/  IMAD R9, R9, 0x8, R22 ;  /* 0x0000000809097824 */ /* 0x000fc800078e0216 */
[----:B------:R0:W1:Y:S01]  /*18420*/  SYNCS.PHASECHK.TRANS64.TRYWAIT P2, [R9+URZ+0x38830], R10 ;  /* 0x0388300a090075a7 */ /* 0x000062000804017f */
[----:B------:R-:W-:Y:S05]  /*18430*/  @!P0 BRA `(.L_x_489) ;  /* 0x0000000000048947 */ /* 0x000fea0003800000 */
[----:B------:R-:W-:Y:S01]  /*18440*/  BPT.TRAP 0x1 ;  /* 0x000000040000795c */ /* 0x000fe20000300000 */
.L_x_489:
[----:B------:R-:W-:Y:S04]  /*18450*/  BSSY B0, `(.L_x_487) ;  /* 0x0000004000007945 */ /* 0x000fe80003800000 */
[----:B-1----:R-:W-:Y:S05]  /*18460*/  @P2 BRA `(.L_x_490) ;  /* 0x0000000000082947 */ /* 0x002fea0003800000 */
[----:B------:R-:W1:Y:S02]  /*18470*/  SYNCS.PHASECHK.TRANS64.TRYWAIT P2, [R9+URZ+0x38830], R10 ;  /* 0x0388300a090075a7 */ /* 0x000e64000804017f */
[----:B-1----:R-:W-:Y:S05]  /*18480*/  @!P2 BRA `(.L_x_491) ;  /* 0x000001340018a947 */ /* 0x002fea0003800000 */
.L_x_490:
[----:B------:R-:W-:Y:S05]  /*18490*/  BSYNC B0 ;  /* 0x0000000000007941 */ /* 0x000fea0003800000 */
.L_x_487:
[----:B01----:R-:W2:Y:S01]  /*184a0*/  LDL R10, [R1+0x44] ;  /* 0x00004400010a7983 */ /* 0x003ea20000100800 */
[----:B------:R-:W-:-:S03]  /*184b0*/  VIADD R20, R15, 0x1 ;  /* 0x000000010f147836 */ /* 0x000fc60000000000 */
[----:B------:R0:W-:Y:S02]  /*184c0*/  STL.64 [R1+0x1c0], R18 ;  /* 0x0001c01201007387 */ /* 0x0001e40000100a00 */
[C---:B------:R-:W-:Y:S02]  /*184d0*/  ISETP.NE.AND P2, PT, R20.reuse, 0x2, PT ;  /* 0x000000021400780c */ /* 0x040fe40003f45270 */
[----:B------:R1:W-:Y:S02]  /*184e0*/  STL.64 [R1+0x1b8], R16 ;  /* 0x0001b81001007387 */ /* 0x0003e40000100a00 */
[----:B------:R-:W-:Y:S02]  /*184f0*/  SEL R20, R20, RZ, P2 ;  /* 0x000000ff14147207 */ /* 0x000fe40001000000 */
[----:B------:R3:W-:Y:S04]  /*18500*/  STL.64 [R1+0x1b0], R12 ;  /* 0x0001b00c01007387 */ /* 0x0007e80000100a00 */
[----:B------:R4:W-:Y:S04]  /*18510*/  STL.64 [R1+0x1a8], R2 ;  /* 0x0001a80201007387 */ /* 0x0009e80000100a00 */
[----:B0-----:R-:W2:Y:S04]  /*18520*/  LDL.64 R18, [R1+0x28] ;  /* 0x0000280001127983 */ /* 0x001ea80000100a00 */
[----:B-1----:R-:W2:Y:S01]  /*18530*/  LDL.64 R16, [R1+0x20] ;  /* 0x0000200001107983 */ /* 0x002ea20000100a00 */
[----:B------:R-:W0:Y:S01]  /*18540*/  S2R R9, SR_TID.X ;  /* 0x0000000000097919 */ /* 0x000e220000002100 */
[----:B------:R-:W-:Y:S05]  /*18550*/  WARPSYNC.ALL ;  /* 0x0000000000007948 */ /* 0x000fea0003800000 */
[----:B------:R-:W-:Y:S01]  /*18560*/  MOV R11, 0x40000040 ;  /* 0x40000040000b7802 */ /* 0x000fe20000000f00 */
[----:B------:R-:W-:Y:S01]  /*18570*/  IMAD.MOV.U32 R155, RZ, RZ, 0x40000040 ;  /* 0x40000040ff9b7424 */ /* 0x000fe200078e00ff */
[----:B------:R-:W-:Y:S01]  /*18580*/  MOV R157, 0x40000040 ;  /* 0x40000040009d7802 */ /* 0x000fe20000000f00 */
[----:B------:R-:W-:Y:S01]  /*18590*/  IMAD.MOV.U32 R153, RZ, RZ, 0x40000040 ;  /* 0x40000040ff997424 */ /* 0x000fe200078e00ff */
[----:B---3--:R-:W3:Y:S04]  /*185a0*/  LDL.64 R12, [R1+0x18] ;  /* 0x00001800010c7983 */ /* 0x008ee80000100a00 */
[----:B----4-:R-:W4:Y:S01]  /*185b0*/  LDL.64 R2, [R1+0x8] ;  /* 0x0000080001027983 */ /* 0x010f220000100a00 */
[----:B0-----:R-:W-:-:S04]  /*185c0*/  SHF.R.U32.HI R9, RZ, 0x7, R9 ;  /* 0x00000007ff097819 */ /* 0x001fc80000011609 */
[----:B------:R-:W-:Y:S02]  /*185d0*/  IADD3 R9, R9, 0x8, RZ ;  /* 0x0000000809097810 */ /* 0x000fe40007ffe0ff */
[----:B------:R-:W-:Y:S02]  /*185e0*/  R2UR UR7, R11 ;  /* 0x000000000b0772ca */ /* 0x000fe400000e0000 */
[----:B------:R-:W-:Y:S02]  /*185f0*/  R2UR UR4, R4 ;  /* 0x00000000040472ca */ /* 0x000fe400000e0000 */
[----:B------:R-:W-:Y:S02]  /*18600*/  R2UR UR5, R5 ;  /* 0x00000000050572ca */ /* 0x000fe400000e0000 */
[----:B------:R-:W-:Y:S02]  /*18610*/  R2UR UR11, R155 ;  /* 0x000000009b0b72ca */ /* 0x000fe400000e0000 */
[----:B------:R-:W-:-:S02]  /*18620*/  R2UR UR15, R153 ;  /* 0x00000000990f72ca */ /* 0x000fc400000e0000 */
[----:B------:R-:W-:Y:S02]  /*18630*/  R2UR UR19, R155 ;  /* 0x000000009b1372ca */ /* 0x000fe400000e0000 */
[----:B------:R-:W-:Y:S02]  /*18640*/  R2UR UR23, R153 ;  /* 0x00000000991772ca */ /* 0x000fe400000e0000 */
[----:B------:R-:W-:Y:S02]  /*18650*/  R2UR UR27, R155 ;  /* 0x000000009b1b72ca */ /* 0x000fe400000e0000 */
[----:B------:R-:W-:Y:S01]  /*18660*/  R2UR UR31, R157 ;  /* 0x000000009d1f72ca */ /* 0x000fe200000e0000 */
[----:B------:R0:W-:Y:S01]  /*18670*/  BAR.SYNC.DEFER_BLOCKING R9, 0x100 ;  /* 0x000400090000751d */ /* 0x0001e20000010000 */
[----:B--2---:R-:W-:-:S04]  /*18680*/  IMAD R10, R20, 0x800, R10 ;  /* 0x00000800140a7824 */ /* 0x004fc800078e020a */
[C---:B------:R-:W-:Y:S02]  /*18690*/  VIADD R154, R10.reuse, 0x2 ;  /* 0x000000020a9a7836 */ /* 0x040fe40000000000 */
[----:B------:R-:W-:-:S03]  /*186a0*/  VIADD R152, R10, 0x4 ;  /* 0x000000040a987836 */ /* 0x000fc60000000000 */
[----:B------:R-:W-:Y:S01]  /*186b0*/  R2UR UR10, R154 ;  /* 0x000000009a0a72ca */ /* 0x000fe200000e0000 */
[C---:B------:R-:W-:Y:S01]  /*186c0*/  VIADD R154, R10.reuse, 0x6 ;  /* 0x000000060a9a7836 */ /* 0x040fe20000000000 */
[C---:B------:R-:W-:Y:S01]  /*186d0*/  R2UR UR6, R10.reuse ;  /* 0x000000000a0672ca */ /* 0x040fe200000e0000 */
[----:B------:R-:W-:Y:S01]  /*186e0*/  VIADD R156, R10, 0x404 ;  /* 0x000004040a9c7836 */ /* 0x000fe20000000000 */
[----:B------:R-:W-:Y:S02]  /*186f0*/  R2UR UR14, R152 ;  /* 0x00000000980e72ca */ /* 0x000fe400000e0000 */
[----:B------:R-:W-:Y:S01]  /*18700*/  R2UR UR18, R154 ;  /* 0x000000009a1272ca */ /* 0x000fe200000e0000 */
[C---:B------:R-:W-:Y:S01]  /*18710*/  VIADD R154, R10.reuse, 0x402 ;  /* 0x000004020a9a7836 */ /* 0x040fe20000000000 */
[----:B------:R-:W-:Y:S02]  /*18720*/  IADD3 R152, R10, 0x400, RZ ;  /* 0x000004000a987810 */ /* 0x000fe40007ffe0ff */
[----:B------:R-:W-:-:S02]  /*18730*/  R2UR UR30, R156 ;  /* 0x000000009c1e72ca */ /* 0x000fc400000e0000 */
[----:B------:R-:W-:Y:S02]  /*18740*/  R2UR UR22, R152 ;  /* 0x00000000981672ca */ /* 0x000fe400000e0000 */
[----:B------:R-:W-:Y:S02]  /*18750*/  R2UR UR26, R154 ;  /* 0x000000009a1a72ca */ /* 0x000fe400000e0000 */
[----:B------:R-:W-:-:S06]  /*18760*/  WARPGROUP.ARRIVE ;  /* 0x00000000000079c5 */ /* 0x000fcc0000000000 */
[----:B------:R-:W-:Y:S01]  /*18770*/  QGMMA.64x128x32.F32.E4M3.E4M3 R152, gdesc[UR4], RZ, !UPT, gsb0 ;  /* 0x01e00000049879f3 */ /* 0x000fe2000c0008ff */
[----:B------:R-:W-:Y:S02]  /*18780*/  R2UR UR8, R18 ;  /* 0x00000000120872ca */ /* 0x000fe400000e0000 */
[----:B------:R-:W-:Y:S02]  /*18790*/  R2UR UR9, R19 ;  /* 0x00000000130972ca */ /* 0x000fe400000e0000 */
[----:B------:R-:W-:Y:S02]  /*187a0*/  R2UR UR12, R16 ;  /* 0x00000000100c72ca */ /* 0x000fe400000e0000 */
[----:B------:R-:W-:Y:S01]  /*187b0*/  R2UR UR13, R17 ;  /* 0x00000000110d72ca */ /* 0x000fe200000e0000 */
[----:B------:R-:W-:Y:S02]  /*187c0*/  WARPGROUP.DEPBAR.LE gsb0, 0x0 ;  /* 0x00008000000079c5 */ /* 0x000fe40000010000 */
[----:B------:R-:W-:-:S06]  /*187d0*/  WARPGROUP.ARRIVE ;  /* 0x00000000000079c5 */ /* 0x000fcc0000000000 */
[----:B------:R-:W-:Y:S01]  /*187e0*/  QGMMA.64x128x32.F32.E4M3.E4M3 R152, gdesc[UR8], R152, gsb0 ;  /* 0x01e00000089879f3 */ /* 0x000fe20008000898 */
[----:B------:R-:W-:Y:S01]  /*187f0*/  VIADD R10, R10, 0x406 ;  /* 0x000004060a0a7836 */ /* 0x000fe20000000000 */
[----:B------:R-:W-:-:S04]  /*18800*/  R2UR UR35, R11 ;  /* 0x000000000b2372ca */ /* 0x000fc800000e0000 */
[----:B------:R-:W-:Y:S02]  /*18810*/  R2UR UR34, R10 ;  /* 0x000000000a2272ca */ /* 0x000fe400000e0000 */
[----:B------:R-:W2:Y:S01]  /*18820*/  LDL.64 R10, [R1] ;  /* 0x00000000010a7983 */ /* 0x000ea20000100a00 */
[----:B---3--:R-:W-:Y:S02]  /*18830*/  R2UR UR16, R12 ;  /* 0x000000000c1072ca */ /* 0x008fe400000e0000 */
[----:B------:R-:W-:Y:S01]  /*18840*/  R2UR UR17, R13 ;  /* 0x000000000d1172ca */ /* 0x000fe200000e0000 */
[----:B------:R0:W5:Y:S01]  /*18850*/  LDL.LU.64 R18, [R1+0x1c0] ;  /* 0x0001c00001127983 */ /* 0x0001620000300a00 */
[----:B----4-:R-:W-:Y:S02]  /*18860*/  R2UR UR20, R2 ;  /* 0x00000000021472ca */ /* 0x010fe400000e0000 */
[----:B------:R-:W-:Y:S01]  /*18870*/  R2UR UR21, R3 ;  /* 0x00000000031572ca */ /* 0x000fe200000e0000 */
[----:B------:R0:W5:Y:S04]  /*18880*/  LDL.LU.64 R16, [R1+0x1b8] ;  /* 0x0001b80001107983 */ /* 0x0001680000300a00 */
[----:B------:R0:W5:Y:S04]  /*18890*/  LDL.LU.64 R12, [R1+0x1b0] ;  /* 0x0001b000010c7983 */ /* 0x0001680000300a00 */
[----:B------:R0:W5:Y:S01]  /*188a0*/  LDL.LU.64 R2, [R1+0x1a8] ;  /* 0x0001a80001027983 */ /* 0x0001620000300a00 */
[----:B------:R-:W-:-:S02]  /*188b0*/  WARPGROUP.DEPBAR.LE gsb0, 0x0 ;  /* 0x00008000000079c5 */ /* 0x000fc40000010000 */
[----:B------:R-:W-:-:S06]  /*188c0*/  WARPGROUP.ARRIVE ;  /* 0x00000000000079c5 */ /* 0x000fcc0000000000 */
[----:B------:R-:W-:Y:S03]  /*188d0*/  QGMMA.64x128x32.F32.E4M3.E4M3 R152, gdesc[UR12], R152, gsb0 ;  /* 0x01e000000c9879f3 */ /* 0x000fe60008000898 */
[----:B------:R-:W-:Y:S02]  /*188e0*/  WARPGROUP.DEPBAR.LE gsb0, 0x0 ;  /* 0x00008000000079c5 */ /* 0x000fe40000010000 */
[----:B------:R-:W-:-:S07]  /*188f0*/  WARPGROUP.ARRIVE ;  /* 0x00000000000079c5 */ /* 0x000fce0000000000 */
[----:B------:R-:W-:Y:S01]  /*18900*/  QGMMA.64x128x32.F32.E4M3.E4M3 R152, gdesc[UR16], R152, gsb0 ;  /* 0x01e00000109879f3 */ /* 0x000fe20008000898 */
[----:B--2---:R-:W-:Y:S02]  /*18910*/  R2UR UR24, R10 ;  /* 0x000000000a1872ca */ /* 0x004fe400000e0000 */
[----:B------:R-:W-:Y:S02]  /*18920*/  WARPGROUP.DEPBAR.LE gsb0, 0x0 ;  /* 0x00008000000079c5 */ /* 0x000fe40000010000 */
[----:B------:R-:W-:-:S07]  /*18930*/  WARPGROUP.ARRIVE ;  /* 0x00000000000079c5 */ /* 0x000fce0000000000 */
[----:B------:R-:W-:Y:S01]  /*18940*/  QGMMA.64x128x32.F32.E4M3.E4M3 R152, gdesc[UR20], R152, gsb0 ;  /* 0x01e00000149879f3 */ /* 0x000fe20008000898 */
[----:B------:R-:W-:Y:S02]  /*18950*/  R2UR UR25, R11 ;  /* 0x000000000b1972ca */ /* 0x000fe400000e0000 */
[----:B------:R-:W-:Y:S02]  /*18960*/  R2UR UR28, R236 ;  /* 0x00000000ec1c72ca */ /* 0x000fe400000e0000 */
[----:B------:R-:W-:Y:S01]  /*18970*/  R2UR UR29, R237 ;  /* 0x00000000ed1d72ca */ /* 0x000fe200000e0000 */
[----:B------:R-:W-:Y:S02]  /*18980*/  WARPGROUP.DEPBAR.LE gsb0, 0x0 ;  /* 0x00008000000079c5 */ /* 0x000fe40000010000 */
[----:B------:R-:W-:-:S06]  /*18990*/  WARPGROUP.ARRIVE ;  /* 0x00000000000079c5 */ /* 0x000fcc0000000000 */
[----:B------:R-:W-:Y:S01]  /*189a0*/  QGMMA.64x128x32.F32.E4M3.E4M3 R152, gdesc[UR24], R152, gsb0 ;  /* 0x01e00000189879f3 */ /* 0x000fe20008000898 */
[----:B------:R-:W-:Y:S02]  /*189b0*/  R2UR UR32, R6 ;  /* 0x00000000062072ca */ /* 0x000fe400000e0000 */
[----:B------:R-:W-:Y:S01]  /*189c0*/  R2UR UR33, R7 ;  /* 0x00000000072172ca */ /* 0x000fe200000e0000 */
[----:B------:R-:W-:Y:S02]  /*189d0*/  WARPGROUP.DEPBAR.LE gsb0, 0x0 ;  /* 0x00008000000079c5 */ /* 0x000fe40000010000 */
[----:B------:R-:W-:-:S06]  /*189e0*/  WARPGROUP.ARRIVE ;  /* 0x00000000000079c5 */ /* 0x000fcc0000000000 */
        /* <DEDUP_REMOVED lines=8> */
.L_x_493:
[----:B------:R-:W-:Y:S01]  /*18a70*/  SHF.L.U32 R8, R8, 0x1f, RZ ;  /* 0x0000001f08087819 */ /* 0x000fe200000006ff */
[----:B------:R-:W-:-:S04]  /*18a80*/  IMAD R9, R15, 0x8, R22 ;  /* 0x000000080f097824 */ /* 0x000fc800078e0216 */
[----:B------:R0:W1:Y:S01]  /*18a90*/  SYNCS.PHASECHK.TRANS64.TRYWAIT P1, [R9+URZ+0x38850], R8 ;  /* 0x03885008090075a7 */ /* 0x000062000802017f */
[----:B------:R-:W-:Y:S05]  /*18aa0*/  @!P0 BRA `(.L_x_494) ;  /* 0x0000000000048947 */ /* 0x000fea0003800000 */
[----:B------:R-:W-:Y:S01]  /*18ab0*/  BPT.TRAP 0x1 ;  /* 0x000000040000795c */ /* 0x000fe20000300000 */
.L_x_494:
[----:B-1----:R-:W-:Y:S05]  /*18ac0*/  @P1 BRA `(.L_x_492) ;  /* 0x0000000000081947 */ /* 0x002fea0003800000 */
[----:B------:R-:W1:Y:S02]  /*18ad0*/  SYNCS.PHASECHK.TRANS64.TRYWAIT P1, [R9+URZ+0x38850], R8 ;  /* 0x03885008090075a7 */ /* 0x000e64000802017f */
[----:B-1----:R-:W-:Y:S05]  /*18ae0*/  @!P1 BRA `(.L_x_495) ;  /* 0x0000012c00949947 */ /* 0x002fea0003800000 */
.L_x_492:
[----:B01----:R-:W-:Y:S01]  /*18af0*/  VIADD R8, R22, 0x400 ;  /* 0x0000040016087836 */ /* 0x003fe20000000000 */
[----:B------:R-:W-:Y:S01]  /*18b00*/  MOV R9, 0x40000040 ;  /* 0x4000004000097802 */ /* 0x000fe20000000f00 */
[----:B------:R-:W-:Y:S05]  /*18b10*/  WARPSYNC.ALL ;  /* 0x0000000000007948 */ /* 0x000fea0003800000 */
[----:B------:R-:W-:Y:S01]  /*18b20*/  SHF.R.U32.HI R8, RZ, 0x4, R8 ;  /* 0x00000004ff087819 */ /* 0x000fe20000011608 */
[----:B------:R-:W-:Y:S01]  /*18b30*/  WARPGROUP.ARRIVE ;  /* 0x00000000000079c5 */ /* 0x000fe20000000000 */
[----:B------:R-:W-:Y:S01]  /*18b40*/  R2UR UR7, R9 ;  /* 0x00000000090772ca */ /* 0x000fe200000e0000 */
[----:B------:R-:W-:Y:S01]  /*18b50*/  IMAD.MOV.U32 R11, RZ, RZ, 0x40000040 ;  /* 0x40000040ff0b7424 */ /* 0x000fe200078e00ff */
[----:B------:R-:W-:Y:S01]  /*18b60*/  LOP3.LUT R8, R8, 0x3fff, RZ, 0xc0, !PT ;  /* 0x00003fff08087812 */ /* 0x000fe200078ec0ff */
[C---:B-----5:R-:W-:Y:S01]  /*18b70*/  FMUL.FTZ R9, R2.reuse, R153 ;  /* 0x0000009902097220 */ /* 0x060fe20000410000 */
[C---:B------:R-:W-:Y:S01]  /*18b80*/  FMUL.FTZ R21, R2.reuse, R156 ;  /* 0x0000009c02157220 */ /* 0x040fe20000410000 */
[----:B------:R-:W-:Y:S01]  /*18b90*/  FMUL.FTZ R153, R2, R158 ;  /* 0x0000009e02997220 */ /* 0x000fe20000410000 */
[----:B------:R-:W-:Y:S01]  /*18ba0*/  LOP3.LUT R8, R8, 0x10000, RZ, 0xfc, !PT ;  /* 0x0001000008087812 */ /* 0x000fe200078efcff */
[C---:B------:R-:W-:Y:S01]  /*18bb0*/  FMUL.FTZ R156, R2.reuse, R161 ;  /* 0x000000a1029c7220 */ /* 0x040fe20000410000 */
[C---:B------:R-:W-:Y:S01]  /*18bc0*/  FMUL.FTZ R158, R2.reuse, R163 ;  /* 0x000000a3029e7220 */ /* 0x040fe20000410000 */
[----:B------:R-:W-:Y:S01]  /*18bd0*/  MUFU.TANH R9, R9 ;  /* 0x0000000900097308 */ /* 0x000fe20000002400 */
[----:B------:R-:W-:Y:S01]  /*18be0*/  FMUL.FTZ R161, R2, R166 ;  /* 0x000000a602a17220 */ /* 0x000fe20000410000 */
[----:B------:R-:W-:-:S02]  /*18bf0*/  IMAD R8, R15, 0x800, R8 ;  /* 0x000008000f087824 */ /* 0x000fc400078e0208 */
[C---:B------:R-:W-:Y:S01]  /*18c00*/  FMUL.FTZ R163, R2.reuse, R168 ;  /* 0x000000a802a37220 */ /* 0x040fe20000410000 */
[C---:B------:R-:W-:Y:S01]  /*18c10*/  FMUL.FTZ R166, R2.reuse, R171 ;  /* 0x000000ab02a67220 */ /* 0x040fe20000410000 */
[----:B------:R-:W-:Y:S01]  /*18c20*/  FMUL.FTZ R168, R2, R173 ;  /* 0x000000ad02a87220 */ /* 0x000fe20000410000 */
[C---:B------:R-:W-:Y:S01]  /*18c30*/  VIADD R10, R8.reuse, 0x2 ;  /* 0x00000002080a7836 */ /* 0x040fe20000000000 */
[----:B------:R-:W-:Y:S01]  /*18c40*/  R2UR UR6, R8 ;  /* 0x00000000080672ca */ /* 0x000fe200000e0000 */
        /* <DEDUP_REMOVED lines=8> */
[----:B------:R-:W-:Y:S01]  /*18cd0*/  MUFU.TANH R153, R153 ;  /* 0x0000009900997308 */ /* 0x000fe20000002400 */
[C---:B------:R-:W-:Y:S01]  /*18ce0*/  FMUL.FTZ R184, R2.reuse, R187 ;  /* 0x000000bb02b87220 */ /* 0x040fe20000410000 */
[C---:B------:R-:W-:Y:S01]  /*18cf0*/  FMUL.FTZ R185, R2.reuse, R188 ;  /* 0x000000bc02b97220 */ /* 0x040fe20000410000 */
[----:B------:R-:W-:Y:S01]  /*18d00*/  FMUL.FTZ R187, R2, R190 ;  /* 0x000000be02bb7220 */ /* 0x000fe20000410000 */
[----:B------:R-:W-:Y:S01]  /*18d10*/  QGMMA.64x256x32.F32.E4M3.E4M3 R24, R228, gdesc[UR4], R24, gsb0 ;  /* 0x03e00004e4187df3 */ /* 0x000fe20008000818 */
[----:B------:R-:W-:Y:S01]  /*18d20*/  R2UR UR6, R10 ;  /* 0x000000000a0672ca */ /* 0x000fe200000e0000 */
[----:B------:R-:W-:Y:S01]  /*18d30*/  VIADD R10, R8, 0x4 ;  /* 0x00000004080a7836 */ /* 0x000fe20000000000 */
[----:B------:R-:W-:Y:S01]  /*18d40*/  R2UR UR7, R11 ;  /* 0x000000000b0772ca */ /* 0x000fe200000e0000 */
[----:B------:R-:W-:Y:S01]  /*18d50*/  MUFU.TANH R156, R156 ;  /* 0x0000009c009c7308 */ /* 0x000fe20000002400 */
[----:B------:R-:W-:Y:S01]  /*18d60*/  MOV R11, 0x40000040 ;  /* 0x40000040000b7802 */ /* 0x000fe20000000f00 */
        /* <DEDUP_REMOVED lines=16> */
[----:B------:R-:W-:Y:S01]  /*18e70*/  FMUL.FTZ R213, R2, R215 ;  /* 0x000000d702d57220 */ /* 0x000fe20000410000 */
[----:B------:R-:W-:-:S05]  /*18e80*/  ULDC UR4, c[0x0][0x988] ;  /* 0x0002620000047ab9 */ /* 0x000fca0000000800 */
[----:B------:R-:W-:Y:S08]  /*18e90*/  MUFU.TANH R163, R163 ;  /* 0x000000a300a37308 */ /* 0x000ff00000002400 */
        /* <DEDUP_REMOVED lines=26> */
[----:B------:R-:W-:Y:S01]  /*19040*/  MUFU.TANH R213, R213 ;  /* 0x000000d500d57308 */ /* 0x000fe20000002400 */
[----:B------:R-:W-:-:S02]  /*19050*/  WARPGROUP.DEPBAR.LE gsb0, 0x0 ;  /* 0x00008000000079c5 */ /* 0x000fc40000010000 */
[----:B------:R-:W-:-:S06]  /*19060*/  WARPGROUP.ARRIVE ;  /* 0x00000000000079c5 */ /* 0x000fcc0000000000 */
[----:B------:R-:W0:Y:S01]  /*19070*/  S2R R231, SR_TID.X ;  /* 0x0000000000e77919 */ /* 0x000e220000002100 */
[----:B------:R-:W-:Y:S01]  /*19080*/  QGMMA.64x256x32.F32.E4M3.E4M3 R24, R224, gdesc[UR4], R24, gsb0 ;  /* 0x03e00004e0187df3 */ /* 0x000fe20008000818 */
[----:B------:R-:W-:Y:S01]  /*19090*/  R2UR UR6, R10 ;  /* 0x000000000a0672ca */ /* 0x000fe200000e0000 */
[C---:B------:R-:W-:Y:S01]  /*190a0*/  FMUL.FTZ R10, R2.reuse, R154 ;  /* 0x0000009a020a7220 */ /* 0x040fe20000410000 */
[----:B------:R-:W-:Y:S01]  /*190b0*/  R2UR UR7, R11 ;  /* 0x000000000b0772ca */ /* 0x000fe200000e0000 */
        /* <DEDUP_REMOVED lines=9> */
[----:B------:R-:W-:-:S03]  /*19150*/  FMUL.FTZ R169, R2, R174 ;  /* 0x000000ae02a97220 */ /* 0x000fc60000410000 */
[----:B------:R-:W2:Y:S08]  /*19160*/  MUFU.TANH R11, R11 ;  /* 0x0000000b000b7308 */ /* 0x000eb00000002400 */
[----:B------:R-:W3:Y:S01]  /*19170*/  MUFU.TANH R154, R154 ;  /* 0x0000009a009a7308 */ /* 0x000ee20000002400 */
[----:B-1----:R-:W-:Y:S02]  /*19180*/  FMNMX.FTZ R174, R10, R13, !PT ;  /* 0x0000000d0aae7209 */ /* 0x002fe40007810000 */
[----:B0-----:R-:W-:-:S04]  /*19190*/  LOP3.LUT R231, R231, 0x7f, RZ, 0xc0, !PT ;  /* 0x0000007fe7e77812 */ /* 0x001fc800078ec0ff */
[----:B------:R-:W-:Y:S01]  /*191a0*/  ISETP.NE.AND P1, PT, R231, RZ, PT ;  /* 0x000000ffe700720c */ /* 0x000fe20003f25270 */
[----:B------:R-:W-:Y:S01]  /*191b0*/  MUFU.TANH R155, R155 ;  /* 0x0000009b009b7308 */ /* 0x000fe20000002400 */
[----:B--2---:R-:W-:Y:S01]  /*191c0*/  FMNMX.FTZ R174, R11, R174, !PT ;  /* 0x000000ae0bae7209 */ /* 0x004fe20007810000 */
[----:B------:R-:W0:Y:S03]  /*191d0*/  S2R R231, SR_TID.X ;  /* 0x0000000000e77919 */ /* 0x000e260000002100 */
[----:B------:R-:W-:-:S03]  /*191e0*/  FMNMX.FTZ R174, R153, R174, !PT ;  /* 0x000000ae99ae7209 */ /* 0x000fc60007810000 */
[----:B------:R-:W-:Y:S01]  /*191f0*/  MUFU.TANH R159, R159 ;  /* 0x0000009f009f7308 */ /* 0x000fe20000002400 */
[----:B---3--:R-:W-:-:S07]  /*19200*/  FMNMX.FTZ R174, R154, R174, !PT ;  /* 0x000000ae9aae7209 */ /* 0x008fce0007810000 */
[----:B------:R-:W-:Y:S08]  /*19210*/  MUFU.TANH R160, R160 ;  /* 0x000000a000a07308 */ /* 0x000ff00000002400 */
[----:B------:R-:W-:Y:S08]  /*19220*/  MUFU.TANH R164, R164 ;  /* 0x000000a400a47308 */ /* 0x000ff00000002400 */
[----:B------:R-:W-:Y:S01]  /*19230*/  MUFU.TANH R165, R165 ;  /* 0x000000a500a57308 */ /* 0x000fe20000002400 */
[----:B0-----:R-:W-:-:S07]  /*19240*/  SHF.R.U32.HI R231, RZ, 0x7, R231 ;  /* 0x00000007ffe77819 */ /* 0x001fce00000116e7 */
[----:B------:R-:W-:Y:S08]  /*19250*/  MUFU.TANH R169, R169 ;  /* 0x000000a900a97308 */ /* 0x000ff00000002400 */
[----:B------:R-:W-:Y:S01]  /*19260*/  MUFU.TANH R170, R170 ;  /* 0x000000aa00aa7308 */ /* 0x000fe20000002400 */
[----:B------:R-:W-:Y:S02]  /*19270*/  WARPGROUP.DEPBAR.LE gsb0, 0x0 ;  /* 0x00008000000079c5 */ /* 0x000fe40000010000 */
[----:B------:R-:W-:-:S06]  /*19280*/  WARPGROUP.ARRIVE ;  /* 0x00000000000079c5 */ /* 0x000fcc0000000000 */
[----:B------:R-:W-:Y:S03]  /*19290*/  QGMMA.64x256x32.F32.E4M3.E4M3 R24, R216, gdesc[UR4], R24, gsb0 ;  /* 0x03e00004d8187df3 */ /* 0x000fe60008000818 */
[----:B------:R-:W-:Y:S02]  /*192a0*/  WARPGROUP.DEPBAR.LE gsb0, 0x0 ;  /* 0x00008000000079c5 */ /* 0x000fe40000010000 */
        /* <DEDUP_REMOVED lines=24> */
[----:B------:R-:W-:-:S03]  /*19430*/  WARPGROUP.ARRIVE ;  /* 0x00000000000079c5 */ /* 0x000fc60000000000 */
[----:B------:R-:W-:-:S03]  /*19440*/  FMNMX.FTZ R175, R9, R175, !PT ;  /* 0x000000af09af7209 */ /* 0x000fc60007810000 */
[----:B------:R-:W0:Y:S01]  /*19450*/  MUFU.TANH R162, R162 ;  /* 0x000000a200a27308 */ /* 0x000e220000002400 */
[----:B------:R-:W-:-:S04]  /*19460*/  FMNMX.FTZ R175, R21, R175, !PT ;  /* 0x000000af15af7209 */ /* 0x000fc80007810000 */
[----:B-1----:R-:W-:-:S03]  /*19470*/  FMNMX.FTZ R175, R152, R175, !PT ;  /* 0x000000af98af7209 */ /* 0x002fc60007810000 */
[----:B------:R-:W1:Y:S01]  /*19480*/  MUFU.TANH R167, R167 ;  /* 0x000000a700a77308 */ /* 0x000e620000002400 */
[----:B------:R-:W-:Y:S02]  /*19490*/  FMNMX.FTZ R175, R155, R175, !PT ;  /* 0x000000af9baf7209 */ /* 0x000fe40007810000 */
[----:B--2---:R-:W-:Y:S02]  /*194a0*/  FMNMX.FTZ R174, R157, R174, !PT ;  /* 0x000000ae9dae7209 */ /* 0x004fe40007810000 */
[----:B------:R-:W-:Y:S02]  /*194b0*/  FMNMX.FTZ R175, R156, R175, !PT ;  /* 0x000000af9caf7209 */ /* 0x000fe40007810000 */
[----:B------:R-:W-:Y:S01]  /*194c0*/  FMNMX.FTZ R174, R158, R174, !PT ;  /* 0x000000ae9eae7209 */ /* 0x000fe20007810000 */
[----:B------:R-:W2:Y:S01]  /*194d0*/  MUFU.TANH R172, R172 ;  /* 0x000000ac00ac7308 */ /* 0x000ea20000002400 */
[----:B------:R-:W-:Y:S02]  /*194e0*/  FMNMX.FTZ R175, R159, R175, !PT ;  /* 0x000000af9faf7209 */ /* 0x000fe40007810000 */
[----:B------:R-:W-:-:S02]  /*194f0*/  FMNMX.FTZ R174, R161, R174, !PT ;  /* 0x000000aea1ae7209 */ /* 0x000fc40007810000 */
[----:B------:R-:W-:Y:S02]  /*19500*/  FMNMX.FTZ R175, R160, R175, !PT ;  /* 0x000000afa0af7209 */ /* 0x000fe40007810000 */
[----:B0-----:R-:W-:Y:S01]  /*19510*/  FMNMX.FTZ R174, R162, R174, !PT ;  /* 0x000000aea2ae7209 */ /* 0x001fe20007810000 */
[----:B------:R-:W0:Y:S01]  /*19520*/  MUFU.TANH R177, R177 ;  /* 0x000000b100b17308 */ /* 0x000e220000002400 */
[----:B------:R-:W-:Y:S02]  /*19530*/  FMNMX.FTZ R175, R163, R175, !PT ;  /* 0x000000afa3af7209 */ /* 0x000fe40007810000 */
[----:B------:R-:W-:Y:S02]  /*19540*/  FMNMX.FTZ R174, R165, R174, !PT ;  /* 0x000000aea5ae7209 */ /* 0x000fe40007810000 */
[----:B------:R-:W-:Y:S02]  /*19550*/  FMNMX.FTZ R175, R164, R175, !PT ;  /* 0x000000afa4af7209 */ /* 0x000fe40007810000 */
[----:B------:R-:W-:Y:S01]  /*19560*/  FMNMX.FTZ R174, R166, R174, !PT ;  /* 0x000000aea6ae7209 */ /* 0x000fe20007810000 */
[----:B------:R-:W3:Y:S01]  /*19570*/  MUFU.TANH R180, R180 ;  /* 0x000000b400b47308 */ /* 0x000ee20000002400 */
[----:B-1----:R-:W-:-:S02]  /*19580*/  FMNMX.FTZ R175, R167, R175, !PT ;  /* 0x000000afa7af7209 */ /* 0x002fc40007810000 */
[----:B------:R-:W-:Y:S02]  /*19590*/  FMNMX.FTZ R174, R169, R174, !PT ;  /* 0x000000aea9ae7209 */ /* 0x000fe40007810000 */
[----:B------:R-:W-:Y:S02]  /*195a0*/  FMNMX.FTZ R175, R168, R175, !PT ;  /* 0x000000afa8af7209 */ /* 0x000fe40007810000 */
[----:B------:R-:W-:Y:S01]  /*195b0*/  FMNMX.FTZ R174, R170, R174, !PT ;  /* 0x000000aeaaae7209 */ /* 0x000fe20007810000 */
[----:B------:R-:W1:Y:S01]  /*195c0*/  MUFU.TANH R183, R183 ;  /* 0x000000b700b77308 */ /* 0x000e620000002400 */
[----:B------:R-:W-:Y:S02]  /*195d0*/  FMNMX.FTZ R175, R171, R175, !PT ;  /* 0x000000afabaf7209 */ /* 0x000fe40007810000 */
[----:B------:R-:W-:Y:S02]  /*195e0*/  FMNMX.FTZ R174, R173, R174, !PT ;  /* 0x000000aeadae7209 */ /* 0x000fe40007810000 */
[----:B--2---:R-:W-:-:S02]  /*195f0*/  FMNMX.FTZ R175, R172, R175, !PT ;  /* 0x000000afacaf7209 */ /* 0x004fc40007810000 */
[----:B------:R-:W-:Y:S01]  /*19600*/  FMNMX.FTZ R174, R176, R174, !PT ;  /* 0x000000aeb0ae7209 */ /* 0x000fe20007810000 */
[----:B------:R-:W2:Y:S01]  /*19610*/  MUFU.TANH R186, R186 ;  /* 0x000000ba00ba7308 */ /* 0x000ea20000002400 */
[----:B0-----:R-:W-:Y:S02]  /*19620*/  FMNMX.FTZ R175, R177, R175, !PT ;  /* 0x000000afb1af7209 */ /* 0x001fe40007810000 */
[----:B------:R-:W-:Y:S02]  /*19630*/  FMNMX.FTZ R174, R179, R174, !PT ;  /* 0x000000aeb3ae7209 */ /* 0x000fe40007810000 */
[----:B------:R-:W-:Y:S02]  /*19640*/  FMNMX.FTZ R175, R178, R175, !PT ;  /* 0x000000afb2af7209 */ /* 0x000fe40007810000 */
[----:B---3--:R-:W-:Y:S01]  /*19650*/  FMNMX.FTZ R174, R180, R174, !PT ;  /* 0x000000aeb4ae7209 */ /* 0x008fe20007810000 */
[----:B------:R-:W0:Y:S01]  /*19660*/  MUFU.TANH R189, R189 ;  /* 0x000000bd00bd7308 */ /* 0x000e220000002400 */
[----:B------:R-:W-:-:S02]  /*19670*/  FMNMX.FTZ R175, R181, R175, !PT ;  /* 0x000000afb5af7209 */ /* 0x000fc40007810000 */
[----:B-1----:R-:W-:Y:S02]  /*19680*/  FMNMX.FTZ R174, R183, R174, !PT ;  /* 0x000000aeb7ae7209 */ /* 0x002fe40007810000 */
        /* <DEDUP_REMOVED lines=10> */
[----:B------:R-:W-:-:S03]  /*19730*/  FMNMX.FTZ R175, R190, R175, !PT ;  /* 0x000000afbeaf7209 */ /* 0x000fc60007810000 */
[----:B------:R-:W0:Y:S01]  /*19740*/  MUFU.TANH R198, R198 ;  /* 0x000000c600c67308 */ /* 0x000e220000002400 */
[----:B-1----:R-:W-:Y:S02]  /*19750*/  FMNMX.FTZ R174, R192, R174, !PT ;  /* 0x000000aec0ae7209 */ /* 0x002fe40007810000 */
[----:B------:R-:W-:-:S04]  /*19760*/  FMNMX.FTZ R175, R193, R175, !PT ;  /* 0x000000afc1af7209 */ /* 0x000fc80007810000 */
[----:B------:R-:W-:Y:S01]  /*19770*/  FMNMX.FTZ R175, R194, R175, !PT ;  /* 0x000000afc2af7209 */ /* 0x000fe20007810000 */
[----:B------:R-:W1:Y:S01]  /*19780*/  MUFU.TANH R201, R201 ;  /* 0x000000c900c97308 */ /* 0x000e620000002400 */
[----:B--2---:R-:W-:Y:S02]  /*19790*/  FMNMX.FTZ R174, R195, R174, !PT ;  /* 0x000000aec3ae7209 */ /* 0x004fe40007810000 */
[----:B------:R-:W-:Y:S02]  /*197a0*/  FMNMX.FTZ R175, R197, R175, !PT ;  /* 0x000000afc5af7209 */ /* 0x000fe40007810000 */
[----:B------:R-:W-:-:S03]  /*197b0*/  FMNMX.FTZ R174, R196, R174, !PT ;  /* 0x000000aec4ae7209 */ /* 0x000fc60007810000 */
[----:B------:R-:W2:Y:S01]  /*197c0*/  MUFU.TANH R204, R204 ;  /* 0x000000cc00cc7308 */ /* 0x000ea20000002400 */
[----:B------:R-:W-:Y:S02]  /*197d0*/  FMNMX.FTZ R174, R199, R174, !PT ;  /* 0x000000aec7ae7209 */ /* 0x000fe40007810000 */
[----:B0-----:R-:W-:Y:S02]  /*197e0*/  FMNMX.FTZ R175, R198, R175, !PT ;  /* 0x000000afc6af7209 */ /* 0x001fe40007810000 */
[----:B------:R-:W-:-:S03]  /*197f0*/  FMNMX.FTZ R174, R200, R174, !PT ;  /* 0x000000aec8ae7209 */ /* 0x000fc60007810000 */
[----:B------:R-:W0:Y:S01]  /*19800*/  MUFU.TANH R206, R206 ;  /* 0x000000ce00ce7308 */ /* 0x000e220000002400 */
[----:B-1----:R-:W-:-:S04]  /*19810*/  FMNMX.FTZ R175, R201, R175, !PT ;  /* 0x000000afc9af7209 */ /* 0x002fc80007810000 */
[----:B------:R-:W-:-:S03]  /*19820*/  FMNMX.FTZ R175, R202, R175, !PT ;  /* 0x000000afcaaf7209 */ /* 0x000fc60007810000 */
[----:B------:R-:W1:Y:S01]  /*19830*/  MUFU.TANH R208, R208 ;  /* 0x000000d000d07308 */ /* 0x000e620000002400 */
[----:B--2---:R-:W-:-:S04]  /*19840*/  FMNMX.FTZ R174, R204, R174, !PT ;  /* 0x000000aeccae7209 */ /* 0x004fc80007810000 */
[----:B------:R-:W-:-:S03]  /*19850*/  FMNMX.FTZ R174, R205, R174, !PT ;  /* 0x000000aecdae7209 */ /* 0x000fc60007810000 */
[----:B------:R-:W2:Y:S01]  /*19860*/  MUFU.TANH R210, R210 ;  /* 0x000000d200d27308 */ /* 0x000ea20000002400 */
[----:B0-----:R-:W-:-:S04]  /*19870*/  FMNMX.FTZ R175, R206, R175, !PT ;  /* 0x000000afceaf7209 */ /* 0x001fc80007810000 */
[----:B------:R-:W-:-:S03]  /*19880*/  FMNMX.FTZ R175, R207, R175, !PT ;  /* 0x000000afcfaf7209 */ /* 0x000fc60007810000 */
[----:B------:R-:W0:Y:S01]  /*19890*/  MUFU.TANH R212, R212 ;  /* 0x000000d400d47308 */ /* 0x000e220000002400 */
[----:B-1----:R-:W-:-:S04]  /*198a0*/  FMNMX.FTZ R174, R208, R174, !PT ;  /* 0x000000aed0ae7209 */ /* 0x002fc80007810000 */
[----:B------:R-:W-:Y:S02]  /*198b0*/  FMNMX.FTZ R174, R209, R174, !PT ;  /* 0x000000aed1ae7209 */ /* 0x000fe40007810000 */
[----:B--2---:R-:W-:-:S04]  /*198c0*/  FMNMX.FTZ R175, R210, R175, !PT ;  /* 0x000000afd2af7209 */ /* 0x004fc80007810000 */
[----:B------:R-:W-:Y:S02]  /*198d0*/  FMNMX.FTZ R214, R211, R175, !PT ;  /* 0x000000afd3d67209 */ /* 0x000fe40007810000 */
[----:B0-----:R-:W-:-:S03]  /*198e0*/  FMNMX.FTZ R174, R212, R174, !PT ;  /* 0x000000aed4ae7209 */ /* 0x001fc60007810000 */
[----:B------:R-:W0:Y:S01]  /*198f0*/  SHFL.BFLY PT, R175, R214, 0x2, 0x1f ;  /* 0x0c401f00d6af7f89 */ /* 0x000e2200000e0000 */
[----:B------:R-:W-:-:S05]  /*19900*/  FMNMX.FTZ R203, R213, R174, !PT ;  /* 0x000000aed5cb7209 */ /* 0x000fca0007810000 */
[----:B------:R-:W1:Y:S01]  /*19910*/  SHFL.BFLY PT, R174, R203, 0x2, 0x1f ;  /* 0x0c401f00cbae7f89 */ /* 0x000e6200000e0000 */
[----:B0-----:R-:W-:Y:S01]  /*19920*/  FMNMX.FTZ R214, R214, R175, !PT ;  /* 0x000000afd6d67209 */ /* 0x001fe20007810000 */
[----:B------:R-:W-:-:S04]  /*19930*/  IMAD.MOV.U32 R175, RZ, RZ, 0x40000040 ;  /* 0x40000040ffaf7424 */ /* 0x000fc800078e00ff */
[----:B------:R-:W0:Y:S01]  /*19940*/  SHFL.BFLY PT, R215, R214, 0x1, 0x1f ;  /* 0x0c201f00d6d77f89 */ /* 0x000e2200000e0000 */
[----:B------:R-:W-:Y:S02]  /*19950*/  R2UR UR7, R175 ;  /* 0x00000000af0772ca */ /* 0x000fe400000e0000 */
[----:B-1----:R-:W-:Y:S01]  /*19960*/  FMNMX.FTZ R203, R203, R174, !PT ;  /* 0x000000aecbcb7209 */ /* 0x002fe20007810000 */
[----:B------:R-:W-:-:S04]  /*19970*/  VIADD R174, R8, 0x6 ;  /* 0x0000000608ae7836 */ /* 0x000fc80000000000 */
[----:B------:R-:W1:Y:S01]  /*19980*/  SHFL.BFLY PT, R8, R203, 0x1, 0x1f ;  /* 0x0c201f00cb087f89 */ /* 0x000e6200000e0000 */
[----:B------:R-:W-:Y:S01]  /*19990*/  R2UR UR6, R174 ;  /* 0x00000000ae0672ca */ /* 0x000fe200000e0000 */
[----:B------:R-:W-:-:S12]  /*199a0*/  IMAD.U32 R174, RZ, RZ, UR4 ;  /* 0x00000004ffae7e24 */ /* 0x000fd8000f8e00ff */
[----:B------:R-:W-:Y:S01]  /*199b0*/  QGMMA.64x256x32.F32.E4M3.E4M3 R24, R220, gdesc[UR4], R24, gsb0 ;  /* 0x03e00004dc187df3 */ /* 0x000fe20008000818 */
[----:B0-----:R-:W-:Y:S02]  /*199c0*/  FMNMX.FTZ R175, R214, R215, !PT ;  /* 0x000000d7d6af7209 */ /* 0x001fe40007810000 */
[----:B------:R-:W-:-:S03]  /*199d0*/  @!P1 LEA R214, R20, R22, 0x3 ;  /* 0x0000001614d69211 */ /* 0x000fc600078e18ff */
[----:B------:R-:W-:Y:S02]  /*199e0*/  FFMA.FTZ R215, R175, R174, -8 ;  /* 0xc1000000afd77423 */ /* 0x000fe400000100ae */
[----:B------:R-:W-:Y:S01]  /*199f0*/  @!P1 VIADD R214, R214, 0x38840 ;  /* 0x00038840d6d69836 */ /* 0x000fe20000000000 */
[----:B-1----:R-:W-:Y:S01]  /*19a00*/  FMNMX.FTZ R203, R203, R8, !PT ;  /* 0x00000008cbcb7209 */ /* 0x002fe20007810000 */
[----:B------:R-:W-:-:S01]  /*19a10*/  FADD.FTZ R8, -R175, R14 ;  /* 0x0000000eaf087221 */ /* 0x000fc20000010100 */
[-CC-:B------:R-:W-:Y:S01]  /*19a20*/  FFMA.FTZ R9, R9, R174.reuse, -R215.reuse ;  /* 0x000000ae09097223 */ /* 0x180fe200000108d7 */
[----:B------:R-:W-:-:S01]  /*19a30*/  FFMA.FTZ R21, R21, R174, -R215 ;  /* 0x000000ae15157223 */ /* 0x000fc200000108d7 */
[-C--:B------:R-:W-:Y:S01]  /*19a40*/  FFMA.FTZ R152, R152, R174.reuse, -R215 ;  /* 0x000000ae98987223 */ /* 0x080fe200000108d7 */
[-C--:B------:R-:W-:Y:S01]  /*19a50*/  FMUL.FTZ R8, R8, R174.reuse ;  /* 0x000000ae08087220 */ /* 0x080fe20000410000 */
[----:B------:R-:W-:Y:S01]  /*19a60*/  FADD.FTZ R14, -R203, R13 ;  /* 0x0000000dcb0e7221 */ /* 0x000fe20000010100 */
[----:B------:R-:W-:-:S01]  /*19a70*/  FFMA.FTZ R155, R155, R174, -R215 ;  /* 0x000000ae9b9b7223 */ /* 0x000fc200000108d7 */
[-CC-:B------:R-:W-:Y:S01]  /*19a80*/  FFMA.FTZ R156, R156, R174.reuse, -R215.reuse ;  /* 0x000000ae9c9c7223 */ /* 0x180fe200000108d7 */
[----:B------:R0:W-:Y:S01]  /*19a90*/  MUFU.EX2 R13, R8 ;  /* 0x00000008000d7308 */ /* 0x0001e20000000800 */
        /* <DEDUP_REMOVED lines=8> */
[-C--:B0-----:R-:W-:Y:S01]  /*19b20*/  FMUL.FTZ R8, R14, R174.reuse ;  /* 0x000000ae0e087220 */ /* 0x081fe20000410000 */
        /* <DEDUP_REMOVED lines=18> */
[-C--:B------:R-:W-:Y:S01]  /*19c50*/  FFMA.FTZ R211, R211, R174.reuse, -R215 ;  /* 0x000000aed3d37223 */ /* 0x080fe200000108d7 */
[----:B------:R-:W-:-:S01]  /*19c60*/  FFMA.FTZ R215, R203, R174, -8 ;  /* 0xc1000000cbd77423 */ /* 0x000fc200000100ae */
[----:B------:R-:W-:Y:S01]  /*19c70*/  MUFU.EX2 R8, R8 ;  /* 0x0000000800087308 */ /* 0x000fe20000000800 */
[----:B------:R-:W-:-:S02]  /*19c80*/  IADD3 R216, -R231, 0xb, RZ ;  /* 0x0000000be7d87810 */ /* 0x000fc40007ffe1ff */
[-CC-:B------:R-:W-:Y:S01]  /*19c90*/  FFMA.FTZ R10, R10, R174.reuse, -R215.reuse ;  /* 0x000000ae0a0a7223 */ /* 0x180fe200000108d7 */
[----:B------:R-:W-:-:S01]  /*19ca0*/  FFMA.FTZ R11, R11, R174, -R215 ;  /* 0x000000ae0b0b7223 */ /* 0x000fc200000108d7 */
[-CC-:B------:R-:W-:Y:S01]  /*19cb0*/  FFMA.FTZ R153, R153, R174.reuse, -R215.reuse ;  /* 0x000000ae99997223 */ /* 0x180fe200000108d7 */
[----:B------:R-:W-:-:S01]  /*19cc0*/  FFMA.FTZ R154, R154, R174, -R215 ;  /* 0x000000ae9a9a7223 */ /* 0x000fc200000108d7 */
[-CC-:B------:R-:W-:Y:S01]  /*19cd0*/  FFMA.FTZ R157, R157, R174.reuse, -R215.reuse ;  /* 0x000000ae9d9d7223 */ /* 0x180fe200000108d7 */
        /* <DEDUP_REMOVED lines=8> */
[----:B------:R-:W1:Y:S01]  /*19d60*/  MUFU.EX2 R10, R10 ;  /* 0x0000000a000a7308 */ /* 0x000e620000000800 */
[----:B------:R-:W-:-:S01]  /*19d70*/  FFMA.FTZ R173, R173, R174, -R215 ;  /* 0x000000aeadad7223 */ /* 0x000fc200000108d7 */
[-CC-:B------:R-:W-:Y:S01]  /*19d80*/  FFMA.FTZ R176, R176, R174.reuse, -R215.reuse ;  /* 0x000000aeb0b07223 */ /* 0x180fe200000108d7 */
[----:B------:R-:W-:-:S01]  /*19d90*/  FFMA.FTZ R179, R179, R174, -R215 ;  /* 0x000000aeb3b37223 */ /* 0x000fc200000108d7 */
[-CC-:B------:R-:W-:Y:S01]  /*19da0*/  FFMA.FTZ R180, R180, R174.reuse, -R215.reuse ;  /* 0x000000aeb4b47223 */ /* 0x180fe200000108d7 */
[----:B------:R-:W-:-:S01]  /*19db0*/  FFMA.FTZ R183, R183, R174, -R215 ;  /* 0x000000aeb7b77223 */ /* 0x000fc200000108d7 */
[-CC-:B------:R-:W-:Y:S01]  /*19dc0*/  FFMA.FTZ R184, R184, R174.reuse, -R215.reuse ;  /* 0x000000aeb8b87223 */ /* 0x180fe200000108d7 */
[----:B------:R-:W-:-:S01]  /*19dd0*/  FFMA.FTZ R187, R187, R174, -R215 ;  /* 0x000000aebbbb7223 */ /* 0x000fc200000108d7 */
[----:B------:R-:W2:Y:S01]  /*19de0*/  MUFU.EX2 R9, R9 ;  /* 0x0000000900097308 */ /* 0x000ea20000000800 */
[----:B0-----:R-:W-:-:S01]  /*19df0*/  FFMA.FTZ R0, R13, R0, R14 ;  /* 0x000000000d007223 */ /* 0x001fc2000001000e */
[-CC-:B------:R-:W-:Y:S01]  /*19e00*/  FFMA.FTZ R188, R188, R174.reuse, -R215.reuse ;  /* 0x000000aebcbc7223 */ /* 0x180fe200000108d7 */
[----:B------:R-:W-:-:S01]  /*19e10*/  FFMA.FTZ R191, R191, R174, -R215 ;  /* 0x000000aebfbf7223 */ /* 0x000fc200000108d7 */
[-CC-:B------:R-:W-:Y:S01]  /*19e20*/  FFMA.FTZ R192, R192, R174.reuse, -R215.reuse ;  /* 0x000000aec0c07223 */ /* 0x180fe200000108d7 */
[----:B------:R-:W-:-:S01]  /*19e30*/  FFMA.FTZ R195, R195, R174, -R215 ;  /* 0x000000aec3c37223 */ /* 0x000fc200000108d7 */
[-CC-:B------:R-:W-:Y:S01]  /*19e40*/  FFMA.FTZ R196, R196, R174.reuse, -R215.reuse ;  /* 0x000000aec4c47223 */ /* 0x180fe200000108d7 */
[----:B------:R-:W-:-:S01]  /*19e50*/  FFMA.FTZ R199, R199, R174, -R215 ;  /* 0x000000aec7c77223 */ /* 0x000fc200000108d7 */
[----:B------:R-:W0:Y:S01]  /*19e60*/  MUFU.EX2 R11, R11 ;  /* 0x0000000b000b7308 */ /* 0x000e220000000800 */
[----:B-1----:R-:W-:-:S01]  /*19e70*/  FFMA.FTZ R3, R8, R3, R10 ;  /* 0x0000000308037223 */ /* 0x002fc2000001000a */
[-CC-:B------:R-:W-:Y:S01]  /*19e80*/  FFMA.FTZ R200, R200, R174.reuse, -R215.reuse ;  /* 0x000000aec8c87223 */ /* 0x180fe200000108d7 */
[----:B------:R-:W-:-:S01]  /*19e90*/  FFMA.FTZ R204, R204, R174, -R215 ;  /* 0x000000aecccc7223 */ /* 0x000fc200000108d7 */
[-CC-:B------:R-:W-:Y:S01]  /*19ea0*/  FFMA.FTZ R205, R205, R174.reuse, -R215.reuse ;  /* 0x000000aecdcd7223 */ /* 0x180fe200000108d7 */
[----:B------:R-:W-:-:S01]  /*19eb0*/  FFMA.FTZ R208, R208, R174, -R215 ;  /* 0x000000aed0d07223 */ /* 0x000fc200000108d7 */
[-CC-:B------:R-:W-:Y:S01]  /*19ec0*/  FFMA.FTZ R209, R209, R174.reuse, -R215.reuse ;  /* 0x000000aed1d17223 */ /* 0x180fe200000108d7 */
[----:B------:R-:W-:-:S01]  /*19ed0*/  FFMA.FTZ R212, R212, R174, -R215 ;  /* 0x000000aed4d47223 */ /* 0x000fc200000108d7 */
[----:B------:R-:W1:Y:S01]  /*19ee0*/  MUFU.EX2 R21, R21 ;  /* 0x0000001500157308 */ /* 0x000e620000000800 */
[----:B--2---:R-:W-:-:S01]  /*19ef0*/  FADD.FTZ R0, R9, R0 ;  /* 0x0000000009007221 */ /* 0x004fc20000010000 */
[----:B------:R-:W-:Y:S01]  /*19f00*/  FFMA.FTZ R213, R213, R174, -R215 ;  /* 0x000000aed5d57223 */ /* 0x000fe200000108d7 */
[----:B------:R-:W-:-:S05]  /*19f10*/  @!P1 PRMT R214, RZ, 0x654, R214 ;  /* 0x00000654ffd69816 */ /* 0x000fca00000000d6 */
        /* <DEDUP_REMOVED lines=43> */
[----:B0-----:R-:W-:-:S01]  /*1a1d0*/  FADD.FTZ R0, R171, R0 ;  /* 0x00000000ab007221 */ /* 0x001fc20000010000 */
[----:B------:R-:W-:Y:S02]  /*1a1e0*/  WARPGROUP.DEPBAR.LE gsb0, 0x0 ;  /* 0x00008000000079c5 */ /* 0x000fe40000010000 */
[----:B------:R0:W-:Y:S06]  /*1a1f0*/  BAR.ARV R216, 0x100 ;  /* 0x000400d80000751d */ /* 0x0001ec0000002000 */
[----:B------:R-:W3:Y:S01]  /*1a200*/  MUFU.EX2 R176, R176 ;  /* 0x000000b000b07308 */ /* 0x000ee20000000800 */
[----:B-1----:R-:W-:-:S01]  /*1a210*/  FADD.FTZ R3, R173, R3 ;  /* 0x00000003ad037221 */ /* 0x002fc20000010000 */
[----:B------:R0:W-:Y:S01]  /*1a220*/  @!P1 SYNCS.ARRIVE.TRANS64.RED.A1T0 RZ, [R214+URZ], RZ ;  /* 0x000000ffd6ff99a7 */ /* 0x0001e2000810043f */
[----:B--2---:R-:W-:-:S05]  /*1a230*/  FADD.FTZ R0, R172, R0 ;  /* 0x00000000ac007221 */ /* 0x004fca0000010000 */
[----:B------:R-:W1:Y:S08]  /*1a240*/  MUFU.EX2 R177, R177 ;  /* 0x000000b100b17308 */ /* 0x000e700000000800 */
[----:B------:R-:W2:Y:S01]  /*1a250*/  MUFU.EX2 R179, R179 ;  /* 0x000000b300b37308 */ /* 0x000ea20000000800 */
[----:B---3--:R-:W-:-:S07]  /*1a260*/  FADD.FTZ R3, R176, R3 ;  /* 0x00000003b0037221 */ /* 0x008fce0000010000 */
[----:B------:R-:W3:Y:S01]  /*1a270*/  MUFU.EX2 R178, R178 ;  /* 0x000000b200b27308 */ /* 0x000ee20000000800 */
[----:B-1----:R-:W-:-:S07]  /*1a280*/  FADD.FTZ R0, R177, R0 ;  /* 0x00000000b1007221 */ /* 0x002fce0000010000 */
[----:B------:R-:W1:Y:S01]  /*1a290*/  MUFU.EX2 R180, R180 ;  /* 0x000000b400b47308 */ /* 0x000e620000000800 */
[----:B--2---:R-:W-:-:S07]  /*1a2a0*/  FADD.FTZ R3, R179, R3 ;  /* 0x00000003b3037221 */ /* 0x004fce0000010000 */
        /* <DEDUP_REMOVED lines=63> */
[----:B-1----:R-:W-:-:S01]  /*1a6a0*/  FADD.FTZ R3, R212, R3 ;  /* 0x00000003d4037221 */ /* 0x002fc20000010000 */
[----:B--2---:R-:W-:-:S03]  /*1a6b0*/  FADD.FTZ R0, R211, R0 ;  /* 0x00000000d3007221 */ /* 0x004fc60000010000 */
[----:B---3--:R-:W-:Y:S01]  /*1a6c0*/  FADD.FTZ R3, R213, R3 ;  /* 0x00000003d5037221 */ /* 0x008fe20000010000 */
[----:B0-----:R-:W-:Y:S06]  /*1a6d0*/  @!P0 BRA `(.L_x_496) ;  /* 0x0000000000048947 */ /* 0x001fec0003800000 */
[----:B------:R-:W-:Y:S01]  /*1a6e0*/  BPT.TRAP 0x1 ;  /* 0x000000040000795c */ /* 0x000fe20000300000 */
.L_x_496:
[----:B------:R-:W2:Y:S01]  /*1a6f0*/  LDL R215, [R1+0x14] ;  /* 0x0000140001d77983 */ /* 0x000ea20000100800 */
[----:B------:R-:W-:Y:S01]  /*1a700*/  IMAD R15, R15, 0x8, R22 ;  /* 0x000000080f0f7824 */ /* 0x000fe200078e0216 */
[----:B------:R-:W-:Y:S01]  /*1a710*/  MOV R214, UR36 ;  /* 0x0000002400d67c02 */ /* 0x000fe20008000f00 */
[----:B------:R-:W-:Y:S01]  /*1a720*/  FMUL.FTZ R24, R24, R13 ;  /* 0x0000000d18187220 */ /* 0x000fe20000410000 */
[----:B------:R-:W-:Y:S01]  /*1a730*/  F2FP.SATFINITE.E4M3.F32.PACK_AB_MERGE_C R21, R152, R21, RZ ;  /* 0x000000159815723e */ /* 0x000fe200048070ff */
[----:B------:R-:W-:Y:S01]  /*1a740*/  VIADD R15, R15, 0x38860 ;  /* 0x000388600f0f7836 */ /* 0x000fe20000000000 */
[----:B------:R-:W-:Y:S01]  /*1a750*/  F2FP.SATFINITE.E4M3.F32.PACK_AB_MERGE_C R153, R154, R153, RZ ;  /* 0x000000999a99723e */ /* 0x000fe200048070ff */
[----:B------:R-:W-:Y:S01]  /*1a760*/  FMUL.FTZ R25, R25, R13 ;  /* 0x0000000d19197220 */ /* 0x000fe20000410000 */
        /* <DEDUP_REMOVED lines=28> */
[----:B------:R-:W-:Y:S01]  /*1a930*/  PRMT R15, R214, 0x654, R15 ;  /* 0x00000654d60f7816 */ /* 0x000fe2000000000f */
[-C--:B------:R-:W-:Y:S01]  /*1a940*/  FMUL.FTZ R56, R56, R13.reuse ;  /* 0x0000000d38387220 */ /* 0x080fe20000410000 */
[----:B------:R-:W-:Y:S01]  /*1a950*/  F2FP.SATFINITE.E4M3.F32.PACK_AB_MERGE_C R9, R9, R14, R21 ;  /* 0x0000000e0909723e */ /* 0x000fe20004807015 */
[----:B------:R-:W-:Y:S01]  /*1a960*/  FMUL.FTZ R57, R57, R13 ;  /* 0x0000000d39397220 */ /* 0x000fe20000410000 */
[----:B------:R-:W-:Y:S01]  /*1a970*/  F2FP.SATFINITE.E4M3.F32.PACK_AB_MERGE_C R153, R11, R10, R153 ;  /* 0x0000000a0b99723e */ /* 0x000fe20004807099 */
[----:B------:R0:W-:Y:S01]  /*1a980*/  SYNCS.ARRIVE.TRANS64.RED.A1T0 RZ, [R15+URZ], RZ ;  /* 0x000000ff0fff79a7 */ /* 0x0001e2000810043f */
[----:B------:R-:W-:Y:S01]  /*1a990*/  F2FP.SATFINITE.E4M3.F32.PACK_AB_MERGE_C R161, R158, R157, R161 ;  /* 0x0000009d9ea1723e */ /* 0x000fe200048070a1 */
[----:B------:R-:W-:Y:S01]  /*1a9a0*/  FMUL.FTZ R60, R60, R13 ;  /* 0x0000000d3c3c7220 */ /* 0x000fe20000410000 */
        /* <DEDUP_REMOVED lines=15> */
[-C--:B------:R-:W-:Y:S01]  /*1aaa0*/  FMUL.FTZ R76, R76, R13.reuse ;  /* 0x0000000d4c4c7220 */ /* 0x080fe20000410000 */
        /* <DEDUP_REMOVED lines=106> */
[----:B------:R-:W-:Y:S01]  /*1b150*/  IMAD.MOV.U32 R13, RZ, RZ, R203 ;  /* 0x000000ffff0d7224 */ /* 0x000fe200078e00cb */
[----:B------:R-:W-:Y:S01]  /*1b160*/  MOV R8, R235 ;  /* 0x000000eb00087202 */ /* 0x000fe20000000f00 */
[----:B------:R-:W-:Y:S01]  /*1b170*/  IMAD.MOV.U32 R14, RZ, RZ, R175 ;  /* 0x000000ffff0e7224 */ /* 0x000fe200078e00af */
[----:B------:R-:W-:Y:S01]  /*1b180*/  MOV R230, R159 ;  /* 0x0000009f00e67202 */ /* 0x000fe20000000f00 */
[----:B0-----:R-:W-:Y:S01]  /*1b190*/  IMAD.MOV.U32 R15, RZ, RZ, R20 ;  /* 0x000000ffff0f7224 */ /* 0x001fe200078e0014 */
[----:B------:R-:W-:Y:S01]  /*1b1a0*/  MOV R226, R177 ;  /* 0x000000b100e27202 */ /* 0x000fe20000000f00 */
[----:B------:R-:W-:Y:S01]  /*1b1b0*/  IMAD.MOV.U32 R228, RZ, RZ, R9 ;  /* 0x000000ffffe47224 */ /* 0x000fe200078e0009 */
[----:B------:R-:W-:Y:S01]  /*1b1c0*/  MOV R218, R193 ;  /* 0x000000c100da7202 */ /* 0x000fe20000000f00 */
[----:B------:R-:W-:Y:S01]  /*1b1d0*/  IMAD.MOV.U32 R229, RZ, RZ, R153 ;  /* 0x000000ffffe57224 */ /* 0x000fe200078e0099 */
[----:B------:R-:W-:Y:S01]  /*1b1e0*/  MOV R222, R210 ;  /* 0x000000d200de7202 */ /* 0x000fe20000000f00 */
        /* <DEDUP_REMOVED lines=9> */
[----:B------:R-:W-:Y:S01]  /*1b280*/  IMAD.MOV.U32 R223, RZ, RZ, R212 ;  /* 0x000000ffffdf7224 */ /* 0x000fe200078e00d4 */
[C---:B--2---:R-:W-:Y:S01]  /*1b290*/  ISETP.GT.AND P1, PT, R12.reuse, R215, PT ;  /* 0x000000d70c00720c */ /* 0x044fe20003f24270 */
[----:B------:R-:W-:-:S12]  /*1b2a0*/  VIADD R12, R12, 0xffffffff ;  /* 0xffffffff0c0c7836 */ /* 0x000fd80000000000 */
[----:B------:R-:W-:Y:S05]  /*1b2b0*/  @P1 BRA `(.L_x_497) ;  /* 0xffffffd000201947 */ /* 0x000fea000383ffff */
[----:B------:R-:W-:-:S07]  /*1b2c0*/  IMAD.MOV.U32 R152, RZ, RZ, R20 ;  /* 0x000000ffff987224 */ /* 0x000fce00078e0014 */
.L_x_486:
[----:B------:R-:W-:Y:S05]  /*1b2d0*/  WARPSYNC.ALL ;  /* 0x0000000000007948 */ /* 0x000fea0003800000 */
[----:B------:R-:W-:Y:S06]  /*1b2e0*/  BAR.ARV 0x8, 0x180 ;  /* 0x0206000000007b1d */ /* 0x000fec0000002000 */
[----:B------:R-:W-:Y:S05]  /*1b2f0*/  @!P0 BRA `(.L_x_498) ;  /* 0x0000000000048947 */ /* 0x000fea0003800000 */
[----:B------:R-:W-:Y:S01]  /*1b300*/  BPT.TRAP 0x1 ;  /* 0x000000040000795c */ /* 0x000fe20000300000 */
.L_x_498:
[----:B------:R-:W-:Y:S01]  /*1b310*/  IMAD R2, R152, 0x8, R22 ;  /* 0x0000000898027824 */ /* 0x000fe200078e0216 */
[----:B------:R-:W-:-:S04]  /*1b320*/  SHF.L.U32 R4, R235, 0x1f, RZ ;  /* 0x0000001feb047819 */ /* 0x000fc800000006ff */
[----:B------:R0:W1:Y:S01]  /*1b330*/  SYNCS.PHASECHK.TRANS64.TRYWAIT P1, [R2+URZ+0x38850], R4 ;  /* 0x03885004020075a7 */ /* 0x000062000802017f */
[----:B------:R-:W-:Y:S05]  /*1b340*/  @!P0 BRA `(.L_x_499) ;  /* 0x0000000000048947 */ /* 0x000fea0003800000 */
[----:B------:R-:W-:Y:S01]  /*1b350*/  BPT.TRAP 0x1 ;  /* 0x000000040000795c */ /* 0x000fe20000300000 */
.L_x_499:
[----:B-1----:R-:W-:Y:S05]  /*1b360*/  @P1 BRA `(.L_x_500) ;  /* 0x0000000000081947 */ /* 0x002fea0003800000 */
[----:B------:R-:W1:Y:S02]  /*1b370*/  SYNCS.PHASECHK.TRANS64.TRYWAIT P1, [R2+URZ+0x38850], R4 ;  /* 0x03885004020075a7 */ /* 0x000e64000802017f */
[----:B-1----:R-:W-:Y:S05]  /*1b380*/  @!P1 BRA `(.L_x_501) ;  /* 0x0000010400809947 */ /* 0x002fea0003800000 */
.L_x_500:
[----:B------:R-:W-:Y:S01]  /*1b390*/  IADD3 R22, R22, 0x400, RZ ;  /* 0x0000040016167810 */ /* 0x000fe20007ffe0ff */
[----:B------:R-:W2:Y:S03]  /*1b3a0*/  LDL R12, [R1+0x7c] ;  /* 0x00007c00010c7983 */ /* 0x000ea60000100800 */
[----:B------:R-:W-:Y:S01]  /*1b3b0*/  SHF.R.U32.HI R22, RZ, 0x4, R22 ;  /* 0x00000004ff167819 */ /* 0x000fe20000011616 */
[----:B------:R-:W3:Y:S03]  /*1b3c0*/  LDL R11, [R1+0x6c] ;  /* 0x00006c00010b7983 */ /* 0x000ee60000100800 */
[----:B------:R-:W-:Y:S01]  /*1b3d0*/  LOP3.LUT R22, R22, 0x3fff, RZ, 0xc0, !PT ;  /* 0x00003fff16167812 */ /* 0x000fe200078ec0ff */
[----:B------:R-:W4:Y:S01]  /*1b3e0*/  LDL R10, [R1+0x50] ;  /* 0x00005000010a7983 */ /* 0x000f220000100800 */
[----:B------:R-:W-:Y:S01]  /*1b3f0*/  IMAD.MOV.U32 R5, RZ, RZ, 0x40000040 ;  /* 0x40000040ff057424 */ /* 0x000fe200078e00ff */
[----:B------:R-:W-:Y:S05]  /*1b400*/  WARPSYNC.ALL ;  /* 0x0000000000007948 */ /* 0x000fea0003800000 */
[----:B------:R-:W-:Y:S01]  /*1b410*/  LOP3.LUT R22, R22, 0x10000, RZ, 0xfc, !PT ;  /* 0x0001000016167812 */ /* 0x000fe200078efcff */
[----:B------:R-:W-:Y:S01]  /*1b420*/  WARPGROUP.ARRIVE ;  /* 0x00000000000079c5 */ /* 0x000fe20000000000 */
[----:B------:R-:W-:Y:S01]  /*1b430*/  R2UR UR7, R5 ;  /* 0x00000000050772ca */ /* 0x000fe200000e0000 */
[----:B------:R-:W-:Y:S01]  /*1b440*/  ULDC.64 UR4, c[0x0][0x9a0] ;  /* 0x0002680000047ab9 */ /* 0x000fe20000000a00 */
[----:B------:R-:W-:Y:S01]  /*1b450*/  MOV R7, 0x40000040 ;  /* 0x4000004000077802 */ /* 0x000fe20000000f00 */
[----:B01----:R-:W-:Y:S01]  /*1b460*/  IMAD R4, R152, 0x800, R22 ;  /* 0x0000080098047824 */ /* 0x003fe200078e0216 */
[----:B------:R-:W-:-:S03]  /*1b470*/  ISETP.NE.U32.AND P1, PT, RZ, UR4, PT ;  /* 0x00000004ff007c0c */ /* 0x000fc6000bf25070 */
[C---:B------:R-:W-:Y:S01]  /*1b480*/  VIADD R6, R4.reuse, 0x2 ;  /* 0x0000000204067836 */ /* 0x040fe20000000000 */
[----:B------:R-:W-:Y:S02]  /*1b490*/  R2UR UR6, R4 ;  /* 0x00000000040672ca */ /* 0x000fe400000e0000 */
[----:B------:R-:W-:-:S11]  /*1b4a0*/  ISETP.NE.AND.EX P1, PT, RZ, UR5, PT, P1 ;  /* 0x00000005ff007c0c */ /* 0x000fd6000bf25310 */
[----:B------:R-:W-:Y:S01]  /*1b4b0*/  QGMMA.64x256x32.F32.E4M3.E4M3 R24, R228, gdesc[UR4], R24, gsb0 ;  /* 0x03e00004e4187df3 */ /* 0x000fe20008000818 */
[----:B------:R-:W-:Y:S01]  /*1b4c0*/  R2UR UR6, R6 ;  /* 0x00000000060672ca */ /* 0x000fe200000e0000 */
[----:B------:R-:W-:Y:S01]  /*1b4d0*/  VIADD R6, R4, 0x4 ;  /* 0x0000000404067836 */ /* 0x000fe20000000000 */
[----:B------:R-:W-:Y:S01]  /*1b4e0*/  R2UR UR7, R7 ;  /* 0x00000000070772ca */ /* 0x000fe200000e0000 */
[----:B------:R-:W-:Y:S01]  /*1b4f0*/  IMAD.MOV.U32 R7, RZ, RZ, 0x40000040 ;  /* 0x40000040ff077424 */ /* 0x000fe200078e00ff */
[----:B------:R-:W4:Y:S01]  /*1b500*/  @P1 LDC.64 R8, c[0x0][0x9d0] ;  /* 0x00027400ff081b82 */ /* 0x000f220000000a00 */
[----:B------:R-:W-:Y:S02]  /*1b510*/  WARPGROUP.DEPBAR.LE gsb0, 0x0 ;  /* 0x00008000000079c5 */ /* 0x000fe40000010000 */
[----:B------:R-:W-:-:S15]  /*1b520*/  WARPGROUP.ARRIVE ;  /* 0x00000000000079c5 */ /* 0x000fde0000000000 */
[----:B------:R-:W-:-:S05]  /*1b530*/  NOP ;  /* 0x0000000000007918 */ /* 0x000fca0000000000 */
[----:B------:R-:W-:Y:S01]  /*1b540*/  QGMMA.64x256x32.F32.E4M3.E4M3 R24, R224, gdesc[UR4], R24, gsb0 ;  /* 0x03e00004e0187df3 */ /* 0x000fe20008000818 */
[----:B------:R-:W-:Y:S02]  /*1b550*/  R2UR UR6, R6 ;  /* 0x00000000060672ca */ /* 0x000fe400000e0000 */
[----:B------:R-:W-:Y:S02]  /*1b560*/  R2UR UR7, R7 ;  /* 0x00000000070772ca */ /* 0x000fe400000e0000 */
[----:B------:R-:W2:Y:S02]  /*1b570*/  @P1 LDC.64 R6, c[0x0][0x9c8] ;  /* 0x00027200ff061b82 */ /* 0x000ea40000000a00 */
[----:B--2---:R-:W-:-:S04]  /*1b580*/  @P1 IMAD R5, R12, R6, RZ ;  /* 0x000000060c051224 */ /* 0x004fc800078e02ff */
[C---:B---3--:R-:W-:Y:S02]  /*1b590*/  @P1 IMAD R5, R11.reuse, R7, R5 ;  /* 0x000000070b051224 */ /* 0x048fe400078e0205 */
[----:B------:R-:W-:-:S04]  /*1b5a0*/  @P1 IMAD.WIDE.U32 R6, R11, R6, RZ ;  /* 0x000000060b061225 */ /* 0x000fc800078e00ff */
[----:B------:R-:W-:Y:S02]  /*1b5b0*/  @P1 IMAD.IADD R7, R7, 0x1, R5 ;  /* 0x0000000107071824 */ /* 0x000fe400078e0205 */
[----:B----4-:R-:W-:-:S04]  /*1b5c0*/  @P1 IMAD.WIDE.U32 R6, R10, R8, R6 ;  /* 0x000000080a061225 */ /* 0x010fc800078e0006 */
[----:B------:R-:W-:Y:S01]  /*1b5d0*/  @P1 IMAD R9, R10, R9, R7 ;  /* 0x000000090a091224 */ /* 0x000fe200078e0207 */
[----:B------:R-:W-:-:S04]  /*1b5e0*/  @P1 LEA R8, P2, R6, UR4, 0x2 ;  /* 0x0000000406081c11 */ /* 0x000fc8000f8410ff */
[----:B------:R-:W-:Y:S02]  /*1b5f0*/  @P1 LEA.HI.X R9, R6, UR5, R9, 0x2, P2 ;  /* 0x0000000506091c11 */ /* 0x000fe400090f1409 */
[----:B------:R-:W-:-:S06]  /*1b600*/  MOV R6, 0x3f800000 ;  /* 0x3f80000000067802 */ /* 0x000fcc0000000f00 */
[----:B------:R-:W2:Y:S01]  /*1b610*/  @P1 LDG.E R6, desc[UR42][R8.64] ;  /* 0x0000002a08061981 */ /* 0x000ea2000c1e1900 */
[----:B------:R-:W-:Y:S02]  /*1b620*/  VIADD R4, R4, 0x6 ;  /* 0x0000000604047836 */ /* 0x000fe40000000000 */
[----:B------:R-:W-:Y:S01]  /*1b630*/  IMAD.MOV.U32 R5, RZ, RZ, 0x40000040 ;  /* 0x40000040ff057424 */ /* 0x000fe200078e00ff */
[----:B------:R-:W-:Y:S02]  /*1b640*/  WARPGROUP.DEPBAR.LE gsb0, 0x0 ;  /* 0x00008000000079c5 */ /* 0x000fe40000010000 */
[----:B------:R-:W-:-:S06]  /*1b650*/  WARPGROUP.ARRIVE ;  /* 0x00000000000079c5 */ /* 0x000fcc0000000000 */
[----:B------:R-:W-:Y:S01]  /*1b660*/  QGMMA.64x256x32.F32.E4M3.E4M3 R24, R216, gdesc[UR4], R24, gsb0 ;  /* 0x03e00004d8187df3 */ /* 0x000fe20008000818 */
[----:B------:R-:W-:Y:S02]  /*1b670*/  R2UR UR6, R4 ;  /* 0x00000000040672ca */ /* 0x000fe400000e0000 */
[----:B------:R-:W-:Y:S01]  /*1b680*/  R2UR UR7, R5 ;  /* 0x00000000050772ca */ /* 0x000fe200000e0000 */
[----:B------:R-:W0:Y:S04]  /*1b690*/  SHFL.BFLY PT, R4, R0, 0x2, 0x1f ;  /* 0x0c401f0000047f89 */ /* 0x000e2800000e0000 */
[----:B------:R-:W1:Y:S01]  /*1b6a0*/  SHFL.BFLY PT, R7, R3, 0x2, 0x1f ;  /* 0x0c401f0003077f89 */ /* 0x000e6200000e0000 */
[----:B0-----:R-:W-:-:S05]  /*1b6b0*/  FADD.FTZ R4, R4, R0 ;  /* 0x0000000004047221 */ /* 0x001fca0000010000 */
[----:B------:R-:W0:Y:S01]  /*1b6c0*/  SHFL.BFLY PT, R5, R4, 0x1, 0x1f ;  /* 0x0c201f0004057f89 */ /* 0x000e2200000e0000 */
[----:B-1----:R-:W-:-:S05]  /*1b6d0*/  FADD.FTZ R3, R7, R3 ;  /* 0x0000000307037221 */ /* 0x002fca0000010000 */
[----:B------:R-:W1:Y:S01]  /*1b6e0*/  SHFL.BFLY PT, R0, R3, 0x1, 0x1f ;  /* 0x0c201f0003007f89 */ /* 0x000e6200000e0000 */
[----:B0-----:R-:W-:-:S05]  /*1b6f0*/  FADD.FTZ R5, R4, R5 ;  /* 0x0000000504057221 */ /* 0x001fca0000010000 */
[C---:B------:R-:W-:Y:S01]  /*1b700*/  FSETP.NE.FTZ.AND P1, PT, R5.reuse, RZ, PT ;  /* 0x000000ff0500720b */ /* 0x040fe20003f35000 */
[----:B------:R-:W-:Y:S02]  /*1b710*/  IMAD.MOV.U32 R4, RZ, RZ, RZ ;  /* 0x000000ffff047224 */ /* 0x000fe400078e00ff */
[----:B------:R-:W-:-:S10]  /*1b720*/  FMUL.FTZ R7, R5, 0.00390625 ;  /* 0x3b80000005077820 */ /* 0x000fd40000410000 */
[----:B------:R1:W-:Y:S01]  /*1b730*/  @P1 MUFU.RCP R4, R5 ;  /* 0x0000000500041308 */ /* 0x0003e20000001000 */
[----:B------:R-:W-:Y:S01]  /*1b740*/  FSETP.NE.FTZ.AND P1, PT, R7, RZ, PT ;  /* 0x000000ff0700720b */ /* 0x000fe20003f35000 */
[----:B-1----:R-:W-:-:S04]  /*1b750*/  FADD.FTZ R5, R3, R0 ;  /* 0x0000000003057221 */ /* 0x002fc80000010000 */
[C---:B------:R-:W-:Y:S01]  /*1b760*/  FMUL.FTZ R0, R5.reuse, 0.00390625 ;  /* 0x3b80000005007820 */ /* 0x040fe20000410000 */
[----:B------:R-:W-:-:S04]  /*1b770*/  FSETP.NE.FTZ.AND P2, PT, R5, RZ, PT ;  /* 0x000000ff0500720b */ /* 0x000fc80003f55000 */
[----:B------:R-:W-:-:S03]  /*1b780*/  FSETP.NE.FTZ.AND P3, PT, R0, RZ, PT ;  /* 0x000000ff0000720b */ /* 0x000fc60003f75000 */
[----:B------:R-:W0:Y:S01]  /*1b790*/  @P1 MUFU.LG2 R7, R7 ;  /* 0x0000000700071308 */ /* 0x000e220000000c00 */
[----:B------:R-:W-:-:S07]  /*1b7a0*/  MOV R3, RZ ;  /* 0x000000ff00037202 */ /* 0x000fce0000000f00 */
[----:B------:R0:W-:Y:S08]  /*1b7b0*/  @P2 MUFU.RCP R3, R5 ;  /* 0x0000000500032308 */ /* 0x0001f00000001000 */
[----:B------:R-:W1:Y:S01]  /*1b7c0*/  @P3 MUFU.LG2 R0, R0 ;  /* 0x0000000000003308 */ /* 0x000e620000000c00 */
[----:B------:R-:W-:Y:S02]  /*1b7d0*/  WARPGROUP.DEPBAR.LE gsb0, 0x0 ;  /* 0x00008000000079c5 */ /* 0x000fe40000010000 */
[----:B------:R-:W-:-:S06]  /*1b7e0*/  WARPGROUP.ARRIVE ;  /* 0x00000000000079c5 */ /* 0x000fcc0000000000 */
[----:B------:R-:W-:Y:S01]  /*1b7f0*/  QGMMA.64x256x32.F32.E4M3.E4M3 R24, R220, gdesc[UR4], R24, gsb0 ;  /* 0x03e00004dc187df3 */ /* 0x000fe20008000818 */
[----:B0-----:R-:W-:Y:S01]  /*1b800*/  @P1 FMUL.FTZ R5, R7, 0.69314718246459960938 ;  /* 0x3f31721807051820 */ /* 0x001fe20000410000 */
[C---:B------:R-:W-:Y:S01]  /*1b810*/  @P1 FMUL.FTZ R7, R174.reuse, 0.69314718246459960938 ;  /* 0x3f317218ae071820 */ /* 0x040fe20000410000 */
[----:B------:R-:W-:Y:S01]  /*1b820*/  @P3 FMUL.FTZ R174, R174, 0.69314718246459960938 ;  /* 0x3f317218aeae3820 */ /* 0x000fe20000410000 */
[----:B-1----:R-:W-:Y:S01]  /*1b830*/  @P3 FMUL.FTZ R0, R0, 0.69314718246459960938 ;  /* 0x3f31721800003820 */ /* 0x002fe20000410000 */
[----:B------:R-:W-:Y:S02]  /*1b840*/  IMAD.MOV.U32 R173, RZ, RZ, -0x800000 ;  /* 0xff800000ffad7424 */ /* 0x000fe400078e00ff */
[----:B------:R-:W-:Y:S01]  /*1b850*/  @P1 FFMA.FTZ R173, R7, R175, R5 ;  /* 0x000000af07ad1223 */ /* 0x000fe20000010005 */
[----:B------:R-:W-:Y:S02]  /*1b860*/  IMAD.MOV.U32 R172, RZ, RZ, -0x800000 ;  /* 0xff800000ffac7424 */ /* 0x000fe400078e00ff */
[----:B------:R-:W-:Y:S01]  /*1b870*/  @P3 FFMA.FTZ R172, R174, R203, R0 ;  /* 0x000000cbaeac3223 */ /* 0x000fe20000010000 */
[-C--:B--2---:R-:W-:Y:S01]  /*1b880*/  FMUL.FTZ R4, R4, R6.reuse ;  /* 0x0000000604047220 */ /* 0x084fe20000410000 */
[----:B------:R-:W-:Y:S01]  /*1b890*/  FMUL.FTZ R3, R3, R6 ;  /* 0x0000000603037220 */ /* 0x000fe20000410000 */
[----:B------:R-:W-:-:S02]  /*1b8a0*/  WARPGROUP.DEPBAR.LE gsb0, 0x0 ;  /* 0x00008000000079c5 */ /* 0x000fc40000010000 */
[----:B------:R-:W-:Y:S05]  /*1b8b0*/  @!P0 BRA `(.L_x_502) ;  /* 0x0000000000048947 */ /* 0x000fea0003800000 */
[----:B------:R-:W-:Y:S01]  /*1b8c0*/  BPT.TRAP 0x1 ;  /* 0x000000040000795c */ /* 0x000fe20000300000 */
.L_x_502:
[----:B------:R-:W-:Y:S02]  /*1b8d0*/  VIADD R152, R152, 0x1 ;  /* 0x0000000198987836 */ /* 0x000fe40000000000 */
[-C--:B------:R-:W-:Y:S01]  /*1b8e0*/  FMUL.FTZ R9, R32, R4.reuse ;  /* 0x0000000420097220 */ /* 0x080fe20000410000 */
[----:B------:R-:W-:Y:S02]  /*1b8f0*/  VIADD R2, R2, 0x38860 ;  /* 0x0003886002027836 */ /* 0x000fe40000000000 */
[-C--:B------:R-:W-:Y:S01]  /*1b900*/  FMUL.FTZ R7, R37, R4.reuse ;  /* 0x0000000425077220 */ /* 0x080fe20000410000 */
[----:B------:R-:W-:Y:S01]  /*1b910*/  MOV R0, UR36 ;  /* 0x0000002400007c02 */ /* 0x000fe20008000f00 */
        /* <DEDUP_REMOVED lines=11> */
[----:B------:R-:W-:Y:S01]  /*1b9d0*/  ISETP.NE.AND P1, PT, R152, 0x2, PT ;  /* 0x000000029800780c */ /* 0x000fe20003f25270 */
        /* <DEDUP_REMOVED lines=19> */
[----:B------:R-:W-:Y:S01]  /*1bb10*/  PRMT R0, R0, 0x654, R2 ;  /* 0x0000065400007816 */ /* 0x000fe20000000002 */
        /* <DEDUP_REMOVED lines=63> */
[----:B------:R-:W-:Y:S01]  /*1bf10*/  SEL R3, RZ, 0x1, P1 ;  /* 0x00000001ff037807 */ /* 0x000fe20000800000 */
        /* <DEDUP_REMOVED lines=8> */
[-C--:B0-----:R-:W-:Y:S01]  /*1bfa0*/  FMUL.FTZ R0, R28, R4.reuse ;  /* 0x000000041c007220 */ /* 0x081fe20000410000 */
        /* <DEDUP_REMOVED lines=25> */
[----:B------:R-:W-:Y:S01]  /*1c140*/  PLOP3.LUT P0, PT, PT, PT, PT, 0x8, 0x0 ;  /* 0x000000000000781c */ /* 0x000fe20003f0e170 */
[----:B------:R-:W-:Y:S01]  /*1c150*/  UIADD3 UR39, UR39, 0x1, URZ ;  /* 0x0000000127277890 */ /* 0x000fe2000fffe03f */
[----:B------:R-:W-:-:S02]  /*1c160*/  LOP3.LUT R235, R235, R3, RZ, 0x3c, !PT ;  /* 0x00000003ebeb7212 */ /* 0x000fc400078e3cff */
[----:B------:R-:W-:-:S09]  /*1c170*/  SEL R152, R152, RZ, P1 ;  /* 0x000000ff98987207 */ /* 0x000fd20000800000 */
.L_x_438:
[----:B------:R-:W-:Y:S05]  /*1c180*/  WARPSYNC.ALL ;  /* 0x0000000000007948 */ /* 0x000fea0003800000 */
[----:B------:R-:W2:Y:S01]  /*1c190*/  LDL R227, [R1+0x70] ;  /* 0x0000700001e37983 */ /* 0x000ea20000100800 */
[----:B------:R-:W0:Y:S01]  /*1c1a0*/  S2UR UR36, SR_CgaCtaId ;  /* 0x00000000002479c3 */ /* 0x000e220000008800 */
[----:B------:R-:W-:Y:S01]  /*1c1b0*/  UMOV UR4, 0x400 ;  /* 0x0000040000047882 */ /* 0x000fe20000000000 */
[----:B------:R-:W-:Y:S01]  /*1c1c0*/  BSSY B0, `(.L_x_503) ;  /* 0x0000779000007945 */ /* 0x000fe20003800000 */
[----:B0-----:R-:W-:-:S06]  /*1c1d0*/  ULEA UR4, UR36, UR4, 0x18 ;  /* 0x0000000424047291 */ /* 0x001fcc000f8ec03f */
[----:B------:R-:W-:Y:S01]  /*1c1e0*/  IMAD.U32 R22, RZ, RZ, UR4 ;  /* 0x00000004ff167e24 */ /* 0x000fe2000f8e00ff */
[----:B------:R-:W-:Y:S06]  /*1c1f0*/  BAR.SYNC.DEFER_BLOCKING 0x5, 0x180 ;  /* 0x0146000000007b1d */ /* 0x000fec0000010000 */
[----:B------:R0:W1:Y:S02]  /*1c200*/  LDS.128 R28, [R22+0x388d0] ;  /* 0x0388d000161c7984 */ /* 0x0000640000000c00 */
[----:B------:R-:W-:Y:S06]  /*1c210*/  BAR.ARV 0x4, 0x180 ;  /* 0x0106000000007b1d */ /* 0x000fec0000002000 */
[----:B--2---:R-:W-:-:S13]  /*1c220*/  ISETP.NE.AND P1, PT, R227, RZ, PT ;  /* 0x000000ffe300720c */ /* 0x004fda0003f25270 */
[----:B------:R-:W2:Y:S02]  /*1c230*/  @!P1 LDC R227, c[0x0][0xad4] ;  /* 0x0002b500ffe39b82 */ /* 0x000ea40000000800 */
[----:B--2---:R0:W-:Y:S01]  /*1c240*/  @!P1 STL [R1+0x70], R227 ;  /* 0x000070e301009387 */ /* 0x0041e20000100800 */
[----:B-1----:R-:W-:Y:S05]  /*1c250*/  @P0 BRA `(.L_x_504) ;  /* 0x0000006400c80947 */ /* 0x002fea0003800000 */
[----:B------:R-:W2:Y:S01]  /*1c260*/  LDL R4, [R1+0x1a4] ;  /* 0x0001a40001047983 */ /* 0x000ea20000100800 */
[----:B------:R-:W-:Y:S01]  /*1c270*/  ULDC.64 UR4, c[0x4][0x38] ;  /* 0x01000e0000047ab9 */ /* 0x000fe20000000a00 */
[----:B------:R-:W1:Y:S01]  /*1c280*/  S2R R3, SR_SWINHI ;  /* 0x0000000000037919 */ /* 0x000e620000002f00 */
[----:B------:R-:W3:Y:S01]  /*1c290*/  S2R R228, SR_TID.X ;  /* 0x0000000000e47919 */ /* 0x000ee20000002100 */
[----:B------:R-:W-:Y:S02]  /*1c2a0*/  MOV R40, R22 ;  /* 0x0000001600287202 */ /* 0x000fe40000000f00 */
[----:B-1----:R-:W-:-:S03]  /*1c2b0*/  MOV R41, R3 ;  /* 0x0000000300297202 */ /* 0x002fc60000000f00 */
[----:B--2---:R-:W-:-:S03]  /*1c2c0*/  IMAD.WIDE R26, R4, 0x2, R40 ;  /* 0x00000002041a7825 */ /* 0x004fc600078e0228 */
[C---:B------:R-:W-:Y:S02]  /*1c2d0*/  IADD3 R62, P5, R26.reuse, 0xc000, RZ ;  /* 0x0000c0001a3e7810 */ /* 0x040fe40007fbe0ff */
[----:B------:R-:W-:Y:S02]  /*1c2e0*/  IADD3 R66, P1, R26, 0xc060, RZ ;  /* 0x0000c0601a427810 */ /* 0x000fe40007f3e0ff */
[----:B------:R-:W-:Y:S02]  /*1c2f0*/  LOP3.LUT R63, R62, 0x380, RZ, 0xc0, !PT ;  /* 0x000003803e3f7812 */ /* 0x000fe400078ec0ff */
[----:B------:R-:W-:Y:S01]  /*1c300*/  LOP3.LUT R3, R66, 0x380, RZ, 0xc0, !PT ;  /* 0x0000038042037812 */ /* 0x000fe200078ec0ff */
[----:B------:R-:W-:Y:S01]  /*1c310*/  IMAD.X R67, RZ, RZ, R27, P1 ;  /* 0x000000ffff437224 */ /* 0x000fe200008e061b */
[----:B------:R-:W-:Y:S02]  /*1c320*/  SHF.R.U64 R63, R63, 0x3, RZ ;  /* 0x000000033f3f7819 */ /* 0x000fe400000012ff */
[----:B------:R-:W-:-:S02]  /*1c330*/  IADD3 R50, P4, R26, 0x8060, RZ ;  /* 0x000080601a327810 */ /* 0x000fc40007f9e0ff */
[----:B------:R-:W-:Y:S01]  /*1c340*/  LOP3.LUT R62, R63, R62, RZ, 0x3c, !PT ;  /* 0x0000003e3f3e7212 */ /* 0x000fe200078e3cff */
[----:B------:R-:W-:Y:S01]  /*1c350*/  IMAD.X R63, RZ, RZ, R27, P5 ;  /* 0x000000ffff3f7224 */ /* 0x000fe200028e061b */
[----:B------:R-:W-:Y:S02]  /*1c360*/  SHF.R.U64 R3, R3, 0x3, RZ ;  /* 0x0000000303037819 */ /* 0x000fe400000012ff */
[----:B------:R-:W-:Y:S02]  /*1c370*/  IADD3 R58, P3, R26, 0xc020, RZ ;  /* 0x0000c0201a3a7810 */ /* 0x000fe40007f7e0ff */
[----:B------:R-:W-:Y:S02]  /*1c380*/  LOP3.LUT R51, R50, 0x380, RZ, 0xc0, !PT ;  /* 0x0000038032337812 */ /* 0x000fe400078ec0ff */
[----:B------:R-:W-:Y:S02]  /*1c390*/  IADD3 R46, P5, R26, 0x4040, RZ ;  /* 0x000040401a2e7810 */ /* 0x000fe40007fbe0ff */
[----:B------:R-:W-:-:S02]  /*1c3a0*/  LOP3.LUT R66, R3, R66, RZ, 0x3c, !PT ;  /* 0x0000004203427212 */ /* 0x000fc400078e3cff */
[----:B------:R-:W-:Y:S02]  /*1c3b0*/  LOP3.LUT R59, R58, 0x380, RZ, 0xc0, !PT ;  /* 0x000003803a3b7812 */ /* 0x000fe400078ec0ff */
[----:B------:R-:W-:Y:S02]  /*1c3c0*/  SHF.R.U64 R51, R51, 0x3, RZ ;  /* 0x0000000333337819 */ /* 0x000fe400000012ff */
[----:B------:R-:W-:Y:S02]  /*1c3d0*/  IADD3 R54, P2, R26, 0x8040, RZ ;  /* 0x000080401a367810 */ /* 0x000fe40007f5e0ff */
[----:B------:R-:W-:Y:S02]  /*1c3e0*/  LOP3.LUT R3, R46, 0x380, RZ, 0xc0, !PT ;  /* 0x000003802e037812 */ /* 0x000fe400078ec0ff */
[----:B------:R-:W-:Y:S02]  /*1c3f0*/  SHF.R.U64 R59, R59, 0x3, RZ ;  /* 0x000000033b3b7819 */ /* 0x000fe400000012ff */
[----:B------:R-:W-:Y:S01]  /*1c400*/  LOP3.LUT R50, R51, R50, RZ, 0x3c, !PT ;  /* 0x0000003233327212 */ /* 0x000fe200078e3cff */
[----:B------:R-:W-:Y:S01]  /*1c410*/  IMAD.X R51, RZ, RZ, R27, P4 ;  /* 0x000000ffff337224 */ /* 0x000fe200020e061b */
[----:B------:R-:W-:-:S02]  /*1c420*/  IADD3 R70, P0, R26, 0xc040, RZ ;  /* 0x0000c0401a467810 */ /* 0x000fc40007f1e0ff */
[----:B------:R-:W-:Y:S02]  /*1c430*/  LOP3.LUT R55, R54, 0x380, RZ, 0xc0, !PT ;  /* 0x0000038036377812 */ /* 0x000fe400078ec0ff */
[----:B------:R-:W-:Y:S02]  /*1c440*/  SHF.R.U64 R3, R3, 0x3, RZ ;  /* 0x0000000303037819 */ /* 0x000fe400000012ff */
[----:B------:R-:W-:Y:S02]  /*1c450*/  MOV R226, R66 ;  /* 0x0000004200e27202 */ /* 0x000fe40000000f00 */
[----:B------:R-:W-:Y:S02]  /*1c460*/  IADD3 R66, P4, R26, 0x4020, RZ ;  /* 0x000040201a427810 */ /* 0x000fe40007f9e0ff */
[----:B------:R-:W-:Y:S01]  /*1c470*/  LOP3.LUT R58, R59, R58, RZ, 0x3c, !PT ;  /* 0x0000003a3b3a7212 */ /* 0x000fe200078e3cff */
[--C-:B------:R-:W-:Y:S01]  /*1c480*/  IMAD.X R59, RZ, RZ, R27.reuse, P3 ;  /* 0x000000ffff3b7224 */ /* 0x100fe200018e061b */
[----:B------:R-:W-:Y:S01]  /*1c490*/  LOP3.LUT R71, R70, 0x380, RZ, 0xc0, !PT ;  /* 0x0000038046477812 */ /* 0x000fe200078ec0ff */
[----:B------:R-:W-:Y:S01]  /*1c4a0*/  IMAD.X R67, RZ, RZ, R27, P4 ;  /* 0x000000ffff437224 */ /* 0x000fe200020e061b */
[----:B------:R-:W-:-:S02]  /*1c4b0*/  SHF.R.U64 R55, R55, 0x3, RZ ;  /* 0x0000000337377819 */ /* 0x000fc400000012ff */
[----:B------:R-:W-:Y:S02]  /*1c4c0*/  LOP3.LUT R46, R3, R46, RZ, 0x3c, !PT ;  /* 0x0000002e032e7212 */ /* 0x000fe400078e3cff */
[----:B------:R-:W-:Y:S02]  /*1c4d0*/  IADD3 R34, P1, R26, 0x8020, RZ ;  /* 0x000080201a227810 */ /* 0x000fe40007f3e0ff */
[----:B------:R-:W-:Y:S02]  /*1c4e0*/  LOP3.LUT R3, R66, 0x380, RZ, 0xc0, !PT ;  /* 0x0000038042037812 */ /* 0x000fe400078ec0ff */
[----:B------:R-:W-:Y:S02]  /*1c4f0*/  SHF.R.U64 R71, R71, 0x3, RZ ;  /* 0x0000000347477819 */ /* 0x000fe400000012ff */
[----:B------:R-:W-:Y:S02]  /*1c500*/  LOP3.LUT R54, R55, R54, RZ, 0x3c, !PT ;  /* 0x0000003637367212 */ /* 0x000fe400078e3cff */
[----:B------:R-:W-:-:S02]  /*1c510*/  LOP3.LUT R35, R34, 0x380, RZ, 0xc0, !PT ;  /* 0x0000038022237812 */ /* 0x000fc400078ec0ff */
[----:B------:R-:W-:Y:S02]  /*1c520*/  SHF.R.U64 R3, R3, 0x3, RZ ;  /* 0x0000000303037819 */ /* 0x000fe400000012ff */
[----:B------:R-:W-:Y:S02]  /*1c530*/  MOV R224, R58 ;  /* 0x0000003a00e07202 */ /* 0x000fe40000000f00 */
[-C--:B------:R-:W-:Y:S02]  /*1c540*/  IADD3.X R55, RZ, R27.reuse, RZ, P2, !PT ;  /* 0x0000001bff377210 */ /* 0x080fe400017fe4ff */
[----:B------:R-:W-:Y:S02]  /*1c550*/  IADD3 R58, P2, R26, 0x4000, RZ ;  /* 0x000040001a3a7810 */ /* 0x000fe40007f5e0ff */
[----:B------:R-:W-:Y:S02]  /*1c560*/  LOP3.LUT R70, R71, R70, RZ, 0x3c, !PT ;  /* 0x0000004647467212 */ /* 0x000fe400078e3cff */
[----:B------:R-:W-:Y:S01]  /*1c570*/  SHF.R.U64 R35, R35, 0x3, RZ ;  /* 0x0000000323237819 */ /* 0x000fe200000012ff */
[----:B------:R-:W-:Y:S01]  /*1c580*/  IMAD.X R59, RZ, RZ, R27, P2 ;  /* 0x000000ffff3b7224 */ /* 0x000fe200010e061b */
[----:B------:R-:W-:-:S02]  /*1c590*/  IADD3.X R71, RZ, R27, RZ, P0, !PT ;  /* 0x0000001bff477210 */ /* 0x000fc400007fe4ff */
[----:B------:R-:W-:Y:S02]  /*1c5a0*/  LOP3.LUT R66, R3, R66, RZ, 0x3c, !PT ;  /* 0x0000004203427212 */ /* 0x000fe400078e3cff */
[----:B------:R-:W-:Y:S02]  /*1c5b0*/  IADD3 R38, P0, R26, 0x8000, RZ ;  /* 0x000080001a267810 */ /* 0x000fe40007f1e0ff */
[----:B------:R-:W-:Y:S02]  /*1c5c0*/  LOP3.LUT R3, R58, 0x380, RZ, 0xc0, !PT ;  /* 0x000003803a037812 */ /* 0x000fe400078ec0ff */
[----:B------:R-:W-:Y:S01]  /*1c5d0*/  LOP3.LUT R34, R35, R34, RZ, 0x3c, !PT ;  /* 0x0000002223227212 */ /* 0x000fe200078e3cff */
[----:B------:R-:W-:Y:S01]  /*1c5e0*/  IMAD.X R35, RZ, RZ, R27, P1 ;  /* 0x000000ffff237224 */ /* 0x000fe200008e061b */
[----:B------:R-:W-:Y:S02]  /*1c5f0*/  LOP3.LUT R39, R38, 0x380, RZ, 0xc0, !PT ;  /* 0x0000038026277812 */ /* 0x000fe400078ec0ff */
[----:B------:R-:W-:-:S02]  /*1c600*/  SHF.R.U64 R3, R3, 0x3, RZ ;  /* 0x0000000303037819 */ /* 0x000fc400000012ff */
[----:B------:R-:W-:Y:S02]  /*1c610*/  MOV R222, R50 ;  /* 0x0000003200de7202 */ /* 0x000fe40000000f00 */
[----:B------:R-:W-:Y:S02]  /*1c620*/  IADD3 R50, P1, R26, 0x60, RZ ;  /* 0x000000601a327810 */ /* 0x000fe40007f3e0ff */
[----:B------:R-:W-:Y:S02]  /*1c630*/  SHF.R.U64 R39, R39, 0x3, RZ ;  /* 0x0000000327277819 */ /* 0x000fe400000012ff */
[----:B------:R-:W-:Y:S01]  /*1c640*/  LOP3.LUT R58, R3, R58, RZ, 0x3c, !PT ;  /* 0x0000003a033a7212 */ /* 0x000fe200078e3cff */
[--C-:B------:R-:W-:Y:S01]  /*1c650*/  IMAD.X R51, RZ, RZ, R27.reuse, P1 ;  /* 0x000000ffff337224 */ /* 0x100fe200008e061b */
[----:B------:R-:W-:Y:S02]  /*1c660*/  LOP3.LUT R3, R50, 0x380, RZ, 0xc0, !PT ;  /* 0x0000038032037812 */ /* 0x000fe400078ec0ff */
[----:B------:R-:W-:Y:S01]  /*1c670*/  LOP3.LUT R38, R39, R38, RZ, 0x3c, !PT ;  /* 0x0000002627267212 */ /* 0x000fe200078e3cff */
[----:B------:R-:W-:Y:S01]  /*1c680*/  IMAD.X R39, RZ, RZ, R27, P0 ;  /* 0x000000ffff277224 */ /* 0x000fe200000e061b */
[----:B------:R-:W-:-:S02]  /*1c690*/  SHF.R.U64 R3, R3, 0x3, RZ ;  /* 0x0000000303037819 */ /* 0x000fc400000012ff */
[----:B------:R-:W-:Y:S02]  /*1c6a0*/  MOV R220, R34 ;  /* 0x0000002200dc7202 */ /* 0x000fe40000000f00 */
[----:B------:R-:W-:Y:S02]  /*1c6b0*/  IADD3 R34, P0, R26, 0x40, RZ ;  /* 0x000000401a227810 */ /* 0x000fe40007f1e0ff */
[----:B------:R-:W-:Y:S02]  /*1c6c0*/  LOP3.LUT R50, R3, R50, RZ, 0x3c, !PT ;  /* 0x0000003203327212 */ /* 0x000fe400078e3cff */
[----:B------:R-:W-:Y:S02]  /*1c6d0*/  LOP3.LUT R3, R34, 0x380, RZ, 0xc0, !PT ;  /* 0x0000038022037812 */ /* 0x000fe400078ec0ff */
[----:B------:R-:W-:Y:S02]  /*1c6e0*/  IADD3.X R35, RZ, R27, RZ, P0, !PT ;  /* 0x0000001bff237210 */ /* 0x000fe400007fe4ff */
[----:B------:R-:W-:-:S02]  /*1c6f0*/  SHF.R.U64 R3, R3, 0x3, RZ ;  /* 0x0000000303037819 */ /* 0x000fc400000012ff */
[C---:B------:R-:W-:Y:S02]  /*1c700*/  IADD3 R42, P3, R26.reuse, 0x4060, RZ ;  /* 0x000040601a2a7810 */ /* 0x040fe40007f7e0ff */
[----:B------:R-:W-:Y:S02]  /*1c710*/  LOP3.LUT R34, R3, R34, RZ, 0x3c, !PT ;  /* 0x0000002203227212 */ /* 0x000fe400078e3cff */
[----:B------:R-:W-:Y:S02]  /*1c720*/  MOV R214, R50 ;  /* 0x0000003200d67202 */ /* 0x000fe40000000f00 */
[----:B------:R-:W-:Y:S02]  /*1c730*/  MOV R213, R34 ;  /* 0x0000002200d57202 */ /* 0x000fe40000000f00 */
[----:B------:R-:W-:Y:S02]  /*1c740*/  IADD3 R34, P0, R26, 0x20, RZ ;  /* 0x000000201a227810 */ /* 0x000fe40007f1e0ff */
[----:B------:R-:W-:-:S02]  /*1c750*/  LOP3.LUT R43, R42, 0x380, RZ, 0xc0, !PT ;  /* 0x000003802a2b7812 */ /* 0x000fc400078ec0ff */
[----:B------:R-:W-:Y:S01]  /*1c760*/  LOP3.LUT R3, R34, 0x380, RZ, 0xc0, !PT ;  /* 0x0000038022037812 */ /* 0x000fe200078ec0ff */
[--C-:B------:R-:W-:Y:S01]  /*1c770*/  IMAD.X R35, RZ, RZ, R27.reuse, P0 ;  /* 0x000000ffff237224 */ /* 0x100fe200000e061b */
[----:B------:R-:W-:Y:S02]  /*1c780*/  SHF.R.U64 R43, R43, 0x3, RZ ;  /* 0x000000032b2b7819 */ /* 0x000fe400000012ff */
[----:B------:R-:W-:Y:S02]  /*1c790*/  SHF.R.U64 R3, R3, 0x3, RZ ;  /* 0x0000000303037819 */ /* 0x000fe400000012ff */
[----:B------:R-:W-:Y:S01]  /*1c7a0*/  LOP3.LUT R42, R43, R42, RZ, 0x3c, !PT ;  /* 0x0000002a2b2a7212 */ /* 0x000fe200078e3cff */
[----:B------:R-:W-:Y:S01]  /*1c7b0*/  IMAD.X R43, RZ, RZ, R27, P3 ;  /* 0x000000ffff2b7224 */ /* 0x000fe200018e061b */
[----:B------:R-:W-:Y:S02]  /*1c7c0*/  LOP3.LUT R34, R3, R34, RZ, 0x3c, !PT ;  /* 0x0000002203227212 */ /* 0x000fe400078e3cff */
[----:B------:R-:W-:-:S02]  /*1c7d0*/  LOP3.LUT R3, R26, 0x380, RZ, 0xc0, !PT ;  /* 0x000003801a037812 */ /* 0x000fc400078ec0ff */
[----:B------:R-:W-:Y:S02]  /*1c7e0*/  IADD3.X R47, RZ, R27, RZ, P5, !PT ;  /* 0x0000001bff2f7210 */ /* 0x000fe40002ffe4ff */
[----:B------:R-:W-:Y:S02]  /*1c7f0*/  SHF.R.U64 R3, R3, 0x3, RZ ;  /* 0x0000000303037819 */ /* 0x000fe400000012ff */
[----:B------:R-:W-:Y:S02]  /*1c800*/  MOV R225, R70 ;  /* 0x0000004600e17202 */ /* 0x000fe40000000f00 */
[----:B------:R-:W-:Y:S02]  /*1c810*/  LOP3.LUT R26, R3, R26, RZ, 0x3c, !PT ;  /* 0x0000001a031a7212 */ /* 0x000fe400078e3cff */
[----:B---3--:R-:W-:Y:S02]  /*1c820*/  LOP3.LUT P0, R3, R228, 0x3, RZ, 0xc0, !PT ;  /* 0x00000003e4037812 */ /* 0x008fe4000780c0ff */
[----:B------:R-:W-:-:S02]  /*1c830*/  MOV R223, R62 ;  /* 0x0000003e00df7202 */ /* 0x000fc40000000f00 */
[----:B------:R-:W-:Y:S02]  /*1c840*/  ISETP.EQ.OR P0, PT, R3, 0x3, !P0 ;  /* 0x000000030300780c */ /* 0x000fe40004702670 */
[----:B------:R-:W-:Y:S02]  /*1c850*/  MOV R221, R54 ;  /* 0x0000003600dd7202 */ /* 0x000fe40000000f00 */
[----:B------:R-:W-:Y:S02]  /*1c860*/  SEL R4, R5, R2, P0 ;  /* 0x0000000205047207 */ /* 0x000fe40000000000 */
[----:B------:R-:W-:Y:S01]  /*1c870*/  SEL R5, R2, R5, P0 ;  /* 0x0000000502057207 */ /* 0x000fe20000000000 */
[----:B------:R-:W-:Y:S01]  /*1c880*/  IMAD.SHL.U32 R2, R228, 0x4, RZ ;  /* 0x00000004e4027824 */ /* 0x000fe200078e00ff */
[----:B------:R-:W-:Y:S02]  /*1c890*/  SEL R51, R0, R6, P0 ;  /* 0x0000000600337207 */ /* 0x000fe40000000000 */
[----:B------:R-:W-:-:S02]  /*1c8a0*/  SEL R6, R6, R0, P0 ;  /* 0x0000000006067207 */ /* 0x000fc40000000000 */
[----:B------:R-:W-:Y:S02]  /*1c8b0*/  LOP3.LUT R2, R2, 0xc, RZ, 0xc0, !PT ;  /* 0x0000000c02027812 */ /* 0x000fe400078ec0ff */
[----:B------:R-:W-:Y:S02]  /*1c8c0*/  MOV R219, R38 ;  /* 0x0000002600db7202 */ /* 0x000fe40000000f00 */
[----:B------:R-:W-:Y:S02]  /*1c8d0*/  IADD3 R2, P1, R2, UR4, RZ ;  /* 0x0000000402027c10 */ /* 0x000fe4000ff3e0ff */
[----:B------:R-:W-:Y:S02]  /*1c8e0*/  MOV R218, R42 ;  /* 0x0000002a00da7202 */ /* 0x000fe40000000f00 */
[----:B------:R-:W-:Y:S01]  /*1c8f0*/  MOV R217, R46 ;  /* 0x0000002e00d97202 */ /* 0x000fe20000000f00 */
[----:B------:R-:W-:Y:S01]  /*1c900*/  IMAD.X R3, RZ, RZ, UR5, P1 ;  /* 0x00000005ff037e24 */ /* 0x000fe200088e06ff */
[----:B------:R-:W-:-:S02]  /*1c910*/  MOV R216, R66 ;  /* 0x0000004200d87202 */ /* 0x000fc40000000f00 */
[----:B------:R-:W-:Y:S02]  /*1c920*/  MOV R215, R58 ;  /* 0x0000003a00d77202 */ /* 0x000fe40000000f00 */
[----:B------:R1:W5:Y:S01]  /*1c930*/  LDG.E.CONSTANT R0, desc[UR42][R2.64] ;  /* 0x0000002a02007981 */ /* 0x000362000c1e9900 */
[----:B------:R-:W-:Y:S01]  /*1c940*/  UMOV UR4, 0xffffffff ;  /* 0xffffffff00047882 */ /* 0x000fe20000000000 */
[----:B------:R-:W-:Y:S02]  /*1c950*/  MOV R212, R34 ;  /* 0x0000002200d47202 */ /* 0x000fe40000000f00 */
[----:B------:R-:W-:Y:S01]  /*1c960*/  MOV R211, R26 ;  /* 0x0000001a00d37202 */ /* 0x000fe20000000f00 */
[----:B------:R-:W-:Y:S06]  /*1c970*/  BRA.DIV UR4, `(.L_x_505) ;  /* 0x000000f204187947 */ /* 0x000fec000b800000 */
[----:B------:R-:W-:Y:S01]  /*1c980*/  SEL R59, R116, R85, P0 ;  /* 0x00000055743b7207 */ /* 0x000fe20000000000 */
[----:B-1---5:R-:W-:Y:S01]  /*1c990*/  SHFL.IDX PT, R3, R51, R0, 0x1c1f ;  /* 0x001c1f0033037589 */ /* 0x022fe200000e0000 */
[----:B------:R-:W-:Y:S02]  /*1c9a0*/  SEL R85, R85, R116, P0 ;  /* 0x0000007455557207 */ /* 0x000fe40000000000 */
[----:B------:R-:W-:Y:S01]  /*1c9b0*/  SEL R62, R88, R121, P0 ;  /* 0x00000079583e7207 */ /* 0x000fe20000000000 */
[----:B------:R-:W-:Y:S01]  /*1c9c0*/  SHFL.IDX PT, R4, R4, R0, 0x1c1f ;  /* 0x001c1f0004047589 */ /* 0x000fe200000e0000 */
[----:B------:R-:W-:Y:S02]  /*1c9d0*/  SEL R63, R124, R93, P0 ;  /* 0x0000005d7c3f7207 */ /* 0x000fe40000000000 */
[----:B------:R-:W-:Y:S01]  /*1c9e0*/  SEL R116, R74, R75, P0 ;  /* 0x0000004b4a747207 */ /* 0x000fe20000000000 */
[----:B------:R-:W-:Y:S01]  /*1c9f0*/  SHFL.IDX PT, R59, R59, R0, 0x1c1f ;  /* 0x001c1f003b3b7589 */ /* 0x000fe200000e0000 */
[----:B------:R-:W-:-:S02]  /*1ca00*/  SEL R88, R121, R88, P0 ;  /* 0x0000005879587207 */ /* 0x000fc40000000000 */
[----:B------:R-:W-:Y:S01]  /*1ca10*/  SEL R93, R93, R124, P0 ;  /* 0x0000007c5d5d7207 */ /* 0x000fe20000000000 */
[----:B------:R-:W-:Y:S01]  /*1ca20*/  SHFL.IDX PT, R62, R62, R0, 0x1c1f ;  /* 0x001c1f003e3e7589 */ /* 0x000fe200000e0000 */
        /* <DEDUP_REMOVED lines=37> */
[----:B------:R-:W-:Y:S01]  /*1cc80*/  LOP3.LUT R2, R0, 0x2, RZ, 0x3c, !PT ;  /* 0x0000000200027812 */ /* 0x000fe200078e3cff */
[----:B------:R-:W-:Y:S01]  /*1cc90*/  SHFL.IDX PT, R54, R54, R0, 0x1c1f ;  /* 0x001c1f0036367589 */ /* 0x000fe200000e0000 */
[----:B------:R-:W-:Y:S02]  /*1cca0*/  SEL R37, R49, R37, P0 ;  /* 0x0000002531257207 */ /* 0x000fe40000000000 */
[----:B------:R-:W-:Y:S01]  /*1ccb0*/  SEL R39, R52, R32, P0 ;  /* 0x0000002034277207 */ /* 0x000fe20000000000 */
[----:B------:R-:W1:Y:S01]  /*1ccc0*/  SHFL.IDX PT, R6, R6, R2, 0x1c1f ;  /* 0x001c1f0206067589 */ /* 0x000e6200000e0000 */
        /* <DEDUP_REMOVED lines=14> */
[----:B------:R-:W2:Y:S01]  /*1cdb0*/  SHFL.IDX PT, R69, R69, R2, 0x1c1f ;  /* 0x001c1f0245457589 */ /* 0x000ea200000e0000 */
        /* <DEDUP_REMOVED lines=14> */
[----:B------:R-:W3:Y:S01]  /*1cea0*/  SHFL.IDX PT, R68, R68, R2, 0x1c1f ;  /* 0x001c1f0244447589 */ /* 0x000ee200000e0000 */
[----:B------:R-:W-:Y:S02]  /*1ceb0*/  SEL R58, R80, R113, P0 ;  /* 0x00000071503a7207 */ /* 0x000fe40000000000 */
[----:B------:R-:W-:Y:S01]  /*1cec0*/  SEL R101, R101, R132, P0 ;  /* 0x0000008465657207 */ /* 0x000fe20000000000 */
[----:B------:R-:W-:Y:S01]  /*1ced0*/  SHFL.IDX PT, R44, R44, R0, 0x1c1f ;  /* 0x001c1f002c2c7589 */ /* 0x000fe200000e0000 */
[----:B------:R-:W-:Y:S02]  /*1cee0*/  SEL R104, R137, R104, P0 ;  /* 0x0000006889687207 */ /* 0x000fe40000000000 */
[----:B------:R-:W-:Y:S01]  /*1cef0*/  SEL R81, R65, R158, P0 ;  /* 0x0000009e41517207 */ /* 0x000fe20000000000 */
[----:B------:R-:W4:Y:S01]  /*1cf00*/  SHFL.IDX PT, R45, R45, R2, 0x1c1f ;  /* 0x001c1f022d2d7589 */ /* 0x000f2200000e0000 */
[----:B------:R-:W-:-:S02]  /*1cf10*/  SEL R82, R94, R95, P0 ;  /* 0x0000005f5e527207 */ /* 0x000fc40000000000 */
[----:B------:R-:W-:Y:S01]  /*1cf20*/  SEL R87, R102, R103, P0 ;  /* 0x0000006766577207 */ /* 0x000fe20000000000 */
[----:B------:R-:W-:Y:S01]  /*1cf30*/  SHFL.IDX PT, R48, R48, R0, 0x1c1f ;  /* 0x001c1f0030307589 */ /* 0x000fe200000e0000 */
[----:B------:R-:W-:Y:S02]  /*1cf40*/  SEL R122, R123, R122, P0 ;  /* 0x0000007a7b7a7207 */ /* 0x000fe40000000000 */
[----:B------:R-:W-:Y:S01]  /*1cf50*/  SEL R47, R60, R12, P0 ;  /* 0x0000000c3c2f7207 */ /* 0x000fe20000000000 */
[----:B------:R-:W0:Y:S01]  /*1cf60*/  SHFL.IDX PT, R61, R61, R2, 0x1c1f ;  /* 0x001c1f023d3d7589 */ /* 0x000e2200000e0000 */
        /* <DEDUP_REMOVED lines=14> */
[----:B------:R-:W0:Y:S01]  /*1d050*/  SHFL.IDX PT, R72, R72, R2, 0x1c1f ;  /* 0x001c1f0248487589 */ /* 0x000e2200000e0000 */
[----:B------:R-:W-:Y:S02]  /*1d060*/  SEL R94, R95, R94, P0 ;  /* 0x0000005e5f5e7207 */ /* 0x000fe40000000000 */
[----:B------:R-:W-:Y:S01]  /*1d070*/  SEL R102, R103, R102, P0 ;  /* 0x0000006667667207 */ /* 0x000fe20000000000 */
[----:B------:R-:W0:Y:S01]  /*1d080*/  SHFL.IDX PT, R77, R77, R2, 0x1c1f ;  /* 0x001c1f024d4d7589 */ /* 0x000e2200000e0000 */
[----:B------:R-:W-:Y:S02]  /*1d090*/  SEL R132, R106, R107, P0 ;  /* 0x0000006b6a847207 */ /* 0x000fe40000000000 */
[----:B------:R-:W-:Y:S01]  /*1d0a0*/  SEL R137, R107, R106, P0 ;  /* 0x0000006a6b897207 */ /* 0x000fe20000000000 */
[----:B------:R-:W0:Y:S01]  /*1d0b0*/  SHFL.IDX PT, R80, R80, R2, 0x1c1f ;  /* 0x001c1f0250507589 */ /* 0x000e2200000e0000 */
        /* <DEDUP_REMOVED lines=14> */
[----:B------:R-:W-:Y:S01]  /*1d1a0*/  SHFL.IDX PT, R67, R67, R0, 0x1c1f ;  /* 0x001c1f0043437589 */ /* 0x000fe200000e0000 */
[----:B------:R-:W-:Y:S02]  /*1d1b0*/  SEL R118, R141, R164, P0 ;  /* 0x000000a48d767207 */ /* 0x000fe40000000000 */
[----:B------:R-:W-:Y:S01]  /*1d1c0*/  SEL R97, R163, R144, P0 ;  /* 0x00000090a3617207 */ /* 0x000fe20000000000 */
[----:B------:R-:W0:Y:S01]  /*1d1d0*/  SHFL.IDX PT, R101, R101, R2, 0x1c1f ;  /* 0x001c1f0265657589 */ /* 0x000e2200000e0000 */
        /* <DEDUP_REMOVED lines=54> */
[----:B-1----:R-:W-:-:S02]  /*1d540*/  SEL R205, R3, R6, P0 ;  /* 0x0000000603cd7207 */ /* 0x002fc40000000000 */
[----:B------:R-:W-:Y:S01]  /*1d550*/  SEL R206, R6, R3, P0 ;  /* 0x0000000306ce7207 */ /* 0x000fe20000000000 */
[----:B------:R-:W-:Y:S01]  /*1d560*/  SHFL.IDX PT, R42, R42, R0, 0x1c1f ;  /* 0x001c1f002a2a7589 */ /* 0x000fe200000e0000 */
[----:B--2---:R-:W-:Y:S02]  /*1d570*/  SEL R3, R54, R69, P0 ;  /* 0x0000004536037207 */ /* 0x004fe40000000000 */
[----:B------:R-:W-:Y:S01]  /*1d580*/  SEL R207, R4, R5, P0 ;  /* 0x0000000504cf7207 */ /* 0x000fe20000000000 */
[----:B------:R-:W1:Y:S01]  /*1d590*/  SHFL.IDX PT, R56, R56, R2, 0x1c1f ;  /* 0x001c1f0238387589 */ /* 0x000e6200000e0000 */
[----:B------:R-:W-:Y:S02]  /*1d5a0*/  SEL R208, R5, R4, P0 ;  /* 0x0000000405d07207 */ /* 0x000fe40000000000 */
[----:B------:R-:W-:Y:S01]  /*1d5b0*/  SEL R203, R8, R9, P0 ;  /* 0x0000000908cb7207 */ /* 0x000fe20000000000 */
[----:B------:R-:W-:Y:S01]  /*1d5c0*/  SHFL.IDX PT, R49, R49, R0, 0x1c1f ;  /* 0x001c1f0031317589 */ /* 0x000fe200000e0000 */
[----:B------:R-:W-:-:S02]  /*1d5d0*/  SEL R204, R9, R8, P0 ;  /* 0x0000000809cc7207 */ /* 0x000fc40000000000 */
[----:B------:R-:W-:Y:S01]  /*1d5e0*/  SEL R201, R7, R10, P0 ;  /* 0x0000000a07c97207 */ /* 0x000fe20000000000 */
[----:B------:R-:W2:Y:S01]  /*1d5f0*/  SHFL.IDX PT, R64, R64, R2, 0x1c1f ;  /* 0x001c1f0240407589 */ /* 0x000ea200000e0000 */
[----:B------:R-:W-:Y:S02]  /*1d600*/  SEL R202, R10, R7, P0 ;  /* 0x000000070aca7207 */ /* 0x000fe40000000000 */
[----:B------:R-:W-:Y:S01]  /*1d610*/  SEL R199, R20, R24, P0 ;  /* 0x0000001814c77207 */ /* 0x000fe20000000000 */
[----:B------:R-:W-:Y:S01]  /*1d620*/  SHFL.IDX PT, R130, R131, R0, 0x1c1f ;  /* 0x001c1f0083827589 */ /* 0x000fe200000e0000 */
[----:B------:R-:W-:Y:S02]  /*1d630*/  SEL R200, R24, R20, P0 ;  /* 0x0000001418c87207 */ /* 0x000fe40000000000 */
[----:B---3--:R-:W-:Y:S01]  /*1d640*/  SEL R186, R46, R68, P0 ;  /* 0x000000442eba7207 */ /* 0x008fe20000000000 */
[----:B------:R-:W-:Y:S01]  /*1d650*/  SHFL.IDX PT, R70, R70, R0, 0x1c1f ;  /* 0x001c1f0046467589 */ /* 0x000fe200000e0000 */
[----:B------:R-:W-:-:S02]  /*1d660*/  SEL R185, R68, R46, P0 ;  /* 0x0000002e44b97207 */ /* 0x000fc40000000000 */
[----:B----4-:R-:W-:Y:S01]  /*1d670*/  SEL R182, R44, R45, P0 ;  /* 0x0000002d2cb67207 */ /* 0x010fe20000000000 */
[----:B------:R-:W3:Y:S01]  /*1d680*/  SHFL.IDX PT, R104, R104, R2, 0x1c1f ;  /* 0x001c1f0268687589 */ /* 0x000ee200000e0000 */
[----:B------:R-:W-:Y:S02]  /*1d690*/  SEL R181, R45, R44, P0 ;  /* 0x0000002c2db57207 */ /* 0x000fe40000000000 */
[----:B0-----:R-:W-:Y:S01]  /*1d6a0*/  SEL R174, R48, R61, P0 ;  /* 0x0000003d30ae7207 */ /* 0x001fe20000000000 */
        /* <DEDUP_REMOVED lines=9> */
[----:B------:R-:W4:Y:S01]  /*1d740*/  SHFL.IDX PT, R112, R112, R2, 0x1c1f ;  /* 0x001c1f0270707589 */ /* 0x000f2200000e0000 */
[----:B------:R-:W-:Y:S02]  /*1d750*/  SEL R8, R62, R88, P0 ;  /* 0x000000583e087207 */ /* 0x000fe40000000000 */
[----:B------:R-:W-:Y:S01]  /*1d760*/  SEL R9, R63, R93, P0 ;  /* 0x0000005d3f097207 */ /* 0x000fe20000000000 */
[----:B------:R-:W-:Y:S01]  /*1d770*/  SHFL.IDX PT, R76, R76, R0, 0x1c1f ;  /* 0x001c1f004c4c7589 */ /* 0x000fe200000e0000 */
[----:B------:R-:W-:-:S02]  /*1d780*/  SEL R10, R66, R96, P0 ;  /* 0x00000060420a7207 */ /* 0x000fc40000000000 */
[----:B------:R-:W-:Y:S01]  /*1d790*/  SEL R20, R67, R101, P0 ;  /* 0x0000006543147207 */ /* 0x000fe20000000000 */
[----:B------:R-:W4:Y:S01]  /*1d7a0*/  SHFL.IDX PT, R117, R117, R2, 0x1c1f ;  /* 0x001c1f0275757589 */ /* 0x000f2200000e0000 */
        /* <DEDUP_REMOVED lines=40> */
[----:B------:R-:W-:Y:S01]  /*1da30*/  SEL R67, R101, R67, P0 ;  /* 0x0000004365437207 */ /* 0x000fe20000000000 */
[----:B------:R-:W2:Y:S01]  /*1da40*/  SHFL.IDX PT, R144, R144, R2, 0x1c1f ;  /* 0x001c1f0290907589 */ /* 0x000ea200000e0000 */
[----:B------:R-:W-:-:S02]  /*1da50*/  SEL R50, R50, R51, P0 ;  /* 0x0000003332327207 */ /* 0x000fc40000000000 */
[----:B------:R-:W-:Y:S01]  /*1da60*/  SEL R79, R86, R79, P0 ;  /* 0x0000004f564f7207 */ /* 0x000fe20000000000 */
[----:B------:R-:W-:Y:S01]  /*1da70*/  SHFL.IDX PT, R100, R100, R0, 0x1c1f ;  /* 0x001c1f0064647589 */ /* 0x000fe200000e0000 */
[----:B------:R-:W-:Y:S02]  /*1da80*/  SEL R82, R94, R82, P0 ;  /* 0x000000525e527207 */ /* 0x000fe40000000000 */
[----:B------:R-:W-:Y:S01]  /*1da90*/  SEL R83, R98, R83, P0 ;  /* 0x0000005362537207 */ /* 0x000fe20000000000 */
[----:B------:R-:W2:Y:S01]  /*1daa0*/  SHFL.IDX PT, R149, R149, R2, 0x1c1f ;  /* 0x001c1f0295957589 */ /* 0x000ea200000e0000 */
[----:B---3--:R-:W-:Y:S02]  /*1dab0*/  SEL R21, R70, R104, P0 ;  /* 0x0000006846157207 */ /* 0x008fe40000000000 */
[----:B0-----:R-:W-:Y:S01]  /*1dac0*/  SEL R24, R71, R109, P0 ;  /* 0x0000006d47187207 */ /* 0x001fe20000000000 */
[----:B------:R-:W-:Y:S01]  /*1dad0*/  SHFL.IDX PT, R105, R105, R0, 0x1c1f ;  /* 0x001c1f0069697589 */ /* 0x000fe200000e0000 */
[----:B----4-:R-:W-:-:S02]  /*1dae0*/  SEL R25, R73, R112, P0 ;  /* 0x0000007049197207 */ /* 0x010fc40000000000 */
[----:B------:R-:W-:Y:S01]  /*1daf0*/  SEL R26, R76, R117, P0 ;  /* 0x000000754c1a7207 */ /* 0x000fe20000000000 */
[----:B------:R-:W0:Y:S01]  /*1db00*/  SHFL.IDX PT, R154, R154, R2, 0x1c1f ;  /* 0x001c1f029a9a7589 */ /* 0x000e2200000e0000 */
[----:B------:R-:W-:Y:S02]  /*1db10*/  SEL R27, R81, R158, P0 ;  /* 0x0000009e511b7207 */ /* 0x000fe40000000000 */
[----:B------:R-:W-:Y:S01]  /*1db20*/  SEL R28, R65, R120, P0 ;  /* 0x00000078411c7207 */ /* 0x000fe20000000000 */
[----:B------:R-:W-:Y:S01]  /*1db30*/  SHFL.IDX PT, R108, R108, R0, 0x1c1f ;  /* 0x001c1f006c6c7589 */ /* 0x000fe200000e0000 */
[----:B------:R-:W-:Y:S02]  /*1db40*/  SEL R42, R84, R125, P0 ;  /* 0x0000007d542a7207 */ /* 0x000fe40000000000 */
[----:B------:R-:W-:Y:S01]  /*1db50*/  SEL R43, R89, R128, P0 ;  /* 0x00000080592b7207 */ /* 0x000fe20000000000 */
[----:B------:R-:W3:Y:S01]  /*1db60*/  SHFL.IDX PT, R155, R155, R2, 0x1c1f ;  /* 0x001c1f029b9b7589 */ /* 0x000ee200000e0000 */
[----:B-1----:R-:W-:-:S02]  /*1db70*/  SEL R45, R92, R136, P0 ;  /* 0x000000885c2d7207 */ /* 0x002fc40000000000 */
[----:B--2---:R-:W-:Y:S01]  /*1db80*/  SEL R46, R118, R141, P0 ;  /* 0x0000008d762e7207 */ /* 0x004fe20000000000 */
[----:B------:R-:W-:Y:S01]  /*1db90*/  SHFL.IDX PT, R113, R113, R0, 0x1c1f ;  /* 0x001c1f0071717589 */ /* 0x000fe200000e0000 */
[----:B------:R-:W-:Y:S02]  /*1dba0*/  SEL R47, R97, R144, P0 ;  /* 0x00000090612f7207 */ /* 0x000fe40000000000 */
[----:B------:R-:W-:Y:S01]  /*1dbb0*/  SEL R85, R114, R91, P0 ;  /* 0x0000005b72557207 */ /* 0x000fe20000000000 */
[----:B------:R-:W1:Y:S01]  /*1dbc0*/  SHFL.IDX PT, R156, R156, R2, 0x1c1f ;  /* 0x001c1f029c9c7589 */ /* 0x000e6200000e0000 */
[----:B------:R-:W-:Y:S02]  /*1dbd0*/  SEL R48, R100, R149, P0 ;  /* 0x0000009564307207 */ /* 0x000fe40000000000 */
[----:B------:R-:W-:Y:S01]  /*1dbe0*/  SEL R88, R115, R99, P0 ;  /* 0x0000006373587207 */ /* 0x000fe20000000000 */
[----:B------:R-:W2:Y:S01]  /*1dbf0*/  SHFL.IDX PT, R75, R75, R2, 0x1c1f ;  /* 0x001c1f024b4b7589 */ /* 0x000ea200000e0000 */
[----:B------:R-:W-:-:S02]  /*1dc00*/  SEL R70, R104, R70, P0 ;  /* 0x0000004668467207 */ /* 0x000fc40000000000 */
[----:B------:R-:W-:Y:S01]  /*1dc10*/  SEL R71, R109, R71, P0 ;  /* 0x000000476d477207 */ /* 0x000fe20000000000 */
[----:B------:R-:W-:Y:S01]  /*1dc20*/  SHFL.IDX PT, R119, R74, R0, 0x1c1f ;  /* 0x001c1f004a777589 */ /* 0x000fe200000e0000 */
[----:B0-----:R-:W-:Y:S02]  /*1dc30*/  SEL R49, R105, R154, P0 ;  /* 0x0000009a69317207 */ /* 0x001fe40000000000 */
[----:B------:R-:W-:Y:S01]  /*1dc40*/  SEL R73, R112, R73, P0 ;  /* 0x0000004970497207 */ /* 0x000fe20000000000 */
[----:B------:R-:W0:Y:S01]  /*1dc50*/  SHFL.IDX PT, R78, R78, R2, 0x1c1f ;  /* 0x001c1f024e4e7589 */ /* 0x000e2200000e0000 */
[----:B------:R-:W-:Y:S02]  /*1dc60*/  SEL R76, R117, R76, P0 ;  /* 0x0000004c754c7207 */ /* 0x000fe40000000000 */
[----:B------:R-:W-:Y:S01]  /*1dc70*/  SEL R81, R158, R81, P0 ;  /* 0x000000519e517207 */ /* 0x000fe20000000000 */
[----:B------:R-:W4:Y:S01]  /*1dc80*/  SHFL.IDX PT, R124, R124, R2, 0x1c1f ;  /* 0x001c1f027c7c7589 */ /* 0x000f2200000e0000 */
[----:B---3--:R-:W-:-:S02]  /*1dc90*/  SEL R51, R108, R155, P0 ;  /* 0x0000009b6c337207 */ /* 0x008fc40000000000 */
[----:B------:R-:W-:Y:S01]  /*1dca0*/  SEL R65, R120, R65, P0 ;  /* 0x0000004178417207 */ /* 0x000fe20000000000 */
[----:B------:R-:W3:Y:S01]  /*1dcb0*/  SHFL.IDX PT, R126, R126, R2, 0x1c1f ;  /* 0x001c1f027e7e7589 */ /* 0x000ee200000e0000 */
[----:B------:R-:W-:Y:S02]  /*1dcc0*/  SEL R84, R125, R84, P0 ;  /* 0x000000547d547207 */ /* 0x000fe40000000000 */
[----:B------:R-:W-:Y:S01]  /*1dcd0*/  SEL R89, R128, R89, P0 ;  /* 0x0000005980597207 */ /* 0x000fe20000000000 */
[----:B------:R-:W-:Y:S01]  /*1dce0*/  SHFL.IDX PT, R87, R87, R0, 0x1c1f ;  /* 0x001c1f0057577589 */ /* 0x000fe200000e0000 */
[----:B-1----:R-:W-:Y:S02]  /*1dcf0*/  SEL R52, R113, R156, P0 ;  /* 0x0000009c71347207 */ /* 0x002fe40000000000 */
[----:B------:R-:W-:Y:S01]  /*1dd00*/  SEL R92, R136, R92, P0 ;  /* 0x0000005c885c7207 */ /* 0x000fe20000000000 */
[----:B------:R-:W1:Y:S01]  /*1dd10*/  SHFL.IDX PT, R102, R102, R2, 0x1c1f ;  /* 0x001c1f0266667589 */ /* 0x000e6200000e0000 */
[----:B--2---:R-:W-:-:S02]  /*1dd20*/  SEL R53, R116, R75, P0 ;  /* 0x0000004b74357207 */ /* 0x004fc40000000000 */
[----:B------:R-:W-:Y:S01]  /*1dd30*/  SEL R118, R141, R118, P0 ;  /* 0x000000768d767207 */ /* 0x000fe20000000000 */
[----:B------:R-:W-:Y:S01]  /*1dd40*/  SHFL.IDX PT, R132, R132, R0, 0x1c1f ;  /* 0x001c1f0084847589 */ /* 0x000fe200000e0000 */
[----:B------:R-:W-:Y:S02]  /*1dd50*/  SEL R97, R144, R97, P0 ;  /* 0x0000006190617207 */ /* 0x000fe40000000000 */
[----:B------:R-:W-:Y:S01]  /*1dd60*/  SEL R100, R149, R100, P0 ;  /* 0x0000006495647207 */ /* 0x000fe20000000000 */
[----:B------:R-:W2:Y:S01]  /*1dd70*/  SHFL.IDX PT, R133, R137, R2, 0x1c1f ;  /* 0x001c1f0289857589 */ /* 0x000ea200000e0000 */
[----:B0-----:R-:W-:Y:S02]  /*1dd80*/  SEL R56, R119, R78, P0 ;  /* 0x0000004e77387207 */ /* 0x001fe40000000000 */
[----:B------:R-:W-:Y:S01]  /*1dd90*/  SEL R105, R154, R105, P0 ;  /* 0x000000699a697207 */ /* 0x000fe20000000000 */
[----:B------:R-:W-:Y:S01]  /*1dda0*/  SHFL.IDX PT, R90, R90, R0, 0x1c1f ;  /* 0x001c1f005a5a7589 */ /* 0x000fe200000e0000 */
[----:B----4-:R-:W-:-:S02]  /*1ddb0*/  SEL R60, R121, R124, P0 ;  /* 0x0000007c793c7207 */ /* 0x010fc40000000000 */
[----:B------:R-:W-:Y:S01]  /*1ddc0*/  SEL R108, R155, R108, P0 ;  /* 0x0000006c9b6c7207 */ /* 0x000fe20000000000 */
[----:B------:R-:W0:Y:S01]  /*1ddd0*/  SHFL.IDX PT, R110, R110, R2, 0x1c1f ;  /* 0x001c1f026e6e7589 */ /* 0x000e2200000e0000 */
[----:B---3--:R-:W-:Y:S02]  /*1dde0*/  SEL R64, R129, R126, P0 ;  /* 0x0000007e81407207 */ /* 0x008fe40000000000 */
[----:B------:R-:W-:Y:S01]  /*1ddf0*/  SEL R113, R156, R113, P0 ;  /* 0x000000719c717207 */ /* 0x000fe20000000000 */
[----:B------:R-:W-:Y:S01]  /*1de00*/  SHFL.IDX PT, R95, R95, R0, 0x1c1f ;  /* 0x001c1f005f5f7589 */ /* 0x000fe200000e0000 */
[----:B------:R-:W-:Y:S02]  /*1de10*/  SEL R75, R75, R116, P0 ;  /* 0x000000744b4b7207 */ /* 0x000fe40000000000 */
[----:B------:R-:W-:Y:S01]  /*1de20*/  SEL R78, R78, R119, P0 ;  /* 0x000000774e4e7207 */ /* 0x000fe20000000000 */
[----:B------:R-:W3:Y:S01]  /*1de30*/  SHFL.IDX PT, R157, R157, R2, 0x1c1f ;  /* 0x001c1f029d9d7589 */ /* 0x000ee200000e0000 */
[----:B-1----:R-:W-:-:S02]  /*1de40*/  SEL R72, R87, R102, P0 ;  /* 0x0000006657487207 */ /* 0x002fc40000000000 */
[----:B------:R-:W-:Y:S01]  /*1de50*/  SEL R121, R124, R121, P0 ;  /* 0x000000797c797207 */ /* 0x000fe20000000000 */
[----:B------:R-:W-:Y:S01]  /*1de60*/  SHFL.IDX PT, R103, R103, R0, 0x1c1f ;  /* 0x001c1f0067677589 */ /* 0x000fe200000e0000 */
[----:B------:R-:W-:Y:S02]  /*1de70*/  SEL R126, R126, R129, P0 ;  /* 0x000000817e7e7207 */ /* 0x000fe40000000000 */
[----:B------:R-:W-:Y:S01]  /*1de80*/  SEL R87, R102, R87, P0 ;  /* 0x0000005766577207 */ /* 0x000fe20000000000 */
[----:B------:R-:W1:Y:S01]  /*1de90*/  SHFL.IDX PT, R127, R127, R2, 0x1c1f ;  /* 0x001c1f027f7f7589 */ /* 0x000e6200000e0000 */
[----:B--2---:R-:W-:Y:S02]  /*1dea0*/  SEL R77, R132, R133, P0 ;  /* 0x00000085844d7207 */ /* 0x004fe40000000000 */
[----:B------:R-:W-:Y:S01]  /*1deb0*/  SEL R132, R133, R132, P0 ;  /* 0x0000008485847207 */ /* 0x000fe20000000000 */
[----:B------:R-:W2:Y:S01]  /*1dec0*/  SHFL.IDX PT, R123, R123, R0, 0x1c1f ;  /* 0x001c1f007b7b7589 */ /* 0x000ea200000e0000 */
[----:B------:R-:W-:-:S02]  /*1ded0*/  SEL R91, R91, R114, P0 ;  /* 0x000000725b5b7207 */ /* 0x000fc40000000000 */
[----:B------:R-:W-:Y:S01]  /*1dee0*/  SEL R99, R99, R115, P0 ;  /* 0x0000007363637207 */ /* 0x000fe20000000000 */
[----:B------:R-:W-:Y:S01]  /*1def0*/  SHFL.IDX PT, R106, R106, R0, 0x1c1f ;  /* 0x001c1f006a6a7589 */ /* 0x000fe200000e0000 */
[----:B0-----:R-:W-:Y:S02]  /*1df00*/  SEL R80, R90, R110, P0 ;  /* 0x0000006e5a507207 */ /* 0x001fe40000000000 */
[----:B------:R-:W-:Y:S01]  /*1df10*/  SEL R90, R110, R90, P0 ;  /* 0x0000005a6e5a7207 */ /* 0x000fe20000000000 */
[----:B------:R-:W0:Y:S04]  /*1df20*/  SHFL.IDX PT, R134, R134, R2, 0x1c1f ;  /* 0x001c1f0286867589 */ /* 0x000e2800000e0000 */
[----:B------:R-:W4:Y:S01]  /*1df30*/  SHFL.IDX PT, R131, R138, R2, 0x1c1f ;  /* 0x001c1f028a837589 */ /* 0x000f2200000e0000 */
[----:B---3--:R-:W-:-:S02]  /*1df40*/  SEL R86, R95, R157, P0 ;  /* 0x0000009d5f567207 */ /* 0x008fc40000000000 */
[----:B------:R-:W-:Y:S01]  /*1df50*/  SEL R95, R157, R95, P0 ;  /* 0x0000005f9d5f7207 */ /* 0x000fe20000000000 */
[----:B------:R-:W-:Y:S04]  /*1df60*/  SHFL.IDX PT, R107, R107, R0, 0x1c1f ;  /* 0x001c1f006b6b7589 */ /* 0x000fe800000e0000 */
[----:B------:R-:W3:Y:S01]  /*1df70*/  SHFL.IDX PT, R142, R142, R2, 0x1c1f ;  /* 0x001c1f028e8e7589 */ /* 0x000ee200000e0000 */
[----:B-1----:R-:W-:Y:S02]  /*1df80*/  SEL R93, R103, R127, P0 ;  /* 0x0000007f675d7207 */ /* 0x002fe40000000000 */
[----:B------:R-:W-:Y:S01]  /*1df90*/  SEL R103, R127, R103, P0 ;  /* 0x000000677f677207 */ /* 0x000fe20000000000 */
[----:B------:R-:W1:Y:S01]  /*1dfa0*/  SHFL.IDX PT, R37, R37, R2, 0x1c1f ;  /* 0x001c1f0225257589 */ /* 0x000e6200000e0000 */
[----:B--2---:R-:W-:-:S02]  /*1dfb0*/  SEL R94, R123, R122, P0 ;  /* 0x0000007a7b5e7207 */ /* 0x004fc40000000000 */
[----:B------:R-:W-:Y:S01]  /*1dfc0*/  SEL R122, R122, R123, P0 ;  /* 0x0000007b7a7a7207 */ /* 0x000fe20000000000 */
[----:B------:R-:W-:Y:S04]  /*1dfd0*/  SHFL.IDX PT, R36, R36, R0, 0x1c1f ;  /* 0x001c1f0024247589 */ /* 0x000fe800000e0000 */
[----:B------:R-:W2:Y:S01]  /*1dfe0*/  SHFL.IDX PT, R35, R35, R2, 0x1c1f ;  /* 0x001c1f0223237589 */ /* 0x000ea200000e0000 */
[----:B0-----:R-:W-:Y:S02]  /*1dff0*/  SEL R96, R106, R134, P0 ;  /* 0x000000866a607207 */ /* 0x001fe40000000000 */
[----:B------:R-:W-:Y:S01]  /*1e000*/  SEL R134, R134, R106, P0 ;  /* 0x0000006a86867207 */ /* 0x000fe20000000000 */
[----:B------:R-:W-:Y:S01]  /*1e010*/  SHFL.IDX PT, R34, R34, R0, 0x1c1f ;  /* 0x001c1f0022227589 */ /* 0x000fe200000e0000 */
[----:B----4-:R-:W-:-:S02]  /*1e020*/  SEL R98, R130, R131, P0 ;  /* 0x0000008382627207 */ /* 0x010fc40000000000 */
[----:B------:R-:W-:Y:S01]  /*1e030*/  SEL R130, R131, R130, P0 ;  /* 0x0000008283827207 */ /* 0x000fe20000000000 */
[----:B------:R-:W0:Y:S04]  /*1e040*/  SHFL.IDX PT, R33, R33, R2, 0x1c1f ;  /* 0x001c1f0221217589 */ /* 0x000e2800000e0000 */
[----:B------:R-:W4:Y:S01]  /*1e050*/  SHFL.IDX PT, R74, R209, R0, 0x1c1f ;  /* 0x001c1f00d14a7589 */ /* 0x000f2200000e0000 */
[----:B---3--:R-:W-:Y:S02]  /*1e060*/  SEL R101, R107, R142, P0 ;  /* 0x0000008e6b657207 */ /* 0x008fe40000000000 */
[----:B------:R-:W-:Y:S01]  /*1e070*/  SEL R142, R142, R107, P0 ;  /* 0x0000006b8e8e7207 */ /* 0x000fe20000000000 */
[----:B------:R-:W3:Y:S01]  /*1e080*/  SHFL.IDX PT, R111, R111, R0, 0x1c1f ;  /* 0x001c1f006f6f7589 */ /* 0x000ee200000e0000 */
[----:B-1----:R-:W-:-:S02]  /*1e090*/  SEL R195, R38, R37, P0 ;  /* 0x0000002526c37207 */ /* 0x002fc40000000000 */
[----:B------:R-:W-:Y:S01]  /*1e0a0*/  SEL R196, R37, R38, P0 ;  /* 0x0000002625c47207 */ /* 0x000fe20000000000 */
[----:B------:R-:W1:Y:S04]  /*1e0b0*/  SHFL.IDX PT, R0, R210, R2, 0x1c1f ;  /* 0x001c1f02d2007589 */ /* 0x000e6800000e0000 */
[----:B------:R4:W1:Y:S01]  /*1e0c0*/  SHFL.IDX PT, R150, R150, R2, 0x1c1f ;  /* 0x001c1f0296967589 */ /* 0x00086200000e0000 */
[----:B--2---:R-:W-:Y:S02]  /*1e0d0*/  SEL R191, R36, R35, P0 ;  /* 0x0000002324bf7207 */ /* 0x004fe40000000000 */
[----:B------:R-:W-:Y:S02]  /*1e0e0*/  SEL R192, R35, R36, P0 ;  /* 0x0000002423c07207 */ /* 0x000fe40000000000 */
[----:B0-----:R-:W-:-:S02]  /*1e0f0*/  SEL R188, R34, R33, P0 ;  /* 0x0000002122bc7207 */ /* 0x001fc40000000000 */
[----:B------:R-:W-:Y:S02]  /*1e100*/  SEL R187, R33, R34, P0 ;  /* 0x0000002221bb7207 */ /* 0x000fe40000000000 */
[----:B----4-:R-:W-:-:S07]  /*1e110*/  MOV R2, RZ ;  /* 0x000000ff00027202 */ /* 0x010fce0000000f00 */
.L_x_820:
[----:B------:R-:W2:Y:S01]  /*1e120*/  LDL.LU R102, [R1+0x74] ;  /* 0x0000740001667983 */ /* 0x000ea20000300800 */
[----:B------:R-:W-:Y:S05]  /*1e130*/  WARPSYNC.ALL ;  /* 0x0000000000007948 */ /* 0x000fea0003800000 */
[----:B------:R-:W4:Y:S01]  /*1e140*/  LDL.LU R11, [R1+0x78] ;  /* 0x00007800010b7983 */ /* 0x000f220000300800 */
[----:B------:R-:W-:Y:S01]  /*1e150*/  F2FP.BF16.F32.PACK_AB R12, R205, R207 ;  /* 0x000000cfcd0c723e */ /* 0x000fe200000010ff */
[----:B------:R-:W-:Y:S01]  /*1e160*/  ULDC.64 UR4, c[0x0][0xc00] ;  /* 0x0003000000047ab9 */ /* 0x000fe20000000a00 */
[----:B------:R-:W-:Y:S01]  /*1e170*/  F2FP.BF16.F32.PACK_AB R13, R28, R27 ;  /* 0x0000001b1c0d723e */ /* 0x000fe200000010ff */
[----:B------:R-:W-:Y:S01]  /*1e180*/  ULDC.64 UR6, c[0x0][0xc08] ;  /* 0x0003020000067ab9 */ /* 0x000fe20000000a00 */
[----:B------:R-:W-:Y:S01]  /*1e190*/  F2FP.BF16.F32.PACK_AB R14, R206, R208 ;  /* 0x000000d0ce0e723e */ /* 0x000fe200000010ff */
[----:B------:R-:W0:Y:S01]  /*1e1a0*/  LDC R112, c[0x0][0xbe8] ;  /* 0x0002fa00ff707b82 */ /* 0x000e220000000800 */
[----:B------:R-:W-:-:S07]  /*1e1b0*/  F2FP.BF16.F32.PACK_AB R15, R65, R81 ;  /* 0x00000051410f723e */ /* 0x000fce00000010ff */
[----:B------:R-:W-:Y:S01]  /*1e1c0*/  BAR.SYNC.DEFER_BLOCKING 0x1, 0x100 ;  /* 0x0044000000007b1d */ /* 0x000fe20000010000 */
[----:B------:R-:W-:Y:S02]  /*1e1d0*/  F2FP.BF16.F32.PACK_AB R32, R201, R203 ;  /* 0x000000cbc920723e */ /* 0x000fe400000010ff */
[----:B------:R-:W-:Y:S02]  /*1e1e0*/  F2FP.BF16.F32.PACK_AB R33, R43, R42 ;  /* 0x0000002a2b21723e */ /* 0x000fe400000010ff */
[----:B------:R-:W-:Y:S02]  /*1e1f0*/  F2FP.BF16.F32.PACK_AB R34, R202, R204 ;  /* 0x000000ccca22723e */ /* 0x000fe400000010ff */
[----:B------:R-:W-:Y:S02]  /*1e200*/  F2FP.BF16.F32.PACK_AB R35, R89, R84 ;  /* 0x000000545923723e */ /* 0x000fe400000010ff */
[----:B------:R-:W-:Y:S02]  /*1e210*/  F2FP.BF16.F32.PACK_AB R36, R197, R199 ;  /* 0x000000c7c524723e */ /* 0x000fe400000010ff */
[----:B------:R-:W-:-:S02]  /*1e220*/  F2FP.BF16.F32.PACK_AB R37, R45, R44 ;  /* 0x0000002c2d25723e */ /* 0x000fc400000010ff */
[----:B------:R-:W-:Y:S02]  /*1e230*/  F2FP.BF16.F32.PACK_AB R38, R198, R200 ;  /* 0x000000c8c626723e */ /* 0x000fe400000010ff */
[----:B------:R-:W-:Y:S01]  /*1e240*/  F2FP.BF16.F32.PACK_AB R39, R92, R50 ;  /* 0x000000325c27723e */ /* 0x000fe200000010ff */
[----:B------:R3:W-:Y:S04]  /*1e250*/  STSM.16.M88.4 [R211], R12 ;  /* 0x0000000cd3007844 */ /* 0x0007e80000000200 */
[----:B------:R1:W-:Y:S04]  /*1e260*/  STSM.16.M88.4 [R212], R32 ;  /* 0x00000020d4007844 */ /* 0x0003e80000000200 */
[----:B------:R0:W-:Y:S01]  /*1e270*/  STSM.16.M88.4 [R213], R36 ;  /* 0x00000024d5007844 */ /* 0x0001e20000000200 */
[----:B---3--:R-:W-:-:S02]  /*1e280*/  F2FP.BF16.F32.PACK_AB R12, R193, R195 ;  /* 0x000000c3c10c723e */ /* 0x008fc400000010ff */
[----:B------:R-:W-:Y:S02]  /*1e290*/  F2FP.BF16.F32.PACK_AB R13, R47, R46 ;  /* 0x0000002e2f0d723e */ /* 0x000fe400000010ff */
[----:B------:R-:W-:Y:S02]  /*1e2a0*/  F2FP.BF16.F32.PACK_AB R14, R194, R196 ;  /* 0x000000c4c20e723e */ /* 0x000fe400000010ff */
[----:B------:R-:W-:Y:S02]  /*1e2b0*/  F2FP.BF16.F32.PACK_AB R15, R97, R118 ;  /* 0x00000076610f723e */ /* 0x000fe400000010ff */
[----:B-1----:R-:W-:Y:S02]  /*1e2c0*/  F2FP.BF16.F32.PACK_AB R32, R189, R191 ;  /* 0x000000bfbd20723e */ /* 0x002fe400000010ff */
[----:B------:R-:W-:Y:S01]  /*1e2d0*/  F2FP.BF16.F32.PACK_AB R33, R49, R48 ;  /* 0x000000303121723e */ /* 0x000fe200000010ff */
[----:B------:R1:W-:Y:S01]  /*1e2e0*/  STSM.16.M88.4 [R214], R12 ;  /* 0x0000000cd6007844 */ /* 0x0003e20000000200 */
[----:B------:R-:W-:-:S02]  /*1e2f0*/  F2FP.BF16.F32.PACK_AB R34, R190, R192 ;  /* 0x000000c0be22723e */ /* 0x000fc400000010ff */
[----:B------:R-:W-:Y:S02]  /*1e300*/  F2FP.BF16.F32.PACK_AB R35, R105, R100 ;  /* 0x000000646923723e */ /* 0x000fe400000010ff */
[----:B0-----:R-:W-:Y:S02]  /*1e310*/  F2FP.BF16.F32.PACK_AB R36, R186, R188 ;  /* 0x000000bcba24723e */ /* 0x001fe400000010ff */
[----:B------:R-:W-:Y:S01]  /*1e320*/  F2FP.BF16.F32.PACK_AB R37, R52, R51 ;  /* 0x000000333425723e */ /* 0x000fe200000010ff */
[----:B------:R0:W-:Y:S01]  /*1e330*/  STSM.16.M88.4 [R215], R32 ;  /* 0x00000020d7007844 */ /* 0x0001e20000000200 */
[----:B------:R-:W-:Y:S02]  /*1e340*/  F2FP.BF16.F32.PACK_AB R38, R185, R187 ;  /* 0x000000bbb926723e */ /* 0x000fe400000010ff */
[----:B------:R-:W-:Y:S02]  /*1e350*/  F2FP.BF16.F32.PACK_AB R39, R113, R108 ;  /* 0x0000006c7127723e */ /* 0x000fe400000010ff */
[----:B-1----:R-:W-:-:S03]  /*1e360*/  F2FP.BF16.F32.PACK_AB R12, R182, R184 ;  /* 0x000000b8b60c723e */ /* 0x002fc600000010ff */
[----:B------:R1:W-:Y:S01]  /*1e370*/  STSM.16.M88.4 [R216], R36 ;  /* 0x00000024d8007844 */ /* 0x0003e20000000200 */
[----:B------:R-:W-:Y:S02]  /*1e380*/  F2FP.BF16.F32.PACK_AB R13, R56, R53 ;  /* 0x00000035380d723e */ /* 0x000fe400000010ff */
[----:B------:R-:W-:Y:S02]  /*1e390*/  F2FP.BF16.F32.PACK_AB R14, R181, R183 ;  /* 0x000000b7b50e723e */ /* 0x000fe400000010ff */
[----:B------:R-:W-:Y:S02]  /*1e3a0*/  F2FP.BF16.F32.PACK_AB R15, R78, R75 ;  /* 0x0000004b4e0f723e */ /* 0x000fe400000010ff */
[----:B0-----:R-:W-:Y:S02]  /*1e3b0*/  F2FP.BF16.F32.PACK_AB R32, R178, R180 ;  /* 0x000000b4b220723e */ /* 0x001fe400000010ff */
[----:B------:R-:W-:Y:S01]  /*1e3c0*/  F2FP.BF16.F32.PACK_AB R33, R61, R60 ;  /* 0x0000003c3d21723e */ /* 0x000fe200000010ff */
[----:B------:R0:W-:Y:S01]  /*1e3d0*/  STSM.16.M88.4 [R217], R12 ;  /* 0x0000000cd9007844 */ /* 0x0001e20000000200 */
[----:B------:R-:W-:-:S02]  /*1e3e0*/  F2FP.BF16.F32.PACK_AB R34, R177, R179 ;  /* 0x000000b3b122723e */ /* 0x000fc400000010ff */
[----:B------:R-:W-:Y:S02]  /*1e3f0*/  F2FP.BF16.F32.PACK_AB R35, R79, R121 ;  /* 0x000000794f23723e */ /* 0x000fe400000010ff */
[----:B-1----:R-:W-:Y:S02]  /*1e400*/  F2FP.BF16.F32.PACK_AB R36, R174, R176 ;  /* 0x000000b0ae24723e */ /* 0x002fe400000010ff */
[----:B------:R-:W-:Y:S01]  /*1e410*/  F2FP.BF16.F32.PACK_AB R37, R68, R64 ;  /* 0x000000404425723e */ /* 0x000fe200000010ff */
[----:B------:R1:W-:Y:S01]  /*1e420*/  STSM.16.M88.4 [R218], R32 ;  /* 0x00000020da007844 */ /* 0x0003e20000000200 */
[----:B------:R-:W-:Y:S02]  /*1e430*/  F2FP.BF16.F32.PACK_AB R38, R169, R175 ;  /* 0x000000afa926723e */ /* 0x000fe400000010ff */
[----:B------:R-:W-:Y:S02]  /*1e440*/  F2FP.BF16.F32.PACK_AB R39, R82, R126 ;  /* 0x0000007e5227723e */ /* 0x000fe400000010ff */
[----:B0-----:R-:W-:-:S03]  /*1e450*/  F2FP.BF16.F32.PACK_AB R12, R3, R153 ;  /* 0x00000099030c723e */ /* 0x001fc600000010ff */
[----:B------:R0:W-:Y:S01]  /*1e460*/  STSM.16.M88.4 [R219], R36 ;  /* 0x00000024db007844 */ /* 0x0001e20000000200 */
        /* <DEDUP_REMOVED lines=30> */
[----:B------:R-:W-:Y:S01]  /*1e650*/  STSM.16.M88.4 [R225], R36 ;  /* 0x00000024e1007844 */ /* 0x000fe20000000200 */
[----:B-1----:R-:W-:-:S02]  /*1e660*/  SEL R32, R74, R0, P0 ;  /* 0x000000004a207207 */ /* 0x002fc40000000000 */
[----:B------:R-:W-:Y:S02]  /*1e670*/  SEL R34, R0, R74, P0 ;  /* 0x0000004a00227207 */ /* 0x000fe40000000000 */
[----:B------:R-:W-:Y:S02]  /*1e680*/  SEL R33, R111, R150, P0 ;  /* 0x000000966f217207 */ /* 0x000fe40000000000 */
[----:B------:R-:W-:Y:S02]  /*1e690*/  SEL R35, R150, R111, P0 ;  /* 0x0000006f96237207 */ /* 0x000fe40000000000 */
[----:B------:R-:W-:Y:S02]  /*1e6a0*/  F2FP.BF16.F32.PACK_AB R13, R33, R32 ;  /* 0x00000020210d723e */ /* 0x000fe400000010ff */
[----:B------:R-:W-:Y:S02]  /*1e6b0*/  F2FP.BF16.F32.PACK_AB R15, R35, R34 ;  /* 0x00000022230f723e */ /* 0x000fe400000010ff */
[----:B------:R-:W-:-:S03]  /*1e6c0*/  ISETP.NE.U32.AND P0, PT, RZ, UR4, PT ;  /* 0x00000004ff007c0c */ /* 0x000fc6000bf05070 */
[----:B------:R2:W-:Y:S01]  /*1e6d0*/  STSM.16.M88.4 [R226], R12 ;  /* 0x0000000ce2007844 */ /* 0x0005e20000000200 */
[----:B------:R-:W-:Y:S01]  /*1e6e0*/  BAR.SYNC.DEFER_BLOCKING 0x1, 0x100 ;  /* 0x0044000000007b1d */ /* 0x000fe20000010000 */
[----:B------:R-:W-:Y:S02]  /*1e6f0*/  ISETP.NE.AND.EX P0, PT, RZ, UR5, PT, P0 ;  /* 0x00000005ff007c0c */ /* 0x000fe4000bf05300 */
[----:B--2---:R-:W-:-:S04]  /*1e700*/  IADD3 R12, P1, R102, UR4, RZ ;  /* 0x00000004660c7c10 */ /* 0x004fc8000ff3e0ff */
[----:B----4-:R-:W-:-:S07]  /*1e710*/  IADD3.X R13, R11, UR5, RZ, P1, !PT ;  /* 0x000000050b0d7c10 */ /* 0x010fce0008ffe4ff */
[----:B------:R-:W5:Y:S01]  /*1e720*/  @P0 LDG.E R2, desc[UR42][R12.64] ;  /* 0x0000002a0c020981 */ /* 0x000f62000c1e1900 */
[----:B------:R-:W-:-:S04]  /*1e730*/  ISETP.NE.U32.AND P3, PT, RZ, UR6, PT ;  /* 0x00000006ff007c0c */ /* 0x000fc8000bf65070 */
[----:B------:R-:W-:Y:S01]  /*1e740*/  ISETP.NE.AND.EX P3, PT, RZ, UR7, PT, P3 ;  /* 0x00000007ff007c0c */ /* 0x000fe2000bf65330 */
[----:B------:R-:W-:Y:S01]  /*1e750*/  IMAD.MOV.U32 R104, RZ, RZ, 0x9b8 ;  /* 0x000009b8ff687424 */ /* 0x000fe200078e00ff */
[----:B------:R-:W-:-:S04]  /*1e760*/  ISETP.GT.AND P2, PT, R227, 0x1, PT ;  /* 0x00000001e300780c */ /* 0x000fc80003f44270 */
[----:B------:R-:W-:-:S07]  /*1e770*/  SEL R104, R104, 0x978, P2 ;  /* 0x0000097868687807 */ /* 0x000fce0001000000 */
[----:B------:R-:W-:Y:S01]  /*1e780*/  @P3 IADD3 R14, P1, R102, UR6, RZ ;  /* 0x00000006660e3c10 */ /* 0x000fe2000ff3e0ff */
[----:B------:R-:W-:Y:S02]  /*1e790*/  ULDC UR6, c[0x0][0xa88] ;  /* 0x0002a20000067ab9 */ /* 0x000fe40000000800 */
[----:B------:R-:W-:Y:S01]  /*1e7a0*/  IMAD.U32 R0, RZ, RZ, UR6 ;  /* 0x00000006ff007e24 */ /* 0x000fe2000f8e00ff */
[----:B------:R-:W-:Y:S01]  /*1e7b0*/  @P3 IADD3.X R15, R11, UR7, RZ, P1, !PT ;  /* 0x000000070b0f3c10 */ /* 0x000fe20008ffe4ff */
[----:B------:R0:W1:Y:S04]  /*1e7c0*/  LDC.64 R38, c[0x0][R104+0x218] ;  /* 0x0000860068267b82 */ /* 0x0000680000000a00 */
[----:B------:R2:W5:Y:S01]  /*1e7d0*/  @P3 LDG.E R0, desc[UR42][R14.64] ;  /* 0x0000002a0e003981 */ /* 0x000562000c1e1900 */
[----:B------:R-:W-:-:S03]  /*1e7e0*/  ISETP.NE.AND P1, PT, R112, 0x1, PT ;  /* 0x000000017000780c */ /* 0x000fc60003f25270 */
[----:B------:R0:W3:Y:S08]  /*1e7f0*/  LDC.64 R36, c[0x0][R104+0x228] ;  /* 0x00008a0068247b82 */ /* 0x0000f00000000a00 */
[----:B--2---:R0:W2:Y:S08]  /*1e800*/  LDC.64 R14, c[0x0][R104+0x220] ;  /* 0x00008800680e7b82 */ /* 0x0040b00000000a00 */
[----:B------:R-:W4:Y:S08]  /*1e810*/  @P1 LDC R102, c[0x0][0xbec] ;  /* 0x0002fb00ff661b82 */ /* 0x000f300000000800 */
[----:B------:R-:W0:Y:S01]  /*1e820*/  @P1 LDC R11, c[0x0][0xbf0] ;  /* 0x0002fc00ff0b1b82 */ /* 0x000e220000000800 */
[----:B------:R-:W-:Y:S05]  /*1e830*/  @P3 BRA `(.L_x_506) ;  /* 0x0000000000103947 */ /* 0x000fea0003800000 */
[----:B------:R-:W-:Y:S05]  /*1e840*/  @!P0 BRA `(.L_x_506) ;  /* 0x00000000000c8947 */ /* 0x000fea0003800000 */
[----:B-----5:R-:W3:Y:S04]  /*1e850*/  LDG.E R0, desc[UR42][R12.64] ;  /* 0x0000002a0c007981 */ /* 0x020ee8000c1e1900 */
[----:B------:R-:W3:Y:S02]  /*1e860*/  LDG.E R12, desc[UR42][R12.64+0x4] ;  /* 0x0000042a0c0c7981 */ /* 0x000ee4000c1e1900 */
[----:B---3--:R-:W-:-:S07]  /*1e870*/  IMAD.IADD R0, R12, 0x1, -R0 ;  /* 0x000000010c007824 */ /* 0x008fce00078e0a00 */
.L_x_506:
[----:B------:R-:W3:Y:S04]  /*1e880*/  LDL R12, [R1+0x1a0] ;  /* 0x0001a000010c7983 */ /* 0x000ee80000100800 */
[----:B------:R-:W2:Y:S04]  /*1e890*/  LDL.LU R13, [R1+0x6c] ;  /* 0x00006c00010d7983 */ /* 0x000ea80000300800 */
[----:B------:R-:W2:Y:S04]  /*1e8a0*/  LDL.LU R106, [R1+0x7c] ;  /* 0x00007c00016a7983 */ /* 0x000ea80000300800 */
[----:B------:R-:W3:Y:S04]  /*1e8b0*/  LDL R116, [R1+0x80] ;  /* 0x0000800001747983 */ /* 0x000ee80000100800 */
[----:B------:R-:W2:Y:S04]  /*1e8c0*/  LDL R114, [R1+0x8c] ;  /* 0x00008c0001727983 */ /* 0x000ea80000100800 */
[----:B------:R-:W1:Y:S04]  /*1e8d0*/  LDL R115, [R1+0x50] ;  /* 0x0000500001737983 */ /* 0x000e680000100800 */
[----:B------:R-:W2:Y:S04]  /*1e8e0*/  LDL R119, [R1+0x19c] ;  /* 0x00019c0001777983 */ /* 0x000ea80000100800 */
[----:B------:R-:W2:Y:S01]  /*1e8f0*/  LDL R117, [R1+0x110] ;  /* 0x0001100001757983 */ /* 0x000ea20000100800 */
[----:B------:R-:W-:-:S04]  /*1e900*/  ISETP.NE.U32.AND P0, PT, RZ, UR4, PT ;  /* 0x00000004ff007c0c */ /* 0x000fc8000bf05070 */
[----:B------:R-:W-:Y:S01]  /*1e910*/  ISETP.NE.AND.EX P0, PT, RZ, UR5, PT, P0 ;  /* 0x00000005ff007c0c */ /* 0x000fe2000bf05300 */
[----:B-----5:R-:W-:Y:S01]  /*1e920*/  IMAD R0, R0, R112, RZ ;  /* 0x0000007000007224 */ /* 0x020fe200078e02ff */
[----:B---3--:R-:W-:-:S05]  /*1e930*/  LEA R74, R116, R12, 0x7 ;  /* 0x0000000c744a7211 */ /* 0x008fca00078e38ff */
[----:B----4-:R-:W-:-:S04]  /*1e940*/  @P1 IMAD.HI.U32 R12, R74, R102, RZ ;  /* 0x000000664a0c1227 */ /* 0x010fc800078e00ff */
[----:B------:R-:W-:Y:S01]  /*1e950*/  IMAD.MOV.U32 R102, RZ, RZ, R74 ;  /* 0x000000ffff667224 */ /* 0x000fe200078e004a */
[----:B0-----:R-:W-:Y:S02]  /*1e960*/  @P1 SHF.R.U32.HI R102, RZ, R11, R12 ;  /* 0x0000000bff661219 */ /* 0x001fe4000001160c */
[----:B--2---:R-:W-:Y:S02]  /*1e970*/  SEL R11, R13, RZ, !P0 ;  /* 0x000000ff0d0b7207 */ /* 0x004fe40004000000 */
[----:B------:R0:W2:Y:S02]  /*1e980*/  LDC.64 R12, c[0x0][R104+0x210] ;  /* 0x00008400680c7b82 */ /* 0x0000a40000000a00 */
[----:B0-----:R-:W-:-:S06]  /*1e990*/  SEL R104, R106, RZ, !P0 ;  /* 0x000000ff6a687207 */ /* 0x001fcc0004000000 */
[----:B------:R-:W0:Y:S01]  /*1e9a0*/  LDC.64 R106, c[0x0][0xba8] ;  /* 0x0002ea00ff6a7b82 */ /* 0x000e220000000a00 */
[----:B------:R-:W-:Y:S01]  /*1e9b0*/  IMAD R15, R15, R11, RZ ;  /* 0x0000000b0f0f7224 */ /* 0x000fe200078e02ff */
[----:B------:R-:W-:Y:S01]  /*1e9c0*/  SEL R111, R114, RZ, P2 ;  /* 0x000000ff726f7207 */ /* 0x000fe20001000000 */
[----:B-1----:R-:W-:Y:S02]  /*1e9d0*/  IMAD R109, R39, R115, RZ ;  /* 0x00000073276d7224 */ /* 0x002fe400078e02ff */
[C---:B------:R-:W-:Y:S02]  /*1e9e0*/  IMAD R104, R14.reuse, R104, R15 ;  /* 0x000000680e687224 */ /* 0x040fe400078e020f */
[----:B------:R-:W-:-:S04]  /*1e9f0*/  IMAD.WIDE.U32 R14, R14, R11, RZ ;  /* 0x0000000b0e0e7225 */ /* 0x000fc800078e00ff */
[----:B------:R-:W-:-:S04]  /*1ea00*/  IMAD.WIDE.U32 R38, R38, R115, RZ ;  /* 0x0000007326267225 */ /* 0x000fc800078e00ff */
[-C--:B------:R-:W-:Y:S01]  /*1ea10*/  IMAD R110, R37, R111.reuse, RZ ;  /* 0x0000006f256e7224 */ /* 0x080fe200078e02ff */
[----:B------:R-:W-:Y:S01]  /*1ea20*/  IADD3 R14, P0, P3, R14, R38, R2 ;  /* 0x000000260e0e7210 */ /* 0x000fe20007b1e002 */
[----:B------:R-:W-:-:S04]  /*1ea30*/  IMAD.WIDE.U32 R36, R36, R111, RZ ;  /* 0x0000006f24247225 */ /* 0x000fc800078e00ff */
[----:B------:R-:W-:Y:S02]  /*1ea40*/  IMAD.IADD R104, R15, 0x1, R104 ;  /* 0x000000010f687824 */ /* 0x000fe400078e0268 */
[----:B------:R-:W-:Y:S01]  /*1ea50*/  IMAD.IADD R109, R39, 0x1, R109 ;  /* 0x00000001276d7824 */ /* 0x000fe200078e026d */
[----:B------:R-:W-:Y:S01]  /*1ea60*/  SHF.R.S32.HI R39, RZ, 0x1f, R2 ;  /* 0x0000001fff277819 */ /* 0x000fe20000011402 */
[----:B0-----:R-:W0:Y:S01]  /*1ea70*/  @!P2 LDC R106, c[0x0][0xb50] ;  /* 0x0002d400ff6aab82 */ /* 0x001e220000000800 */
[----:B------:R-:W-:Y:S02]  /*1ea80*/  IADD3 R36, P4, P5, R102, R14, R36 ;  /* 0x0000000e66247210 */ /* 0x000fe40007d9e024 */
[----:B------:R-:W-:Y:S02]  /*1ea90*/  IADD3 R110, R37, R110, RZ ;  /* 0x0000006e256e7210 */ /* 0x000fe40007ffe0ff */
[----:B------:R-:W-:Y:S02]  /*1eaa0*/  IADD3.X R104, R104, R109, R39, P0, P3 ;  /* 0x0000006d68687210 */ /* 0x000fe400007e6427 */
[----:B------:R-:W-:Y:S01]  /*1eab0*/  SHF.R.S32.HI R14, RZ, 0x1f, R102 ;  /* 0x0000001fff0e7819 */ /* 0x000fe20000011466 */
[----:B------:R-:W1:Y:S03]  /*1eac0*/  @!P2 LDC R107, c[0x0][0xb54] ;  /* 0x0002d500ff6bab82 */ /* 0x000e660000000800 */
[----:B------:R-:W-:Y:S01]  /*1ead0*/  IADD3.X R37, R14, R104, R110, P4, P5 ;  /* 0x000000680e257210 */ /* 0x000fe200027ea46e */
[----:B------:R-:W-:-:S04]  /*1eae0*/  IMAD.MOV R14, RZ, RZ, -R102 ;  /* 0x000000ffff0e7224 */ /* 0x000fc800078e0a66 */
[----:B------:R-:W-:-:S04]  /*1eaf0*/  IMAD R14, R112, R14, R74 ;  /* 0x0000000e700e7224 */ /* 0x000fc800078e024a */
[-C--:B--2---:R-:W-:Y:S01]  /*1eb00*/  IMAD R13, R13, R14.reuse, RZ ;  /* 0x0000000e0d0d7224 */ /* 0x084fe200078e02ff */
[----:B------:R-:W-:Y:S01]  /*1eb10*/  SHF.R.S32.HI R15, RZ, 0x1f, R14 ;  /* 0x0000001fff0f7819 */ /* 0x000fe2000001140e */
[----:B------:R-:W-:-:S04]  /*1eb20*/  IMAD.WIDE.U32 R36, R12, R14, R36 ;  /* 0x0000000e0c247225 */ /* 0x000fc800078e0024 */
[----:B------:R-:W-:Y:S01]  /*1eb30*/  IMAD R13, R12, R15, R13 ;  /* 0x0000000f0c0d7224 */ /* 0x000fe200078e020d */
[----:B0-----:R-:W-:-:S03]  /*1eb40*/  LEA R106, P0, R36, R106, 0x2 ;  /* 0x0000006a246a7211 */ /* 0x001fc600078010ff */
[----:B------:R-:W-:-:S05]  /*1eb50*/  IMAD.IADD R13, R37, 0x1, R13 ;  /* 0x00000001250d7824 */ /* 0x000fca00078e020d */
[----:B-1----:R-:W-:Y:S01]  /*1eb60*/  LEA.HI.X R107, R36, R107, R13, 0x2, P0 ;  /* 0x0000006b246b7211 */ /* 0x002fe200000f140d */
[----:B------:R-:W-:Y:S01]  /*1eb70*/  SHFL.IDX PT, R12, R106, RZ, 0x1c1f ;  /* 0x001c1fff6a0c7589 */ /* 0x000fe200000e0000 */
[----:B------:R-:W-:-:S03]  /*1eb80*/  IMAD R36, R116, 0x80, R119 ;  /* 0x0000008074247824 */ /* 0x000fc600078e0277 */
[----:B------:R-:W0:Y:S04]  /*1eb90*/  SHFL.IDX PT, R13, R107, RZ, 0x1c1f ;  /* 0x001c1fff6b0d7589 */ /* 0x000e2800000e0000 */
[----:B------:R-:W-:Y:S04]  /*1eba0*/  SHFL.IDX PT, R14, R106, 0x1, 0x1c1f ;  /* 0x003c1f006a0e7f89 */ /* 0x000fe800000e0000 */
[----:B------:R-:W1:Y:S01]  /*1ebb0*/  SHFL.IDX PT, R15, R107, 0x1, 0x1c1f ;  /* 0x003c1f006b0f7f89 */ /* 0x000e6200000e0000 */
[----:B------:R-:W-:Y:S02]  /*1ebc0*/  LOP3.LUT P0, RZ, R117, 0x3, RZ, 0xc0, !PT ;  /* 0x0000000375ff7812 */ /* 0x000fe4000780c0ff */
[----:B------:R-:W-:-:S02]  /*1ebd0*/  IADD3 R38, R36, 0x8, RZ ;  /* 0x0000000824267810 */ /* 0x000fc40007ffe0ff */
[-C--:B------:R-:W-:Y:S02]  /*1ebe0*/  ISETP.GE.OR P3, PT, R36, R0.reuse, P0 ;  /* 0x000000002400720c */ /* 0x080fe40000766670 */
[----:B------:R-:W-:-:S11]  /*1ebf0*/  ISETP.GE.OR P0, PT, R38, R0, P0 ;  /* 0x000000002600720c */ /* 0x000fd60000706670 */
[----:B0-----:R0:W-:Y:S04]  /*1ec00*/  @!P3 ST.E desc[UR42][R12.64], R173 ;  /* 0x000000ad0c00b985 */ /* 0x0011e8000c10192a */
[----:B-1----:R0:W-:Y:S01]  /*1ec10*/  @!P0 ST.E desc[UR42][R14.64], R172 ;  /* 0x000000ac0e008985 */ /* 0x0021e2000c10192a */
[----:B------:R-:W-:Y:S05]  /*1ec20*/  @P2 BRA `(.L_x_507) ;  /* 0x0000001000402947 */ /* 0x000fea0003800000 */
[----:B------:R-:W-:Y:S01]  /*1ec30*/  VIADD R8, R228, 0xffffff80 ;  /* 0xffffff80e4087836 */ /* 0x000fe20000000000 */
[----:B------:R-:W1:Y:S01]  /*1ec40*/  @P1 LDC R9, c[0x0][0xbec] ;  /* 0x0002fb00ff091b82 */ /* 0x000e620000000800 */
[----:B------:R-:W-:-:S03]  /*1ec50*/  ULDC.64 UR4, c[0x0][0xaa0] ;  /* 0x0002a80000047ab9 */ /* 0x000fc60000000a00 */
[----:B------:R-:W-:-:S04]  /*1ec60*/  SHF.R.S32.HI R3, RZ, 0x1f, R8 ;  /* 0x0000001fff037819 */ /* 0x000fc80000011408 */
[----:B------:R-:W-:Y:S01]  /*1ec70*/  LEA.HI R3, R3, R8, RZ, 0x3 ;  /* 0x0000000803037211 */ /* 0x000fe200078f18ff */
[----:B0-----:R-:W0:Y:S03]  /*1ec80*/  @P1 LDC R15, c[0x0][0xbf0] ;  /* 0x0002fc00ff0f1b82 */ /* 0x001e260000000800 */
[----:B------:R-:W-:-:S05]  /*1ec90*/  LOP3.LUT R3, R3, 0xfffffff8, RZ, 0xc0, !PT ;  /* 0xfffffff803037812 */ /* 0x000fca00078ec0ff */
[----:B------:R-:W-:-:S04]  /*1eca0*/  IMAD.IADD R8, R8, 0x1, -R3 ;  /* 0x0000000108087824 */ /* 0x000fc800078e0a03 */
[----:B------:R-:W-:-:S05]  /*1ecb0*/  IMAD R5, R23, 0x8, R8 ;  /* 0x0000000817057824 */ /* 0x000fca00078e0208 */
[----:B------:R-:W-:-:S05]  /*1ecc0*/  SHF.L.U32 R5, R5, 0x3, RZ ;  /* 0x0000000305057819 */ /* 0x000fca00000006ff */
[----:B------:R-:W-:-:S03]  /*1ecd0*/  IMAD.WIDE R4, R5, 0x2, R40 ;  /* 0x0000000205047825 */ /* 0x000fc600078e0228 */
[C---:B------:R-:W-:Y:S02]  /*1ece0*/  IADD3 R49, P5, R4.reuse, 0x5000, RZ ;  /* 0x0000500004317810 */ /* 0x040fe40007fbe0ff */
[C---:B------:R-:W-:Y:S02]  /*1ecf0*/  IADD3 R25, P0, R4.reuse, 0x1000, RZ ;  /* 0x0000100004197810 */ /* 0x040fe40007f1e0ff */
[----:B------:R-:W-:Y:S02]  /*1ed00*/  LOP3.LUT R48, R49, 0x380, RZ, 0xc0, !PT ;  /* 0x0000038031307812 */ /* 0x000fe400078ec0ff */
[C---:B------:R-:W-:Y:S02]  /*1ed10*/  IADD3 R33, P2, R4.reuse, 0x2000, RZ ;  /* 0x0000200004217810 */ /* 0x040fe40007f5e0ff */
[C---:B------:R-:W-:Y:S02]  /*1ed20*/  IADD3 R41, P3, R4.reuse, 0x3000, RZ ;  /* 0x0000300004297810 */ /* 0x040fe40007f7e0ff */
[----:B------:R-:W-:-:S02]  /*1ed30*/  IADD3 R45, P4, R4, 0x4000, RZ ;  /* 0x00004000042d7810 */ /* 0x000fc40007f9e0ff */
[----:B------:R-:W-:Y:S02]  /*1ed40*/  SHF.R.U64 R48, R48, 0x3, RZ ;  /* 0x0000000330307819 */ /* 0x000fe400000012ff */
[----:B------:R-:W-:Y:S02]  /*1ed50*/  LOP3.LUT R24, R25, 0x380, RZ, 0xc0, !PT ;  /* 0x0000038019187812 */ /* 0x000fe400078ec0ff */
[----:B------:R-:W-:Y:S02]  /*1ed60*/  LOP3.LUT R32, R33, 0x380, RZ, 0xc0, !PT ;  /* 0x0000038021207812 */ /* 0x000fe400078ec0ff */
[----:B------:R-:W-:Y:S02]  /*1ed70*/  LOP3.LUT R40, R41, 0x380, RZ, 0xc0, !PT ;  /* 0x0000038029287812 */ /* 0x000fe400078ec0ff */
[----:B------:R-:W-:Y:S02]  /*1ed80*/  LOP3.LUT R44, R45, 0x380, RZ, 0xc0, !PT ;  /* 0x000003802d2c7812 */ /* 0x000fe400078ec0ff */
[----:B------:R-:W-:Y:S01]  /*1ed90*/  LOP3.LUT R48, R48, R49, RZ, 0x3c, !PT ;  /* 0x0000003130307212 */ /* 0x000fe200078e3cff */
[----:B------:R-:W-:Y:S01]  /*1eda0*/  IMAD.X R49, RZ, RZ, R5, P5 ;  /* 0x000000ffff317224 */ /* 0x000fe200028e0605 */
[----:B------:R-:W-:-:S02]  /*1edb0*/  SHF.R.U64 R24, R24, 0x3, RZ ;  /* 0x0000000318187819 */ /* 0x000fc400000012ff */
[----:B------:R-:W-:Y:S02]  /*1edc0*/  SHF.R.U64 R32, R32, 0x3, RZ ;  /* 0x0000000320207819 */ /* 0x000fe400000012ff */
[----:B------:R-:W-:Y:S01]  /*1edd0*/  SHF.R.U64 R40, R40, 0x3, RZ ;  /* 0x0000000328287819 */ /* 0x000fe200000012ff */
[----:B------:R-:W-:Y:S01]  /*1ede0*/  IMAD R39, R39, UR4, RZ ;  /* 0x0000000427277c24 */ /* 0x000fe2000f8e02ff */
[----:B------:R-:W-:Y:S01]  /*1edf0*/  SHF.R.U64 R44, R44, 0x3, RZ ;  /* 0x000000032c2c7819 */ /* 0x000fe200000012ff */
[----:B------:R-:W-:Y:S01]  /*1ee00*/  IMAD R8, R8, 0x20, R23 ;  /* 0x0000002008087824 */ /* 0x000fe200078e0217 */
[----:B------:R-:W-:Y:S01]  /*1ee10*/  IADD3 R69, P5, R4, 0xa000, RZ ;  /* 0x0000a00004457810 */ /* 0x000fe20007fbe0ff */
[----:B------:R-:W5:Y:S01]  /*1ee20*/  LD.E.128 R48, desc[UR42][R48.64] ;  /* 0x0000002a30307980 */ /* 0x000f62000c101d00 */
[----:B------:R-:W-:Y:S01]  /*1ee30*/  LOP3.LUT R24, R24, R25, RZ, 0x3c, !PT ;  /* 0x0000001918187212 */ /* 0x000fe200078e3cff */
[--C-:B------:R-:W-:Y:S01]  /*1ee40*/  IMAD.X R25, RZ, RZ, R5.reuse, P0 ;  /* 0x000000ffff197224 */ /* 0x100fe200000e0605 */
[----:B------:R-:W-:Y:S01]  /*1ee50*/  LOP3.LUT R32, R32, R33, RZ, 0x3c, !PT ;  /* 0x0000002120207212 */ /* 0x000fe200078e3cff */
[--C-:B------:R-:W-:Y:S01]  /*1ee60*/  IMAD.X R33, RZ, RZ, R5.reuse, P2 ;  /* 0x000000ffff217224 */ /* 0x100fe200010e0605 */
[----:B------:R-:W-:Y:S01]  /*1ee70*/  LOP3.LUT R40, R40, R41, RZ, 0x3c, !PT ;  /* 0x0000002928287212 */ /* 0x000fe200078e3cff */
[----:B------:R-:W-:Y:S01]  /*1ee80*/  IMAD.X R41, RZ, RZ, R5, P3 ;  /* 0x000000ffff297224 */ /* 0x000fe200018e0605 */
[----:B------:R-:W-:-:S02]  /*1ee90*/  LOP3.LUT R44, R44, R45, RZ, 0x3c, !PT ;  /* 0x0000002d2c2c7212 */ /* 0x000fc400078e3cff */
[----:B------:R-:W-:Y:S01]  /*1eea0*/  LOP3.LUT R7, R4, 0x380, RZ, 0xc0, !PT ;  /* 0x0000038004077812 */ /* 0x000fe200078ec0ff */
[----:B------:R-:W-:Y:S01]  /*1eeb0*/  IMAD R39, R2, UR5, R39 ;  /* 0x0000000502277c24 */ /* 0x000fe2000f8e0227 */
[----:B------:R-:W-:Y:S01]  /*1eec0*/  IADD3.X R45, RZ, R5, RZ, P4, !PT ;  /* 0x00000005ff2d7210 */ /* 0x000fe200027fe4ff */
[----:B------:R-:W-:Y:S01]  /*1eed0*/  IMAD R12, R116, 0x80, R8 ;  /* 0x00000080740c7824 */ /* 0x000fe200078e0208 */
[----:B------:R-:W-:Y:S01]  /*1eee0*/  LOP3.LUT R68, R69, 0x380, RZ, 0xc0, !PT ;  /* 0x0000038045447812 */ /* 0x000fe200078ec0ff */
[----:B------:R-:W5:Y:S01]  /*1eef0*/  LD.E.128 R24, desc[UR42][R24.64] ;  /* 0x0000002a18187980 */ /* 0x000f62000c101d00 */
[C---:B------:R-:W-:Y:S02]  /*1ef00*/  IADD3 R53, P0, R4.reuse, 0x6000, RZ ;  /* 0x0000600004357810 */ /* 0x040fe40007f1e0ff */
[C---:B------:R-:W-:Y:S01]  /*1ef10*/  IADD3 R57, P2, R4.reuse, 0x7000, RZ ;  /* 0x0000700004397810 */ /* 0x040fe20007f5e0ff */
[----:B------:R-:W5:Y:S01]  /*1ef20*/  LD.E.128 R32, desc[UR42][R32.64] ;  /* 0x0000002a20207980 */ /* 0x000f62000c101d00 */
[----:B------:R-:W-:-:S02]  /*1ef30*/  IADD3 R61, P3, R4, 0x8000, RZ ;  /* 0x00008000043d7810 */ /* 0x000fc40007f7e0ff */
[----:B------:R-:W-:Y:S01]  /*1ef40*/  IADD3 R65, P4, R4, 0x9000, RZ ;  /* 0x0000900004417810 */ /* 0x000fe20007f9e0ff */
[----:B------:R-:W5:Y:S01]  /*1ef50*/  LD.E.128 R40, desc[UR42][R40.64] ;  /* 0x0000002a28287980 */ /* 0x000f62000c101d00 */
[----:B------:R-:W-:Y:S02]  /*1ef60*/  SHF.R.U64 R68, R68, 0x3, RZ ;  /* 0x0000000344447819 */ /* 0x000fe400000012ff */
[----:B------:R-:W-:Y:S01]  /*1ef70*/  LOP3.LUT R52, R53, 0x380, RZ, 0xc0, !PT ;  /* 0x0000038035347812 */ /* 0x000fe200078ec0ff */
[----:B------:R-:W5:Y:S01]  /*1ef80*/  LD.E.128 R44, desc[UR42][R44.64] ;  /* 0x0000002a2c2c7980 */ /* 0x000f62000c101d00 */
[----:B------:R-:W-:Y:S02]  /*1ef90*/  LOP3.LUT R56, R57, 0x380, RZ, 0xc0, !PT ;  /* 0x0000038039387812 */ /* 0x000fe400078ec0ff */
[----:B------:R-:W-:Y:S02]  /*1efa0*/  LOP3.LUT R60, R61, 0x380, RZ, 0xc0, !PT ;  /* 0x000003803d3c7812 */ /* 0x000fe400078ec0ff */
[----:B------:R-:W-:-:S02]  /*1efb0*/  LOP3.LUT R64, R65, 0x380, RZ, 0xc0, !PT ;  /* 0x0000038041407812 */ /* 0x000fc400078ec0ff */
[----:B------:R-:W-:Y:S01]  /*1efc0*/  LOP3.LUT R68, R68, R69, RZ, 0x3c, !PT ;  /* 0x0000004544447212 */ /* 0x000fe200078e3cff */
[----:B------:R-:W-:Y:S01]  /*1efd0*/  IMAD.X R69, RZ, RZ, R5, P5 ;  /* 0x000000ffff457224 */ /* 0x000fe200028e0605 */
[----:B------:R-:W-:Y:S02]  /*1efe0*/  SHF.R.U64 R52, R52, 0x3, RZ ;  /* 0x0000000334347819 */ /* 0x000fe400000012ff */
[----:B------:R-:W-:Y:S02]  /*1eff0*/  SHF.R.U64 R56, R56, 0x3, RZ ;  /* 0x0000000338387819 */ /* 0x000fe400000012ff */
[----:B------:R-:W-:Y:S01]  /*1f000*/  SHF.R.U64 R60, R60, 0x3, RZ ;  /* 0x000000033c3c7819 */ /* 0x000fe200000012ff */
[----:B------:R-:W5:Y:S01]  /*1f010*/  LD.E.128 R68, desc[UR42][R68.64] ;  /* 0x0000002a44447980 */ /* 0x000f62000c101d00 */
[----:B------:R-:W-:Y:S02]  /*1f020*/  SHF.R.U64 R64, R64, 0x3, RZ ;  /* 0x0000000340407819 */ /* 0x000fe400000012ff */
[----:B------:R-:W-:-:S02]  /*1f030*/  IADD3 R6, P5, R4, 0xf000, RZ ;  /* 0x0000f00004067810 */ /* 0x000fc40007fbe0ff */
        /* <DEDUP_REMOVED lines=8> */
[----:B------:R-:W-:Y:S01]  /*1f0c0*/  IADD3.X R61, RZ, R5, RZ, P3, !PT ;  /* 0x00000005ff3d7210 */ /* 0x000fe20001ffe4ff */
[----:B------:R-:W5:Y:S01]  /*1f0d0*/  LD.E.128 R52, desc[UR42][R52.64] ;  /* 0x0000002a34347980 */ /* 0x000f62000c101d00 */
[----:B------:R-:W-:-:S02]  /*1f0e0*/  LOP3.LUT R3, R6, 0x380, RZ, 0xc0, !PT ;  /* 0x0000038006037812 */ /* 0x000fc400078ec0ff */
[C---:B------:R-:W-:Y:S01]  /*1f0f0*/  IADD3 R73, P0, R4.reuse, 0xb000, RZ ;  /* 0x0000b00004497810 */ /* 0x040fe20007f1e0ff */
[----:B------:R-:W5:Y:S01]  /*1f100*/  LD.E.128 R56, desc[UR42][R56.64] ;  /* 0x0000002a38387980 */ /* 0x000f62000c101d00 */
[C---:B------:R-:W-:Y:S02]  /*1f110*/  IADD3 R77, P2, R4.reuse, 0xc000, RZ ;  /* 0x0000c000044d7810 */ /* 0x040fe40007f5e0ff */
[C---:B------:R-:W-:Y:S01]  /*1f120*/  IADD3 R81, P3, R4.reuse, 0xd000, RZ ;  /* 0x0000d00004517810 */ /* 0x040fe20007f7e0ff */
[----:B------:R-:W5:Y:S01]  /*1f130*/  LD.E.128 R60, desc[UR42][R60.64] ;  /* 0x0000002a3c3c7980 */ /* 0x000f62000c101d00 */
[----:B------:R-:W-:Y:S02]  /*1f140*/  IADD3 R85, P4, R4, 0xe000, RZ ;  /* 0x0000e00004557810 */ /* 0x000fe40007f9e0ff */
[----:B------:R-:W-:Y:S01]  /*1f150*/  SHF.R.U64 R3, R3, 0x3, RZ ;  /* 0x0000000303037819 */ /* 0x000fe200000012ff */
[----:B------:R-:W5:Y:S01]  /*1f160*/  LD.E.128 R64, desc[UR42][R64.64] ;  /* 0x0000002a40407980 */ /* 0x000f62000c101d00 */
[----:B------:R-:W-:-:S02]  /*1f170*/  LOP3.LUT R72, R73, 0x380, RZ, 0xc0, !PT ;  /* 0x0000038049487812 */ /* 0x000fc400078ec0ff */
[----:B------:R-:W-:Y:S02]  /*1f180*/  LOP3.LUT R76, R77, 0x380, RZ, 0xc0, !PT ;  /* 0x000003804d4c7812 */ /* 0x000fe400078ec0ff */
[----:B------:R-:W-:Y:S02]  /*1f190*/  LOP3.LUT R80, R81, 0x380, RZ, 0xc0, !PT ;  /* 0x0000038051507812 */ /* 0x000fe400078ec0ff */
[----:B------:R-:W-:Y:S02]  /*1f1a0*/  LOP3.LUT R84, R85, 0x380, RZ, 0xc0, !PT ;  /* 0x0000038055547812 */ /* 0x000fe400078ec0ff */
[----:B------:R-:W-:Y:S01]  /*1f1b0*/  LOP3.LUT R88, R3, R6, RZ, 0x3c, !PT ;  /* 0x0000000603587212 */ /* 0x000fe200078e3cff */
[----:B------:R-:W-:Y:S01]  /*1f1c0*/  IMAD.WIDE.U32 R2, R2, UR4, RZ ;  /* 0x0000000402027c25 */ /* 0x000fe2000f8e00ff */
[----:B------:R-:W-:Y:S01]  /*1f1d0*/  SHF.R.U64 R72, R72, 0x3, RZ ;  /* 0x0000000348487819 */ /* 0x000fe200000012ff */
[----:B------:R-:W-:Y:S01]  /*1f1e0*/  ULDC.64 UR4, c[0x0][0xae8] ;  /* 0x0002ba0000047ab9 */ /* 0x000fe20000000a00 */
[----:B------:R-:W-:-:S02]  /*1f1f0*/  SHF.R.U64 R76, R76, 0x3, RZ ;  /* 0x000000034c4c7819 */ /* 0x000fc400000012ff */
[----:B------:R-:W-:Y:S01]  /*1f200*/  SHF.R.U64 R80, R80, 0x3, RZ ;  /* 0x0000000350507819 */ /* 0x000fe200000012ff */
[----:B------:R-:W5:Y:S01]  /*1f210*/  LD.E.128 R88, desc[UR42][R88.64] ;  /* 0x0000002a58587980 */ /* 0x000f62000c101d00 */
[----:B------:R-:W-:Y:S02]  /*1f220*/  SHF.R.U64 R84, R84, 0x3, RZ ;  /* 0x0000000354547819 */ /* 0x000fe400000012ff */
[----:B------:R-:W-:Y:S02]  /*1f230*/  SHF.R.U64 R7, R7, 0x3, RZ ;  /* 0x0000000307077819 */ /* 0x000fe400000012ff */
[----:B------:R-:W-:Y:S01]  /*1f240*/  LOP3.LUT R72, R72, R73, RZ, 0x3c, !PT ;  /* 0x0000004948487212 */ /* 0x000fe200078e3cff */
[--C-:B------:R-:W-:Y:S01]  /*1f250*/  IMAD.X R73, RZ, RZ, R5.reuse, P0 ;  /* 0x000000ffff497224 */ /* 0x100fe200000e0605 */
[----:B------:R-:W-:Y:S02]  /*1f260*/  LOP3.LUT R76, R76, R77, RZ, 0x3c, !PT ;  /* 0x0000004d4c4c7212 */ /* 0x000fe400078e3cff */
[----:B------:R-:W-:Y:S01]  /*1f270*/  LOP3.LUT R80, R80, R81, RZ, 0x3c, !PT ;  /* 0x0000005150507212 */ /* 0x000fe200078e3cff */
[--C-:B------:R-:W-:Y:S01]  /*1f280*/  IMAD.X R81, RZ, RZ, R5.reuse, P3 ;  /* 0x000000ffff517224 */ /* 0x100fe200018e0605 */
[----:B------:R-:W-:Y:S01]  /*1f290*/  LOP3.LUT R84, R84, R85, RZ, 0x3c, !PT ;  /* 0x0000005554547212 */ /* 0x000fe200078e3cff */
[----:B------:R-:W-:Y:S01]  /*1f2a0*/  IMAD.X R85, RZ, RZ, R5, P4 ;  /* 0x000000ffff557224 */ /* 0x000fe200020e0605 */
[----:B------:R-:W-:Y:S01]  /*1f2b0*/  IADD3.X R77, RZ, R5, RZ, P2, !PT ;  /* 0x00000005ff4d7210 */ /* 0x000fe200017fe4ff */
[----:B------:R-:W5:Y:S01]  /*1f2c0*/  LD.E.128 R72, desc[UR42][R72.64] ;  /* 0x0000002a48487980 */ /* 0x000f62000c101d00 */
[----:B------:R-:W-:-:S02]  /*1f2d0*/  LOP3.LUT R4, R7, R4, RZ, 0x3c, !PT ;  /* 0x0000000407047212 */ /* 0x000fc400078e3cff */
[----:B------:R-:W-:Y:S01]  /*1f2e0*/  IADD3 R3, R3, R39, RZ ;  /* 0x0000002703037210 */ /* 0x000fe20007ffe0ff */
[----:B------:R-:W5:Y:S01]  /*1f2f0*/  LD.E.128 R80, desc[UR42][R80.64] ;  /* 0x0000002a50507980 */ /* 0x000f62000c101d00 */
[----:B------:R-:W-:Y:S01]  /*1f300*/  SHF.R.S32.HI R10, RZ, 0x1f, R11 ;  /* 0x0000001fff0a7819 */ /* 0x000fe2000001140b */
[----:B-1----:R-:W-:Y:S02]  /*1f310*/  @P1 IMAD.HI.U32 R8, R12, R9, RZ ;  /* 0x000000090c081227 */ /* 0x002fe400078e00ff */
[----:B------:R-:W5:Y:S02]  /*1f320*/  LD.E.128 R4, desc[UR42][R4.64] ;  /* 0x0000002a04047980 */ /* 0x000f64000c101d00 */
[C---:B------:R-:W-:Y:S02]  /*1f330*/  IMAD.WIDE.U32 R2, R115.reuse, UR4, R2 ;  /* 0x0000000473027c25 */ /* 0x040fe4000f8e0002 */
[----:B------:R-:W5:Y:S04]  /*1f340*/  LD.E.128 R76, desc[UR42][R76.64] ;  /* 0x0000002a4c4c7980 */ /* 0x000f68000c101d00 */
[----:B------:R-:W5:Y:S01]  /*1f350*/  LD.E.128 R84, desc[UR42][R84.64] ;  /* 0x0000002a54547980 */ /* 0x000f62000c101d00 */
[----:B------:R-:W-:Y:S01]  /*1f360*/  IMAD R3, R115, UR5, R3 ;  /* 0x0000000573037c24 */ /* 0x000fe2000f8e0203 */
[----:B------:R-:W-:Y:S01]  /*1f370*/  ULDC.64 UR4, c[0x0][0xaf0] ;  /* 0x0002bc0000047ab9 */ /* 0x000fe20000000a00 */
[----:B------:R-:W-:Y:S01]  /*1f380*/  @!PT LDS RZ, [RZ] ;  /* 0x00000000fffff984 */ /* 0x000fe20000000800 */
[----:B------:R-:W-:Y:S01]  /*1f390*/  @!PT LDS RZ, [RZ] ;  /* 0x00000000fffff984 */ /* 0x000fe20000000800 */
[----:B------:R-:W-:Y:S01]  /*1f3a0*/  @!PT LDS RZ, [RZ] ;  /* 0x00000000fffff984 */ /* 0x000fe20000000800 */
[----:B------:R-:W-:Y:S01]  /*1f3b0*/  @!PT LDS RZ, [RZ] ;  /* 0x00000000fffff984 */ /* 0x000fe20000000800 */
[----:B------:R1:W-:Y:S06]  /*1f3c0*/  MEMBAR.ALL.CTA ;  /* 0x0000000000007992 */ /* 0x0003ec0000008000 */
[----:B-1----:R-:W1:Y:S01]  /*1f3d0*/  FENCE.VIEW.ASYNC.S ;  /* 0x00000000000073c6 */ /* 0x002e620000000000 */
[----:B------:R-:W-:Y:S01]  /*1f3e0*/  IMAD.MOV.U32 R9, RZ, RZ, R12 ;  /* 0x000000ffff097224 */ /* 0x000fe200078e000c */
[----:B0-----:R-:W-:Y:S01]  /*1f3f0*/  @P1 SHF.R.U32.HI R9, RZ, R15, R8 ;  /* 0x0000000fff091219 */ /* 0x001fe20000011608 */
[----:B------:R-:W-:-:S02]  /*1f400*/  IMAD R10, R10, UR4, RZ ;  /* 0x000000040a0a7c24 */ /* 0x000fc4000f8e02ff */
[----:B------:R-:W-:Y:S01]  /*1f410*/  IMAD.WIDE.U32 R2, R11, UR4, R2 ;  /* 0x000000040b027c25 */ /* 0x000fe2000f8e0002 */
[----:B------:R-:W-:-:S03]  /*1f420*/  SHF.R.S32.HI R8, RZ, 0x1f, R9 ;  /* 0x0000001fff087819 */ /* 0x000fc60000011409 */
[----:B------:R-:W-:Y:S01]  /*1f430*/  IMAD R13, R11, UR5, R10 ;  /* 0x000000050b0d7c24 */ /* 0x000fe2000f8e020a */
[----:B------:R-:W-:Y:S01]  /*1f440*/  ULDC.64 UR4, c[0x0][0xae0] ;  /* 0x0002b80000047ab9 */ /* 0x000fe20000000a00 */
[----:B------:R-:W-:Y:S02]  /*1f450*/  IMAD.MOV R11, RZ, RZ, -R9 ;  /* 0x000000ffff0b7224 */ /* 0x000fe400078e0a09 */
[----:B------:R-:W-:Y:S01]  /*1f460*/  IMAD R10, R8, UR4, RZ ;  /* 0x00000004080a7c24 */ /* 0x000fe2000f8e02ff */
[----:B------:R-:W-:Y:S01]  /*1f470*/  IADD3 R3, R3, R13, RZ ;  /* 0x0000000d03037210 */ /* 0x000fe20007ffe0ff */
[----:B------:R-:W-:Y:S02]  /*1f480*/  IMAD R11, R112, R11, R12 ;  /* 0x0000000b700b7224 */ /* 0x000fe400078e020c */
[----:B------:R-:W-:Y:S02]  /*1f490*/  VIADD R8, R22, 0x38820 ;  /* 0x0003882016087836 */ /* 0x000fe40000000000 */
[----:B------:R-:W-:-:S03]  /*1f4a0*/  IMAD.WIDE.U32 R2, R9, UR4, R2 ;  /* 0x0000000409027c25 */ /* 0x000fc6000f8e0002 */
[----:B------:R-:W-:Y:S01]  /*1f4b0*/  PRMT R8, RZ, 0x654, R8 ;  /* 0x00000654ff087816 */ /* 0x000fe20000000008 */
[----:B------:R-:W-:Y:S01]  /*1f4c0*/  IMAD R13, R9, UR5, R10 ;  /* 0x00000005090d7c24 */ /* 0x000fe2000f8e020a */
[----:B------:R-:W-:Y:S01]  /*1f4d0*/  SHF.R.S32.HI R9, RZ, 0x1f, R11 ;  /* 0x0000001fff097819 */ /* 0x000fe2000001140b */
[----:B------:R-:W-:Y:S01]  /*1f4e0*/  ULDC.64 UR4, c[0x0][0xad8] ;  /* 0x0002b60000047ab9 */ /* 0x000fe20000000a00 */
[----:B-1----:R0:W-:Y:S01]  /*1f4f0*/  SYNCS.ARRIVE.TRANS64.RED.A1T0 RZ, [R8+URZ], RZ ;  /* 0x000000ff08ff79a7 */ /* 0x0021e2000810043f */
[----:B------:R-:W-:Y:S02]  /*1f500*/  IMAD.IADD R3, R3, 0x1, R13 ;  /* 0x0000000103037824 */ /* 0x000fe400078e020d */
[----:B------:R-:W-:-:S04]  /*1f510*/  IMAD.WIDE.U32 R2, R11, UR4, R2 ;  /* 0x000000040b027c25 */ /* 0x000fc8000f8e0002 */
[----:B0-----:R-:W-:-:S04]  /*1f520*/  IMAD R8, R9, UR4, RZ ;  /* 0x0000000409087c24 */ /* 0x001fc8000f8e02ff */
[----:B------:R-:W-:Y:S01]  /*1f530*/  IMAD R11, R11, UR5, R8 ;  /* 0x000000050b0b7c24 */ /* 0x000fe2000f8e0208 */
[----:B------:R-:W-:Y:S02]  /*1f540*/  ULDC.64 UR4, c[0x0][0xa80] ;  /* 0x0002a00000047ab9 */ /* 0x000fe40000000a00 */
[----:B------:R-:W-:Y:S02]  /*1f550*/  LEA R21, P0, R2, UR4, 0x1 ;  /* 0x0000000402157c11 */ /* 0x000fe4000f8008ff */
[----:B------:R-:W-:Y:S01]  /*1f560*/  IADD3 R3, R3, R11, RZ ;  /* 0x0000000b03037210 */ /* 0x000fe20007ffe0ff */
[----:B------:R-:W-:-:S03]  /*1f570*/  UMOV UR4, 0xffffffff ;  /* 0xffffffff00047882 */ /* 0x000fc60000000000 */
[----:B------:R-:W-:Y:S01]  /*1f580*/  LEA.HI.X R28, R2, UR5, R3, 0x1, P0 ;  /* 0x00000005021c7c11 */ /* 0x000fe200080f0c03 */
[----:B------:R-:W-:Y:S01]  /*1f590*/  IMAD R37, R116, 0x80, R23 ;  /* 0x0000008074257824 */ /* 0x000fe200078e0217 */
[----:B------:R-:W-:Y:S06]  /*1f5a0*/  BRA.DIV UR4, `(.L_x_508) ;  /* 0x0000010204007947 */ /* 0x000fec000b800000 */
[----:B------:R0:W1:Y:S04]  /*1f5b0*/  SHFL.IDX PT, R20, R28, RZ, 0x181f ;  /* 0x00181fff1c147589 */ /* 0x00006800000e0000 */
[----:B------:R0:W2:Y:S02]  /*1f5c0*/  SHFL.IDX PT, R14, R21, RZ, 0x181f ;  /* 0x00181fff150e7589 */ /* 0x0000a400000e0000 */
.L_x_823:
[----:B------:R-:W-:Y:S01]  /*1f5d0*/  ISETP.GE.AND P0, PT, R37, R0, PT ;  /* 0x000000002500720c */ /* 0x000fe20003f06270 */
[----:B------:R-:W-:-:S12]  /*1f5e0*/  BSSY B1, `(.L_x_509) ;  /* 0x0000018000017945 */ /* 0x000fd80003800000 */
[----:B------:R-:W-:Y:S05]  /*1f5f0*/  @P0 BRA `(.L_x_510) ;  /* 0x0000000000580947 */ /* 0x000fea0003800000 */
[----:B------:R-:W3:Y:S01]  /*1f600*/  LDL R38, [R1+0x40] ;  /* 0x0000400001267983 */ /* 0x000ee20000100800 */
[----:B------:R-:W-:-:S03]  /*1f610*/  ULDC UR4, c[0x0][0xac8] ;  /* 0x0002b20000047ab9 */ /* 0x000fc60000000800 */
[----:B------:R-:W4:Y:S04]  /*1f620*/  LDL R15, [R1+0x4c] ;  /* 0x00004c00010f7983 */ /* 0x000f280000100800 */
[----:B------:R-:W4:Y:S04]  /*1f630*/  LDL R39, [R1+0x88] ;  /* 0x0000880001277983 */ /* 0x000f280000100800 */
[----:B------:R-:W4:Y:S01]  /*1f640*/  LDL R36, [R1+0x84] ;  /* 0x0000840001247983 */ /* 0x000f220000100800 */
[----:B------:R-:W-:Y:S02]  /*1f650*/  ISETP.GE.AND P3, PT, R18, UR4, PT ;  /* 0x0000000412007c0c */ /* 0x000fe4000bf66270 */
[----:B------:R-:W-:-:S02]  /*1f660*/  ISETP.GE.AND P2, PT, R233, UR4, PT ;  /* 0x00000004e9007c0c */ /* 0x000fc4000bf46270 */
[----:B------:R-:W-:-:S09]  /*1f670*/  SHF.R.S32.HI R9, RZ, 0x1f, R233 ;  /* 0x0000001fff097819 */ /* 0x000fd200000114e9 */
[CC--:B--2---:R-:W-:Y:S02]  /*1f680*/  @!P3 LEA R2, P5, R18.reuse, R14.reuse, 0x1 ;  /* 0x0000000e1202b211 */ /* 0x0c4fe400078a08ff */
[C---:B------:R-:W-:Y:S02]  /*1f690*/  @!P2 LEA R8, P4, R233.reuse, R14, 0x1 ;  /* 0x0000000ee908a211 */ /* 0x040fe400078808ff */
[-C--:B-1----:R-:W-:Y:S02]  /*1f6a0*/  @!P3 LEA.HI.X R3, R18, R20.reuse, R19, 0x1, P5 ;  /* 0x000000141203b211 */ /* 0x082fe400028f0c13 */
[----:B------:R-:W-:-:S03]  /*1f6b0*/  @!P2 LEA.HI.X R9, R233, R20, R9, 0x1, P4 ;  /* 0x00000014e909a211 */ /* 0x000fc600020f0c09 */
[----:B-----5:R1:W-:Y:S04]  /*1f6c0*/  @!P3 ST.E.128 desc[UR42][R2.64], R4 ;  /* 0x000000040200b985 */ /* 0x0203e8000c101d2a */
[----:B------:R1:W-:Y:S01]  /*1f6d0*/  @!P2 ST.E.128 desc[UR42][R8.64], R44 ;  /* 0x0000002c0800a985 */ /* 0x0003e2000c101d2a */
[----:B---3--:R-:W-:Y:S02]  /*1f6e0*/  ISETP.GE.AND P1, PT, R38, UR4, PT ;  /* 0x0000000426007c0c */ /* 0x008fe4000bf26270 */
[----:B----4-:R-:W-:-:S11]  /*1f6f0*/  ISETP.GE.AND P0, PT, R15, UR4, PT ;  /* 0x000000040f007c0c */ /* 0x010fd6000bf06270 */
[CC--:B------:R-:W-:Y:S02]  /*1f700*/  @!P1 LEA R10, P5, R38.reuse, R14.reuse, 0x1 ;  /* 0x0000000e260a9211 */ /* 0x0c0fe400078a08ff */
[C---:B------:R-:W-:Y:S02]  /*1f710*/  @!P0 LEA R12, P4, R15.reuse, R14, 0x1 ;  /* 0x0000000e0f0c8211 */ /* 0x040fe400078808ff */
[-C--:B------:R-:W-:Y:S02]  /*1f720*/  @!P1 LEA.HI.X R11, R38, R20.reuse, R39, 0x1, P5 ;  /* 0x00000014260b9211 */ /* 0x080fe400028f0c27 */
[----:B------:R-:W-:-:S03]  /*1f730*/  @!P0 LEA.HI.X R13, R15, R20, R36, 0x1, P4 ;  /* 0x000000140f0d8211 */ /* 0x000fc600020f0c24 */
[----:B------:R1:W-:Y:S04]  /*1f740*/  @!P1 ST.E.128 desc[UR42][R10.64], R60 ;  /* 0x0000003c0a009985 */ /* 0x0003e8000c101d2a */
[----:B------:R1:W-:Y:S02]  /*1f750*/  @!P0 ST.E.128 desc[UR42][R12.64], R76 ;  /* 0x0000004c0c008985 */ /* 0x0003e4000c101d2a */
.L_x_510:
[----:B------:R-:W-:Y:S05]  /*1f760*/  BSYNC B1 ;  /* 0x0000000000017941 */ /* 0x000fea0003800000 */
.L_x_509:
[----:B------:R-:W-:-:S03]  /*1f770*/  UMOV UR4, 0xffffffff ;  /* 0xffffffff00047882 */ /* 0x000fc60000000000 */
[----:B------:R-:W-:Y:S05]  /*1f780*/  BRA.DIV UR4, `(.L_x_511) ;  /* 0x000000fe04bc7947 */ /* 0x000fea000b800000 */
[----:B-1----:R1:W3:Y:S04]  /*1f790*/  SHFL.IDX PT, R9, R28, 0x1, 0x181f ;  /* 0x00381f001c097f89 */ /* 0x0022e800000e0000 */
[----:B--2---:R1:W2:Y:S02]  /*1f7a0*/  SHFL.IDX PT, R14, R21, 0x1, 0x181f ;  /* 0x00381f00150e7f89 */ /* 0x0042a400000e0000 */
.L_x_827:
[----:B------:R-:W-:Y:S01]  /*1f7b0*/  VIADD R3, R37, 0x20 ;  /* 0x0000002025037836 */ /* 0x000fe20000000000 */
[----:B------:R-:W-:Y:S04]  /*1f7c0*/  BSSY B1, `(.L_x_512) ;  /* 0x0000019000017945 */ /* 0x000fe80003800000 */
[----:B------:R-:W-:-:S13]  /*1f7d0*/  ISETP.GE.AND P0, PT, R3, R0, PT ;  /* 0x000000000300720c */ /* 0x000fda0003f06270 */
[----:B------:R-:W-:Y:S05]  /*1f7e0*/  @P0 BRA `(.L_x_513) ;  /* 0x0000000000580947 */ /* 0x000fea0003800000 */
[----:B------:R-:W4:Y:S01]  /*1f7f0*/  LDL R12, [R1+0x40] ;  /* 0x00004000010c7983 */ /* 0x000f220000100800 */
        /* <DEDUP_REMOVED lines=8> */
[C---:B-----5:R-:W-:Y:S02]  /*1f880*/  @!P2 LEA R4, P4, R233.reuse, R14, 0x1 ;  /* 0x0000000ee904a211 */ /* 0x060fe400078808ff */
[-C--:B---3--:R-:W-:Y:S02]  /*1f890*/  @!P3 LEA.HI.X R3, R18, R9.reuse, R19, 0x1, P5 ;  /* 0x000000091203b211 */ /* 0x088fe400028f0c13 */
[----:B------:R-:W-:-:S03]  /*1f8a0*/  @!P2 LEA.HI.X R5, R233, R9, R8, 0x1, P4 ;  /* 0x00000009e905a211 */ /* 0x000fc600020f0c08 */
[----:B------:R2:W-:Y:S04]  /*1f8b0*/  @!P3 ST.E.128 desc[UR42][R2.64], R24 ;  /* 0x000000180200b985 */ /* 0x0005e8000c101d2a */
[----:B------:R2:W-:Y:S01]  /*1f8c0*/  @!P2 ST.E.128 desc[UR42][R4.64], R48 ;  /* 0x000000300400a985 */ /* 0x0005e2000c101d2a */
[----:B----4-:R-:W-:Y:S02]  /*1f8d0*/  ISETP.GE.AND P1, PT, R12, UR4, PT ;  /* 0x000000040c007c0c */ /* 0x010fe4000bf26270 */
[----:B------:R-:W-:-:S11]  /*1f8e0*/  ISETP.GE.AND P0, PT, R10, UR4, PT ;  /* 0x000000040a007c0c */ /* 0x000fd6000bf06270 */
[-C--:B------:R-:W-:Y:S02]  /*1f8f0*/  @!P1 LEA R6, P5, R12, R14.reuse, 0x1 ;  /* 0x0000000e0c069211 */ /* 0x080fe400078a08ff */
[----:B------:R-:W-:Y:S02]  /*1f900*/  @!P0 LEA R8, P4, R10, R14, 0x1 ;  /* 0x0000000e0a088211 */ /* 0x000fe400078808ff */
[-C--:B------:R-:W-:Y:S02]  /*1f910*/  @!P1 LEA.HI.X R7, R12, R9.reuse, R13, 0x1, P5 ;  /* 0x000000090c079211 */ /* 0x080fe400028f0c0d */
[----:B------:R-:W-:-:S03]  /*1f920*/  @!P0 LEA.HI.X R9, R10, R9, R11, 0x1, P4 ;  /* 0x000000090a098211 */ /* 0x000fc600020f0c0b */
[----:B------:R2:W-:Y:S04]  /*1f930*/  @!P1 ST.E.128 desc[UR42][R6.64], R64 ;  /* 0x0000004006009985 */ /* 0x0005e8000c101d2a */
[----:B------:R2:W-:Y:S02]  /*1f940*/  @!P0 ST.E.128 desc[UR42][R8.64], R80 ;  /* 0x0000005008008985 */ /* 0x0005e4000c101d2a */
.L_x_513:
[----:B------:R-:W-:Y:S05]  /*1f950*/  BSYNC B1 ;  /* 0x0000000000017941 */ /* 0x000fea0003800000 */
.L_x_512:
[----:B------:R-:W-:Y:S01]  /*1f960*/  UMOV UR4, 0xffffffff ;  /* 0xffffffff00047882 */ /* 0x000fe20000000000 */
[----:B------:R-:W-:Y:S02]  /*1f970*/  SHF.R.S32.HI R10, RZ, 0x1f, R233 ;  /* 0x0000001fff0a7819 */ /* 0x000fe400000114e9 */
[----:B------:R-:W-:Y:S05]  /*1f980*/  BRA.DIV UR4, `(.L_x_514) ;  /* 0x000000fe04847947 */ /* 0x000fea000b800000 */
[----:B--23--:R2:W3:Y:S04]  /*1f990*/  SHFL.IDX PT, R9, R28, 0x2, 0x181f ;  /* 0x00581f001c097f89 */ /* 0x00c4e800000e0000 */
[----:B------:R2:W4:Y:S02]  /*1f9a0*/  SHFL.IDX PT, R14, R21, 0x2, 0x181f ;  /* 0x00581f00150e7f89 */ /* 0x00052400000e0000 */
.L_x_831:
[----:B------:R-:W-:Y:S01]  /*1f9b0*/  VIADD R3, R37, 0x40 ;  /* 0x0000004025037836 */ /* 0x000fe20000000000 */
[----:B------:R-:W-:Y:S04]  /*1f9c0*/  BSSY B1, `(.L_x_515) ;  /* 0x0000018000017945 */ /* 0x000fe80003800000 */
[----:B------:R-:W-:-:S13]  /*1f9d0*/  ISETP.GE.AND P0, PT, R3, R0, PT ;  /* 0x000000000300720c */ /* 0x000fda0003f06270 */
[----:B------:R-:W-:Y:S05]  /*1f9e0*/  @P0 BRA `(.L_x_516) ;  /* 0x0000000000540947 */ /* 0x000fea0003800000 */
[----:B------:R-:W2:Y:S01]  /*1f9f0*/  LDL R13, [R1+0x40] ;  /* 0x00004000010d7983 */ /* 0x000ea20000100800 */
[----:B------:R-:W-:-:S03]  /*1fa00*/  ULDC UR4, c[0x0][0xac8] ;  /* 0x0002b20000047ab9 */ /* 0x000fc60000000800 */
[----:B------:R-:W2:Y:S04]  /*1fa10*/  LDL R11, [R1+0x4c] ;  /* 0x00004c00010b7983 */ /* 0x000ea80000100800 */
[----:B------:R-:W2:Y:S04]  /*1fa20*/  LDL R15, [R1+0x88] ;  /* 0x00008800010f7983 */ /* 0x000ea80000100800 */
[----:B------:R-:W2:Y:S01]  /*1fa30*/  LDL R12, [R1+0x84] ;  /* 0x00008400010c7983 */ /* 0x000ea20000100800 */
[----:B------:R-:W-:Y:S02]  /*1fa40*/  ISETP.GE.AND P3, PT, R18, UR4, PT ;  /* 0x0000000412007c0c */ /* 0x000fe4000bf66270 */
[----:B------:R-:W-:-:S11]  /*1fa50*/  ISETP.GE.AND P2, PT, R233, UR4, PT ;  /* 0x00000004e9007c0c */ /* 0x000fd6000bf46270 */
[CC--:B----4-:R-:W-:Y:S02]  /*1fa60*/  @!P3 LEA R2, P5, R18.reuse, R14.reuse, 0x1 ;  /* 0x0000000e1202b211 */ /* 0x0d0fe400078a08ff */
[C---:B-----5:R-:W-:Y:S02]  /*1fa70*/  @!P2 LEA R4, P4, R233.reuse, R14, 0x1 ;  /* 0x0000000ee904a211 */ /* 0x060fe400078808ff */
[-C--:B---3--:R-:W-:Y:S02]  /*1fa80*/  @!P3 LEA.HI.X R3, R18, R9.reuse, R19, 0x1, P5 ;  /* 0x000000091203b211 */ /* 0x088fe400028f0c13 */
[----:B------:R-:W-:-:S03]  /*1fa90*/  @!P2 LEA.HI.X R5, R233, R9, R10, 0x1, P4 ;  /* 0x00000009e905a211 */ /* 0x000fc600020f0c0a */
[----:B------:R3:W-:Y:S04]  /*1faa0*/  @!P3 ST.E.128 desc[UR42][R2.64], R32 ;  /* 0x000000200200b985 */ /* 0x0007e8000c101d2a */
[----:B------:R3:W-:Y:S01]  /*1fab0*/  @!P2 ST.E.128 desc[UR42][R4.64], R52 ;  /* 0x000000340400a985 */ /* 0x0007e2000c101d2a */
[----:B--2---:R-:W-:Y:S02]  /*1fac0*/  ISETP.GE.AND P1, PT, R13, UR4, PT ;  /* 0x000000040d007c0c */ /* 0x004fe4000bf26270 */
[----:B------:R-:W-:-:S11]  /*1fad0*/  ISETP.GE.AND P0, PT, R11, UR4, PT ;  /* 0x000000040b007c0c */ /* 0x000fd6000bf06270 */
[-C--:B------:R-:W-:Y:S02]  /*1fae0*/  @!P1 LEA R6, P5, R13, R14.reuse, 0x1 ;  /* 0x0000000e0d069211 */ /* 0x080fe400078a08ff */
[----:B------:R-:W-:Y:S02]  /*1faf0*/  @!P0 LEA R8, P4, R11, R14, 0x1 ;  /* 0x0000000e0b088211 */ /* 0x000fe400078808ff */
[-C--:B------:R-:W-:Y:S02]  /*1fb00*/  @!P1 LEA.HI.X R7, R13, R9.reuse, R15, 0x1, P5 ;  /* 0x000000090d079211 */ /* 0x080fe400028f0c0f */
[----:B------:R-:W-:-:S03]  /*1fb10*/  @!P0 LEA.HI.X R9, R11, R9, R12, 0x1, P4 ;  /* 0x000000090b098211 */ /* 0x000fc600020f0c0c */
[----:B------:R3:W-:Y:S04]  /*1fb20*/  @!P1 ST.E.128 desc[UR42][R6.64], R68 ;  /* 0x0000004406009985 */ /* 0x0007e8000c101d2a */
[----:B------:R3:W-:Y:S02]  /*1fb30*/  @!P0 ST.E.128 desc[UR42][R8.64], R84 ;  /* 0x0000005408008985 */ /* 0x0007e4000c101d2a */
.L_x_516:
[----:B------:R-:W-:Y:S05]  /*1fb40*/  BSYNC B1 ;  /* 0x0000000000017941 */ /* 0x000fea0003800000 */
.L_x_515:
[----:B------:R-:W-:-:S03]  /*1fb50*/  UMOV UR4, 0xffffffff ;  /* 0xffffffff00047882 */ /* 0x000fc60000000000 */
[----:B------:R-:W-:Y:S05]  /*1fb60*/  BRA.DIV UR4, `(.L_x_517) ;  /* 0x000000fe04547947 */ /* 0x000fea000b800000 */
[----:B---3--:R3:W0:Y:S04]  /*1fb70*/  SHFL.IDX PT, R8, R28, 0x3, 0x181f ;  /* 0x00781f001c087f89 */ /* 0x00862800000e0000 */
[----:B----4-:R3:W4:Y:S02]  /*1fb80*/  SHFL.IDX PT, R14, R21, 0x3, 0x181f ;  /* 0x00781f00150e7f89 */ /* 0x01072400000e0000 */
.L_x_835:
[----:B------:R-:W-:-:S04]  /*1fb90*/  IADD3 R3, R37, 0x60, RZ ;  /* 0x0000006025037810 */ /* 0x000fc80007ffe0ff */
[----:B------:R-:W-:-:S13]  /*1fba0*/  ISETP.GE.AND P0, PT, R3, R0, PT ;  /* 0x000000000300720c */ /* 0x000fda0003f06270 */
[----:B------:R-:W-:Y:S05]  /*1fbb0*/  @P0 BRA `(.L_x_518) ;  /* 0x0000003c00640947 */ /* 0x000fea0003800000 */
[----:B------:R-:W2:Y:S01]  /*1fbc0*/  LDL R11, [R1+0x40] ;  /* 0x00004000010b7983 */ /* 0x000ea20000100800 */
[----:B------:R-:W-:-:S03]  /*1fbd0*/  ULDC UR4, c[0x0][0xac8] ;  /* 0x0002b20000047ab9 */ /* 0x000fc60000000800 */
[----:B------:R-:W3:Y:S04]  /*1fbe0*/  LDL R12, [R1+0x88] ;  /* 0x00008800010c7983 */ /* 0x000ee80000100800 */
[----:B------:R-:W3:Y:S01]  /*1fbf0*/  LDL R9, [R1+0x4c] ;  /* 0x00004c0001097983 */ /* 0x000ee20000100800 */
[----:B------:R-:W-:Y:S02]  /*1fc00*/  ISETP.GE.AND P3, PT, R18, UR4, PT ;  /* 0x0000000412007c0c */ /* 0x000fe4000bf66270 */
[----:B------:R-:W-:-:S11]  /*1fc10*/  ISETP.GE.AND P4, PT, R233, UR4, PT ;  /* 0x00000004e9007c0c */ /* 0x000fd6000bf86270 */
[CC--:B----4-:R-:W-:Y:S02]  /*1fc20*/  @!P3 LEA R2, P0, R18.reuse, R14.reuse, 0x1 ;  /* 0x0000000e1202b211 */ /* 0x0d0fe400078008ff */
[C---:B-----5:R-:W-:Y:S02]  /*1fc30*/  @!P4 LEA R4, P1, R233.reuse, R14, 0x1 ;  /* 0x0000000ee904c211 */ /* 0x060fe400078208ff */
[-C--:B0-----:R-:W-:Y:S02]  /*1fc40*/  @!P3 LEA.HI.X R3, R18, R8.reuse, R19, 0x1, P0 ;  /* 0x000000081203b211 */ /* 0x081fe400000f0c13 */
[----:B------:R-:W-:-:S03]  /*1fc50*/  @!P4 LEA.HI.X R5, R233, R8, R10, 0x1, P1 ;  /* 0x00000008e905c211 */ /* 0x000fc600008f0c0a */
[----:B------:R0:W-:Y:S04]  /*1fc60*/  @!P3 ST.E.128 desc[UR42][R2.64], R40 ;  /* 0x000000280200b985 */ /* 0x0001e8000c101d2a */
[----:B------:R0:W-:Y:S01]  /*1fc70*/  @!P4 ST.E.128 desc[UR42][R4.64], R56 ;  /* 0x000000380400c985 */ /* 0x0001e2000c101d2a */
[----:B--2---:R-:W-:-:S13]  /*1fc80*/  ISETP.GE.AND P5, PT, R11, UR4, PT ;  /* 0x000000040b007c0c */ /* 0x004fda000bfa6270 */
[----:B------:R-:W-:-:S04]  /*1fc90*/  @!P5 LEA R6, P2, R11, R14, 0x1 ;  /* 0x0000000e0b06d211 */ /* 0x000fc800078408ff */
[----:B---3--:R-:W-:-:S05]  /*1fca0*/  @!P5 LEA.HI.X R7, R11, R8, R12, 0x1, P2 ;  /* 0x000000080b07d211 */ /* 0x008fca00010f0c0c */
[----:B------:R0:W-:Y:S01]  /*1fcb0*/  @!P5 ST.E.128 desc[UR42][R6.64], R72 ;  /* 0x000000480600d985 */ /* 0x0001e2000c101d2a */
[----:B------:R-:W-:-:S13]  /*1fcc0*/  ISETP.GE.AND P0, PT, R9, UR4, PT ;  /* 0x0000000409007c0c */ /* 0x000fda000bf06270 */
[----:B------:R-:W-:Y:S05]  /*1fcd0*/  @P0 BRA `(.L_x_518) ;  /* 0x0000003c001c0947 */ /* 0x000fea0003800000 */
[----:B------:R-:W2:Y:S01]  /*1fce0*/  LDL R11, [R1+0x84] ;  /* 0x00008400010b7983 */ /* 0x000ea20000100800 */
[----:B------:R-:W-:-:S04]  /*1fcf0*/  LEA R14, P0, R9, R14, 0x1 ;  /* 0x0000000e090e7211 */ /* 0x000fc800078008ff */
[----:B--2---:R-:W-:-:S05]  /*1fd00*/  LEA.HI.X R15, R9, R8, R11, 0x1, P0 ;  /* 0x00000008090f7211 */ /* 0x004fca00000f0c0b */
[----:B------:R2:W-:Y:S01]  /*1fd10*/  ST.E.128 desc[UR42][R14.64], R88 ;  /* 0x000000580e007985 */ /* 0x0005e2000c101d2a */
[----:B------:R-:W-:Y:S05]  /*1fd20*/  BRA `(.L_x_518) ;  /* 0x0000003c00087947 */ /* 0x000fea0003800000 */
.L_x_507:
[----:B0-----:R-:W0:Y:S01]  /*1fd30*/  @P1 LDC R13, c[0x0][0xbec] ;  /* 0x0002fb00ff0d1b82 */ /* 0x001e220000000800 */
[----:B------:R-:W-:Y:S01]  /*1fd40*/  ULDC.64 UR4, c[0x0][0xb08] ;  /* 0x0002c20000047ab9 */ /* 0x000fe20000000a00 */
[----:B------:R-:W-:Y:S02]  /*1fd50*/  IMAD.MOV.U32 R14, RZ, RZ, R74 ;  /* 0x000000ffff0e7224 */ /* 0x000fe400078e004a */
[----:B------:R-:W-:-:S04]  /*1fd60*/  IMAD R15, R39, UR4, RZ ;  /* 0x00000004270f7c24 */ /* 0x000fc8000f8e02ff */
[----:B------:R-:W1:Y:S01]  /*1fd70*/  @P1 LDC R12, c[0x0][0xbf0] ;  /* 0x0002fc00ff0c1b82 */ /* 0x000e620000000800 */
[----:B------:R-:W-:Y:S02]  /*1fd80*/  IMAD R15, R2, UR5, R15 ;  /* 0x00000005020f7c24 */ /* 0x000fe4000f8e020f */
[----:B0-----:R-:W-:-:S05]  /*1fd90*/  @P1 IMAD.HI.U32 R13, R74, R13, RZ ;  /* 0x0000000d4a0d1227 */ /* 0x001fca00078e00ff */
[----:B-1----:R-:W-:Y:S01]  /*1fda0*/  @P1 SHF.R.U32.HI R14, RZ, R12, R13 ;  /* 0x0000000cff0e1219 */ /* 0x002fe2000001160d */
[----:B------:R-:W-:Y:S01]  /*1fdb0*/  IMAD.WIDE.U32 R12, R2, UR4, RZ ;  /* 0x00000004020c7c25 */ /* 0x000fe2000f8e00ff */
[----:B------:R-:W-:Y:S01]  /*1fdc0*/  ULDC.64 UR4, c[0x0][0xb38] ;  /* 0x0002ce0000047ab9 */ /* 0x000fe20000000a00 */
[----:B------:R-:W-:Y:S02]  /*1fdd0*/  SHF.R.S32.HI R2, RZ, 0x1f, R11 ;  /* 0x0000001fff027819 */ /* 0x000fe4000001140b */
[----:B------:R-:W-:Y:S02]  /*1fde0*/  IMAD.IADD R13, R13, 0x1, R15 ;  /* 0x000000010d0d7824 */ /* 0x000fe400078e020f */
[----:B------:R-:W-:-:S04]  /*1fdf0*/  IMAD.WIDE.U32 R12, R115, UR4, R12 ;  /* 0x00000004730c7c25 */ /* 0x000fc8000f8e000c */
[----:B------:R-:W-:Y:S01]  /*1fe00*/  IMAD R13, R115, UR5, R13 ;  /* 0x00000005730d7c24 */ /* 0x000fe2000f8e020d */
[----:B------:R-:W-:Y:S02]  /*1fe10*/  ULDC.64 UR4, c[0x0][0xb40] ;  /* 0x0002d00000047ab9 */ /* 0x000fe40000000a00 */
[----:B------:R-:W-:Y:S02]  /*1fe20*/  IMAD R2, R2, UR4, RZ ;  /* 0x0000000402027c24 */ /* 0x000fe4000f8e02ff */
[----:B------:R-:W-:-:S04]  /*1fe30*/  IMAD.WIDE.U32 R12, R11, UR4, R12 ;  /* 0x000000040b0c7c25 */ /* 0x000fc8000f8e000c */
[----:B------:R-:W-:Y:S01]  /*1fe40*/  IMAD R2, R11, UR5, R2 ;  /* 0x000000050b027c24 */ /* 0x000fe2000f8e0202 */
[----:B------:R-:W-:Y:S01]  /*1fe50*/  ULDC.64 UR4, c[0x0][0xb48] ;  /* 0x0002d20000047ab9 */ /* 0x000fe20000000a00 */
[----:B------:R-:W-:Y:S02]  /*1fe60*/  SHF.R.S32.HI R11, RZ, 0x1f, R14 ;  /* 0x0000001fff0b7819 */ /* 0x000fe4000001140e */
[----:B------:R-:W-:Y:S01]  /*1fe70*/  IMAD.IADD R13, R13, 0x1, R2 ;  /* 0x000000010d0d7824 */ /* 0x000fe200078e0202 */
[----:B------:R-:W-:Y:S01]  /*1fe80*/  IADD3 R2, -R14, RZ, RZ ;  /* 0x000000ff0e027210 */ /* 0x000fe20007ffe1ff */
[----:B------:R-:W-:-:S04]  /*1fe90*/  IMAD.WIDE.U32 R12, R114, UR4, R12 ;  /* 0x00000004720c7c25 */ /* 0x000fc8000f8e000c */
[----:B------:R-:W-:Y:S01]  /*1fea0*/  IMAD R13, R114, UR5, R13 ;  /* 0x00000005720d7c24 */ /* 0x000fe2000f8e020d */
[----:B------:R-:W-:Y:S01]  /*1feb0*/  ULDC.64 UR4, c[0x0][0xb30] ;  /* 0x0002cc0000047ab9 */ /* 0x000fe20000000a00 */
[----:B------:R-:W-:Y:S02]  /*1fec0*/  IMAD R2, R112, R2, R74 ;  /* 0x0000000270027224 */ /* 0x000fe400078e024a */
[----:B------:R-:W-:Y:S02]  /*1fed0*/  IMAD R11, R11, UR4, RZ ;  /* 0x000000040b0b7c24 */ /* 0x000fe4000f8e02ff */
[----:B------:R-:W-:-:S04]  /*1fee0*/  IMAD.WIDE.U32 R12, R14, UR4, R12 ;  /* 0x000000040e0c7c25 */ /* 0x000fc8000f8e000c */
[----:B------:R-:W-:Y:S01]  /*1fef0*/  IMAD R11, R14, UR5, R11 ;  /* 0x000000050e0b7c24 */ /* 0x000fe2000f8e020b */
[----:B------:R-:W-:Y:S01]  /*1ff00*/  ULDC.64 UR4, c[0x0][0xb28] ;  /* 0x0002ca0000047ab9 */ /* 0x000fe20000000a00 */
[----:B------:R-:W-:Y:S02]  /*1ff10*/  VIADD R14, R22, 0x38820 ;  /* 0x00038820160e7836 */ /* 0x000fe40000000000 */
[----:B------:R-:W-:Y:S01]  /*1ff20*/  IMAD.IADD R13, R13, 0x1, R11 ;  /* 0x000000010d0d7824 */ /* 0x000fe200078e020b */
[----:B------:R-:W-:Y:S02]  /*1ff30*/  SHF.R.S32.HI R11, RZ, 0x1f, R2 ;  /* 0x0000001fff0b7819 */ /* 0x000fe40000011402 */
[----:B------:R-:W-:Y:S01]  /*1ff40*/  PRMT R14, RZ, 0x654, R14 ;  /* 0x00000654ff0e7816 */ /* 0x000fe2000000000e */
[----:B------:R-:W-:-:S03]  /*1ff50*/  IMAD.WIDE.U32 R12, R2, UR4, R12 ;  /* 0x00000004020c7c25 */ /* 0x000fc6000f8e000c */
[----:B------:R0:W-:Y:S01]  /*1ff60*/  SYNCS.ARRIVE.TRANS64.RED.A1T0 RZ, [R14+URZ], RZ ;  /* 0x000000ff0eff79a7 */ /* 0x0001e2000810043f */
[----:B------:R-:W-:-:S04]  /*1ff70*/  IMAD R11, R11, UR4, RZ ;  /* 0x000000040b0b7c24 */ /* 0x000fc8000f8e02ff */
[----:B------:R-:W-:Y:S01]  /*1ff80*/  IMAD R11, R2, UR5, R11 ;  /* 0x00000005020b7c24 */ /* 0x000fe2000f8e020b */
[----:B------:R-:W-:Y:S02]  /*1ff90*/  ULDC.64 UR4, c[0x0][0xb00] ;  /* 0x0002c00000047ab9 */ /* 0x000fe40000000a00 */
[----:B------:R-:W-:Y:S01]  /*1ffa0*/  LEA R39, P0, R12, UR4, 0x2 ;  /* 0x000000040c277c11 */ /* 0x000fe2000f8010ff */
[----:B------:R-:W-:Y:S01]  /*1ffb0*/  IMAD.IADD R11, R13, 0x1, R11 ;  /* 0x000000010d0b7824 */ /* 0x000fe200078e020b */
[----:B------:R-:W-:-:S04]  /*1ffc0*/  UMOV UR4, 0xffffffff ;  /* 0xffffffff00047882 */ /* 0x000fc80000000000 */
[----:B------:R-:W-:Y:S01]  /*1ffd0*/  LEA.HI.X R40, R12, UR5, R11, 0x2, P0 ;  /* 0x000000050c287c11 */ /* 0x000fe200080f140b */
[----:B0-----:R-:W-:Y:S06]  /*1ffe0*/  BRA.DIV UR4, `(.L_x_519) ;  /* 0x000000fa047c7947 */ /* 0x001fec000b800000 */
[----:B------:R0:W1:Y:S04]  /*1fff0*/  SHFL.IDX PT, R41, R40, RZ, 0x1c1f ;  /* 0x001c1fff28297589 */ /* 0x00006800000e0000 */
[----:B------:R0:W2:Y:S02]  /*20000*/  SHFL.IDX PT, R11, R39, RZ, 0x1c1f ;  /* 0x001c1fff270b7589 */ /* 0x0000a400000e0000 */
.L_x_838:
[----:B------:R-:W-:Y:S01]  /*20010*/  ISETP.GE.AND P0, PT, R36, R0, PT ;  /* 0x000000002400720c */ /* 0x000fe20003f06270 */
[----:B------:R-:W-:-:S12]  /*20020*/  BSSY B1, `(.L_x_520) ;  /* 0x00000f5000017945 */ /* 0x000fd80003800000 */
[----:B------:R-:W-:Y:S05]  /*20030*/  @P0 BRA `(.L_x_521) ;  /* 0x0000000c00cc0947 */ /* 0x000fea0003800000 */
[----:B------:R-:W3:Y:S01]  /*20040*/  LDL R14, [R1+0x90] ;  /* 0x00009000010e7983 */ /* 0x000ee20000100800 */
[----:B------:R-:W-:-:S03]  /*20050*/  ULDC UR4, c[0x0][0xac8] ;  /* 0x0002b20000047ab9 */ /* 0x000fc60000000800 */
[----:B------:R-:W4:Y:S04]  /*20060*/  LDL R110, [R1+0x10c] ;  /* 0x00010c00016e7983 */ /* 0x000f280000100800 */
[----:B------:R-:W5:Y:S04]  /*20070*/  LDL R112, [R1+0x18c] ;  /* 0x00018c0001707983 */ /* 0x000f680000100800 */
        /* <DEDUP_REMOVED lines=14> */
[----:B------:R-:W5:Y:S01]  /*20160*/  LDL R119, [R1+0x148] ;  /* 0x0001480001777983 */ /* 0x000f620000100800 */
[----:B---3--:R-:W-:-:S13]  /*20170*/  ISETP.GE.AND P0, PT, R14, UR4, PT ;  /* 0x000000040e007c0c */ /* 0x008fda000bf06270 */
[----:B--2---:R-:W-:Y:S01]  /*20180*/  @!P0 MOV R12, R11 ;  /* 0x0000000b000c8202 */ /* 0x004fe20000000f00 */
[----:B-1----:R-:W-:Y:S02]  /*20190*/  @!P0 IMAD.MOV.U32 R13, RZ, RZ, R41 ;  /* 0x000000ffff0d8224 */ /* 0x002fe400078e0029 */
[----:B------:R-:W-:Y:S02]  /*201a0*/  @!P0 IMAD.MOV.U32 R15, RZ, RZ, R205 ;  /* 0x000000ffff0f8224 */ /* 0x000fe400078e00cd */
[----:B------:R-:W-:-:S04]  /*201b0*/  @!P0 IMAD.WIDE R12, R14, 0x4, R12 ;  /* 0x000000040e0c8825 */ /* 0x000fc800078e020c */
[----:B------:R-:W-:-:S05]  /*201c0*/  @!P0 IMAD.MOV.U32 R14, RZ, RZ, R207 ;  /* 0x000000ffff0e8224 */ /* 0x000fca00078e00cf */
[----:B------:R1:W-:Y:S01]  /*201d0*/  @!P0 ST.E.64 desc[UR42][R12.64], R14 ;  /* 0x0000000e0c008985 */ /* 0x0003e2000c101b2a */
[----:B----4-:R-:W-:-:S13]  /*201e0*/  ISETP.GE.AND P0, PT, R110, UR4, PT ;  /* 0x000000046e007c0c */ /* 0x010fda000bf06270 */
[C---:B-1----:R-:W-:Y:S01]  /*201f0*/  @!P0 LEA R12, P1, R110.reuse, R11, 0x2 ;  /* 0x0000000b6e0c8211 */ /* 0x042fe200078210ff */
[----:B------:R-:W-:Y:S01]  /*20200*/  @!P0 IMAD.MOV.U32 R15, RZ, RZ, R206 ;  /* 0x000000ffff0f8224 */ /* 0x000fe200078e00ce */
[----:B------:R-:W-:Y:S02]  /*20210*/  @!P0 MOV R14, R208 ;  /* 0x000000d0000e8202 */ /* 0x000fe40000000f00 */
[----:B-----5:R-:W-:Y:S02]  /*20220*/  @!P0 LEA.HI.X R13, R110, R41, R112, 0x2, P1 ;  /* 0x000000296e0d8211 */ /* 0x020fe400008f1470 */
[----:B------:R-:W2:Y:S04]  /*20230*/  LDL R110, [R1+0xf4] ;  /* 0x0000f400016e7983 */ /* 0x000ea80000100800 */
[----:B------:R1:W-:Y:S01]  /*20240*/  @!P0 ST.E.64 desc[UR42][R12.64], R14 ;  /* 0x0000000e0c008985 */ /* 0x0003e2000c101b2a */
[----:B------:R-:W-:-:S02]  /*20250*/  ISETP.GE.AND P0, PT, R104, UR4, PT ;  /* 0x0000000468007c0c */ /* 0x000fc4000bf06270 */
[----:B------:R-:W-:Y:S01]  /*20260*/  ISETP.GE.AND P1, PT, R2, UR4, PT ;  /* 0x0000000402007c0c */ /* 0x000fe2000bf26270 */
[----:B------:R-:W3:Y:S10]  /*20270*/  LDL R112, [R1+0xe0] ;  /* 0x0000e00001707983 */ /* 0x000ef40000100800 */
[----:B-1----:R-:W-:Y:S01]  /*20280*/  @!P0 LEA R12, P2, R104, R11, 0x2 ;  /* 0x0000000b680c8211 */ /* 0x002fe200078410ff */
[----:B------:R-:W-:-:S02]  /*20290*/  @!P0 IMAD.MOV.U32 R14, RZ, RZ, R203 ;  /* 0x000000ffff0e8224 */ /* 0x000fc400078e00cb */
[----:B------:R-:W-:Y:S01]  /*202a0*/  @!P0 IMAD.MOV.U32 R15, RZ, RZ, R201 ;  /* 0x000000ffff0f8224 */ /* 0x000fe200078e00c9 */
[----:B------:R-:W-:Y:S02]  /*202b0*/  @!P0 LEA.HI.X R13, R104, R41, R111, 0x2, P2 ;  /* 0x00000029680d8211 */ /* 0x000fe400010f146f */
[----:B------:R-:W4:Y:S04]  /*202c0*/  LDL R104, [R1+0xf0] ;  /* 0x0000f00001687983 */ /* 0x000f280000100800 */
[----:B------:R1:W-:Y:S01]  /*202d0*/  @!P0 ST.E.64 desc[UR42][R12.64], R14 ;  /* 0x0000000e0c008985 */ /* 0x0003e2000c101b2a */
[----:B------:R-:W-:-:S03]  /*202e0*/  ISETP.GE.AND P0, PT, R102, UR4, PT ;  /* 0x0000000466007c0c */ /* 0x000fc6000bf06270 */
[----:B------:R-:W5:Y:S01]  /*202f0*/  LDL R111, [R1+0x174] ;  /* 0x00017400016f7983 */ /* 0x000f620000100800 */
[----:B-1----:R-:W-:-:S04]  /*20300*/  @!P1 LEA R12, P2, R2, R11, 0x2 ;  /* 0x0000000b020c9211 */ /* 0x002fc800078410ff */
[----:B------:R-:W-:Y:S02]  /*20310*/  @!P1 LEA.HI.X R13, R2, R41, R109, 0x2, P2 ;  /* 0x00000029020d9211 */ /* 0x000fe400010f146d */
[----:B------:R-:W3:Y:S01]  /*20320*/  LDL R2, [R1+0xec] ;  /* 0x0000ec0001027983 */ /* 0x000ee20000100800 */
[----:B------:R-:W-:Y:S01]  /*20330*/  @!P1 MOV R14, R204 ;  /* 0x000000cc000e9202 */ /* 0x000fe20000000f00 */
[----:B------:R-:W-:Y:S02]  /*20340*/  @!P1 IMAD.MOV.U32 R15, RZ, RZ, R202 ;  /* 0x000000ffff0f9224 */ /* 0x000fe400078e00ca */
[----:B------:R-:W3:Y:S04]  /*20350*/  LDL R109, [R1+0x170] ;  /* 0x00017000016d7983 */ /* 0x000ee80000100800 */
[----:B------:R1:W-:Y:S02]  /*20360*/  @!P1 ST.E.64 desc[UR42][R12.64], R14 ;  /* 0x0000000e0c009985 */ /* 0x0003e4000c101b2a */
[----:B-1----:R-:W-:-:S04]  /*20370*/  @!P0 LEA R12, P2, R102, R11, 0x2 ;  /* 0x0000000b660c8211 */ /* 0x002fc800078410ff */
[----:B------:R-:W-:Y:S02]  /*20380*/  @!P0 LEA.HI.X R13, R102, R41, R107, 0x2, P2 ;  /* 0x00000029660d8211 */ /* 0x000fe400010f146b */
[----:B------:R-:W3:Y:S01]  /*20390*/  LDL R107, [R1+0x16c] ;  /* 0x00016c00016b7983 */ /* 0x000ee20000100800 */
[----:B------:R-:W-:Y:S01]  /*203a0*/  ISETP.GE.AND P1, PT, R37, UR4, PT ;  /* 0x0000000425007c0c */ /* 0x000fe2000bf26270 */
[----:B------:R-:W-:Y:S02]  /*203b0*/  @!P0 IMAD.MOV.U32 R14, RZ, RZ, R199 ;  /* 0x000000ffff0e8224 */ /* 0x000fe400078e00c7 */
[----:B------:R-:W-:Y:S01]  /*203c0*/  @!P0 IMAD.MOV.U32 R15, RZ, RZ, R197 ;  /* 0x000000ffff0f8224 */ /* 0x000fe200078e00c5 */
[----:B------:R-:W3:Y:S04]  /*203d0*/  LDL R102, [R1+0xe4] ;  /* 0x0000e40001667983 */ /* 0x000ee80000100800 */
[----:B------:R1:W-:Y:S01]  /*203e0*/  @!P0 ST.E.64 desc[UR42][R12.64], R14 ;  /* 0x0000000e0c008985 */ /* 0x0003e2000c101b2a */
[----:B------:R-:W-:-:S04]  /*203f0*/  ISETP.GE.AND P0, PT, R106, UR4, PT ;  /* 0x000000046a007c0c */ /* 0x000fc8000bf06270 */
[C---:B-1----:R-:W-:Y:S01]  /*20400*/  @!P1 LEA R12, P2, R37.reuse, R11, 0x2 ;  /* 0x0000000b250c9211 */ /* 0x042fe200078410ff */
[----:B------:R-:W-:Y:S01]  /*20410*/  @!P1 IMAD.MOV.U32 R15, RZ, RZ, R198 ;  /* 0x000000ffff0f9224 */ /* 0x000fe200078e00c6 */
[----:B------:R-:W-:Y:S02]  /*20420*/  @!P1 MOV R14, R200 ;  /* 0x000000c8000e9202 */ /* 0x000fe40000000f00 */
[----:B------:R-:W-:Y:S02]  /*20430*/  @!P1 LEA.HI.X R13, R37, R41, R74, 0x2, P2 ;  /* 0x00000029250d9211 */ /* 0x000fe400010f144a */
[----:B------:R-:W3:Y:S04]  /*20440*/  LDL R37, [R1+0x168] ;  /* 0x0001680001257983 */ /* 0x000ee80000100800 */
[----:B------:R1:W-:Y:S04]  /*20450*/  @!P1 ST.E.64 desc[UR42][R12.64], R14 ;  /* 0x0000000e0c009985 */ /* 0x0003e8000c101b2a */
[----:B------:R-:W3:Y:S01]  /*20460*/  LDL R74, [R1+0xdc] ;  /* 0x0000dc00014a7983 */ /* 0x000ee20000100800 */
[----:B-1----:R-:W-:Y:S01]  /*20470*/  @!P0 LEA R12, P2, R106, R11, 0x2 ;  /* 0x0000000b6a0c8211 */ /* 0x002fe200078410ff */
[----:B------:R-:W-:-:S02]  /*20480*/  @!P0 IMAD.MOV.U32 R14, RZ, RZ, R195 ;  /* 0x000000ffff0e8224 */ /* 0x000fc400078e00c3 */
[----:B------:R-:W-:Y:S01]  /*20490*/  @!P0 IMAD.MOV.U32 R15, RZ, RZ, R193 ;  /* 0x000000ffff0f8224 */ /* 0x000fe200078e00c1 */
[----:B------:R-:W-:Y:S02]  /*204a0*/  @!P0 LEA.HI.X R13, R106, R41, R114, 0x2, P2 ;  /* 0x000000296a0d8211 */ /* 0x000fe400010f1472 */
[----:B------:R-:W3:Y:S04]  /*204b0*/  LDL R106, [R1+0x164] ;  /* 0x00016400016a7983 */ /* 0x000ee80000100800 */
[----:B------:R1:W-:Y:S04]  /*204c0*/  @!P0 ST.E.64 desc[UR42][R12.64], R14 ;  /* 0x0000000e0c008985 */ /* 0x0003e8000c101b2a */
[----:B------:R-:W3:Y:S01]  /*204d0*/  LDL R114, [R1+0xd8] ;  /* 0x0000d80001727983 */ /* 0x000ee20000100800 */
[----:B--2---:R-:W-:-:S13]  /*204e0*/  ISETP.GE.AND P1, PT, R110, UR4, PT ;  /* 0x000000046e007c0c */ /* 0x004fda000bf26270 */
[----:B-1----:R-:W-:Y:S01]  /*204f0*/  @!P1 LEA R12, P2, R110, R11, 0x2 ;  /* 0x0000000b6e0c9211 */ /* 0x002fe200078410ff */
[----:B------:R-:W-:Y:S01]  /*20500*/  @!P1 IMAD.MOV.U32 R15, RZ, RZ, R194 ;  /* 0x000000ffff0f9224 */ /* 0x000fe200078e00c2 */
[----:B------:R-:W-:Y:S02]  /*20510*/  @!P1 MOV R14, R196 ;  /* 0x000000c4000e9202 */ /* 0x000fe40000000f00 */
[----:B----4-:R-:W-:Y:S02]  /*20520*/  ISETP.GE.AND P0, PT, R104, UR4, PT ;  /* 0x0000000468007c0c */ /* 0x010fe4000bf06270 */
[----:B-----5:R-:W-:Y:S02]  /*20530*/  @!P1 LEA.HI.X R13, R110, R41, R111, 0x2, P2 ;  /* 0x000000296e0d9211 */ /* 0x020fe400010f146f */
[----:B------:R-:W2:Y:S04]  /*20540*/  LDL R110, [R1+0xd4] ;  /* 0x0000d400016e7983 */ /* 0x000ea80000100800 */
[----:B------:R1:W-:Y:S04]  /*20550*/  @!P1 ST.E.64 desc[UR42][R12.64], R14 ;  /* 0x0000000e0c009985 */ /* 0x0003e8000c101b2a */
[----:B------:R-:W4:Y:S01]  /*20560*/  LDL R111, [R1+0x154] ;  /* 0x00015400016f7983 */ /* 0x000f220000100800 */
[----:B---3--:R-:W-:-:S02]  /*20570*/  ISETP.GE.AND P2, PT, R2, UR4, PT ;  /* 0x0000000402007c0c */ /* 0x008fc4000bf46270 */
[C---:B-1----:R-:W-:Y:S01]  /*20580*/  @!P0 LEA R12, P1, R104.reuse, R11, 0x2 ;  /* 0x0000000b680c8211 */ /* 0x042fe200078210ff */
[----:B------:R-:W-:Y:S02]  /*20590*/  @!P0 IMAD.MOV.U32 R14, RZ, RZ, R191 ;  /* 0x000000ffff0e8224 */ /* 0x000fe400078e00bf */
[----:B------:R-:W-:Y:S01]  /*205a0*/  @!P0 IMAD.MOV.U32 R15, RZ, RZ, R189 ;  /* 0x000000ffff0f8224 */ /* 0x000fe200078e00bd */
[----:B------:R-:W-:Y:S02]  /*205b0*/  @!P0 LEA.HI.X R13, R104, R41, R109, 0x2, P1 ;  /* 0x00000029680d8211 */ /* 0x000fe400008f146d */
[----:B------:R-:W3:Y:S04]  /*205c0*/  LDL R104, [R1+0x15c] ;  /* 0x00015c0001687983 */ /* 0x000ee80000100800 */
[----:B------:R1:W-:Y:S04]  /*205d0*/  @!P0 ST.E.64 desc[UR42][R12.64], R14 ;  /* 0x0000000e0c008985 */ /* 0x0003e8000c101b2a */
[----:B------:R-:W5:Y:S01]  /*205e0*/  LDL R109, [R1+0x150] ;  /* 0x00015000016d7983 */ /* 0x000f620000100800 */
[----:B-1----:R-:W-:-:S04]  /*205f0*/  @!P2 LEA R12, P1, R2, R11, 0x2 ;  /* 0x0000000b020ca211 */ /* 0x002fc800078210ff */
[----:B------:R-:W-:Y:S02]  /*20600*/  @!P2 LEA.HI.X R13, R2, R41, R107, 0x2, P1 ;  /* 0x00000029020da211 */ /* 0x000fe400008f146b */
[----:B------:R-:W4:Y:S01]  /*20610*/  LDL R107, [R1+0xd0] ;  /* 0x0000d000016b7983 */ /* 0x000f220000100800 */
[----:B------:R-:W-:Y:S01]  /*20620*/  ISETP.GE.AND P0, PT, R36, UR4, PT ;  /* 0x0000000424007c0c */ /* 0x000fe2000bf06270 */
[----:B------:R-:W-:Y:S01]  /*20630*/  @!P2 IMAD.MOV.U32 R15, RZ, RZ, R190 ;  /* 0x000000ffff0fa224 */ /* 0x000fe200078e00be */
[----:B------:R-:W-:Y:S01]  /*20640*/  @!P2 MOV R14, R192 ;  /* 0x000000c0000ea202 */ /* 0x000fe20000000f00 */
[----:B------:R-:W5:Y:S01]  /*20650*/  LDL R2, [R1+0xcc] ;  /* 0x0000cc0001027983 */ /* 0x000f620000100800 */
[----:B------:R-:W-:-:S03]  /*20660*/  ISETP.GE.AND P1, PT, R102, UR4, PT ;  /* 0x0000000466007c0c */ /* 0x000fc6000bf26270 */
[----:B------:R1:W-:Y:S01]  /*20670*/  @!P2 ST.E.64 desc[UR42][R12.64], R14 ;  /* 0x0000000e0c00a985 */ /* 0x0003e2000c101b2a */
[----:B------:R-:W-:-:S05]  /*20680*/  ISETP.GE.AND P2, PT, R112, UR4, PT ;  /* 0x0000000470007c0c */ /* 0x000fca000bf46270 */
[----:B-1----:R-:W-:-:S04]  /*20690*/  @!P0 LEA R14, P3, R36, R11, 0x2 ;  /* 0x0000000b240e8211 */ /* 0x002fc800078610ff */
[----:B------:R-:W-:Y:S01]  /*206a0*/  @!P0 LEA.HI.X R15, R36, R41, R37, 0x2, P3 ;  /* 0x00000029240f8211 */ /* 0x000fe200018f1425 */
[----:B------:R-:W-:Y:S02]  /*206b0*/  @!P0 IMAD.MOV.U32 R36, RZ, RZ, R188 ;  /* 0x000000ffff248224 */ /* 0x000fe400078e00bc */
[----:B------:R-:W-:Y:S01]  /*206c0*/  @!P0 IMAD.MOV.U32 R37, RZ, RZ, R186 ;  /* 0x000000ffff258224 */ /* 0x000fe200078e00ba */
[----:B------:R-:W-:Y:S02]  /*206d0*/  ISETP.GE.AND P3, PT, R74, UR4, PT ;  /* 0x000000044a007c0c */ /* 0x000fe4000bf66270 */
[C---:B------:R-:W-:Y:S02]  /*206e0*/  @!P1 LEA R12, P4, R102.reuse, R11, 0x2 ;  /* 0x0000000b660c9211 */ /* 0x040fe400078810ff */
[----:B------:R1:W-:Y:S02]  /*206f0*/  @!P0 ST.E.64 desc[UR42][R14.64], R36 ;  /* 0x000000240e008985 */ /* 0x0003e4000c101b2a */
[----:B------:R-:W-:Y:S01]  /*20700*/  @!P1 LEA.HI.X R13, R102, R41, R106, 0x2, P4 ;  /* 0x00000029660d9211 */ /* 0x000fe200020f146a */
[----:B-1----:R-:W-:Y:S01]  /*20710*/  @!P1 IMAD.MOV.U32 R37, RZ, RZ, R185 ;  /* 0x000000ffff259224 */ /* 0x002fe200078e00b9 */
[----:B------:R-:W-:Y:S01]  /*20720*/  @!P1 MOV R36, R187 ;  /* 0x000000bb00249202 */ /* 0x000fe20000000f00 */
[----:B------:R-:W5:Y:S01]  /*20730*/  LDL R102, [R1+0xc4] ;  /* 0x0000c40001667983 */ /* 0x000f620000100800 */
[----:B------:R-:W-:-:S03]  /*20740*/  @!P2 LEA R14, P4, R112, R11, 0x2 ;  /* 0x0000000b700ea211 */ /* 0x000fc600078810ff */
[----:B------:R1:W-:Y:S01]  /*20750*/  @!P1 ST.E.64 desc[UR42][R12.64], R36 ;  /* 0x000000240c009985 */ /* 0x0003e2000c101b2a */
[----:B------:R-:W-:Y:S02]  /*20760*/  ISETP.GE.AND P0, PT, R114, UR4, PT ;  /* 0x0000000472007c0c */ /* 0x000fe4000bf06270 */
[----:B------:R-:W-:Y:S01]  /*20770*/  @!P2 LEA.HI.X R15, R112, R41, R117, 0x2, P4 ;  /* 0x00000029700fa211 */ /* 0x000fe200020f1475 */
[----:B------:R-:W5:Y:S04]  /*20780*/  LDL R106, [R1+0x14c] ;  /* 0x00014c00016a7983 */ /* 0x000f680000100800 */
[----:B------:R-:W5:Y:S04]  /*20790*/  LDL R112, [R1+0x144] ;  /* 0x0001440001707983 */ /* 0x000f680000100800 */
[----:B------:R-:W5:Y:S01]  /*207a0*/  LDL R117, [R1+0x138] ;  /* 0x0001380001757983 */ /* 0x000f620000100800 */
[----:B-1----:R-:W-:Y:S01]  /*207b0*/  @!P3 LEA R12, P5, R74, R11, 0x2 ;  /* 0x0000000b4a0cb211 */ /* 0x002fe200078a10ff */
[----:B------:R-:W-:-:S02]  /*207c0*/  @!P2 IMAD.MOV.U32 R36, RZ, RZ, R184 ;  /* 0x000000ffff24a224 */ /* 0x000fc400078e00b8 */
[----:B------:R-:W-:-:S05]  /*207d0*/  @!P2 IMAD.MOV.U32 R37, RZ, RZ, R182 ;  /* 0x000000ffff25a224 */ /* 0x000fca00078e00b6 */
[----:B------:R1:W-:Y:S02]  /*207e0*/  @!P2 ST.E.64 desc[UR42][R14.64], R36 ;  /* 0x000000240e00a985 */ /* 0x0003e4000c101b2a */
[----:B-1----:R-:W-:Y:S01]  /*207f0*/  @!P3 MOV R36, R183 ;  /* 0x000000b70024b202 */ /* 0x002fe20000000f00 */
[----:B------:R-:W-:Y:S01]  /*20800*/  @!P3 IMAD.MOV.U32 R37, RZ, RZ, R181 ;  /* 0x000000ffff25b224 */ /* 0x000fe200078e00b5 */
[----:B------:R-:W-:-:S04]  /*20810*/  @!P0 LEA R14, P4, R114, R11, 0x2 ;  /* 0x0000000b720e8211 */ /* 0x000fc800078810ff */
[-C--:B------:R-:W-:Y:S02]  /*20820*/  @!P0 LEA.HI.X R15, R114, R41.reuse, R116, 0x2, P4 ;  /* 0x00000029720f8211 */ /* 0x080fe400020f1474 */
[----:B------:R-:W5:Y:S04]  /*20830*/  LDL R116, [R1+0xb8] ;  /* 0x0000b80001747983 */ /* 0x000f680000100800 */
[----:B------:R-:W5:Y:S01]  /*20840*/  LDL R114, [R1+0xb4] ;  /* 0x0000b40001727983 */ /* 0x000f620000100800 */
[----:B--2---:R-:W-:Y:S02]  /*20850*/  ISETP.GE.AND P1, PT, R110, UR4, PT ;  /* 0x000000046e007c0c */ /* 0x004fe4000bf26270 */
[----:B---3--:R-:W-:Y:S02]  /*20860*/  @!P3 LEA.HI.X R13, R74, R41, R104, 0x2, P5 ;  /* 0x000000294a0db211 */ /* 0x008fe400028f1468 */
[----:B------:R-:W2:Y:S04]  /*20870*/  LDL R74, [R1+0xc0] ;  /* 0x0000c000014a7983 */ /* 0x000ea80000100800 */
[----:B------:R-:W3:Y:S04]  /*20880*/  LDL R104, [R1+0xbc] ;  /* 0x0000bc0001687983 */ /* 0x000ee80000100800 */
[----:B------:R1:W-:Y:S01]  /*20890*/  @!P3 ST.E.64 desc[UR42][R12.64], R36 ;  /* 0x000000240c00b985 */ /* 0x0003e2000c101b2a */
[----:B----4-:R-:W-:Y:S01]  /*208a0*/  ISETP.GE.AND P2, PT, R107, UR4, PT ;  /* 0x000000046b007c0c */ /* 0x010fe2000bf46270 */
[----:B-1----:R-:W-:Y:S01]  /*208b0*/  @!P0 IMAD.MOV.U32 R36, RZ, RZ, R180 ;  /* 0x000000ffff248224 */ /* 0x002fe200078e00b4 */
[----:B------:R-:W-:Y:S01]  /*208c0*/  @!P1 LEA R12, P5, R110, R11, 0x2 ;  /* 0x0000000b6e0c9211 */ /* 0x000fe200078a10ff */
[----:B------:R-:W-:-:S03]  /*208d0*/  @!P0 IMAD.MOV.U32 R37, RZ, RZ, R178 ;  /* 0x000000ffff258224 */ /* 0x000fc600078e00b2 */
[----:B------:R-:W-:Y:S02]  /*208e0*/  @!P1 LEA.HI.X R13, R110, R41, R111, 0x2, P5 ;  /* 0x000000296e0d9211 */ /* 0x000fe400028f146f */
[----:B------:R-:W4:Y:S04]  /*208f0*/  LDL R110, [R1+0x140] ;  /* 0x00014000016e7983 */ /* 0x000f280000100800 */
[----:B------:R1:W-:Y:S01]  /*20900*/  @!P0 ST.E.64 desc[UR42][R14.64], R36 ;  /* 0x000000240e008985 */ /* 0x0003e2000c101b2a */
[----:B-----5:R-:W-:-:S03]  /*20910*/  ISETP.GE.AND P3, PT, R2, UR4, PT ;  /* 0x0000000402007c0c */ /* 0x020fc6000bf66270 */
[----:B------:R-:W5:Y:S01]  /*20920*/  LDL R111, [R1+0xb0] ;  /* 0x0000b000016f7983 */ /* 0x000f620000100800 */
[----:B-1----:R-:W-:-:S04]  /*20930*/  @!P2 LEA R14, P4, R107, R11, 0x2 ;  /* 0x0000000b6b0ea211 */ /* 0x002fc800078810ff */
[----:B------:R-:W-:Y:S02]  /*20940*/  @!P2 LEA.HI.X R15, R107, R41, R109, 0x2, P4 ;  /* 0x000000296b0fa211 */ /* 0x000fe400020f146d */
[----:B------:R-:W5:Y:S01]  /*20950*/  LDL R107, [R1+0x13c] ;  /* 0x00013c00016b7983 */ /* 0x000f620000100800 */
[----:B------:R-:W-:Y:S01]  /*20960*/  @!P1 MOV R36, R179 ;  /* 0x000000b300249202 */ /* 0x000fe20000000f00 */
[----:B------:R-:W-:Y:S01]  /*20970*/  @!P1 IMAD.MOV.U32 R37, RZ, RZ, R177 ;  /* 0x000000ffff259224 */ /* 0x000fe200078e00b1 */
[----:B------:R-:W-:Y:S01]  /*20980*/  ISETP.GE.AND P0, PT, R115, UR4, PT ;  /* 0x0000000473007c0c */ /* 0x000fe2000bf06270 */
[----:B------:R-:W5:Y:S04]  /*20990*/  LDL R109, [R1+0xac] ;  /* 0x0000ac00016d7983 */ /* 0x000f680000100800 */
[----:B------:R1:W-:Y:S01]  /*209a0*/  @!P1 ST.E.64 desc[UR42][R12.64], R36 ;  /* 0x000000240c009985 */ /* 0x0003e2000c101b2a */
[----:B------:R-:W-:Y:S01]  /*209b0*/  ISETP.GE.AND P1, PT, R102, UR4, PT ;  /* 0x0000000466007c0c */ /* 0x000fe2000bf26270 */
[----:B-1----:R-:W-:-:S02]  /*209c0*/  @!P2 IMAD.MOV.U32 R36, RZ, RZ, R176 ;  /* 0x000000ffff24a224 */ /* 0x002fc400078e00b0 */
[----:B------:R-:W-:Y:S01]  /*209d0*/  @!P2 IMAD.MOV.U32 R37, RZ, RZ, R174 ;  /* 0x000000ffff25a224 */ /* 0x000fe200078e00ae */
[----:B------:R-:W-:-:S04]  /*209e0*/  @!P3 LEA R12, P5, R2, R11, 0x2 ;  /* 0x0000000b020cb211 */ /* 0x000fc800078a10ff */
[----:B------:R1:W-:Y:S01]  /*209f0*/  @!P2 ST.E.64 desc[UR42][R14.64], R36 ;  /* 0x000000240e00a985 */ /* 0x0003e2000c101b2a */
[----:B------:R-:W-:-:S03]  /*20a00*/  @!P3 LEA.HI.X R13, R2, R41, R106, 0x2, P5 ;  /* 0x00000029020db211 */ /* 0x000fc600028f146a */
[----:B------:R-:W5:Y:S01]  /*20a10*/  LDL R106, [R1+0xa8] ;  /* 0x0000a800016a7983 */ /* 0x000f620000100800 */
[----:B-1----:R-:W-:Y:S01]  /*20a20*/  @!P3 MOV R14, R175 ;  /* 0x000000af000eb202 */ /* 0x002fe20000000f00 */
[----:B------:R-:W-:Y:S01]  /*20a30*/  @!P3 IMAD.MOV.U32 R15, RZ, RZ, R169 ;  /* 0x000000ffff0fb224 */ /* 0x000fe200078e00a9 */
[----:B------:R-:W-:-:S04]  /*20a40*/  @!P0 LEA R36, P5, R115, R11, 0x2 ;  /* 0x0000000b73248211 */ /* 0x000fc800078a10ff */
[----:B------:R1:W-:Y:S01]  /*20a50*/  @!P3 ST.E.64 desc[UR42][R12.64], R14 ;  /* 0x0000000e0c00b985 */ /* 0x0003e2000c101b2a */
[----:B------:R-:W-:Y:S02]  /*20a60*/  @!P0 LEA.HI.X R37, R115, R41, R119, 0x2, P5 ;  /* 0x0000002973258211 */ /* 0x000fe400028f1477 */
[C---:B------:R-:W-:Y:S01]  /*20a70*/  @!P1 LEA R2, P3, R102.reuse, R11, 0x2 ;  /* 0x0000000b66029211 */ /* 0x040fe200078610ff */
[----:B------:R-:W5:Y:S01]  /*20a80*/  LDL R115, [R1+0x134] ;  /* 0x0001340001737983 */ /* 0x000f620000100800 */
[----:B-1----:R-:W-:Y:S02]  /*20a90*/  @!P0 IMAD.MOV.U32 R12, RZ, RZ, R153 ;  /* 0x000000ffff0c8224 */ /* 0x002fe400078e0099 */
[----:B------:R-:W-:Y:S01]  /*20aa0*/  @!P0 IMAD.MOV.U32 R13, RZ, RZ, R3 ;  /* 0x000000ffff0d8224 */ /* 0x000fe200078e0003 */
[----:B------:R-:W-:Y:S02]  /*20ab0*/  @!P1 LEA.HI.X R3, R102, R41, R112, 0x2, P3 ;  /* 0x0000002966039211 */ /* 0x000fe400018f1470 */
[----:B------:R-:W5:Y:S04]  /*20ac0*/  LDL R112, [R1+0x130] ;  /* 0x0001300001707983 */ /* 0x000f680000100800 */
[----:B------:R1:W-:Y:S04]  /*20ad0*/  @!P0 ST.E.64 desc[UR42][R36.64], R12 ;  /* 0x0000000c24008985 */ /* 0x0003e8000c101b2a */
[----:B------:R-:W5:Y:S01]  /*20ae0*/  LDL R102, [R1+0xa4] ;  /* 0x0000a40001667983 */ /* 0x000f620000100800 */
[----:B-1----:R-:W-:Y:S01]  /*20af0*/  @!P1 MOV R12, R147 ;  /* 0x00000093000c9202 */ /* 0x002fe20000000f00 */
[----:B------:R-:W-:-:S02]  /*20b00*/  @!P1 IMAD.MOV.U32 R13, RZ, RZ, R54 ;  /* 0x000000ffff0d9224 */ /* 0x000fc400078e0036 */
[----:B------:R-:W5:Y:S04]  /*20b10*/  LDL R37, [R1+0x98] ;  /* 0x0000980001257983 */ /* 0x000f680000100800 */
[----:B------:R1:W-:Y:S04]  /*20b20*/  @!P1 ST.E.64 desc[UR42][R2.64], R12 ;  /* 0x0000000c02009985 */ /* 0x0003e8000c101b2a */
[----:B------:R-:W5:Y:S04]  /*20b30*/  LDL R54, [R1+0x9c] ;  /* 0x00009c0001367983 */ /* 0x000f680000100800 */
[----:B------:R-:W5:Y:S01]  /*20b40*/  LDL R36, [R1+0x94] ;  /* 0x0000940001247983 */ /* 0x000f620000100800 */
[----:B--2---:R-:W-:-:S02]  /*20b50*/  ISETP.GE.AND P2, PT, R74, UR4, PT ;  /* 0x000000044a007c0c */ /* 0x004fc4000bf46270 */
[----:B---3--:R-:W-:-:S11]  /*20b60*/  ISETP.GE.AND P4, PT, R104, UR4, PT ;  /* 0x0000000468007c0c */ /* 0x008fd6000bf86270 */
[-C--:B------:R-:W-:Y:S02]  /*20b70*/  @!P2 LEA R14, P3, R74, R11.reuse, 0x2 ;  /* 0x0000000b4a0ea211 */ /* 0x080fe400078610ff */
[----:B-1----:R-:W-:Y:S02]  /*20b80*/  @!P4 LEA R2, P5, R104, R11, 0x2 ;  /* 0x0000000b6802c211 */ /* 0x002fe400078a10ff */
[-C--:B----4-:R-:W-:Y:S02]  /*20b90*/  @!P2 LEA.HI.X R15, R74, R41.reuse, R110, 0x2, P3 ;  /* 0x000000294a0fa211 */ /* 0x090fe400018f146e */
[----:B------:R-:W2:Y:S04]  /*20ba0*/  LDL R110, [R1+0x12c] ;  /* 0x00012c00016e7983 */ /* 0x000ea80000100800 */
[----:B------:R-:W3:Y:S04]  /*20bb0*/  LDL R74, [R1+0xa0] ;  /* 0x0000a000014a7983 */ /* 0x000ee80000100800 */
[----:B------:R1:W-:Y:S01]  /*20bc0*/  @!P2 ST.E.64 desc[UR42][R14.64], R4 ;  /* 0x000000040e00a985 */ /* 0x0003e2000c101b2a */
[----:B-----5:R-:W-:Y:S01]  /*20bd0*/  @!P4 LEA.HI.X R3, R104, R41, R107, 0x2, P5 ;  /* 0x000000296803c211 */ /* 0x020fe200028f146b */
[----:B-1----:R-:W-:-:S02]  /*20be0*/  @!P4 IMAD.MOV.U32 R5, RZ, RZ, R57 ;  /* 0x000000ffff05c224 */ /* 0x002fc400078e0039 */
[----:B------:R-:W4:Y:S04]  /*20bf0*/  LDL R107, [R1+0x128] ;  /* 0x00012800016b7983 */ /* 0x000f280000100800 */
[----:B------:R-:W5:Y:S01]  /*20c00*/  LDL R104, [R1+0x124] ;  /* 0x0001240001687983 */ /* 0x000f620000100800 */
[----:B------:R-:W-:-:S03]  /*20c10*/  @!P4 IMAD.MOV.U32 R4, RZ, RZ, R55 ;  /* 0x000000ffff04c224 */ /* 0x000fc600078e0037 */
[----:B------:R-:W5:Y:S04]  /*20c20*/  LDL R57, [R1+0x120] ;  /* 0x0001200001397983 */ /* 0x000f680000100800 */
[----:B------:R-:W5:Y:S04]  /*20c30*/  LDL R55, [R1+0x11c] ;  /* 0x00011c0001377983 */ /* 0x000f680000100800 */
[----:B------:R-:W5:Y:S04]  /*20c40*/  LDL R15, [R1+0x118] ;  /* 0x00011800010f7983 */ /* 0x000f680000100800 */
[----:B------:R-:W5:Y:S01]  /*20c50*/  LDL R14, [R1+0x114] ;  /* 0x00011400010e7983 */ /* 0x000f620000100800 */
[----:B------:R-:W-:-:S02]  /*20c60*/  ISETP.GE.AND P0, PT, R116, UR4, PT ;  /* 0x0000000474007c0c */ /* 0x000fc4000bf06270 */
[----:B------:R-:W-:Y:S02]  /*20c70*/  ISETP.GE.AND P1, PT, R114, UR4, PT ;  /* 0x0000000472007c0c */ /* 0x000fe4000bf26270 */
[----:B------:R-:W-:Y:S01]  /*20c80*/  ISETP.GE.AND P2, PT, R111, UR4, PT ;  /* 0x000000046f007c0c */ /* 0x000fe2000bf46270 */
[----:B------:R1:W-:Y:S01]  /*20c90*/  @!P4 ST.E.64 desc[UR42][R2.64], R4 ;  /* 0x000000040200c985 */ /* 0x0003e2000c101b2a */
[----:B------:R-:W-:-:S07]  /*20ca0*/  ISETP.GE.AND P4, PT, R109, UR4, PT ;  /* 0x000000046d007c0c */ /* 0x000fce000bf86270 */
[----:B------:R-:W-:-:S04]  /*20cb0*/  @!P0 LEA R12, P3, R116, R11, 0x2 ;  /* 0x0000000b740c8211 */ /* 0x000fc800078610ff */
[----:B------:R-:W-:Y:S02]  /*20cc0*/  @!P0 LEA.HI.X R13, R116, R41, R117, 0x2, P3 ;  /* 0x00000029740d8211 */ /* 0x000fe400018f1475 */
[-C--:B-1----:R-:W-:Y:S02]  /*20cd0*/  @!P1 LEA R2, P5, R114, R11.reuse, 0x2 ;  /* 0x0000000b72029211 */ /* 0x082fe400078a10ff */
[----:B------:R-:W-:Y:S01]  /*20ce0*/  ISETP.GE.AND P3, PT, R106, UR4, PT ;  /* 0x000000046a007c0c */ /* 0x000fe2000bf66270 */
[----:B------:R1:W-:Y:S01]  /*20cf0*/  @!P0 ST.E.64 desc[UR42][R12.64], R6 ;  /* 0x000000060c008985 */ /* 0x0003e2000c101b2a */
[----:B------:R-:W-:Y:S02]  /*20d00*/  @!P2 LEA R4, P0, R111, R11, 0x2 ;  /* 0x0000000b6f04a211 */ /* 0x000fe400078010ff */
[----:B------:R-:W-:-:S05]  /*20d10*/  @!P1 LEA.HI.X R3, R114, R41, R115, 0x2, P5 ;  /* 0x0000002972039211 */ /* 0x000fca00028f1473 */
[----:B------:R0:W-:Y:S04]  /*20d20*/  @!P1 ST.E.64 desc[UR42][R2.64], R58 ;  /* 0x0000003a02009985 */ /* 0x0001e8000c101b2a */
[----:B-1----:R-:W-:Y:S02]  /*20d30*/  @!P3 LEA R6, P5, R106, R11, 0x2 ;  /* 0x0000000b6a06b211 */ /* 0x002fe400078a10ff */
[----:B------:R-:W-:Y:S02]  /*20d40*/  @!P2 LEA.HI.X R5, R111, R41, R112, 0x2, P0 ;  /* 0x000000296f05a211 */ /* 0x000fe400000f1470 */
[----:B0-----:R-:W-:Y:S02]  /*20d50*/  @!P4 LEA R2, P1, R109, R11, 0x2 ;  /* 0x0000000b6d02c211 */ /* 0x001fe400078210ff */
[----:B------:R-:W-:Y:S01]  /*20d60*/  ISETP.GE.AND P0, PT, R102, UR4, PT ;  /* 0x0000000466007c0c */ /* 0x000fe2000bf06270 */
[----:B------:R0:W-:-:S12]  /*20d70*/  @!P2 ST.E.64 desc[UR42][R4.64], R8 ;  /* 0x000000080400a985 */ /* 0x0001d8000c101b2a */
[----:B0-----:R-:W-:Y:S02]  /*20d80*/  @!P0 LEA R4, P2, R102, R11, 0x2 ;  /* 0x0000000b66048211 */ /* 0x001fe400078410ff */
[----:B--2---:R-:W-:Y:S02]  /*20d90*/  @!P4 LEA.HI.X R3, R109, R41, R110, 0x2, P1 ;  /* 0x000000296d03c211 */ /* 0x004fe400008f146e */
[----:B---3--:R-:W-:-:S03]  /*20da0*/  ISETP.GE.AND P1, PT, R74, UR4, PT ;  /* 0x000000044a007c0c */ /* 0x008fc6000bf26270 */
[----:B------:R0:W-:Y:S01]  /*20db0*/  @!P4 ST.E.64 desc[UR42][R2.64], R62 ;  /* 0x0000003e0200c985 */ /* 0x0001e2000c101b2a */
[----:B------:R-:W-:Y:S02]  /*20dc0*/  ISETP.GE.AND P4, PT, R54, UR4, PT ;  /* 0x0000000436007c0c */ /* 0x000fe4000bf86270 */
[----:B0-----:R-:W-:Y:S01]  /*20dd0*/  @!P3 MOV R2, R10 ;  /* 0x0000000a0002b202 */ /* 0x001fe20000000f00 */
[----:B------:R-:W-:Y:S01]  /*20de0*/  @!P3 IMAD.MOV.U32 R3, RZ, RZ, R20 ;  /* 0x000000ffff03b224 */ /* 0x000fe200078e0014 */
[-C--:B----4-:R-:W-:Y:S02]  /*20df0*/  @!P3 LEA.HI.X R7, R106, R41.reuse, R107, 0x2, P5 ;  /* 0x000000296a07b211 */ /* 0x090fe400028f146b */
[----:B------:R-:W-:Y:S02]  /*20e00*/  ISETP.GE.AND P5, PT, R37, UR4, PT ;  /* 0x0000000425007c0c */ /* 0x000fe4000bfa6270 */
[----:B-----5:R-:W-:Y:S01]  /*20e10*/  @!P0 LEA.HI.X R5, R102, R41, R104, 0x2, P2 ;  /* 0x0000002966058211 */ /* 0x020fe200010f1468 */
[----:B------:R0:W-:Y:S01]  /*20e20*/  @!P3 ST.E.64 desc[UR42][R6.64], R2 ;  /* 0x000000020600b985 */ /* 0x0001e2000c101b2a */
[----:B------:R-:W-:-:S03]  /*20e30*/  ISETP.GE.AND P3, PT, R36, UR4, PT ;  /* 0x0000000424007c0c */ /* 0x000fc6000bf66270 */
[----:B------:R1:W-:Y:S01]  /*20e40*/  @!P0 ST.E.64 desc[UR42][R4.64], R66 ;  /* 0x0000004204008985 */ /* 0x0003e2000c101b2a */
[-C--:B0-----:R-:W-:Y:S02]  /*20e50*/  @!P1 LEA R2, P2, R74, R11.reuse, 0x2 ;  /* 0x0000000b4a029211 */ /* 0x081fe400078410ff */
[----:B------:R-:W-:Y:S02]  /*20e60*/  @!P4 LEA R6, P0, R54, R11, 0x2 ;  /* 0x0000000b3606c211 */ /* 0x000fe400078010ff */
[-C--:B------:R-:W-:Y:S01]  /*20e70*/  @!P1 LEA.HI.X R3, R74, R41.reuse, R57, 0x2, P2 ;  /* 0x000000294a039211 */ /* 0x080fe200010f1439 */
[----:B-1----:R-:W-:Y:S02]  /*20e80*/  @!P1 IMAD.MOV.U32 R4, RZ, RZ, R21 ;  /* 0x000000ffff049224 */ /* 0x002fe400078e0015 */
[----:B------:R-:W-:Y:S01]  /*20e90*/  @!P1 IMAD.MOV.U32 R5, RZ, RZ, R24 ;  /* 0x000000ffff059224 */ /* 0x000fe200078e0018 */
[----:B------:R-:W-:-:S04]  /*20ea0*/  @!P4 LEA.HI.X R7, R54, R41, R55, 0x2, P0 ;  /* 0x000000293607c211 */ /* 0x000fc800000f1437 */
[----:B------:R0:W-:Y:S01]  /*20eb0*/  @!P1 ST.E.64 desc[UR42][R2.64], R4 ;  /* 0x0000000402009985 */ /* 0x0001e2000c101b2a */
[----:B------:R-:W-:-:S03]  /*20ec0*/  @!P3 IMAD.MOV.U32 R8, RZ, RZ, R73 ;  /* 0x000000ffff08b224 */ /* 0x000fc600078e0049 */
[----:B------:R1:W-:Y:S01]  /*20ed0*/  @!P4 ST.E.64 desc[UR42][R6.64], R70 ;  /* 0x000000460600c985 */ /* 0x0003e2000c101b2a */
[----:B------:R-:W-:Y:S01]  /*20ee0*/  @!P3 IMAD.MOV.U32 R9, RZ, RZ, R76 ;  /* 0x000000ffff09b224 */ /* 0x000fe200078e004c */
[CC--:B0-----:R-:W-:Y:S02]  /*20ef0*/  @!P5 LEA R2, P1, R37.reuse, R11.reuse, 0x2 ;  /* 0x0000000b2502d211 */ /* 0x0c1fe400078210ff */
[C---:B------:R-:W-:Y:S02]  /*20f00*/  @!P3 LEA R4, P2, R36.reuse, R11, 0x2 ;  /* 0x0000000b2404b211 */ /* 0x040fe400078410ff */
[----:B------:R-:W-:Y:S01]  /*20f10*/  @!P5 LEA.HI.X R3, R37, R41, R15, 0x2, P1 ;  /* 0x000000292503d211 */ /* 0x000fe200008f140f */
[----:B-1----:R-:W-:Y:S01]  /*20f20*/  @!P5 IMAD.MOV.U32 R7, RZ, RZ, R26 ;  /* 0x000000ffff07d224 */ /* 0x002fe200078e001a */
[----:B------:R-:W-:Y:S02]  /*20f30*/  @!P5 MOV R6, R25 ;  /* 0x000000190006d202 */ /* 0x000fe40000000f00 */
[----:B------:R-:W-:-:S03]  /*20f40*/  @!P3 LEA.HI.X R5, R36, R41, R14, 0x2, P2 ;  /* 0x000000292405b211 */ /* 0x000fc600010f140e */
[----:B------:R3:W-:Y:S04]  /*20f50*/  @!P5 ST.E.64 desc[UR42][R2.64], R6 ;  /* 0x000000060200d985 */ /* 0x0007e8000c101b2a */
[----:B------:R3:W-:Y:S02]  /*20f60*/  @!P3 ST.E.64 desc[UR42][R4.64], R8 ;  /* 0x000000080400b985 */ /* 0x0007e4000c101b2a */
.L_x_521:
[----:B------:R-:W-:Y:S05]  /*20f70*/  BSYNC B1 ;  /* 0x0000000000017941 */ /* 0x000fea0003800000 */
.L_x_520:
[----:B------:R-:W-:-:S03]  /*20f80*/  UMOV UR4, 0xffffffff ;  /* 0xffffffff00047882 */ /* 0x000fc60000000000 */
[----:B------:R-:W-:Y:S05]  /*20f90*/  BRA.DIV UR4, `(.L_x_522) ;  /* 0x000000ea04c87947 */ /* 0x000fea000b800000 */
[----:B0-----:R-:W0:Y:S04]  /*20fa0*/  SHFL.IDX PT, R40, R40, 0x1, 0x1c1f ;  /* 0x003c1f0028287f89 */ /* 0x001e2800000e0000 */
[----:B------:R-:W4:Y:S02]  /*20fb0*/  SHFL.IDX PT, R39, R39, 0x1, 0x1c1f ;  /* 0x003c1f0027277f89 */ /* 0x000f2400000e0000 */
.L_x_842:
[----:B------:R-:W-:-:S13]  /*20fc0*/  ISETP.GE.AND P0, PT, R38, R0, PT ;  /* 0x000000002600720c */ /* 0x000fda0003f06270 */
[----:B------:R-:W-:Y:S05]  /*20fd0*/  @P0 BRA `(.L_x_518) ;  /* 0x00000028005c0947 */ /* 0x000fea0003800000 */
[----:B------:R-:W5:Y:S01]  /*20fe0*/  LDL R63, [R1+0xf4] ;  /* 0x0000f400013f7983 */ /* 0x000f620000100800 */
[----:B------:R-:W-:-:S03]  /*20ff0*/  ULDC UR4, c[0x0][0xac8] ;  /* 0x0002b20000047ab9 */ /* 0x000fc60000000800 */
[----:B------:R-:W4:Y:S04]  /*21000*/  LDL R59, [R1+0xe8] ;  /* 0x0000e800013b7983 */ /* 0x000f280000100800 */
[----:B------:R-:W4:Y:S04]  /*21010*/  LDL R57, [R1+0xe0] ;  /* 0x0000e00001397983 */ /* 0x000f280000100800 */
[----:B------:R-:W4:Y:S04]  /*21020*/  LDL R54, [R1+0xd8] ;  /* 0x0000d80001367983 */ /* 0x000f280000100800 */
[----:B------:R-:W4:Y:S04]  /*21030*/  LDL R37, [R1+0xd4] ;  /* 0x0000d40001257983 */ /* 0x000f280000100800 */
[----:B------:R-:W4:Y:S04]  /*21040*/  LDL R25, [R1+0x160] ;  /* 0x0001600001197983 */ /* 0x000f280000100800 */
[----:B------:R-:W4:Y:S04]  /*21050*/  LDL R21, [R1+0xd0] ;  /* 0x0000d00001157983 */ /* 0x000f280000100800 */
[----:B---3--:R-:W3:Y:S04]  /*21060*/  LDL R7, [R1+0x15c] ;  /* 0x00015c0001077983 */ /* 0x008ee80000100800 */
[----:B------:R-:W3:Y:S04]  /*21070*/  LDL R6, [R1+0x170] ;  /* 0x0001700001067983 */ /* 0x000ee80000100800 */
        /* <DEDUP_REMOVED lines=9> */
[----:B-1----:R-:W3:Y:S04]  /*21110*/  LDL R41, [R1+0x178] ;  /* 0x0001780001297983 */ /* 0x002ee80000100800 */
        /* <DEDUP_REMOVED lines=14> */
[----:B--2---:R-:W2:Y:S04]  /*21200*/  LDL R11, [R1+0x11c] ;  /* 0x00011c00010b7983 */ /* 0x004ea80000100800 */
[----:B------:R-:W2:Y:S04]  /*21210*/  LDL R14, [R1+0xac] ;  /* 0x0000ac00010e7983 */ /* 0x000ea80000100800 */
[----:B------:R-:W2:Y:S04]  /*21220*/  LDL R9, [R1+0xb4] ;  /* 0x0000b40001097983 */ /* 0x000ea80000100800 */
[----:B------:R-:W2:Y:S04]  /*21230*/  LDL R8, [R1+0x94] ;  /* 0x0000940001087983 */ /* 0x000ea80000100800 */
[----:B------:R-:W2:Y:S01]  /*21240*/  LDL R10, [R1+0xa4] ;  /* 0x0000a400010a7983 */ /* 0x000ea20000100800 */
[----:B-----5:R-:W-:Y:S01]  /*21250*/  IMAD.MOV.U32 R102, RZ, RZ, R63 ;  /* 0x000000ffff667224 */ /* 0x020fe200078e003f */
[----:B----4-:R-:W-:Y:S01]  /*21260*/  MOV R63, R59 ;  /* 0x0000003b003f7202 */ /* 0x010fe20000000f00 */
[----:B------:R-:W-:Y:S01]  /*21270*/  IMAD.MOV.U32 R59, RZ, RZ, R57 ;  /* 0x000000ffff3b7224 */ /* 0x000fe200078e0039 */
[----:B------:R-:W-:Y:S01]  /*21280*/  MOV R57, R54 ;  /* 0x0000003600397202 */ /* 0x000fe20000000f00 */
[----:B------:R-:W-:Y:S01]  /*21290*/  IMAD.MOV.U32 R54, RZ, RZ, R37 ;  /* 0x000000ffff367224 */ /* 0x000fe200078e0025 */
[----:B------:R-:W-:Y:S01]  /*212a0*/  MOV R37, R25 ;  /* 0x0000001900257202 */ /* 0x000fe20000000f00 */
[----:B------:R-:W-:-:S02]  /*212b0*/  IMAD.MOV.U32 R25, RZ, RZ, R21 ;  /* 0x000000ffff197224 */ /* 0x000fc400078e0015 */
[----:B---3--:R-:W-:Y:S01]  /*212c0*/  IMAD.MOV.U32 R21, RZ, RZ, R7 ;  /* 0x000000ffff157224 */ /* 0x008fe200078e0007 */
[----:B------:R-:W-:Y:S01]  /*212d0*/  MOV R7, R6 ;  /* 0x0000000600077202 */ /* 0x000fe20000000f00 */
[----:B------:R-:W-:Y:S02]  /*212e0*/  IMAD.MOV.U32 R6, RZ, RZ, R5 ;  /* 0x000000ffff067224 */ /* 0x000fe400078e0005 */
[----:B------:R-:W-:Y:S02]  /*212f0*/  IMAD.MOV.U32 R5, RZ, RZ, R4 ;  /* 0x000000ffff057224 */ /* 0x000fe400078e0004 */
[----:B------:R-:W-:Y:S01]  /*21300*/  IMAD.MOV.U32 R4, RZ, RZ, R3 ;  /* 0x000000ffff047224 */ /* 0x000fe200078e0003 */
[----:B------:R-:W-:Y:S02]  /*21310*/  MOV R3, R2 ;  /* 0x0000000200037202 */ /* 0x000fe40000000f00 */
[----:B------:R-:W3:Y:S01]  /*21320*/  LDL R2, [R1+0x154] ;  /* 0x0001540001027983 */ /* 0x000ee20000100800 */
[----:B------:R-:W-:-:S02]  /*21330*/  IMAD.MOV.U32 R104, RZ, RZ, R66 ;  /* 0x000000ffff687224 */ /* 0x000fc400078e0042 */
[----:B------:R-:W-:Y:S02]  /*21340*/  IMAD.MOV.U32 R66, RZ, RZ, R62 ;  /* 0x000000ffff427224 */ /* 0x000fe400078e003e */
[----:B------:R-:W-:Y:S02]  /*21350*/  IMAD.MOV.U32 R62, RZ, RZ, R58 ;  /* 0x000000ffff3e7224 */ /* 0x000fe400078e003a */
[----:B------:R-:W-:Y:S01]  /*21360*/  IMAD.MOV.U32 R70, RZ, RZ, R66 ;  /* 0x000000ffff467224 */ /* 0x000fe200078e0042 */
[----:B------:R-:W-:Y:S01]  /*21370*/  MOV R106, R67 ;  /* 0x00000043006a7202 */ /* 0x000fe20000000f00 */
[----:B------:R-:W-:Y:S02]  /*21380*/  IMAD.MOV.U32 R67, RZ, RZ, R63 ;  /* 0x000000ffff437224 */ /* 0x000fe400078e003f */
[----:B------:R-:W-:Y:S01]  /*21390*/  IMAD.MOV.U32 R58, RZ, RZ, R55 ;  /* 0x000000ffff3a7224 */ /* 0x000fe200078e0037 */
[----:B------:R-:W-:Y:S01]  /*213a0*/  MOV R63, R59 ;  /* 0x0000003b003f7202 */ /* 0x000fe20000000f00 */
[----:B------:R-:W-:-:S02]  /*213b0*/  IMAD.MOV.U32 R66, RZ, RZ, R62 ;  /* 0x000000ffff427224 */ /* 0x000fc400078e003e */
[----:B------:R-:W-:Y:S02]  /*213c0*/  IMAD.MOV.U32 R55, RZ, RZ, R41 ;  /* 0x000000ffff377224 */ /* 0x000fe400078e0029 */
[----:B------:R-:W-:Y:S01]  /*213d0*/  IMAD.MOV.U32 R62, RZ, RZ, R58 ;  /* 0x000000ffff3e7224 */ /* 0x000fe200078e003a */
[----:B------:R-:W-:Y:S01]  /*213e0*/  ISETP.GE.AND P0, PT, R71, UR4, PT ;  /* 0x0000000447007c0c */ /* 0x000fe2000bf06270 */
[----:B------:R-:W-:Y:S02]  /*213f0*/  IMAD.MOV.U32 R107, RZ, RZ, R70 ;  /* 0x000000ffff6b7224 */ /* 0x000fe400078e0046 */
[----:B------:R-:W-:Y:S02]  /*21400*/  IMAD.MOV.U32 R59, RZ, RZ, R57 ;  /* 0x000000ffff3b7224 */ /* 0x000fe400078e0039 */
[----:B------:R-:W-:Y:S02]  /*21410*/  IMAD.MOV.U32 R41, RZ, RZ, R36 ;  /* 0x000000ffff297224 */ /* 0x000fe400078e0024 */
[----:B------:R-:W-:Y:S01]  /*21420*/  IMAD.MOV.U32 R70, RZ, RZ, R67 ;  /* 0x000000ffff467224 */ /* 0x000fe200078e0043 */
[----:B------:R-:W-:Y:S01]  /*21430*/  MOV R57, R54 ;  /* 0x0000003600397202 */ /* 0x000fe20000000f00 */
[----:B------:R-:W-:-:S02]  /*21440*/  IMAD.MOV.U32 R36, RZ, RZ, R24 ;  /* 0x000000ffff247224 */ /* 0x000fc400078e0018 */
[----:B------:R-:W-:Y:S01]  /*21450*/  IMAD.MOV.U32 R58, RZ, RZ, R55 ;  /* 0x000000ffff3a7224 */ /* 0x000fe200078e0037 */
[----:B------:R-:W-:Y:S01]  /*21460*/  ISETP.GE.AND P1, PT, R114, UR4, PT ;  /* 0x0000000472007c0c */ /* 0x000fe2000bf26270 */
[----:B------:R-:W-:Y:S01]  /*21470*/  IMAD.MOV.U32 R67, RZ, RZ, R66 ;  /* 0x000000ffff437224 */ /* 0x000fe200078e0042 */
[----:B------:R-:W-:Y:S01]  /*21480*/  MOV R66, R63 ;  /* 0x0000003f00427202 */ /* 0x000fe20000000f00 */
[----:B------:R-:W-:Y:S01]  /*21490*/  IMAD.MOV.U32 R55, RZ, RZ, R41 ;  /* 0x000000ffff377224 */ /* 0x000fe200078e0029 */
[----:B------:R-:W4:Y:S01]  /*214a0*/  LDL R24, [R1+0x120] ;  /* 0x0001200001187983 */ /* 0x000f220000100800 */
[----:B------:R-:W-:Y:S02]  /*214b0*/  IMAD.MOV.U32 R63, RZ, RZ, R62 ;  /* 0x000000ffff3f7224 */ /* 0x000fe400078e003e */
[----:B------:R-:W-:Y:S02]  /*214c0*/  IMAD.MOV.U32 R54, RZ, RZ, R37 ;  /* 0x000000ffff367224 */ /* 0x000fe400078e0025 */
[----:B------:R-:W-:Y:S01]  /*214d0*/  IMAD.MOV.U32 R62, RZ, RZ, R59 ;  /* 0x000000ffff3e7224 */ /* 0x000fe200078e003b */
[----:B------:R-:W-:Y:S01]  /*214e0*/  MOV R37, R25 ;  /* 0x0000001900257202 */ /* 0x000fe20000000f00 */
[----:B------:R-:W-:-:S02]  /*214f0*/  IMAD.MOV.U32 R41, RZ, RZ, R36 ;  /* 0x000000ffff297224 */ /* 0x000fc400078e0024 */
[----:B------:R-:W-:Y:S01]  /*21500*/  IMAD.MOV.U32 R59, RZ, RZ, R58 ;  /* 0x000000ffff3b7224 */ /* 0x000fe200078e003a */
[----:B------:R-:W-:Y:S01]  /*21510*/  MOV R58, R57 ;  /* 0x00000039003a7202 */ /* 0x000fe20000000f00 */
[----:B------:R-:W-:Y:S02]  /*21520*/  IMAD.MOV.U32 R36, RZ, RZ, R7 ;  /* 0x000000ffff247224 */ /* 0x000fe400078e0007 */
[----:B------:R-:W-:Y:S02]  /*21530*/  IMAD.MOV.U32 R57, RZ, RZ, R55 ;  /* 0x000000ffff397224 */ /* 0x000fe400078e0037 */
[----:B------:R-:W-:Y:S01]  /*21540*/  IMAD.MOV.U32 R25, RZ, RZ, R6 ;  /* 0x000000ffff197224 */ /* 0x000fe200078e0006 */
[----:B------:R-:W-:Y:S01]  /*21550*/  MOV R6, R4 ;  /* 0x0000000400067202 */ /* 0x000fe20000000f00 */
[----:B------:R-:W-:Y:S02]  /*21560*/  IMAD.MOV.U32 R7, RZ, RZ, R5 ;  /* 0x000000ffff077224 */ /* 0x000fe400078e0005 */
[----:B------:R-:W-:-:S02]  /*21570*/  IMAD.MOV.U32 R55, RZ, RZ, R54 ;  /* 0x000000ffff377224 */ /* 0x000fc400078e0036 */
[----:B------:R-:W-:Y:S01]  /*21580*/  IMAD.MOV.U32 R5, RZ, RZ, R3 ;  /* 0x000000ffff057224 */ /* 0x000fe200078e0003 */
[----:B0-----:R-:W-:Y:S01]  /*21590*/  @!P0 MOV R3, R40 ;  /* 0x0000002800038202 */ /* 0x001fe20000000f00 */
[----:B------:R-:W-:Y:S01]  /*215a0*/  IMAD.MOV.U32 R54, RZ, RZ, R41 ;  /* 0x000000ffff367224 */ /* 0x000fe200078e0029 */
[----:B------:R-:W-:Y:S02]  /*215b0*/  MOV R41, R37 ;  /* 0x0000002500297202 */ /* 0x000fe40000000f00 */
[----:B------:R-:W-:Y:S02]  /*215c0*/  MOV R73, R66 ;  /* 0x0000004200497202 */ /* 0x000fe40000000f00 */
[----:B------:R-:W-:Y:S02]  /*215d0*/  MOV R66, R58 ;  /* 0x0000003a00427202 */ /* 0x000fe40000000f00 */
[----:B------:R-:W-:Y:S02]  /*215e0*/  MOV R58, R41 ;  /* 0x00000029003a7202 */ /* 0x000fe40000000f00 */
[----:B------:R-:W-:-:S02]  /*215f0*/  MOV R41, R6 ;  /* 0x0000000600297202 */ /* 0x000fc40000000f00 */
[----:B------:R-:W-:Y:S01]  /*21600*/  @!P1 LEA R6, P4, R114, R39, 0x2 ;  /* 0x0000002772069211 */ /* 0x000fe200078810ff */
[----:B------:R-:W-:Y:S02]  /*21610*/  IMAD.MOV.U32 R37, RZ, RZ, R36 ;  /* 0x000000ffff257224 */ /* 0x000fe400078e0024 */
[----:B------:R-:W5:Y:S01]  /*21620*/  LDL R36, [R1+0x130] ;  /* 0x0001300001247983 */ /* 0x000f620000100800 */
[----:B---3--:R-:W-:Y:S02]  /*21630*/  IMAD.MOV.U32 R4, RZ, RZ, R2 ;  /* 0x000000ffff047224 */ /* 0x008fe400078e0002 */
[----:B------:R-:W-:-:S04]  /*21640*/  @!P0 IMAD.MOV.U32 R2, RZ, RZ, R39 ;  /* 0x000000ffff028224 */ /* 0x000fc800078e0027 */
[----:B------:R-:W-:-:S04]  /*21650*/  @!P0 IMAD.WIDE R2, R71, 0x4, R2 ;  /* 0x0000000447028825 */ /* 0x000fc800078e0202 */
[----:B------:R-:W-:Y:S02]  /*21660*/  IMAD.MOV.U32 R71, RZ, RZ, R63 ;  /* 0x000000ffff477224 */ /* 0x000fe400078e003f */
[----:B------:R-:W-:Y:S02]  /*21670*/  IMAD.MOV.U32 R63, RZ, RZ, R55 ;  /* 0x000000ffff3f7224 */ /* 0x000fe400078e0037 */
[----:B------:R-:W-:Y:S02]  /*21680*/  IMAD.MOV.U32 R55, RZ, RZ, R25 ;  /* 0x000000ffff377224 */ /* 0x000fe400078e0019 */
[----:B------:R-:W-:Y:S01]  /*21690*/  IMAD.MOV.U32 R25, RZ, RZ, R7 ;  /* 0x000000ffff197224 */ /* 0x000fe200078e0007 */
[----:B------:R-:W-:Y:S02]  /*216a0*/  @!P1 LEA.HI.X R7, R114, R40, R115, 0x2, P4 ;  /* 0x0000002872079211 */ /* 0x000fe400020f1473 */
[----:B------:R-:W3:Y:S04]  /*216b0*/  LDL R114, [R1+0x188] ;  /* 0x0001880001727983 */ /* 0x000ee80000100800 */
[----:B------:R-:W2:Y:S01]  /*216c0*/  LDL R115, [R1+0x184] ;  /* 0x0001840001737983 */ /* 0x000ea20000100800 */
[----:B------:R-:W-:-:S02]  /*216d0*/  IMAD.MOV.U32 R76, RZ, RZ, R70 ;  /* 0x000000ffff4c7224 */ /* 0x000fc400078e0046 */
[----:B------:R-:W-:Y:S02]  /*216e0*/  IMAD.MOV.U32 R74, RZ, RZ, R67 ;  /* 0x000000ffff4a7224 */ /* 0x000fe400078e0043 */
[----:B------:R-:W-:Y:S01]  /*216f0*/  IMAD.MOV.U32 R70, RZ, RZ, R62 ;  /* 0x000000ffff467224 */ /* 0x000fe200078e003e */
[----:B------:R-:W-:Y:S01]  /*21700*/  ISETP.GE.AND P3, PT, R109, UR4, PT ;  /* 0x000000046d007c0c */ /* 0x000fe2000bf66270 */
[----:B------:R-:W-:Y:S02]  /*21710*/  IMAD.MOV.U32 R67, RZ, RZ, R59 ;  /* 0x000000ffff437224 */ /* 0x000fe400078e003b */
[----:B------:R-:W-:Y:S01]  /*21720*/  IMAD.MOV.U32 R62, RZ, RZ, R57 ;  /* 0x000000ffff3e7224 */ /* 0x000fe200078e0039 */
[----:B------:R-:W-:Y:S01]  /*21730*/  ISETP.GE.AND P2, PT, R112, UR4, PT ;  /* 0x0000000470007c0c */ /* 0x000fe2000bf46270 */
[----:B------:R-:W-:Y:S02]  /*21740*/  IMAD.MOV.U32 R59, RZ, RZ, R54 ;  /* 0x000000ffff3b7224 */ /* 0x000fe400078e0036 */
[----:B------:R-:W-:-:S02]  /*21750*/  IMAD.MOV.U32 R57, RZ, RZ, R37 ;  /* 0x000000ffff397224 */ /* 0x000fc400078e0025 */
[----:B------:R-:W-:Y:S01]  /*21760*/  IMAD.MOV.U32 R54, RZ, RZ, R5 ;  /* 0x000000ffff367224 */ /* 0x000fe200078e0005 */
[----:B------:R-:W-:Y:S01]  /*21770*/  @!P0 MOV R5, R28 ;  /* 0x0000001c00058202 */ /* 0x000fe20000000f00 */
[----:B------:R-:W-:Y:S02]  /*21780*/  IMAD.MOV.U32 R37, RZ, RZ, R4 ;  /* 0x000000ffff257224 */ /* 0x000fe400078e0004 */
[----:B------:R-:W-:-:S05]  /*21790*/  @!P0 IMAD.MOV.U32 R4, RZ, RZ, R27 ;  /* 0x000000ffff048224 */ /* 0x000fca00078e001b */
[----:B------:R0:W-:Y:S02]  /*217a0*/  @!P0 ST.E.64 desc[UR42][R2.64], R4 ;  /* 0x0000000402008985 */ /* 0x0001e4000c101b2a */
[----:B0-----:R-:W-:Y:S02]  /*217b0*/  @!P1 IMAD.MOV.U32 R4, RZ, RZ, R81 ;  /* 0x000000ffff049224 */ /* 0x001fe400078e0051 */
[----:B------:R-:W-:Y:S01]  /*217c0*/  @!P1 IMAD.MOV.U32 R5, RZ, RZ, R65 ;  /* 0x000000ffff059224 */ /* 0x000fe200078e0041 */
[----:B------:R-:W-:-:S04]  /*217d0*/  @!P3 LEA R2, P5, R109, R39, 0x2 ;  /* 0x000000276d02b211 */ /* 0x000fc800078a10ff */
[----:B------:R0:W-:Y:S02]  /*217e0*/  @!P1 ST.E.64 desc[UR42][R6.64], R4 ;  /* 0x0000000406009985 */ /* 0x0001e4000c101b2a */
[C---:B0-----:R-:W-:Y:S02]  /*217f0*/  @!P2 LEA R4, P4, R112.reuse, R39, 0x2 ;  /* 0x000000277004a211 */ /* 0x041fe400078810ff */
[----:B---3--:R-:W-:Y:S01]  /*21800*/  @!P3 LEA.HI.X R3, R109, R40, R114, 0x2, P5 ;  /* 0x000000286d03b211 */ /* 0x008fe200028f1472 */
[----:B------:R-:W-:Y:S01]  /*21810*/  IMAD.MOV.U32 R114, RZ, RZ, R76 ;  /* 0x000000ffff727224 */ /* 0x000fe200078e004c */
[----:B------:R-:W-:Y:S01]  /*21820*/  MOV R109, R74 ;  /* 0x0000004a006d7202 */ /* 0x000fe20000000f00 */
[----:B------:R-:W-:Y:S01]  /*21830*/  IMAD.MOV.U32 R76, RZ, RZ, R73 ;  /* 0x000000ffff4c7224 */ /* 0x000fe200078e0049 */
[----:B--2---:R-:W-:Y:S01]  /*21840*/  @!P2 LEA.HI.X R5, R112, R40, R115, 0x2, P4 ;  /* 0x000000287005a211 */ /* 0x004fe200020f1473 */
[----:B------:R-:W-:Y:S01]  /*21850*/  IMAD.MOV.U32 R74, RZ, RZ, R71 ;  /* 0x000000ffff4a7224 */ /* 0x000fe200078e0047 */
[----:B------:R-:W2:Y:S01]  /*21860*/  LDL R112, [R1+0x180] ;  /* 0x0001800001707983 */ /* 0x000ea20000100800 */
[----:B------:R-:W-:Y:S01]  /*21870*/  IMAD.MOV.U32 R73, RZ, RZ, R70 ;  /* 0x000000ffff497224 */ /* 0x000fe200078e0046 */
[----:B------:R-:W-:Y:S01]  /*21880*/  MOV R71, R67 ;  /* 0x0000004300477202 */ /* 0x000fe20000000f00 */
[----:B------:R-:W-:Y:S01]  /*21890*/  IMAD.MOV.U32 R70, RZ, RZ, R66 ;  /* 0x000000ffff467224 */ /* 0x000fe200078e0042 */
[----:B------:R-:W-:Y:S01]  /*218a0*/  ISETP.GE.AND P0, PT, R111, UR4, PT ;  /* 0x000000046f007c0c */ /* 0x000fe2000bf06270 */
[----:B------:R-:W-:Y:S01]  /*218b0*/  IMAD.MOV.U32 R67, RZ, RZ, R59 ;  /* 0x000000ffff437224 */ /* 0x000fe200078e003b */
[----:B------:R-:W-:Y:S01]  /*218c0*/  MOV R59, R57 ;  /* 0x00000039003b7202 */ /* 0x000fe20000000f00 */
[----:B------:R-:W-:Y:S01]  /*218d0*/  IMAD.MOV.U32 R66, RZ, RZ, R58 ;  /* 0x000000ffff427224 */ /* 0x000fe200078e003a */
[----:B------:R0:W-:Y:S01]  /*218e0*/  @!P3 ST.E.64 desc[UR42][R2.64], R42 ;  /* 0x0000002a0200b985 */ /* 0x0001e2000c101b2a */
[----:B------:R-:W-:-:S02]  /*218f0*/  IMAD.MOV.U32 R58, RZ, RZ, R55 ;  /* 0x000000ffff3a7224 */ /* 0x000fc400078e0037 */
[----:B------:R-:W-:Y:S01]  /*21900*/  IMAD.MOV.U32 R57, RZ, RZ, R54 ;  /* 0x000000ffff397224 */ /* 0x000fe200078e0036 */
[----:B-----5:R-:W-:Y:S01]  /*21910*/  MOV R54, R36 ;  /* 0x0000002400367202 */ /* 0x020fe20000000f00 */
[----:B------:R-:W-:Y:S01]  /*21920*/  IMAD.MOV.U32 R55, RZ, RZ, R37 ;  /* 0x000000ffff377224 */ /* 0x000fe200078e0025 */
[----:B------:R-:W3:Y:S04]  /*21930*/  LDL R36, [R1+0xb8] ;  /* 0x0000b80001247983 */ /* 0x000ee80000100800 */
[----:B------:R-:W5:Y:S01]  /*21940*/  LDL R37, [R1+0xbc] ;  /* 0x0000bc0001257983 */ /* 0x000f620000100800 */
[----:B0-----:R-:W-:-:S03]  /*21950*/  @!P0 LEA R2, P5, R111, R39, 0x2 ;  /* 0x000000276f028211 */ /* 0x001fc600078a10ff */
[----:B------:R-:W4:Y:S01]  /*21960*/  LDL R115, [R1+0x17c] ;  /* 0x00017c0001737983 */ /* 0x000f220000100800 */
[----:B--2---:R-:W-:Y:S01]  /*21970*/  @!P0 LEA.HI.X R3, R111, R40, R112, 0x2, P5 ;  /* 0x000000286f038211 */ /* 0x004fe200028f1470 */
[----:B------:R-:W-:Y:S01]  /*21980*/  IMAD.MOV.U32 R111, RZ, RZ, R76 ;  /* 0x000000ffff6f7224 */ /* 0x000fe200078e004c */
[----:B------:R-:W-:Y:S01]  /*21990*/  MOV R112, R74 ;  /* 0x0000004a00707202 */ /* 0x000fe20000000f00 */
[----:B------:R-:W-:Y:S02]  /*219a0*/  IMAD.MOV.U32 R76, RZ, RZ, R73 ;  /* 0x000000ffff4c7224 */ /* 0x000fe400078e0049 */
[----:B------:R-:W-:Y:S01]  /*219b0*/  IMAD.MOV.U32 R74, RZ, RZ, R71 ;  /* 0x000000ffff4a7224 */ /* 0x000fe200078e0047 */
[----:B------:R-:W-:Y:S01]  /*219c0*/  MOV R71, R67 ;  /* 0x0000004300477202 */ /* 0x000fe20000000f00 */
[----:B------:R-:W-:Y:S02]  /*219d0*/  IMAD.MOV.U32 R73, RZ, RZ, R70 ;  /* 0x000000ffff497224 */ /* 0x000fe400078e0046 */
[----:B------:R-:W-:-:S02]  /*219e0*/  IMAD.MOV.U32 R70, RZ, RZ, R66 ;  /* 0x000000ffff467224 */ /* 0x000fc400078e0042 */
[----:B------:R-:W-:Y:S02]  /*219f0*/  IMAD.MOV.U32 R67, RZ, RZ, R59 ;  /* 0x000000ffff437224 */ /* 0x000fe400078e003b */
[----:B------:R-:W-:Y:S01]  /*21a00*/  IMAD.MOV.U32 R66, RZ, RZ, R58 ;  /* 0x000000ffff427224 */ /* 0x000fe200078e003a */
[----:B------:R-:W-:Y:S01]  /*21a10*/  MOV R58, R55 ;  /* 0x00000037003a7202 */ /* 0x000fe20000000f00 */
[----:B---3--:R-:W-:Y:S02]  /*21a20*/  IMAD.MOV.U32 R55, RZ, RZ, R36 ;  /* 0x000000ffff377224 */ /* 0x008fe400078e0024 */
[----:B------:R-:W2:Y:S01]  /*21a30*/  LDL R36, [R1+0xc8] ;  /* 0x0000c80001247983 */ /* 0x000ea20000100800 */
[----:B-----5:R-:W-:-:S03]  /*21a40*/  IMAD.MOV.U32 R59, RZ, RZ, R37 ;  /* 0x000000ffff3b7224 */ /* 0x020fc600078e0025 */
[----:B------:R-:W3:Y:S01]  /*21a50*/  LDL R37, [R1+0x16c] ;  /* 0x00016c0001257983 */ /* 0x000ee20000100800 */
[----:B------:R-:W-:Y:S01]  /*21a60*/  ISETP.GE.AND P1, PT, R110, UR4, PT ;  /* 0x000000046e007c0c */ /* 0x000fe2000bf26270 */
[----:B------:R-:W-:Y:S01]  /*21a70*/  @!P2 IMAD.MOV.U32 R6, RZ, RZ, R84 ;  /* 0x000000ffff06a224 */ /* 0x000fe200078e0054 */
[----:B------:R-:W-:Y:S01]  /*21a80*/  ISETP.GE.AND P3, PT, R106, UR4, PT ;  /* 0x000000046a007c0c */ /* 0x000fe2000bf66270 */
[----:B------:R-:W-:-:S05]  /*21a90*/  @!P2 IMAD.MOV.U32 R7, RZ, RZ, R89 ;  /* 0x000000ffff07a224 */ /* 0x000fca00078e0059 */
[----:B------:R0:W-:Y:S01]  /*21aa0*/  @!P2 ST.E.64 desc[UR42][R4.64], R6 ;  /* 0x000000060400a985 */ /* 0x0001e2000c101b2a */
[----:B------:R-:W-:-:S03]  /*21ab0*/  ISETP.GE.AND P2, PT, R102, UR4, PT ;  /* 0x0000000466007c0c */ /* 0x000fc6000bf46270 */
[----:B------:R1:W-:Y:S01]  /*21ac0*/  @!P0 ST.E.64 desc[UR42][R2.64], R44 ;  /* 0x0000002c02008985 */ /* 0x0003e2000c101b2a */
[CC--:B0-----:R-:W-:Y:S01]  /*21ad0*/  @!P1 LEA R4, P4, R110.reuse, R39.reuse, 0x2 ;  /* 0x000000276e049211 */ /* 0x0c1fe200078810ff */
[----:B------:R-:W-:Y:S01]  /*21ae0*/  @!P1 IMAD.MOV.U32 R6, RZ, RZ, R50 ;  /* 0x000000ffff069224 */ /* 0x000fe200078e0032 */
[----:B------:R-:W-:Y:S02]  /*21af0*/  @!P1 MOV R7, R92 ;  /* 0x0000005c00079202 */ /* 0x000fe40000000f00 */
[----:B----4-:R-:W-:Y:S01]  /*21b00*/  @!P1 LEA.HI.X R5, R110, R40, R115, 0x2, P4 ;  /* 0x000000286e059211 */ /* 0x010fe200020f1473 */
[----:B------:R-:W-:Y:S01]  /*21b10*/  IMAD.MOV.U32 R110, RZ, RZ, R76 ;  /* 0x000000ffff6e7224 */ /* 0x000fe200078e004c */
[C---:B-1----:R-:W-:Y:S02]  /*21b20*/  @!P3 LEA R2, P5, R106.reuse, R39, 0x2 ;  /* 0x000000276a02b211 */ /* 0x042fe400078a10ff */
[----:B------:R-:W-:Y:S01]  /*21b30*/  MOV R115, R74 ;  /* 0x0000004a00737202 */ /* 0x000fe20000000f00 */
[----:B------:R-:W-:Y:S01]  /*21b40*/  IMAD.MOV.U32 R74, RZ, RZ, R71 ;  /* 0x000000ffff4a7224 */ /* 0x000fe200078e0047 */
[----:B------:R-:W-:Y:S01]  /*21b50*/  MOV R71, R67 ;  /* 0x0000004300477202 */ /* 0x000fe20000000f00 */
[----:B------:R-:W-:Y:S01]  /*21b60*/  IMAD.MOV.U32 R76, RZ, RZ, R73 ;  /* 0x000000ffff4c7224 */ /* 0x000fe200078e0049 */
[----:B------:R-:W-:Y:S01]  /*21b70*/  @!P3 LEA.HI.X R3, R106, R40, R115, 0x2, P5 ;  /* 0x000000286a03b211 */ /* 0x000fe200028f1473 */
[----:B------:R-:W-:Y:S01]  /*21b80*/  IMAD.MOV.U32 R73, RZ, RZ, R70 ;  /* 0x000000ffff497224 */ /* 0x000fe200078e0046 */
[----:B------:R0:W-:Y:S01]  /*21b90*/  @!P1 ST.E.64 desc[UR42][R4.64], R6 ;  /* 0x0000000604009985 */ /* 0x0001e2000c101b2a */
[----:B------:R-:W-:-:S02]  /*21ba0*/  IMAD.MOV.U32 R70, RZ, RZ, R66 ;  /* 0x000000ffff467224 */ /* 0x000fc400078e0042 */
[----:B------:R-:W-:Y:S01]  /*21bb0*/  IMAD.MOV.U32 R115, RZ, RZ, R74 ;  /* 0x000000ffff737224 */ /* 0x000fe200078e004a */
[----:B------:R-:W-:Y:S01]  /*21bc0*/  MOV R74, R71 ;  /* 0x00000047004a7202 */ /* 0x000fe20000000f00 */
[----:B------:R-:W-:Y:S02]  /*21bd0*/  IMAD.MOV.U32 R106, RZ, RZ, R76 ;  /* 0x000000ffff6a7224 */ /* 0x000fe400078e004c */
[----:B------:R-:W-:Y:S02]  /*21be0*/  IMAD.MOV.U32 R76, RZ, RZ, R73 ;  /* 0x000000ffff4c7224 */ /* 0x000fe400078e0049 */
[----:B------:R-:W-:Y:S01]  /*21bf0*/  IMAD.MOV.U32 R73, RZ, RZ, R70 ;  /* 0x000000ffff497224 */ /* 0x000fe200078e0046 */
[----:B0-----:R-:W-:-:S04]  /*21c00*/  @!P2 LEA R4, P4, R102, R39, 0x2 ;  /* 0x000000276604a211 */ /* 0x001fc800078810ff */
[----:B------:R-:W-:Y:S02]  /*21c10*/  @!P2 LEA.HI.X R5, R102, R40, R115, 0x2, P4 ;  /* 0x000000286605a211 */ /* 0x000fe400020f1473 */
[----:B------:R-:W-:Y:S01]  /*21c20*/  MOV R115, R74 ;  /* 0x0000004a00737202 */ /* 0x000fe20000000f00 */
[----:B------:R-:W-:Y:S02]  /*21c30*/  IMAD.MOV.U32 R74, RZ, RZ, R73 ;  /* 0x000000ffff4a7224 */ /* 0x000fe400078e0049 */
[----:B--2---:R-:W-:Y:S02]  /*21c40*/  IMAD.MOV.U32 R66, RZ, RZ, R36 ;  /* 0x000000ffff427224 */ /* 0x004fe400078e0024 */
[----:B---3--:R-:W-:Y:S01]  /*21c50*/  IMAD.MOV.U32 R67, RZ, RZ, R37 ;  /* 0x000000ffff437224 */ /* 0x008fe200078e0025 */
[----:B------:R-:W-:Y:S01]  /*21c60*/  MOV R37, R26 ;  /* 0x0000001a00257202 */ /* 0x000fe20000000f00 */
[----:B------:R-:W-:Y:S02]  /*21c70*/  IMAD.MOV.U32 R70, RZ, RZ, R66 ;  /* 0x000000ffff467224 */ /* 0x000fe400078e0042 */
[----:B------:R-:W-:Y:S01]  /*21c80*/  IMAD.MOV.U32 R71, RZ, RZ, R67 ;  /* 0x000000ffff477224 */ /* 0x000fe200078e0043 */
[----:B------:R-:W-:Y:S01]  /*21c90*/  MOV R67, R37 ;  /* 0x0000002500437202 */ /* 0x000fe20000000f00 */
[----:B------:R-:W2:Y:S03]  /*21ca0*/  LDL R66, [R1+0x164] ;  /* 0x0001640001427983 */ /* 0x000ea60000100800 */
[----:B------:R-:W-:Y:S01]  /*21cb0*/  MOV R73, R67 ;  /* 0x0000004300497202 */ /* 0x000fe20000000f00 */
[----:B------:R-:W-:-:S02]  /*21cc0*/  IMAD.MOV.U32 R67, RZ, RZ, R63 ;  /* 0x000000ffff437224 */ /* 0x000fc400078e003f */
[----:B------:R-:W-:Y:S02]  /*21cd0*/  IMAD.MOV.U32 R63, RZ, RZ, R62 ;  /* 0x000000ffff3f7224 */ /* 0x000fe400078e003e */
[----:B------:R-:W3:Y:S01]  /*21ce0*/  LDL R62, [R1+0x144] ;  /* 0x00014400013e7983 */ /* 0x000ee20000100800 */
[----:B------:R-:W-:Y:S02]  /*21cf0*/  ISETP.GE.AND P0, PT, R104, UR4, PT ;  /* 0x0000000468007c0c */ /* 0x000fe4000bf06270 */
[----:B------:R-:W-:Y:S01]  /*21d00*/  ISETP.GE.AND P1, PT, R107, UR4, PT ;  /* 0x000000046b007c0c */ /* 0x000fe2000bf26270 */
[----:B------:R0:W-:Y:S01]  /*21d10*/  @!P3 ST.E.64 desc[UR42][R2.64], R46 ;  /* 0x0000002e0200b985 */ /* 0x0001e2000c101b2a */
[----:B------:R-:W-:Y:S02]  /*21d20*/  IMAD.MOV.U32 R102, RZ, RZ, R76 ;  /* 0x000000ffff667224 */ /* 0x000fe400078e004c */
[----:B------:R-:W-:Y:S02]  /*21d30*/  IMAD.MOV.U32 R76, RZ, RZ, R71 ;  /* 0x000000ffff4c7224 */ /* 0x000fe400078e0047 */
[----:B------:R-:W-:-:S02]  /*21d40*/  IMAD.MOV.U32 R71, RZ, RZ, R70 ;  /* 0x000000ffff477224 */ /* 0x000fc400078e0046 */
[----:B------:R-:W-:-:S03]  /*21d50*/  @!P2 IMAD.MOV.U32 R119, RZ, RZ, R97 ;  /* 0x000000ffff77a224 */ /* 0x000fc600078e0061 */
[----:B0-----:R-:W-:-:S04]  /*21d60*/  @!P0 LEA R2, P5, R104, R39, 0x2 ;  /* 0x0000002768028211 */ /* 0x001fc800078a10ff */
[----:B------:R-:W-:Y:S01]  /*21d70*/  @!P0 LEA.HI.X R3, R104, R40, R115, 0x2, P5 ;  /* 0x0000002868038211 */ /* 0x000fe200028f1473 */
[----:B------:R-:W-:Y:S01]  /*21d80*/  IMAD.MOV.U32 R115, RZ, RZ, R76 ;  /* 0x000000ffff737224 */ /* 0x000fe200078e004c */
[----:B------:R-:W-:Y:S01]  /*21d90*/  MOV R104, R73 ;  /* 0x0000004900687202 */ /* 0x000fe20000000f00 */
[----:B------:R0:W-:Y:S01]  /*21da0*/  @!P2 ST.E.64 desc[UR42][R4.64], R118 ;  /* 0x000000760400a985 */ /* 0x0001e2000c101b2a */
[----:B------:R-:W-:Y:S01]  /*21db0*/  IMAD.MOV.U32 R73, RZ, RZ, R67 ;  /* 0x000000ffff497224 */ /* 0x000fe200078e0043 */
[----:B0-----:R-:W-:-:S04]  /*21dc0*/  @!P1 LEA R4, P4, R107, R39, 0x2 ;  /* 0x000000276b049211 */ /* 0x001fc800078810ff */
[----:B------:R-:W-:Y:S01]  /*21dd0*/  @!P1 LEA.HI.X R5, R107, R40, R115, 0x2, P4 ;  /* 0x000000286b059211 */ /* 0x000fe200020f1473 */
[----:B--2---:R-:W-:Y:S01]  /*21de0*/  IMAD.MOV.U32 R70, RZ, RZ, R66 ;  /* 0x000000ffff467224 */ /* 0x004fe200078e0042 */
[----:B------:R-:W-:-:S03]  /*21df0*/  MOV R66, R13 ;  /* 0x0000000d00427202 */ /* 0x000fc60000000f00 */
[----:B------:R-:W-:Y:S01]  /*21e00*/  IMAD.MOV.U32 R76, RZ, RZ, R70 ;  /* 0x000000ffff4c7224 */ /* 0x000fe200078e0046 */
[----:B---3--:R-:W-:Y:S02]  /*21e10*/  MOV R70, R62 ;  /* 0x0000003e00467202 */ /* 0x008fe40000000f00 */
[----:B------:R-:W2:Y:S01]  /*21e20*/  LDL R62, [R1+0x158] ;  /* 0x00015800013e7983 */ /* 0x000ea20000100800 */
[----:B------:R-:W-:Y:S02]  /*21e30*/  IMAD.MOV.U32 R67, RZ, RZ, R66 ;  /* 0x000000ffff437224 */ /* 0x000fe400078e0042 */
[----:B------:R-:W-:Y:S02]  /*21e40*/  IMAD.MOV.U32 R66, RZ, RZ, R21 ;  /* 0x000000ffff427224 */ /* 0x000fe400078e0015 */
[----:B------:R-:W-:Y:S01]  /*21e50*/  IMAD.MOV.U32 R107, RZ, RZ, R76 ;  /* 0x000000ffff6b7224 */ /* 0x000fe200078e004c */
[----:B------:R-:W-:Y:S01]  /*21e60*/  ISETP.GE.AND P3, PT, R114, UR4, PT ;  /* 0x0000000472007c0c */ /* 0x000fe2000bf66270 */
[----:B------:R-:W-:Y:S01]  /*21e70*/  IMAD.MOV.U32 R76, RZ, RZ, R66 ;  /* 0x000000ffff4c7224 */ /* 0x000fe200078e0042 */
[----:B------:R0:W-:Y:S01]  /*21e80*/  @!P0 ST.E.64 desc[UR42][R2.64], R48 ;  /* 0x0000003002008985 */ /* 0x0001e2000c101b2a */
[----:B------:R-:W-:-:S02]  /*21e90*/  IMAD.MOV.U32 R66, RZ, RZ, R58 ;  /* 0x000000ffff427224 */ /* 0x000fc400078e003a */
[----:B------:R-:W-:Y:S02]  /*21ea0*/  IMAD.MOV.U32 R58, RZ, RZ, R41 ;  /* 0x000000ffff3a7224 */ /* 0x000fe400078e0029 */
[----:B------:R-:W-:Y:S01]  /*21eb0*/  IMAD.MOV.U32 R26, RZ, RZ, R20 ;  /* 0x000000ffff1a7224 */ /* 0x000fe200078e0014 */
[----:B------:R-:W3:Y:S01]  /*21ec0*/  LDL R41, [R1+0x148] ;  /* 0x0001480001297983 */ /* 0x000ee20000100800 */
[----:B------:R-:W-:Y:S01]  /*21ed0*/  IMAD.MOV.U32 R115, RZ, RZ, R104 ;  /* 0x000000ffff737224 */ /* 0x000fe200078e0068 */
[----:B------:R-:W-:Y:S02]  /*21ee0*/  MOV R104, R73 ;  /* 0x0000004900687202 */ /* 0x000fe40000000f00 */
[----:B------:R-:W4:Y:S01]  /*21ef0*/  LDL R20, [R1+0x138] ;  /* 0x0001380001147983 */ /* 0x000f220000100800 */
[C---:B0-----:R-:W-:Y:S02]  /*21f00*/  @!P3 LEA R2, P5, R114.reuse, R39, 0x2 ;  /* 0x000000277202b211 */ /* 0x041fe400078a10ff */
[----:B------:R-:W-:Y:S01]  /*21f10*/  ISETP.GE.AND P2, PT, R109, UR4, PT ;  /* 0x000000046d007c0c */ /* 0x000fe2000bf46270 */
[----:B------:R-:W-:Y:S01]  /*21f20*/  @!P1 IMAD.MOV.U32 R6, RZ, RZ, R100 ;  /* 0x000000ffff069224 */ /* 0x000fe200078e0064 */
[----:B------:R-:W-:Y:S01]  /*21f30*/  @!P3 LEA.HI.X R3, R114, R40, R115, 0x2, P5 ;  /* 0x000000287203b211 */ /* 0x000fe200028f1473 */
[----:B------:R-:W-:Y:S01]  /*21f40*/  IMAD.MOV.U32 R114, RZ, RZ, R107 ;  /* 0x000000ffff727224 */ /* 0x000fe200078e006b */
[----:B------:R-:W-:Y:S01]  /*21f50*/  @!P1 MOV R7, R105 ;  /* 0x0000006900079202 */ /* 0x000fe20000000f00 */
[----:B------:R-:W-:Y:S01]  /*21f60*/  IMAD.MOV.U32 R107, RZ, RZ, R104 ;  /* 0x000000ffff6b7224 */ /* 0x000fe200078e0068 */
[----:B------:R-:W5:Y:S01]  /*21f70*/  LDL R21, [R1+0xa0] ;  /* 0x0000a00001157983 */ /* 0x000f620000100800 */
[----:B------:R-:W-:-:S02]  /*21f80*/  IMAD.MOV.U32 R104, RZ, RZ, R76 ;  /* 0x000000ffff687224 */ /* 0x000fc400078e004c */
[----:B--2---:R-:W-:Y:S01]  /*21f90*/  IMAD.MOV.U32 R73, RZ, RZ, R62 ;  /* 0x000000ffff497224 */ /* 0x004fe200078e003e */
[----:B------:R-:W-:Y:S01]  /*21fa0*/  MOV R62, R57 ;  /* 0x00000039003e7202 */ /* 0x000fe20000000f00 */
[----:B------:R-:W-:Y:S01]  /*21fb0*/  IMAD.MOV.U32 R57, RZ, RZ, R25 ;  /* 0x000000ffff397224 */ /* 0x000fe200078e0019 */
[----:B------:R-:W-:Y:S01]  /*21fc0*/  ISETP.GE.AND P0, PT, R111, UR4, PT ;  /* 0x000000046f007c0c */ /* 0x000fe2000bf06270 */
[----:B------:R0:W-:Y:S01]  /*21fd0*/  @!P1 ST.E.64 desc[UR42][R4.64], R6 ;  /* 0x0000000604009985 */ /* 0x0001e2000c101b2a */
[----:B------:R-:W-:Y:S01]  /*21fe0*/  MOV R76, R73 ;  /* 0x00000049004c7202 */ /* 0x000fe20000000f00 */
[----:B------:R-:W-:Y:S02]  /*21ff0*/  IMAD.MOV.U32 R73, RZ, RZ, R66 ;  /* 0x000000ffff497224 */ /* 0x000fe400078e0042 */
[----:B------:R-:W-:Y:S01]  /*22000*/  IMAD.MOV.U32 R66, RZ, RZ, R62 ;  /* 0x000000ffff427224 */ /* 0x000fe200078e003e */
[----:B------:R-:W2:Y:S01]  /*22010*/  LDL R25, [R1+0xa8] ;  /* 0x0000a80001197983 */ /* 0x000ea20000100800 */
[----:B------:R-:W-:Y:S01]  /*22020*/  IMAD.MOV.U32 R62, RZ, RZ, R58 ;  /* 0x000000ffff3e7224 */ /* 0x000fe200078e003a */
[----:B------:R-:W-:Y:S01]  /*22030*/  MOV R58, R57 ;  /* 0x00000039003a7202 */ /* 0x000fe20000000f00 */
[----:B---3--:R-:W-:-:S02]  /*22040*/  IMAD.MOV.U32 R57, RZ, RZ, R41 ;  /* 0x000000ffff397224 */ /* 0x008fc400078e0029 */
[----:B------:R-:W3:Y:S01]  /*22050*/  LDL R41, [R1+0x13c] ;  /* 0x00013c0001297983 */ /* 0x000ee20000100800 */
[C---:B0-----:R-:W-:Y:S01]  /*22060*/  @!P2 LEA R6, P4, R109.reuse, R39, 0x2 ;  /* 0x000000276d06a211 */ /* 0x041fe200078810ff */
[----:B------:R-:W-:Y:S02]  /*22070*/  @!P3 IMAD.MOV.U32 R4, RZ, RZ, R51 ;  /* 0x000000ffff04b224 */ /* 0x000fe400078e0033 */
[----:B------:R-:W-:Y:S01]  /*22080*/  @!P3 IMAD.MOV.U32 R5, RZ, RZ, R52 ;  /* 0x000000ffff05b224 */ /* 0x000fe200078e0034 */
[----:B------:R-:W-:Y:S01]  /*22090*/  @!P2 LEA.HI.X R7, R109, R40, R114, 0x2, P4 ;  /* 0x000000286d07a211 */ /* 0x000fe200020f1472 */
[----:B------:R-:W-:Y:S01]  /*220a0*/  IMAD.MOV.U32 R13, RZ, RZ, R12 ;  /* 0x000000ffff0d7224 */ /* 0x000fe200078e000c */
[----:B------:R-:W-:Y:S01]  /*220b0*/  MOV R114, R107 ;  /* 0x0000006b00727202 */ /* 0x000fe20000000f00 */
[----:B------:R-:W-:Y:S01]  /*220c0*/  IMAD.MOV.U32 R107, RZ, RZ, R104 ;  /* 0x000000ffff6b7224 */ /* 0x000fe200078e0068 */
[----:B------:R-:W5:Y:S01]  /*220d0*/  LDL R12, [R1+0x134] ;  /* 0x00013400010c7983 */ /* 0x000f620000100800 */
[----:B------:R-:W-:-:S02]  /*220e0*/  IMAD.MOV.U32 R104, RZ, RZ, R76 ;  /* 0x000000ffff687224 */ /* 0x000fc400078e004c */
[----:B------:R-:W-:Y:S01]  /*220f0*/  IMAD.MOV.U32 R76, RZ, RZ, R73 ;  /* 0x000000ffff4c7224 */ /* 0x000fe200078e0049 */
[----:B------:R0:W-:Y:S01]  /*22100*/  @!P3 ST.E.64 desc[UR42][R2.64], R4 ;  /* 0x000000040200b985 */ /* 0x0001e2000c101b2a */
[----:B------:R-:W-:Y:S01]  /*22110*/  MOV R73, R66 ;  /* 0x0000004200497202 */ /* 0x000fe20000000f00 */
[----:B----4-:R-:W-:Y:S02]  /*22120*/  IMAD.MOV.U32 R37, RZ, RZ, R20 ;  /* 0x000000ffff257224 */ /* 0x010fe400078e0014 */
[----:B------:R-:W-:Y:S02]  /*22130*/  IMAD.MOV.U32 R66, RZ, RZ, R62 ;  /* 0x000000ffff427224 */ /* 0x000fe400078e003e */
[----:B------:R-:W-:Y:S02]  /*22140*/  IMAD.MOV.U32 R62, RZ, RZ, R58 ;  /* 0x000000ffff3e7224 */ /* 0x000fe400078e003a */
[----:B------:R-:W-:Y:S01]  /*22150*/  IMAD.MOV.U32 R58, RZ, RZ, R57 ;  /* 0x000000ffff3a7224 */ /* 0x000fe200078e0039 */
[----:B0-----:R-:W-:-:S04]  /*22160*/  @!P0 LEA R2, P5, R111, R39, 0x2 ;  /* 0x000000276f028211 */ /* 0x001fc800078a10ff */
[----:B------:R-:W-:Y:S02]  /*22170*/  @!P0 LEA.HI.X R3, R111, R40, R114, 0x2, P5 ;  /* 0x000000286f038211 */ /* 0x000fe400028f1472 */
[----:B------:R-:W-:Y:S01]  /*22180*/  MOV R114, R107 ;  /* 0x0000006b00727202 */ /* 0x000fe20000000f00 */
[----:B------:R-:W-:Y:S02]  /*22190*/  IMAD.MOV.U32 R107, RZ, RZ, R76 ;  /* 0x000000ffff6b7224 */ /* 0x000fe400078e004c */
[----:B------:R-:W-:Y:S02]  /*221a0*/  IMAD.MOV.U32 R76, RZ, RZ, R73 ;  /* 0x000000ffff4c7224 */ /* 0x000fe400078e0049 */
[----:B------:R-:W-:Y:S02]  /*221b0*/  IMAD.MOV.U32 R73, RZ, RZ, R58 ;  /* 0x000000ffff497224 */ /* 0x000fe400078e003a */
[----:B------:R-:W-:Y:S02]  /*221c0*/  IMAD.MOV.U32 R20, RZ, RZ, R11 ;  /* 0x000000ffff147224 */ /* 0x000fe400078e000b */
[----:B------:R-:W4:Y:S01]  /*221d0*/  LDL R11, [R1+0x124] ;  /* 0x00012400010b7983 */ /* 0x000f220000100800 */
[----:B------:R-:W-:-:S03]  /*221e0*/  IMAD.MOV.U32 R36, RZ, RZ, R14 ;  /* 0x000000ffff247224 */ /* 0x000fc600078e000e */
[----:B------:R-:W4:Y:S01]  /*221f0*/  LDL R14, [R1+0x118] ;  /* 0x00011800010e7983 */ /* 0x000f220000100800 */
[----:B------:R-:W-:Y:S02]  /*22200*/  ISETP.GE.AND P1, PT, R112, UR4, PT ;  /* 0x0000000470007c0c */ /* 0x000fe4000bf26270 */
[----:B------:R-:W-:Y:S01]  /*22210*/  ISETP.GE.AND P3, PT, R110, UR4, PT ;  /* 0x000000046e007c0c */ /* 0x000fe2000bf66270 */
[----:B------:R-:W-:Y:S02]  /*22220*/  @!P2 IMAD.MOV.U32 R109, RZ, RZ, R113 ;  /* 0x000000ffff6da224 */ /* 0x000fe400078e0071 */
[----:B------:R-:W-:Y:S01]  /*22230*/  IMAD.MOV.U32 R111, RZ, RZ, R104 ;  /* 0x000000ffff6f7224 */ /* 0x000fe200078e0068 */
[----:B------:R-:W-:Y:S02]  /*22240*/  MOV R104, R62 ;  /* 0x0000003e00687202 */ /* 0x000fe40000000f00 */
[----:B------:R0:W-:Y:S01]  /*22250*/  @!P2 ST.E.64 desc[UR42][R6.64], R108 ;  /* 0x0000006c0600a985 */ /* 0x0001e2000c101b2a */
[----:B------:R-:W-:-:S04]  /*22260*/  ISETP.GE.AND P2, PT, R106, UR4, PT ;  /* 0x000000046a007c0c */ /* 0x000fc8000bf46270 */
[----:B------:R-:W-:Y:S02]  /*22270*/  @!P1 LEA R4, P4, R112, R39, 0x2 ;  /* 0x0000002770049211 */ /* 0x000fe400078810ff */
[----:B---3--:R-:W-:Y:S01]  /*22280*/  MOV R57, R41 ;  /* 0x0000002900397202 */ /* 0x008fe20000000f00 */
[----:B------:R-:W-:Y:S02]  /*22290*/  IMAD.MOV.U32 R41, RZ, RZ, R37 ;  /* 0x000000ffff297224 */ /* 0x000fe400078e0025 */
[----:B------:R-:W-:Y:S02]  /*222a0*/  IMAD.MOV.U32 R37, RZ, RZ, R26 ;  /* 0x000000ffff257224 */ /* 0x000fe400078e001a */
[----:B------:R-:W-:Y:S01]  /*222b0*/  IMAD.MOV.U32 R58, RZ, RZ, R41 ;  /* 0x000000ffff3a7224 */ /* 0x000fe200078e0029 */
[----:B------:R-:W3:Y:S02]  /*222c0*/  LDL R26, [R1+0x128] ;  /* 0x00012800011a7983 */ /* 0x000ee40000100800 */
[----:B------:R-:W-:Y:S01]  /*222d0*/  MOV R41, R37 ;  /* 0x0000002500297202 */ /* 0x000fe20000000f00 */
[----:B------:R-:W-:-:S02]  /*222e0*/  IMAD.MOV.U32 R37, RZ, RZ, R15 ;  /* 0x000000ffff257224 */ /* 0x000fc400078e000f */
[----:B------:R-:W4:Y:S01]  /*222f0*/  LDL R15, [R1+0x9c] ;  /* 0x00009c00010f7983 */ /* 0x000f220000100800 */
[----:B------:R-:W-:Y:S02]  /*22300*/  IMAD.MOV.U32 R62, RZ, RZ, R57 ;  /* 0x000000ffff3e7224 */ /* 0x000fe400078e0039 */
[----:B------:R-:W-:Y:S02]  /*22310*/  @!P0 IMAD.MOV.U32 R57, RZ, RZ, R56 ;  /* 0x000000ffff398224 */ /* 0x000fe400078e0038 */
[----:B------:R-:W-:Y:S01]  /*22320*/  @!P0 IMAD.MOV.U32 R56, RZ, RZ, R53 ;  /* 0x000000ffff388224 */ /* 0x000fe200078e0035 */
[----:B------:R-:W-:-:S04]  /*22330*/  @!P1 LEA.HI.X R5, R112, R40, R114, 0x2, P4 ;  /* 0x0000002870059211 */ /* 0x000fc800020f1472 */
[----:B------:R1:W-:Y:S01]  /*22340*/  @!P0 ST.E.64 desc[UR42][R2.64], R56 ;  /* 0x0000003802008985 */ /* 0x0003e2000c101b2a */
[----:B------:R-:W-:Y:S01]  /*22350*/  ISETP.GE.AND P0, PT, R102, UR4, PT ;  /* 0x0000000466007c0c */ /* 0x000fe2000bf06270 */
[----:B0-----:R-:W-:Y:S01]  /*22360*/  @!P1 IMAD.MOV.U32 R7, RZ, RZ, R78 ;  /* 0x000000ffff079224 */ /* 0x001fe200078e004e */
[----:B------:R-:W-:Y:S02]  /*22370*/  @!P1 MOV R6, R75 ;  /* 0x0000004b00069202 */ /* 0x000fe40000000f00 */
[----:B-1----:R-:W-:-:S03]  /*22380*/  @!P3 LEA R2, P5, R110, R39, 0x2 ;  /* 0x000000276e02b211 */ /* 0x002fc600078a10ff */
[----:B------:R0:W-:Y:S01]  /*22390*/  @!P1 ST.E.64 desc[UR42][R4.64], R6 ;  /* 0x0000000604009985 */ /* 0x0001e2000c101b2a */
[----:B------:R-:W-:Y:S02]  /*223a0*/  @!P3 LEA.HI.X R3, R110, R40, R111, 0x2, P5 ;  /* 0x000000286e03b211 */ /* 0x000fe400028f146f */
[----:B------:R-:W-:-:S03]  /*223b0*/  ISETP.GE.AND P1, PT, R74, UR4, PT ;  /* 0x000000044a007c0c */ /* 0x000fc6000bf26270 */
[----:B------:R1:W-:Y:S01]  /*223c0*/  @!P3 ST.E.64 desc[UR42][R2.64], R60 ;  /* 0x0000003c0200b985 */ /* 0x0003e2000c101b2a */
[----:B------:R-:W-:Y:S02]  /*223d0*/  ISETP.GE.AND P3, PT, R71, UR4, PT ;  /* 0x0000000447007c0c */ /* 0x000fe4000bf66270 */
[CC--:B0-----:R-:W-:Y:S01]  /*223e0*/  @!P2 LEA R4, P4, R106.reuse, R39.reuse, 0x2 ;  /* 0x000000276a04a211 */ /* 0x0c1fe200078810ff */
[----:B------:R-:W-:Y:S02]  /*223f0*/  @!P2 IMAD.MOV.U32 R6, RZ, RZ, R121 ;  /* 0x000000ffff06a224 */ /* 0x000fe400078e0079 */
[----:B------:R-:W-:Y:S01]  /*22400*/  @!P2 IMAD.MOV.U32 R7, RZ, RZ, R79 ;  /* 0x000000ffff07a224 */ /* 0x000fe200078e004f */
[----:B------:R-:W-:Y:S02]  /*22410*/  @!P2 LEA.HI.X R5, R106, R40, R107, 0x2, P4 ;  /* 0x000000286a05a211 */ /* 0x000fe400020f146b */
[----:B-1----:R-:W-:-:S03]  /*22420*/  @!P0 LEA R2, P5, R102, R39, 0x2 ;  /* 0x0000002766028211 */ /* 0x002fc600078a10ff */
[----:B------:R0:W-:Y:S01]  /*22430*/  @!P2 ST.E.64 desc[UR42][R4.64], R6 ;  /* 0x000000060400a985 */ /* 0x0001e2000c101b2a */
[----:B------:R-:W-:Y:S02]  /*22440*/  @!P0 MOV R65, R68 ;  /* 0x0000004400418202 */ /* 0x000fe40000000f00 */
[----:B------:R-:W-:Y:S02]  /*22450*/  @!P0 LEA.HI.X R3, R102, R40, R104, 0x2, P5 ;  /* 0x0000002866038211 */ /* 0x000fe400028f1468 */
[----:B------:R-:W-:-:S03]  /*22460*/  ISETP.GE.AND P2, PT, R67, UR4, PT ;  /* 0x0000000443007c0c */ /* 0x000fc6000bf46270 */
[----:B------:R1:W-:Y:S01]  /*22470*/  @!P0 ST.E.64 desc[UR42][R2.64], R64 ;  /* 0x0000004002008985 */ /* 0x0003e2000c101b2a */
[----:B------:R-:W-:Y:S01]  /*22480*/  ISETP.GE.AND P0, PT, R63, UR4, PT ;  /* 0x000000043f007c0c */ /* 0x000fe2000bf06270 */
[----:B------:R-:W-:Y:S01]  /*22490*/  @!P1 IMAD.MOV.U32 R127, RZ, RZ, R82 ;  /* 0x000000ffff7f9224 */ /* 0x000fe200078e0052 */
[----:B0-----:R-:W-:-:S04]  /*224a0*/  @!P1 LEA R4, P4, R74, R39, 0x2 ;  /* 0x000000274a049211 */ /* 0x001fc800078810ff */
[----:B------:R-:W-:Y:S02]  /*224b0*/  @!P1 LEA.HI.X R5, R74, R40, R76, 0x2, P4 ;  /* 0x000000284a059211 */ /* 0x000fe400020f144c */
[----:B-1----:R-:W-:-:S03]  /*224c0*/  @!P3 LEA R2, P5, R71, R39, 0x2 ;  /* 0x000000274702b211 */ /* 0x002fc600078a10ff */
[----:B------:R0:W-:Y:S01]  /*224d0*/  @!P1 ST.E.64 desc[UR42][R4.64], R126 ;  /* 0x0000007e04009985 */ /* 0x0001e2000c101b2a */
[----:B------:R-:W-:Y:S01]  /*224e0*/  @!P3 LEA.HI.X R3, R71, R40, R73, 0x2, P5 ;  /* 0x000000284703b211 */ /* 0x000fe200028f1449 */
[----:B------:R-:W-:Y:S02]  /*224f0*/  @!P3 IMAD.MOV.U32 R73, RZ, RZ, R72 ;  /* 0x000000ffff49b224 */ /* 0x000fe400078e0048 */
[----:B------:R-:W-:Y:S01]  /*22500*/  @!P3 IMAD.MOV.U32 R72, RZ, RZ, R69 ;  /* 0x000000ffff48b224 */ /* 0x000fe200078e0045 */
[----:B------:R-:W-:Y:S01]  /*22510*/  ISETP.GE.AND P1, PT, R59, UR4, PT ;  /* 0x000000043b007c0c */ /* 0x000fe2000bf26270 */
[----:B------:R-:W-:Y:S01]  /*22520*/  @!P2 IMAD.MOV.U32 R7, RZ, RZ, R87 ;  /* 0x000000ffff07a224 */ /* 0x000fe200078e0057 */
[----:B------:R-:W-:Y:S02]  /*22530*/  @!P2 MOV R6, R83 ;  /* 0x000000530006a202 */ /* 0x000fe40000000f00 */
[----:B------:R1:W-:Y:S01]  /*22540*/  @!P3 ST.E.64 desc[UR42][R2.64], R72 ;  /* 0x000000480200b985 */ /* 0x0003e2000c101b2a */
[----:B0-----:R-:W-:-:S02]  /*22550*/  @!P2 LEA R4, P4, R67, R39, 0x2 ;  /* 0x000000274304a211 */ /* 0x001fc400078810ff */
[----:B------:R-:W-:Y:S02]  /*22560*/  ISETP.GE.AND P3, PT, R55, UR4, PT ;  /* 0x0000000437007c0c */ /* 0x000fe4000bf66270 */
[-C--:B------:R-:W-:Y:S01]  /*22570*/  @!P2 LEA.HI.X R5, R67, R40.reuse, R70, 0x2, P4 ;  /* 0x000000284305a211 */ /* 0x080fe200020f1446 */
[----:B------:R-:W-:Y:S02]  /*22580*/  @!P0 IMAD.MOV.U32 R81, RZ, RZ, R80 ;  /* 0x000000ffff518224 */ /* 0x000fe400078e0050 */
[----:B------:R-:W-:Y:S01]  /*22590*/  @!P0 IMAD.MOV.U32 R80, RZ, RZ, R77 ;  /* 0x000000ffff508224 */ /* 0x000fe200078e004d */
[----:B-1----:R-:W-:Y:S01]  /*225a0*/  @!P0 LEA R2, P5, R63, R39, 0x2 ;  /* 0x000000273f028211 */ /* 0x002fe200078a10ff */
[----:B------:R0:W-:Y:S01]  /*225b0*/  @!P2 ST.E.64 desc[UR42][R4.64], R6 ;  /* 0x000000060400a985 */ /* 0x0001e2000c101b2a */
[----:B------:R-:W-:Y:S02]  /*225c0*/  ISETP.GE.AND P2, PT, R9, UR4, PT ;  /* 0x0000000409007c0c */ /* 0x000fe4000bf46270 */
[----:B------:R-:W-:-:S05]  /*225d0*/  @!P0 LEA.HI.X R3, R63, R40, R66, 0x2, P5 ;  /* 0x000000283f038211 */ /* 0x000fca00028f1442 */
[----:B------:R1:W-:Y:S01]  /*225e0*/  @!P0 ST.E.64 desc[UR42][R2.64], R80 ;  /* 0x0000005002008985 */ /* 0x0003e2000c101b2a */
[----:B------:R-:W-:Y:S02]  /*225f0*/  ISETP.GE.AND P0, PT, R41, UR4, PT ;  /* 0x0000000429007c0c */ /* 0x000fe4000bf06270 */
[CC--:B0-----:R-:W-:Y:S02]  /*22600*/  @!P1 LEA R4, P4, R59.reuse, R39.reuse, 0x2 ;  /* 0x000000273b049211 */ /* 0x0c1fe400078810ff */
[----:B------:R-:W-:Y:S02]  /*22610*/  @!P1 MOV R133, R90 ;  /* 0x0000005a00859202 */ /* 0x000fe40000000f00 */
[-C--:B------:R-:W-:Y:S01]  /*22620*/  @!P1 LEA.HI.X R5, R59, R40.reuse, R62, 0x2, P4 ;  /* 0x000000283b059211 */ /* 0x080fe200020f143e */
[----:B------:R-:W-:Y:S01]  /*22630*/  @!P3 IMAD.MOV.U32 R87, RZ, RZ, R86 ;  /* 0x000000ffff57b224 */ /* 0x000fe200078e0056 */
[C---:B-1----:R-:W-:Y:S01]  /*22640*/  @!P3 LEA R2, P5, R55.reuse, R39, 0x2 ;  /* 0x000000273702b211 */ /* 0x042fe200078a10ff */
[----:B------:R-:W-:Y:S01]  /*22650*/  @!P3 IMAD.MOV.U32 R86, RZ, RZ, R85 ;  /* 0x000000ffff56b224 */ /* 0x000fe200078e0055 */
[----:B------:R-:W-:Y:S01]  /*22660*/  ISETP.GE.AND P4, PT, R36, UR4, PT ;  /* 0x0000000424007c0c */ /* 0x000fe2000bf86270 */
[----:B------:R0:W-:Y:S01]  /*22670*/  @!P1 ST.E.64 desc[UR42][R4.64], R132 ;  /* 0x0000008404009985 */ /* 0x0001e2000c101b2a */
[----:B------:R-:W-:Y:S01]  /*22680*/  @!P3 LEA.HI.X R3, R55, R40, R58, 0x2, P5 ;  /* 0x000000283703b211 */ /* 0x000fe200028f143a */
[----:B------:R-:W-:Y:S01]  /*22690*/  @!P2 IMAD.MOV.U32 R7, RZ, RZ, R95 ;  /* 0x000000ffff07a224 */ /* 0x000fe200078e005f */
[----:B------:R-:W-:-:S03]  /*226a0*/  @!P2 MOV R6, R91 ;  /* 0x0000005b0006a202 */ /* 0x000fc60000000f00 */
[----:B------:R1:W-:Y:S01]  /*226b0*/  @!P3 ST.E.64 desc[UR42][R2.64], R86 ;  /* 0x000000560200b985 */ /* 0x0003e2000c101b2a */
[----:B0-----:R-:W-:-:S04]  /*226c0*/  @!P2 LEA R4, P1, R9, R39, 0x2 ;  /* 0x000000270904a211 */ /* 0x001fc800078210ff */
[-C--:B-----5:R-:W-:Y:S02]  /*226d0*/  @!P2 LEA.HI.X R5, R9, R40.reuse, R12, 0x2, P1 ;  /* 0x000000280905a211 */ /* 0x0a0fe400008f140c */
[-C--:B-1----:R-:W-:Y:S02]  /*226e0*/  @!P0 LEA R2, P5, R41, R39.reuse, 0x2 ;  /* 0x0000002729028211 */ /* 0x082fe400078a10ff */
[----:B--2---:R-:W-:Y:S01]  /*226f0*/  ISETP.GE.AND P1, PT, R25, UR4, PT ;  /* 0x0000000419007c0c */ /* 0x004fe2000bf26270 */
[----:B------:R-:W-:Y:S01]  /*22700*/  @!P0 IMAD.MOV.U32 R89, RZ, RZ, R93 ;  /* 0x000000ffff598224 */ /* 0x000fe200078e005d */
[-C--:B------:R-:W-:Y:S01]  /*22710*/  @!P0 LEA.HI.X R3, R41, R40.reuse, R54, 0x2, P5 ;  /* 0x0000002829038211 */ /* 0x080fe200028f1436 */
[----:B------:R-:W-:Y:S01]  /*22720*/  IMAD.MOV.U32 R12, RZ, RZ, R8 ;  /* 0x000000ffff0c7224 */ /* 0x000fe200078e0008 */
[----:B------:R0:W-:Y:S01]  /*22730*/  @!P2 ST.E.64 desc[UR42][R4.64], R6 ;  /* 0x000000060400a985 */ /* 0x0001e2000c101b2a */
[----:B------:R-:W-:Y:S02]  /*22740*/  @!P4 LEA R8, P3, R36, R39, 0x2 ;  /* 0x000000272408c211 */ /* 0x000fe400078610ff */
[----:B------:R-:W-:Y:S01]  /*22750*/  ISETP.GE.AND P2, PT, R10, UR4, PT ;  /* 0x000000040a007c0c */ /* 0x000fe2000bf46270 */
[----:B------:R1:W-:Y:S01]  /*22760*/  @!P0 ST.E.64 desc[UR42][R2.64], R88 ;  /* 0x0000005802008985 */ /* 0x0003e2000c101b2a */
[----:B------:R-:W-:-:S02]  /*22770*/  @!P4 LEA.HI.X R9, R36, R40, R37, 0x2, P3 ;  /* 0x000000282409c211 */ /* 0x000fc400018f1425 */
[----:B------:R-:W-:Y:S02]  /*22780*/  ISETP.GE.AND P3, PT, R21, UR4, PT ;  /* 0x0000000415007c0c */ /* 0x000fe4000bf66270 */
[----:B0-----:R-:W-:Y:S01]  /*22790*/  @!P1 LEA R4, P0, R25, R39, 0x2 ;  /* 0x0000002719049211 */ /* 0x001fe200078010ff */
[----:B-1----:R-:W-:Y:S01]  /*227a0*/  @!P4 IMAD.MOV.U32 R2, RZ, RZ, R99 ;  /* 0x000000ffff02c224 */ /* 0x002fe200078e0063 */
[----:B------:R-:W-:-:S05]  /*227b0*/  @!P4 MOV R3, R103 ;  /* 0x000000670003c202 */ /* 0x000fca0000000f00 */
[----:B------:R0:W-:Y:S01]  /*227c0*/  @!P4 ST.E.64 desc[UR42][R8.64], R2 ;  /* 0x000000020800c985 */ /* 0x0001e2000c101b2a */
[----:B------:R-:W-:Y:S01]  /*227d0*/  ISETP.GE.AND P4, PT, R13, UR4, PT ;  /* 0x000000040d007c0c */ /* 0x000fe2000bf86270 */
[----:B------:R-:W-:Y:S02]  /*227e0*/  @!P1 IMAD.MOV.U32 R95, RZ, RZ, R96 ;  /* 0x000000ffff5f9224 */ /* 0x000fe400078e0060 */
[----:B------:R-:W-:Y:S02]  /*227f0*/  @!P2 IMAD.MOV.U32 R123, RZ, RZ, R134 ;  /* 0x000000ffff7ba224 */ /* 0x000fe400078e0086 */
[----:B------:R-:W-:Y:S01]  /*22800*/  @!P3 IMAD.MOV.U32 R99, RZ, RZ, R101 ;  /* 0x000000ffff63b224 */ /* 0x000fe200078e0065 */
[----:B---3--:R-:W-:Y:S02]  /*22810*/  @!P1 LEA.HI.X R5, R25, R40, R26, 0x2, P0 ;  /* 0x0000002819059211 */ /* 0x008fe400000f141a */
[----:B----4-:R-:W-:Y:S02]  /*22820*/  ISETP.GE.AND P5, PT, R15, UR4, PT ;  /* 0x000000040f007c0c */ /* 0x010fe4000bfa6270 */
[----:B0-----:R-:W-:-:S04]  /*22830*/  @!P2 LEA R2, P0, R10, R39, 0x2 ;  /* 0x000000270a02a211 */ /* 0x001fc800078010ff */
[----:B------:R-:W-:Y:S01]  /*22840*/  @!P2 LEA.HI.X R3, R10, R40, R11, 0x2, P0 ;  /* 0x000000280a03a211 */ /* 0x000fe200000f140b */
[----:B------:R0:W-:Y:S01]  /*22850*/  @!P1 ST.E.64 desc[UR42][R4.64], R94 ;  /* 0x0000005e04009985 */ /* 0x0001e2000c101b2a */
[----:B------:R-:W-:-:S03]  /*22860*/  @!P3 LEA R6, P0, R21, R39, 0x2 ;  /* 0x000000271506b211 */ /* 0x000fc600078010ff */
[----:B------:R0:W-:Y:S01]  /*22870*/  @!P2 ST.E.64 desc[UR42][R2.64], R122 ;  /* 0x0000007a0200a985 */ /* 0x0001e2000c101b2a */
[-C--:B------:R-:W-:Y:S02]  /*22880*/  @!P4 LEA R8, P2, R13, R39.reuse, 0x2 ;  /* 0x000000270d08c211 */ /* 0x080fe400078410ff */
[----:B------:R-:W-:Y:S02]  /*22890*/  @!P5 LEA R10, P1, R15, R39, 0x2 ;  /* 0x000000270f0ad211 */ /* 0x000fe400078210ff */
[-C--:B------:R-:W-:Y:S02]  /*228a0*/  @!P3 LEA.HI.X R7, R21, R40.reuse, R24, 0x2, P0 ;  /* 0x000000281507b211 */ /* 0x080fe400000f1418 */
[----:B------:R-:W-:Y:S02]  /*228b0*/  @!P5 LEA.HI.X R11, R15, R40, R20, 0x2, P1 ;  /* 0x000000280f0bd211 */ /* 0x000fe400008f1414 */
[----:B------:R-:W-:Y:S02]  /*228c0*/  @!P5 MOV R131, R142 ;  /* 0x0000008e0083d202 */ /* 0x000fe40000000f00 */
[----:B------:R-:W-:Y:S01]  /*228d0*/  @!P4 LEA.HI.X R9, R13, R40, R14, 0x2, P2 ;  /* 0x000000280d09c211 */ /* 0x000fe200010f140e */
[----:B------:R0:W-:Y:S04]  /*228e0*/  @!P3 ST.E.64 desc[UR42][R6.64], R98 ;  /* 0x000000620600b985 */ /* 0x0001e8000c101b2a */
[----:B------:R0:W-:Y:S04]  /*228f0*/  @!P5 ST.E.64 desc[UR42][R10.64], R130 ;  /* 0x000000820a00d985 */ /* 0x0001e8000c101b2a */
[----:B------:R0:W-:Y:S01]  /*22900*/  @!P4 ST.E.64 desc[UR42][R8.64], R32 ;  /* 0x000000200800c985 */ /* 0x0001e2000c101b2a */
[----:B------:R-:W-:-:S13]  /*22910*/  ISETP.GE.AND P0, PT, R12, UR4, PT ;  /* 0x000000040c007c0c */ /* 0x000fda000bf06270 */
[----:B0-----:R-:W-:Y:S05]  /*22920*/  @P0 BRA `(.L_x_518) ;  /* 0x0000001000080947 */ /* 0x001fea0003800000 */
[----:B------:R-:W2:Y:S01]  /*22930*/  LDL R13, [R1+0x114] ;  /* 0x00011400010d7983 */ /* 0x000ea20000100800 */
[----:B------:R-:W-:-:S04]  /*22940*/  LEA R2, P0, R12, R39, 0x2 ;  /* 0x000000270c027211 */ /* 0x000fc800078010ff */
[----:B--2---:R-:W-:-:S05]  /*22950*/  LEA.HI.X R3, R12, R40, R13, 0x2, P0 ;  /* 0x000000280c037211 */ /* 0x004fca00000f140d */
[----:B------:R0:W-:Y:S01]  /*22960*/  ST.E.64 desc[UR42][R2.64], R34 ;  /* 0x0000002202007985 */ /* 0x0001e2000c101b2a */
[----:B------:R-:W-:Y:S05]  /*22970*/  BRA `(.L_x_518) ;  /* 0x0000000c00f47947 */ /* 0x000fea0003800000 */
.L_x_504:
[----:B------:R-:W2:Y:S01]  /*22980*/  LDL.LU R4, [R1+0x74] ;  /* 0x0000740001047983 */ /* 0x000ea20000300800 */
[----:B------:R-:W-:Y:S01]  /*22990*/  ULDC.64 UR6, c[0x0][0xc08] ;  /* 0x0003020000067ab9 */ /* 0x000fe20000000a00 */
[----:B------:R-:W-:Y:S02]  /*229a0*/  ULDC.64 UR4, c[0x0][0xc00] ;  /* 0x0003000000047ab9 */ /* 0x000fe40000000a00 */
[----:B------:R-:W3:Y:S01]  /*229b0*/  LDL.LU R0, [R1+0x78] ;  /* 0x0000780001007983 */ /* 0x000ee20000300800 */
[----:B------:R-:W-:Y:S01]  /*229c0*/  ISETP.NE.U32.AND P1, PT, RZ, UR6, PT ;  /* 0x00000006ff007c0c */ /* 0x000fe2000bf25070 */
[----:B------:R-:W-:Y:S01]  /*229d0*/  IMAD.MOV.U32 R15, RZ, RZ, RZ ;  /* 0x000000ffff0f7224 */ /* 0x000fe200078e00ff */
[----:B------:R-:W-:Y:S02]  /*229e0*/  ISETP.NE.U32.AND P0, PT, RZ, UR4, PT ;  /* 0x00000004ff007c0c */ /* 0x000fe4000bf05070 */
[----:B------:R-:W-:Y:S02]  /*229f0*/  ISETP.NE.AND.EX P1, PT, RZ, UR7, PT, P1 ;  /* 0x00000007ff007c0c */ /* 0x000fe4000bf25310 */
[----:B------:R-:W-:Y:S01]  /*22a00*/  ISETP.NE.AND.EX P0, PT, RZ, UR5, PT, P0 ;  /* 0x00000005ff007c0c */ /* 0x000fe2000bf05300 */
[----:B------:R-:W1:Y:S01]  /*22a10*/  S2R R28, SR_TID.X ;  /* 0x00000000001c7919 */ /* 0x000e620000002100 */
[----:B--2---:R-:W-:Y:S01]  /*22a20*/  IADD3 R2, P2, R4, UR4, RZ ;  /* 0x0000000404027c10 */ /* 0x004fe2000ff5e0ff */
[----:B------:R-:W-:-:S03]  /*22a30*/  ULDC UR4, c[0x0][0xa88] ;  /* 0x0002a20000047ab9 */ /* 0x000fc60000000800 */
[----:B---3--:R-:W-:-:S05]  /*22a40*/  IADD3.X R3, R0, UR5, RZ, P2, !PT ;  /* 0x0000000500037c10 */ /* 0x008fca00097fe4ff */
[----:B------:R-:W-:Y:S01]  /*22a50*/  @P1 IADD3 R4, P2, R4, UR6, RZ ;  /* 0x0000000604041c10 */ /* 0x000fe2000ff5e0ff */
[----:B------:R-:W-:Y:S01]  /*22a60*/  IMAD.U32 R20, RZ, RZ, UR4 ;  /* 0x00000004ff147e24 */ /* 0x000fe2000f8e00ff */
[----:B------:R2:W5:Y:S02]  /*22a70*/  @P0 LDG.E R15, desc[UR42][R2.64] ;  /* 0x0000002a020f0981 */ /* 0x000564000c1e1900 */
[----:B------:R-:W-:-:S05]  /*22a80*/  @P1 IADD3.X R5, R0, UR7, RZ, P2, !PT ;  /* 0x0000000700051c10 */ /* 0x000fca00097fe4ff */
[----:B------:R2:W5:Y:S01]  /*22a90*/  @P1 LDG.E R20, desc[UR42][R4.64] ;  /* 0x0000002a04141981 */ /* 0x000562000c1e1900 */
[----:B-1----:R-:W-:Y:S01]  /*22aa0*/  VIADD R0, R28, 0xffffff80 ;  /* 0xffffff801c007836 */ /* 0x002fe20000000000 */
[----:B------:R-:W-:-:S04]  /*22ab0*/  ISETP.GT.AND P2, PT, R227, 0x1, PT ;  /* 0x00000001e300780c */ /* 0x000fc80003f44270 */
[----:B------:R-:W-:Y:S01]  /*22ac0*/  ISETP.GT.AND P3, PT, R0, 0x7f, PT ;  /* 0x0000007f0000780c */ /* 0x000fe20003f64270 */
[----:B------:R-:W-:-:S12]  /*22ad0*/  @P1 BRA `(.L_x_523) ;  /* 0x0000000000101947 */ /* 0x000fd80003800000 */
[----:B------:R-:W-:Y:S05]  /*22ae0*/  @!P0 BRA `(.L_x_523) ;  /* 0x00000000000c8947 */ /* 0x000fea0003800000 */
[----:B--2---:R-:W2:Y:S04]  /*22af0*/  LDG.E R5, desc[UR42][R2.64] ;  /* 0x0000002a02057981 */ /* 0x004ea8000c1e1900 */
[----:B-----5:R-:W2:Y:S02]  /*22b00*/  LDG.E R20, desc[UR42][R2.64+0x4] ;  /* 0x0000042a02147981 */ /* 0x020ea4000c1e1900 */
[----:B--2---:R-:W-:-:S07]  /*22b10*/  IADD3 R20, -R5, R20, RZ ;  /* 0x0000001405147210 */ /* 0x004fce0007ffe1ff */
.L_x_523:
[----:B--2---:R-:W2:Y:S04]  /*22b20*/  LDL.LU R2, [R1+0x6c] ;  /* 0x00006c0001027983 */ /* 0x004ea80000300800 */
[----:B------:R-:W3:Y:S01]  /*22b30*/  LDL.LU R0, [R1+0x7c] ;  /* 0x00007c0001007983 */ /* 0x000ee20000300800 */
[----:B------:R-:W-:Y:S01]  /*22b40*/  BSSY B1, `(.L_x_524) ;  /* 0x0000039000017945 */ /* 0x000fe20003800000 */
[----:B-----5:R-:W-:Y:S02]  /*22b50*/  SHF.R.S32.HI R14, RZ, 0x1f, R15 ;  /* 0x0000001fff0e7819 */ /* 0x020fe4000001140f */
[----:B--2---:R-:W-:Y:S02]  /*22b60*/  SEL R25, R2, RZ, !P0 ;  /* 0x000000ff02197207 */ /* 0x004fe40004000000 */
[----:B---3--:R-:W-:Y:S01]  /*22b70*/  SEL R24, R0, RZ, !P0 ;  /* 0x000000ff00187207 */ /* 0x008fe20004000000 */
[----:B------:R-:W-:Y:S06]  /*22b80*/  @P3 BRA `(.L_x_525) ;  /* 0x0000000000d03947 */ /* 0x000fec0003800000 */
[----:B------:R-:W2:Y:S01]  /*22b90*/  LDL R0, [R1+0x80] ;  /* 0x0000800001007983 */ /* 0x000ea20000100800 */
[----:B------:R-:W1:Y:S02]  /*22ba0*/  LDC R33, c[0x0][0xbe8] ;  /* 0x0002fa00ff217b82 */ /* 0x000e640000000800 */
[----:B-1----:R-:W-:Y:S02]  /*22bb0*/  IMAD R2, R20, R33, RZ ;  /* 0x0000002114027224 */ /* 0x002fe400078e02ff */
[----:B--2---:R-:W-:-:S04]  /*22bc0*/  IMAD R0, R0, 0x80, R28 ;  /* 0x0000008000007824 */ /* 0x004fc800078e021c */
[----:B------:R-:W-:-:S05]  /*22bd0*/  VIADD R27, R0, 0xffffff80 ;  /* 0xffffff80001b7836 */ /* 0x000fca0000000000 */
[----:B------:R-:W-:-:S13]  /*22be0*/  ISETP.GE.AND P0, PT, R27, R2, PT ;  /* 0x000000021b00720c */ /* 0x000fda0003f06270 */
[----:B------:R-:W-:Y:S05]  /*22bf0*/  @P0 BRA `(.L_x_525) ;  /* 0x0000000000b40947 */ /* 0x000fea0003800000 */
[----:B------:R-:W2:Y:S01]  /*22c00*/  LDL R12, [R1+0x50] ;  /* 0x00005000010c7983 */ /* 0x000ea20000100800 */
[----:B------:R-:W-:Y:S01]  /*22c10*/  IMAD.MOV.U32 R0, RZ, RZ, 0x9b8 ;  /* 0x000009b8ff007424 */ /* 0x000fe200078e00ff */
[----:B------:R-:W-:Y:S01]  /*22c20*/  ISETP.GT.AND P3, PT, R227, 0x1, PT ;  /* 0x00000001e300780c */ /* 0x000fe20003f64270 */
[----:B------:R-:W1:Y:S01]  /*22c30*/  LDC.64 R2, c[0x0][0xba8] ;  /* 0x0002ea00ff027b82 */ /* 0x000e620000000a00 */
[----:B------:R-:W3:Y:S01]  /*22c40*/  LDL.LU R32, [R1+0x8c] ;  /* 0x00008c0001207983 */ /* 0x000ee20000300800 */
[----:B------:R-:W-:Y:S02]  /*22c50*/  ISETP.NE.AND P0, PT, R33, 0x1, PT ;  /* 0x000000012100780c */ /* 0x000fe40003f05270 */
[----:B------:R-:W-:Y:S02]  /*22c60*/  SEL R26, R0, 0x978, P3 ;  /* 0x00000978001a7807 */ /* 0x000fe40001800000 */
[----:B------:R-:W-:Y:S02]  /*22c70*/  MOV R21, R27 ;  /* 0x0000001b00157202 */ /* 0x000fe40000000f00 */
[----:B------:R-:W2:Y:S08]  /*22c80*/  LDC.64 R10, c[0x0][R26+0x218] ;  /* 0x000086001a0a7b82 */ /* 0x000eb00000000a00 */
[----:B------:R-:W4:Y:S08]  /*22c90*/  LDC.64 R6, c[0x0][R26+0x220] ;  /* 0x000088001a067b82 */ /* 0x000f300000000a00 */
[----:B------:R-:W5:Y:S08]  /*22ca0*/  LDC.64 R8, c[0x0][R26+0x228] ;  /* 0x00008a001a087b82 */ /* 0x000f700000000a00 */
[----:B------:R-:W0:Y:S08]  /*22cb0*/  LDC.64 R4, c[0x0][R26+0x210] ;  /* 0x000084001a047b82 */ /* 0x000e300000000a00 */
[----:B------:R-:W4:Y:S08]  /*22cc0*/  @P0 LDC R0, c[0x0][0xbec] ;  /* 0x0002fb00ff000b82 */ /* 0x000f300000000800 */
[----:B------:R-:W5:Y:S08]  /*22cd0*/  @P0 LDC R37, c[0x0][0xbf0] ;  /* 0x0002fc00ff250b82 */ /* 0x000f700000000800 */
[----:B-1----:R-:W1:Y:S01]  /*22ce0*/  @!P3 LDC R2, c[0x0][0xb50] ;  /* 0x0002d400ff02bb82 */ /* 0x002e620000000800 */
[----:B----4-:R-:W-:-:S07]  /*22cf0*/  @P0 IMAD.HI.U32 R0, R27, R0, RZ ;  /* 0x000000001b000227 */ /* 0x010fce00078e00ff */
[----:B------:R-:W4:Y:S01]  /*22d00*/  @!P3 LDC R3, c[0x0][0xb54] ;  /* 0x0002d500ff03bb82 */ /* 0x000f220000000800 */
[----:B------:R-:W-:Y:S01]  /*22d10*/  IMAD R7, R7, R25, RZ ;  /* 0x0000001907077224 */ /* 0x000fe200078e02ff */
[----:B-----5:R-:W-:-:S03]  /*22d20*/  @P0 SHF.R.U32.HI R21, RZ, R37, R0 ;  /* 0x00000025ff150219 */ /* 0x020fc60000011600 */
[----:B------:R-:W-:Y:S02]  /*22d30*/  IMAD R7, R6, R24, R7 ;  /* 0x0000001806077224 */ /* 0x000fe400078e0207 */
[----:B------:R-:W-:Y:S02]  /*22d40*/  IMAD.MOV R0, RZ, RZ, -R21 ;  /* 0x000000ffff007224 */ /* 0x000fe400078e0a15 */
[-C--:B--2---:R-:W-:Y:S02]  /*22d50*/  IMAD R35, R11, R12.reuse, RZ ;  /* 0x0000000c0b237224 */ /* 0x084fe400078e02ff */
[----:B------:R-:W-:Y:S01]  /*22d60*/  IMAD.WIDE.U32 R10, R10, R12, RZ ;  /* 0x0000000c0a0a7225 */ /* 0x000fe200078e00ff */
[----:B---3--:R-:W-:-:S03]  /*22d70*/  SEL R37, R32, RZ, P3 ;  /* 0x000000ff20257207 */ /* 0x008fc60001800000 */
[----:B------:R-:W-:-:S04]  /*22d80*/  IMAD.WIDE.U32 R12, R6, R25, RZ ;  /* 0x00000019060c7225 */ /* 0x000fc800078e00ff */
[----:B------:R-:W-:Y:S01]  /*22d90*/  IMAD.IADD R11, R35, 0x1, R11 ;  /* 0x00000001230b7824 */ /* 0x000fe200078e020b */
[----:B------:R-:W-:Y:S01]  /*22da0*/  IADD3 R10, P0, P1, R12, R10, R15 ;  /* 0x0000000a0c0a7210 */ /* 0x000fe2000791e00f */
[----:B------:R-:W-:Y:S02]  /*22db0*/  IMAD.IADD R12, R13, 0x1, R7 ;  /* 0x000000010d0c7824 */ /* 0x000fe400078e0207 */
[----:B------:R-:W-:-:S04]  /*22dc0*/  IMAD.WIDE.U32 R6, R8, R37, RZ ;  /* 0x0000002508067225 */ /* 0x000fc800078e00ff */
[----:B------:R-:W-:Y:S02]  /*22dd0*/  IMAD R13, R9, R37, RZ ;  /* 0x00000025090d7224 */ /* 0x000fe400078e02ff */
[----:B------:R-:W-:Y:S01]  /*22de0*/  IMAD R9, R33, R0, R27 ;  /* 0x0000000021097224 */ /* 0x000fe200078e021b */
[----:B------:R-:W-:Y:S02]  /*22df0*/  IADD3.X R0, R12, R11, R14, P0, P1 ;  /* 0x0000000b0c007210 */ /* 0x000fe400007e240e */
[----:B------:R-:W-:Y:S02]  /*22e00*/  IADD3 R6, P0, P1, R21, R10, R6 ;  /* 0x0000000a15067210 */ /* 0x000fe4000791e006 */
[----:B------:R-:W-:Y:S02]  /*22e10*/  IADD3 R7, R13, R7, RZ ;  /* 0x000000070d077210 */ /* 0x000fe40007ffe0ff */
[----:B------:R-:W-:Y:S02]  /*22e20*/  SHF.R.S32.HI R21, RZ, 0x1f, R21 ;  /* 0x0000001fff157819 */ /* 0x000fe40000011415 */
[----:B------:R-:W-:-:S02]  /*22e30*/  SHF.R.S32.HI R11, RZ, 0x1f, R9 ;  /* 0x0000001fff0b7819 */ /* 0x000fc40000011409 */
[----:B------:R-:W-:Y:S01]  /*22e40*/  IADD3.X R7, R21, R0, R7, P0, P1 ;  /* 0x0000000015077210 */ /* 0x000fe200007e2407 */
[----:B0-----:R-:W-:Y:S02]  /*22e50*/  IMAD R0, R5, R9, RZ ;  /* 0x0000000905007224 */ /* 0x001fe400078e02ff */
[----:B------:R-:W-:Y:S02]  /*22e60*/  IMAD.MOV.U32 R5, RZ, RZ, -0x800000 ;  /* 0xff800000ff057424 */ /* 0x000fe400078e00ff */
[C---:B------:R-:W-:Y:S02]  /*22e70*/  IMAD R11, R4.reuse, R11, R0 ;  /* 0x0000000b040b7224 */ /* 0x040fe400078e0200 */
[----:B------:R-:W-:-:S04]  /*22e80*/  IMAD.WIDE.U32 R6, R4, R9, R6 ;  /* 0x0000000904067225 */ /* 0x000fc800078e0006 */
[----:B------:R-:W-:Y:S01]  /*22e90*/  IMAD.IADD R0, R7, 0x1, R11 ;  /* 0x0000000107007824 */ /* 0x000fe200078e020b */
[----:B-1----:R-:W-:-:S04]  /*22ea0*/  LEA R2, P0, R6, R2, 0x2 ;  /* 0x0000000206027211 */ /* 0x002fc800078010ff */
[----:B----4-:R-:W-:-:S05]  /*22eb0*/  LEA.HI.X R3, R6, R3, R0, 0x2, P0 ;  /* 0x0000000306037211 */ /* 0x010fca00000f1400 */
[----:B------:R1:W-:Y:S04]  /*22ec0*/  STG.E desc[UR42][R2.64], R5 ;  /* 0x0000000502007986 */ /* 0x0003e8000c10192a */
.L_x_525:
[----:B------:R-:W-:Y:S05]  /*22ed0*/  BSYNC B1 ;  /* 0x0000000000017941 */ /* 0x000fea0003800000 */
.L_x_524:
[----:B------:R-:W-:Y:S05]  /*22ee0*/  @P2 BRA `(.L_x_518) ;  /* 0x0000000800982947 */ /* 0x000fea0003800000 */
[----:B------:R-:W2:Y:S01]  /*22ef0*/  LDL.LU R10, [R1+0x50] ;  /* 0x00005000010a7983 */ /* 0x000ea20000300800 */
[----:B------:R-:W3:Y:S01]  /*22f00*/  LDC R9, c[0x0][0xbe8] ;  /* 0x0002fa00ff097b82 */ /* 0x000ee20000000800 */
[----:B------:R-:W-:Y:S01]  /*22f10*/  VIADD R4, R28, 0xffffff80 ;  /* 0xffffff801c047836 */ /* 0x000fe20000000000 */
[----:B------:R-:W-:Y:S01]  /*22f20*/  ULDC.64 UR4, c[0x0][0xaa0] ;  /* 0x0002a80000047ab9 */ /* 0x000fe20000000a00 */
[----:B------:R-:W4:Y:S01]  /*22f30*/  LDL.LU R8, [R1+0x80] ;  /* 0x0000800001087983 */ /* 0x000f220000300800 */
[----:B------:R-:W-:Y:S02]  /*22f40*/  IMAD R0, R14, UR4, RZ ;  /* 0x000000040e007c24 */ /* 0x000fe4000f8e02ff */
[----:B------:R-:W-:Y:S01]  /*22f50*/  SHF.R.S32.HI R11, RZ, 0x1f, R4 ;  /* 0x0000001fff0b7819 */ /* 0x000fe20000011404 */
[----:B-1----:R-:W-:-:S04]  /*22f60*/  IMAD.WIDE.U32 R2, R15, UR4, RZ ;  /* 0x000000040f027c25 */ /* 0x002fc8000f8e00ff */
[----:B------:R-:W-:Y:S01]  /*22f70*/  IMAD R5, R15, UR5, R0 ;  /* 0x000000050f057c24 */ /* 0x000fe2000f8e0200 */
[----:B------:R-:W-:Y:S01]  /*22f80*/  LEA.HI R0, R11, R4, RZ, 0x3 ;  /* 0x000000040b007211 */ /* 0x000fe200078f18ff */
[----:B------:R-:W-:-:S03]  /*22f90*/  ULDC.64 UR4, c[0x0][0xae8] ;  /* 0x0002ba0000047ab9 */ /* 0x000fc60000000a00 */
[----:B------:R-:W-:Y:S02]  /*22fa0*/  LOP3.LUT R13, R0, 0xfffffff8, RZ, 0xc0, !PT ;  /* 0xfffffff8000d7812 */ /* 0x000fe400078ec0ff */
[----:B------:R-:W-:-:S03]  /*22fb0*/  IADD3 R3, R3, R5, RZ ;  /* 0x0000000503037210 */ /* 0x000fc60007ffe0ff */
[----:B------:R-:W-:Y:S01]  /*22fc0*/  IMAD.IADD R0, R4, 0x1, -R13 ;  /* 0x0000000104007824 */ /* 0x000fe200078e0a0d */
[----:B---3--:R-:W-:-:S03]  /*22fd0*/  ISETP.NE.AND P0, PT, R9, 0x1, PT ;  /* 0x000000010900780c */ /* 0x008fc60003f05270 */
[----:B------:R-:W-:-:S10]  /*22fe0*/  IMAD R0, R0, 0x20, R23 ;  /* 0x0000002000007824 */ /* 0x000fd400078e0217 */
[----:B------:R-:W1:Y:S08]  /*22ff0*/  @P0 LDC R7, c[0x0][0xbec] ;  /* 0x0002fb00ff070b82 */ /* 0x000e700000000800 */
[----:B------:R-:W3:Y:S01]  /*23000*/  @P0 LDC R11, c[0x0][0xbf0] ;  /* 0x0002fc00ff0b0b82 */ /* 0x000ee20000000800 */
[----:B--2---:R-:W-:-:S04]  /*23010*/  IMAD.WIDE.U32 R2, R10, UR4, R2 ;  /* 0x000000040a027c25 */ /* 0x004fc8000f8e0002 */
[----:B----4-:R-:W-:Y:S02]  /*23020*/  IMAD R6, R8, 0x80, R0 ;  /* 0x0000008008067824 */ /* 0x010fe400078e0200 */
[----:B------:R-:W-:Y:S01]  /*23030*/  IMAD R3, R10, UR5, R3 ;  /* 0x000000050a037c24 */ /* 0x000fe2000f8e0203 */
[----:B------:R-:W-:Y:S01]  /*23040*/  ULDC.64 UR4, c[0x0][0xaf0] ;  /* 0x0002bc0000047ab9 */ /* 0x000fe20000000a00 */
[----:B-1----:R-:W-:Y:S01]  /*23050*/  @P0 IMAD.HI.U32 R0, R6, R7, RZ ;  /* 0x0000000706000227 */ /* 0x002fe200078e00ff */
[----:B------:R-:W-:-:S03]  /*23060*/  MOV R5, R6 ;  /* 0x0000000600057202 */ /* 0x000fc60000000f00 */
[----:B------:R-:W-:Y:S01]  /*23070*/  IMAD R4, R24, UR4, RZ ;  /* 0x0000000418047c24 */ /* 0x000fe2000f8e02ff */
[----:B---3--:R-:W-:Y:S01]  /*23080*/  @P0 SHF.R.U32.HI R5, RZ, R11, R0 ;  /* 0x0000000bff050219 */ /* 0x008fe20000011600 */
[----:B------:R-:W-:-:S03]  /*23090*/  IMAD.WIDE.U32 R2, R25, UR4, R2 ;  /* 0x0000000419027c25 */ /* 0x000fc6000f8e0002 */
[----:B------:R-:W-:Y:S01]  /*230a0*/  SHF.R.S32.HI R0, RZ, 0x1f, R5 ;  /* 0x0000001fff007819 */ /* 0x000fe20000011405 */
[----:B------:R-:W-:Y:S01]  /*230b0*/  IMAD R7, R25, UR5, R4 ;  /* 0x0000000519077c24 */ /* 0x000fe2000f8e0204 */
[----:B------:R-:W-:-:S03]  /*230c0*/  ULDC.64 UR4, c[0x0][0xae0] ;  /* 0x0002b80000047ab9 */ /* 0x000fc60000000a00 */
[----:B------:R-:W-:Y:S02]  /*230d0*/  IMAD.IADD R3, R3, 0x1, R7 ;  /* 0x0000000103037824 */ /* 0x000fe400078e0207 */
[----:B------:R-:W-:Y:S02]  /*230e0*/  IMAD.MOV R7, RZ, RZ, -R5 ;  /* 0x000000ffff077224 */ /* 0x000fe400078e0a05 */
[----:B------:R-:W-:Y:S02]  /*230f0*/  IMAD R0, R0, UR4, RZ ;  /* 0x0000000400007c24 */ /* 0x000fe4000f8e02ff */
[----:B------:R-:W-:Y:S01]  /*23100*/  IMAD R7, R9, R7, R6 ;  /* 0x0000000709077224 */ /* 0x000fe200078e0206 */
[----:B------:R-:W-:Y:S01]  /*23110*/  SHF.R.S32.HI R6, RZ, 0x1f, R233 ;  /* 0x0000001fff067819 */ /* 0x000fe200000114e9 */
[----:B------:R-:W-:-:S04]  /*23120*/  IMAD.WIDE.U32 R2, R5, UR4, R2 ;  /* 0x0000000405027c25 */ /* 0x000fc8000f8e0002 */
[----:B------:R-:W-:Y:S01]  /*23130*/  IMAD R5, R5, UR5, R0 ;  /* 0x0000000505057c24 */ /* 0x000fe2000f8e0200 */
[----:B------:R-:W-:Y:S01]  /*23140*/  SHF.R.S32.HI R0, RZ, 0x1f, R7 ;  /* 0x0000001fff007819 */ /* 0x000fe20000011407 */
[----:B------:R-:W-:Y:S02]  /*23150*/  ULDC.64 UR4, c[0x0][0xad8] ;  /* 0x0002b60000047ab9 */ /* 0x000fe40000000a00 */
[----:B------:R-:W-:Y:S02]  /*23160*/  IMAD.IADD R3, R3, 0x1, R5 ;  /* 0x0000000103037824 */ /* 0x000fe400078e0205 */
[----:B------:R-:W-:Y:S02]  /*23170*/  IMAD R0, R0, UR4, RZ ;  /* 0x0000000400007c24 */ /* 0x000fe4000f8e02ff */
[----:B------:R-:W-:-:S04]  /*23180*/  IMAD.WIDE.U32 R4, R7, UR4, R2 ;  /* 0x0000000407047c25 */ /* 0x000fc8000f8e0002 */
[----:B------:R-:W-:Y:S01]  /*23190*/  IMAD R3, R7, UR5, R0 ;  /* 0x0000000507037c24 */ /* 0x000fe2000f8e0200 */
[----:B------:R-:W-:Y:S02]  /*231a0*/  ULDC.64 UR4, c[0x0][0xa80] ;  /* 0x0002a00000047ab9 */ /* 0x000fe40000000a00 */
[----:B------:R-:W-:Y:S01]  /*231b0*/  LEA R2, P0, R4, UR4, 0x1 ;  /* 0x0000000404027c11 */ /* 0x000fe2000f8008ff */
[----:B------:R-:W-:Y:S01]  /*231c0*/  UMOV UR4, 0xffffffff ;  /* 0xffffffff00047882 */ /* 0x000fe20000000000 */
[----:B------:R-:W-:Y:S01]  /*231d0*/  IADD3 R3, R5, R3, RZ ;  /* 0x0000000305037210 */ /* 0x000fe20007ffe0ff */
[----:B------:R-:W-:-:S03]  /*231e0*/  IMAD R5, R8, 0x80, R23 ;  /* 0x0000008008057824 */ /* 0x000fc600078e0217 */
[----:B------:R-:W-:Y:S01]  /*231f0*/  LEA.HI.X R3, R4, UR5, R3, 0x1, P0 ;  /* 0x0000000504037c11 */ /* 0x000fe200080f0c03 */
[----:B------:R-:W-:Y:S06]  /*23200*/  BRA.DIV UR4, `(.L_x_526) ;  /* 0x000000ca04787947 */ /* 0x000fec000b800000 */
[----:B------:R1:W2:Y:S04]  /*23210*/  SHFL.IDX PT, R0, R3, RZ, 0x181f ;  /* 0x00181fff03007589 */ /* 0x0002a800000e0000 */
[----:B------:R1:W3:Y:S02]  /*23220*/  SHFL.IDX PT, R14, R2, RZ, 0x181f ;  /* 0x00181fff020e7589 */ /* 0x0002e400000e0000 */
.L_x_845:
[----:B------:R-:W-:Y:S01]  /*23230*/  IMAD R9, R20, R9, RZ ;  /* 0x0000000914097224 */ /* 0x000fe200078e02ff */
[----:B------:R-:W-:Y:S04]  /*23240*/  BSSY B1, `(.L_x_527) ;  /* 0x0000018000017945 */ /* 0x000fe80003800000 */
[----:B------:R-:W-:-:S13]  /*23250*/  ISETP.GE.AND P0, PT, R5, R9, PT ;  /* 0x000000090500720c */ /* 0x000fda0003f06270 */
[----:B------:R-:W-:Y:S05]  /*23260*/  @P0 BRA `(.L_x_528) ;  /* 0x0000000000540947 */ /* 0x000fea0003800000 */
[----:B------:R-:W4:Y:S01]  /*23270*/  LDL R8, [R1+0x40] ;  /* 0x0000400001087983 */ /* 0x000f220000100800 */
[----:B------:R-:W-:-:S03]  /*23280*/  ULDC UR4, c[0x0][0xac8] ;  /* 0x0002b20000047ab9 */ /* 0x000fc60000000800 */
[----:B------:R-:W5:Y:S04]  /*23290*/  LDL R4, [R1+0x4c] ;  /* 0x00004c0001047983 */ /* 0x000f680000100800 */
[----:B------:R-:W5:Y:S04]  /*232a0*/  LDL R24, [R1+0x88] ;  /* 0x0000880001187983 */ /* 0x000f680000100800 */
[----:B------:R-:W5:Y:S01]  /*232b0*/  LDL R7, [R1+0x84] ;  /* 0x0000840001077983 */ /* 0x000f620000100800 */
[----:B------:R-:W-:Y:S02]  /*232c0*/  ISETP.GE.AND P3, PT, R18, UR4, PT ;  /* 0x0000000412007c0c */ /* 0x000fe4000bf66270 */
[----:B------:R-:W-:-:S11]  /*232d0*/  ISETP.GE.AND P2, PT, R233, UR4, PT ;  /* 0x00000004e9007c0c */ /* 0x000fd6000bf46270 */
[CC--:B---3--:R-:W-:Y:S02]  /*232e0*/  @!P3 LEA R10, P5, R18.reuse, R14.reuse, 0x1 ;  /* 0x0000000e120ab211 */ /* 0x0c8fe400078a08ff */
[C---:B------:R-:W-:Y:S02]  /*232f0*/  @!P2 LEA R12, P4, R233.reuse, R14, 0x1 ;  /* 0x0000000ee90ca211 */ /* 0x040fe400078808ff */
[-C--:B--2---:R-:W-:Y:S02]  /*23300*/  @!P3 LEA.HI.X R11, R18, R0.reuse, R19, 0x1, P5 ;  /* 0x00000000120bb211 */ /* 0x084fe400028f0c13 */
[----:B------:R-:W-:-:S03]  /*23310*/  @!P2 LEA.HI.X R13, R233, R0, R6, 0x1, P4 ;  /* 0x00000000e90da211 */ /* 0x000fc600020f0c06 */
[----:B------:R2:W-:Y:S04]  /*23320*/  @!P3 ST.E.128 desc[UR42][R10.64], RZ ;  /* 0x000000ff0a00b985 */ /* 0x0005e8000c101d2a */
[----:B------:R2:W-:Y:S01]  /*23330*/  @!P2 ST.E.128 desc[UR42][R12.64], RZ ;  /* 0x000000ff0c00a985 */ /* 0x0005e2000c101d2a */
[----:B----4-:R-:W-:Y:S02]  /*23340*/  ISETP.GE.AND P1, PT, R8, UR4, PT ;  /* 0x0000000408007c0c */ /* 0x010fe4000bf26270 */
[----:B-----5:R-:W-:-:S11]  /*23350*/  ISETP.GE.AND P0, PT, R4, UR4, PT ;  /* 0x0000000404007c0c */ /* 0x020fd6000bf06270 */
[-C--:B------:R-:W-:Y:S02]  /*23360*/  @!P1 LEA R20, P5, R8, R14.reuse, 0x1 ;  /* 0x0000000e08149211 */ /* 0x080fe400078a08ff */
[----:B------:R-:W-:Y:S02]  /*23370*/  @!P0 LEA R14, P4, R4, R14, 0x1 ;  /* 0x0000000e040e8211 */ /* 0x000fe400078808ff */
[-C--:B------:R-:W-:Y:S02]  /*23380*/  @!P1 LEA.HI.X R21, R8, R0.reuse, R24, 0x1, P5 ;  /* 0x0000000008159211 */ /* 0x080fe400028f0c18 */
[----:B------:R-:W-:-:S03]  /*23390*/  @!P0 LEA.HI.X R15, R4, R0, R7, 0x1, P4 ;  /* 0x00000000040f8211 */ /* 0x000fc600020f0c07 */
[----:B------:R2:W-:Y:S04]  /*233a0*/  @!P1 ST.E.128 desc[UR42][R20.64], RZ ;  /* 0x000000ff14009985 */ /* 0x0005e8000c101d2a */
[----:B------:R2:W-:Y:S02]  /*233b0*/  @!P0 ST.E.128 desc[UR42][R14.64], RZ ;  /* 0x000000ff0e008985 */ /* 0x0005e4000c101d2a */
.L_x_528:
[----:B------:R-:W-:Y:S05]  /*233c0*/  BSYNC B1 ;  /* 0x0000000000017941 */ /* 0x000fea0003800000 */
.L_x_527:
[----:B------:R-:W-:-:S03]  /*233d0*/  UMOV UR4, 0xffffffff ;  /* 0xffffffff00047882 */ /* 0x000fc60000000000 */
[----:B------:R-:W-:Y:S05]  /*233e0*/  BRA.DIV UR4, `(.L_x_529) ;  /* 0x000000ca04347947 */ /* 0x000fea000b800000 */
[----:B--2---:R2:W4:Y:S04]  /*233f0*/  SHFL.IDX PT, R0, R3, 0x1, 0x181f ;  /* 0x00381f0003007f89 */ /* 0x00452800000e0000 */
[----:B---3--:R2:W3:Y:S02]  /*23400*/  SHFL.IDX PT, R14, R2, 0x1, 0x181f ;  /* 0x00381f00020e7f89 */ /* 0x0084e400000e0000 */
.L_x_849:
[----:B------:R-:W-:Y:S01]  /*23410*/  VIADD R4, R5, 0x20 ;  /* 0x0000002005047836 */ /* 0x000fe20000000000 */
[----:B------:R-:W-:Y:S04]  /*23420*/  BSSY B1, `(.L_x_530) ;  /* 0x0000018000017945 */ /* 0x000fe80003800000 */
[----:B------:R-:W-:-:S13]  /*23430*/  ISETP.GE.AND P0, PT, R4, R9, PT ;  /* 0x000000090400720c */ /* 0x000fda0003f06270 */
[----:B------:R-:W-:Y:S05]  /*23440*/  @P0 BRA `(.L_x_531) ;  /* 0x0000000000540947 */ /* 0x000fea0003800000 */
[----:B------:R-:W5:Y:S01]  /*23450*/  LDL R24, [R1+0x40] ;  /* 0x0000400001187983 */ /* 0x000f620000100800 */
[----:B------:R-:W-:-:S03]  /*23460*/  ULDC UR4, c[0x0][0xac8] ;  /* 0x0002b20000047ab9 */ /* 0x000fc60000000800 */
[----:B------:R-:W2:Y:S04]  /*23470*/  LDL R7, [R1+0x4c] ;  /* 0x00004c0001077983 */ /* 0x000ea80000100800 */
[----:B------:R-:W2:Y:S04]  /*23480*/  LDL R25, [R1+0x88] ;  /* 0x0000880001197983 */ /* 0x000ea80000100800 */
[----:B------:R-:W2:Y:S01]  /*23490*/  LDL R8, [R1+0x84] ;  /* 0x0000840001087983 */ /* 0x000ea20000100800 */
[----:B------:R-:W-:Y:S02]  /*234a0*/  ISETP.GE.AND P3, PT, R18, UR4, PT ;  /* 0x0000000412007c0c */ /* 0x000fe4000bf66270 */
[----:B------:R-:W-:-:S11]  /*234b0*/  ISETP.GE.AND P2, PT, R233, UR4, PT ;  /* 0x00000004e9007c0c */ /* 0x000fd6000bf46270 */
[CC--:B---3--:R-:W-:Y:S02]  /*234c0*/  @!P3 LEA R10, P5, R18.reuse, R14.reuse, 0x1 ;  /* 0x0000000e120ab211 */ /* 0x0c8fe400078a08ff */
[C---:B------:R-:W-:Y:S02]  /*234d0*/  @!P2 LEA R12, P4, R233.reuse, R14, 0x1 ;  /* 0x0000000ee90ca211 */ /* 0x040fe400078808ff */
[-C--:B----4-:R-:W-:Y:S02]  /*234e0*/  @!P3 LEA.HI.X R11, R18, R0.reuse, R19, 0x1, P5 ;  /* 0x00000000120bb211 */ /* 0x090fe400028f0c13 */
[----:B------:R-:W-:-:S03]  /*234f0*/  @!P2 LEA.HI.X R13, R233, R0, R6, 0x1, P4 ;  /* 0x00000000e90da211 */ /* 0x000fc600020f0c06 */
[----:B------:R3:W-:Y:S04]  /*23500*/  @!P3 ST.E.128 desc[UR42][R10.64], RZ ;  /* 0x000000ff0a00b985 */ /* 0x0007e8000c101d2a */
[----:B------:R3:W-:Y:S01]  /*23510*/  @!P2 ST.E.128 desc[UR42][R12.64], RZ ;  /* 0x000000ff0c00a985 */ /* 0x0007e2000c101d2a */
[----:B-----5:R-:W-:Y:S02]  /*23520*/  ISETP.GE.AND P1, PT, R24, UR4, PT ;  /* 0x0000000418007c0c */ /* 0x020fe4000bf26270 */
[----:B--2---:R-:W-:-:S11]  /*23530*/  ISETP.GE.AND P0, PT, R7, UR4, PT ;  /* 0x0000000407007c0c */ /* 0x004fd6000bf06270 */
[CC--:B------:R-:W-:Y:S02]  /*23540*/  @!P1 LEA R20, P5, R24.reuse, R14.reuse, 0x1 ;  /* 0x0000000e18149211 */ /* 0x0c0fe400078a08ff */
[C---:B------:R-:W-:Y:S02]  /*23550*/  @!P0 LEA R14, P4, R7.reuse, R14, 0x1 ;  /* 0x0000000e070e8211 */ /* 0x040fe400078808ff */
[-C--:B------:R-:W-:Y:S02]  /*23560*/  @!P1 LEA.HI.X R21, R24, R0.reuse, R25, 0x1, P5 ;  /* 0x0000000018159211 */ /* 0x080fe400028f0c19 */
[----:B------:R-:W-:-:S03]  /*23570*/  @!P0 LEA.HI.X R15, R7, R0, R8, 0x1, P4 ;  /* 0x00000000070f8211 */ /* 0x000fc600020f0c08 */
[----:B------:R3:W-:Y:S04]  /*23580*/  @!P1 ST.E.128 desc[UR42][R20.64], RZ ;  /* 0x000000ff14009985 */ /* 0x0007e8000c101d2a */
[----:B------:R3:W-:Y:S02]  /*23590*/  @!P0 ST.E.128 desc[UR42][R14.64], RZ ;  /* 0x000000ff0e008985 */ /* 0x0007e4000c101d2a */
.L_x_531:
[----:B------:R-:W-:Y:S05]  /*235a0*/  BSYNC B1 ;  /* 0x0000000000017941 */ /* 0x000fea0003800000 */
.L_x_530:
[----:B------:R-:W-:-:S03]  /*235b0*/  UMOV UR4, 0xffffffff ;  /* 0xffffffff00047882 */ /* 0x000fc60000000000 */
[----:B------:R-:W-:Y:S05]  /*235c0*/  BRA.DIV UR4, `(.L_x_532) ;  /* 0x000000ca04047947 */ /* 0x000fea000b800000 */
[----:B----4-:R4:W0:Y:S04]  /*235d0*/  SHFL.IDX PT, R0, R3, 0x2, 0x181f ;  /* 0x00581f0003007f89 */ /* 0x01082800000e0000 */
[----:B---3--:R4:W3:Y:S02]  /*235e0*/  SHFL.IDX PT, R14, R2, 0x2, 0x181f ;  /* 0x00581f00020e7f89 */ /* 0x0088e400000e0000 */
.L_x_853:
[----:B------:R-:W-:Y:S01]  /*235f0*/  VIADD R4, R5, 0x40 ;  /* 0x0000004005047836 */ /* 0x000fe20000000000 */
[----:B------:R-:W-:Y:S04]  /*23600*/  BSSY B1, `(.L_x_533) ;  /* 0x0000018000017945 */ /* 0x000fe80003800000 */
[----:B------:R-:W-:-:S13]  /*23610*/  ISETP.GE.AND P0, PT, R4, R9, PT ;  /* 0x000000090400720c */ /* 0x000fda0003f06270 */
[----:B------:R-:W-:Y:S05]  /*23620*/  @P0 BRA `(.L_x_534) ;  /* 0x0000000000540947 */ /* 0x000fea0003800000 */
[----:B------:R-:W5:Y:S01]  /*23630*/  LDL R24, [R1+0x40] ;  /* 0x0000400001187983 */ /* 0x000f620000100800 */
[----:B------:R-:W-:-:S03]  /*23640*/  ULDC UR4, c[0x0][0xac8] ;  /* 0x0002b20000047ab9 */ /* 0x000fc60000000800 */
[----:B------:R-:W2:Y:S04]  /*23650*/  LDL R7, [R1+0x4c] ;  /* 0x00004c0001077983 */ /* 0x000ea80000100800 */
[----:B------:R-:W4:Y:S04]  /*23660*/  LDL R25, [R1+0x88] ;  /* 0x0000880001197983 */ /* 0x000f280000100800 */
[----:B------:R-:W4:Y:S01]  /*23670*/  LDL R8, [R1+0x84] ;  /* 0x0000840001087983 */ /* 0x000f220000100800 */
[----:B------:R-:W-:Y:S02]  /*23680*/  ISETP.GE.AND P3, PT, R18, UR4, PT ;  /* 0x0000000412007c0c */ /* 0x000fe4000bf66270 */
[----:B------:R-:W-:-:S11]  /*23690*/  ISETP.GE.AND P2, PT, R233, UR4, PT ;  /* 0x00000004e9007c0c */ /* 0x000fd6000bf46270 */
[CC--:B---3--:R-:W-:Y:S02]  /*236a0*/  @!P3 LEA R10, P5, R18.reuse, R14.reuse, 0x1 ;  /* 0x0000000e120ab211 */ /* 0x0c8fe400078a08ff */
[C---:B------:R-:W-:Y:S02]  /*236b0*/  @!P2 LEA R12, P4, R233.reuse, R14, 0x1 ;  /* 0x0000000ee90ca211 */ /* 0x040fe400078808ff */
[-C--:B0-----:R-:W-:Y:S02]  /*236c0*/  @!P3 LEA.HI.X R11, R18, R0.reuse, R19, 0x1, P5 ;  /* 0x00000000120bb211 */ /* 0x081fe400028f0c13 */
[----:B------:R-:W-:-:S03]  /*236d0*/  @!P2 LEA.HI.X R13, R233, R0, R6, 0x1, P4 ;  /* 0x00000000e90da211 */ /* 0x000fc600020f0c06 */
[----:B------:R0:W-:Y:S04]  /*236e0*/  @!P3 ST.E.128 desc[UR42][R10.64], RZ ;  /* 0x000000ff0a00b985 */ /* 0x0001e8000c101d2a */
[----:B------:R0:W-:Y:S01]  /*236f0*/  @!P2 ST.E.128 desc[UR42][R12.64], RZ ;  /* 0x000000ff0c00a985 */ /* 0x0001e2000c101d2a */
[----:B-----5:R-:W-:Y:S02]  /*23700*/  ISETP.GE.AND P1, PT, R24, UR4, PT ;  /* 0x0000000418007c0c */ /* 0x020fe4000bf26270 */
[----:B--2---:R-:W-:-:S11]  /*23710*/  ISETP.GE.AND P0, PT, R7, UR4, PT ;  /* 0x0000000407007c0c */ /* 0x004fd6000bf06270 */
[CC--:B------:R-:W-:Y:S02]  /*23720*/  @!P1 LEA R20, P5, R24.reuse, R14.reuse, 0x1 ;  /* 0x0000000e18149211 */ /* 0x0c0fe400078a08ff */
[C---:B------:R-:W-:Y:S02]  /*23730*/  @!P0 LEA R14, P4, R7.reuse, R14, 0x1 ;  /* 0x0000000e070e8211 */ /* 0x040fe400078808ff */
[-C--:B----4-:R-:W-:Y:S02]  /*23740*/  @!P1 LEA.HI.X R21, R24, R0.reuse, R25, 0x1, P5 ;  /* 0x0000000018159211 */ /* 0x090fe400028f0c19 */
[----:B------:R-:W-:-:S03]  /*23750*/  @!P0 LEA.HI.X R15, R7, R0, R8, 0x1, P4 ;  /* 0x00000000070f8211 */ /* 0x000fc600020f0c08 */
[----:B------:R0:W-:Y:S04]  /*23760*/  @!P1 ST.E.128 desc[UR42][R20.64], RZ ;  /* 0x000000ff14009985 */ /* 0x0001e8000c101d2a */
[----:B------:R0:W-:Y:S02]  /*23770*/  @!P0 ST.E.128 desc[UR42][R14.64], RZ ;  /* 0x000000ff0e008985 */ /* 0x0001e4000c101d2a */
.L_x_534:
[----:B------:R-:W-:Y:S05]  /*23780*/  BSYNC B1 ;  /* 0x0000000000017941 */ /* 0x000fea0003800000 */
.L_x_533:
[----:B------:R-:W-:-:S03]  /*23790*/  UMOV UR4, 0xffffffff ;  /* 0xffffffff00047882 */ /* 0x000fc60000000000 */
[----:B------:R-:W-:Y:S05]  /*237a0*/  BRA.DIV UR4, `(.L_x_535) ;  /* 0x000000c604d47947 */ /* 0x000fea000b800000 */
[----:B0-----:R0:W0:Y:S04]  /*237b0*/  SHFL.IDX PT, R0, R3, 0x3, 0x181f ;  /* 0x00781f0003007f89 */ /* 0x00102800000e0000 */
[----:B---3--:R3:W0:Y:S02]  /*237c0*/  SHFL.IDX PT, R14, R2, 0x3, 0x181f ;  /* 0x00781f00020e7f89 */ /* 0x00862400000e0000 */
.L_x_857:
[----:B-1234-:R-:W-:-:S04]  /*237d0*/  IADD3 R2, R5, 0x60, RZ ;  /* 0x0000006005027810 */ /* 0x01efc80007ffe0ff */
[----:B------:R-:W-:-:S13]  /*237e0*/  ISETP.GE.AND P0, PT, R2, R9, PT ;  /* 0x000000090200720c */ /* 0x000fda0003f06270 */
[----:B------:R-:W-:Y:S05]  /*237f0*/  @P0 BRA `(.L_x_518) ;  /* 0x0000000000540947 */ /* 0x000fea0003800000 */
[----:B------:R-:W2:Y:S01]  /*23800*/  LDL R11, [R1+0x40] ;  /* 0x00004000010b7983 */ /* 0x000ea20000100800 */
[----:B------:R-:W-:-:S03]  /*23810*/  ULDC UR4, c[0x0][0xac8] ;  /* 0x0002b20000047ab9 */ /* 0x000fc60000000800 */
[----:B------:R-:W3:Y:S04]  /*23820*/  LDL R7, [R1+0x4c] ;  /* 0x00004c0001077983 */ /* 0x000ee80000100800 */
[----:B------:R-:W4:Y:S04]  /*23830*/  LDL R12, [R1+0x88] ;  /* 0x00008800010c7983 */ /* 0x000f280000100800 */
[----:B------:R-:W5:Y:S01]  /*23840*/  LDL R10, [R1+0x84] ;  /* 0x00008400010a7983 */ /* 0x000f620000100800 */
[----:B------:R-:W-:Y:S02]  /*23850*/  ISETP.GE.AND P3, PT, R18, UR4, PT ;  /* 0x0000000412007c0c */ /* 0x000fe4000bf66270 */
[----:B------:R-:W-:-:S11]  /*23860*/  ISETP.GE.AND P2, PT, R233, UR4, PT ;  /* 0x00000004e9007c0c */ /* 0x000fd6000bf46270 */
[CC--:B0-----:R-:W-:Y:S02]  /*23870*/  @!P3 LEA R2, P5, R18.reuse, R14.reuse, 0x1 ;  /* 0x0000000e1202b211 */ /* 0x0c1fe400078a08ff */
[C---:B------:R-:W-:Y:S02]  /*23880*/  @!P2 LEA R4, P4, R233.reuse, R14, 0x1 ;  /* 0x0000000ee904a211 */ /* 0x040fe400078808ff */
[-C--:B------:R-:W-:Y:S02]  /*23890*/  @!P3 LEA.HI.X R3, R18, R0.reuse, R19, 0x1, P5 ;  /* 0x000000001203b211 */ /* 0x080fe400028f0c13 */
[----:B------:R-:W-:-:S03]  /*238a0*/  @!P2 LEA.HI.X R5, R233, R0, R6, 0x1, P4 ;  /* 0x00000000e905a211 */ /* 0x000fc600020f0c06 */
[----:B------:R0:W-:Y:S04]  /*238b0*/  @!P3 ST.E.128 desc[UR42][R2.64], RZ ;  /* 0x000000ff0200b985 */ /* 0x0001e8000c101d2a */
[----:B------:R0:W-:Y:S01]  /*238c0*/  @!P2 ST.E.128 desc[UR42][R4.64], RZ ;  /* 0x000000ff0400a985 */ /* 0x0001e2000c101d2a */
[----:B--2---:R-:W-:Y:S02]  /*238d0*/  ISETP.GE.AND P1, PT, R11, UR4, PT ;  /* 0x000000040b007c0c */ /* 0x004fe4000bf26270 */
[----:B---3--:R-:W-:-:S11]  /*238e0*/  ISETP.GE.AND P0, PT, R7, UR4, PT ;  /* 0x0000000407007c0c */ /* 0x008fd6000bf06270 */
[-C--:B------:R-:W-:Y:S02]  /*238f0*/  @!P1 LEA R8, P5, R11, R14.reuse, 0x1 ;  /* 0x0000000e0b089211 */ /* 0x080fe400078a08ff */
[----:B------:R-:W-:Y:S02]  /*23900*/  @!P0 LEA R14, P4, R7, R14, 0x1 ;  /* 0x0000000e070e8211 */ /* 0x000fe400078808ff */
[-C--:B----4-:R-:W-:Y:S02]  /*23910*/  @!P1 LEA.HI.X R9, R11, R0.reuse, R12, 0x1, P5 ;  /* 0x000000000b099211 */ /* 0x090fe400028f0c0c */
[----:B-----5:R-:W-:-:S03]  /*23920*/  @!P0 LEA.HI.X R15, R7, R0, R10, 0x1, P4 ;  /* 0x00000000070f8211 */ /* 0x020fc600020f0c0a */
[----:B------:R0:W-:Y:S04]  /*23930*/  @!P1 ST.E.128 desc[UR42][R8.64], RZ ;  /* 0x000000ff08009985 */ /* 0x0001e8000c101d2a */
[----:B------:R0:W-:Y:S02]  /*23940*/  @!P0 ST.E.128 desc[UR42][R14.64], RZ ;  /* 0x000000ff0e008985 */ /* 0x0001e4000c101d2a */
.L_x_518:
[----:B------:R-:W-:Y:S05]  /*23950*/  BSYNC B0 ;  /* 0x0000000000007941 */ /* 0x000fea0003800000 */
.L_x_503:
[----:B------:R-:W-:Y:S02]  /*23960*/  ULDC UR4, c[0x0][0xc3c] ;  /* 0x00030f0000047ab9 */ /* 0x000fe40000000800 */
[----:B------:R-:W-:-:S13]  /*23970*/  ISETP.GE.AND P0, PT, R31, UR4, PT ;  /* 0x000000041f007c0c */ /* 0x000fda000bf06270 */
[----:B------:R-:W-:Y:S05]  /*23980*/  @!P0 BRA `(.L_x_536) ;  /* 0xfffffde000488947 */ /* 0x000fea000383ffff */
[----:B------:R-:W-:Y:S05]  /*23990*/  BRA `(.L_x_340) ;  /* 0x0000007800347947 */ /* 0x000fea0003800000 */
.L_x_338:
        /* <DEDUP_REMOVED lines=16> */
[----:B-1----:R1:W-:Y:S04]  /*23aa0*/  STL.64 [R1], R4 ;  /* 0x0000000401007387 */ /* 0x0023e80000100a00 */
[----:B------:R1:W-:Y:S01]  /*23ab0*/  STL.64 [R1+0x8], R6 ;  /* 0x0000080601007387 */ /* 0x0003e20000100a00 */
[----:B------:R-:W-:Y:S06]  /*23ac0*/  BAR.ARV 0x4, 0x180 ;  /* 0x0106000000007b1d */ /* 0x000fec0000002000 */
[----:B------:R-:W-:Y:S05]  /*23ad0*/  BRA `(.L_x_538) ;  /* 0x0000000800a87947 */ /* 0x000fea0003800000 */
.L_x_537:
[----:B------:R-:W1:Y:S01]  /*23ae0*/  S2R R0, SR_TID.X ;  /* 0x0000000000007919 */ /* 0x000e620000002100 */
[----:B------:R-:W-:Y:S01]  /*23af0*/  ULDC UR4, c[0x0][0xc3c] ;  /* 0x00030f0000047ab9 */ /* 0x000fe20000000800 */
[----:B------:R-:W-:Y:S01]  /*23b00*/  IMAD.MOV.U32 R9, RZ, RZ, RZ ;  /* 0x000000ffff097224 */ /* 0x000fe200078e00ff */
[----:B------:R-:W2:Y:S01]  /*23b10*/  S2UR UR6, SR_CTAID.X ;  /* 0x00000000000679c3 */ /* 0x000ea20000002500 */
[----:B------:R-:W-:Y:S01]  /*23b20*/  ULDC UR5, c[0x0][0xc38] ;  /* 0x00030e0000057ab9 */ /* 0x000fe20000000800 */
[----:B-1----:R-:W-:-:S04]  /*23b30*/  LOP3.LUT R0, R0, 0x1f, RZ, 0xc0, !PT ;  /* 0x0000001f00007812 */ /* 0x002fc800078ec0ff */
[----:B------:R-:W-:-:S04]  /*23b40*/  ISETP.NE.AND P0, PT, R0, 0x1f, PT ;  /* 0x0000001f0000780c */ /* 0x000fc80003f05270 */
[----:B------:R-:W-:-:S13]  /*23b50*/  ISETP.GE.OR P1, PT, R0, UR4, !P0 ;  /* 0x0000000400007c0c */ /* 0x000fda000c726670 */
[----:B0-----:R-:W0:Y:S08]  /*23b60*/  @!P1 LDC.64 R2, c[0x0][0xc80] ;  /* 0x00032000ff029b82 */ /* 0x001e300000000a00 */
[----:B------:R-:W1:Y:S01]  /*23b70*/  @!P1 LDC.64 R4, c[0x0][0xc78] ;  /* 0x00031e00ff049b82 */ /* 0x000e620000000a00 */
[----:B0-----:R-:W-:-:S05]  /*23b80*/  @!P1 IMAD.WIDE.U32 R2, R0, 0x4, R2 ;  /* 0x0000000400029825 */ /* 0x001fca00078e0002 */
[----:B------:R1:W3:Y:S02]  /*23b90*/  @!P1 LDG.E R6, desc[UR42][R2.64] ;  /* 0x0000002a02069981 */ /* 0x0002e4000c1e1900 */
[----:B-1----:R-:W-:-:S05]  /*23ba0*/  @!P1 IMAD.WIDE.U32 R2, R0, 0x4, R4 ;  /* 0x0000000400029825 */ /* 0x002fca00078e0004 */
[----:B------:R-:W3:Y:S01]  /*23bb0*/  @!P1 LDG.E R9, desc[UR42][R2.64] ;  /* 0x0000002a02099981 */ /* 0x000ee2000c1e1900 */
[C---:B------:R-:W-:Y:S01]  /*23bc0*/  ISETP.NE.AND P1, PT, R0.reuse, RZ, PT ;  /* 0x000000ff0000720c */ /* 0x040fe20003f25270 */
[----:B------:R-:W-:Y:S01]  /*23bd0*/  UMOV UR4, URZ ;  /* 0x0000003f00047c82 */ /* 0x000fe20008000000 */
[C---:B------:R-:W-:Y:S02]  /*23be0*/  ISETP.GE.U32.AND P2, PT, R0.reuse, 0x2, PT ;  /* 0x000000020000780c */ /* 0x040fe40003f46070 */
[C---:B------:R-:W-:Y:S02]  /*23bf0*/  ISETP.GE.U32.AND P3, PT, R0.reuse, 0x4, PT ;  /* 0x000000040000780c */ /* 0x040fe40003f66070 */
[C---:B------:R-:W-:Y:S02]  /*23c00*/  ISETP.GE.U32.AND P4, PT, R0.reuse, 0x8, PT ;  /* 0x000000080000780c */ /* 0x040fe40003f86070 */
[----:B------:R-:W-:Y:S01]  /*23c10*/  ISETP.GE.U32.AND P5, PT, R0, 0x10, PT ;  /* 0x000000100000780c */ /* 0x000fe20003fa6070 */
[----:B---3--:R-:W-:-:S05]  /*23c20*/  IMAD R4, R6, R9, RZ ;  /* 0x0000000906047224 */ /* 0x008fca00078e02ff */
[----:B------:R-:W0:Y:S02]  /*23c30*/  SHFL.UP PT, R5, R4, 0x1, RZ ;  /* 0x0420000004057989 */ /* 0x000e2400000e00ff */
[----:B0-----:R-:W-:-:S05]  /*23c40*/  SEL R5, R5, RZ, P1 ;  /* 0x000000ff05057207 */ /* 0x001fca0000800000 */
[----:B------:R-:W-:-:S05]  /*23c50*/  IMAD.IADD R5, R4, 0x1, R5 ;  /* 0x0000000104057824 */ /* 0x000fca00078e0205 */
[----:B------:R-:W0:Y:S02]  /*23c60*/  SHFL.UP PT, R7, R5, 0x2, RZ ;  /* 0x0440000005077989 */ /* 0x000e2400000e00ff */
[----:B0-----:R-:W-:-:S04]  /*23c70*/  SEL R8, R7, RZ, P2 ;  /* 0x000000ff07087207 */ /* 0x001fc80001000000 */
[----:B------:R-:W-:-:S05]  /*23c80*/  IADD3 R8, R5, R8, RZ ;  /* 0x0000000805087210 */ /* 0x000fca0007ffe0ff */
        /* <DEDUP_REMOVED lines=9> */
[----:B------:R-:W0:Y:S02]  /*23d20*/  SHFL.IDX PT, R4, R2, 0x1f, 0x1f ;  /* 0x03e01f0002047f89 */ /* 0x000e2400000e0000 */
[----:B0-----:R-:W-:-:S05]  /*23d30*/  IMAD R7, R4, UR5, RZ ;  /* 0x0000000504077c24 */ /* 0x001fca000f8e02ff */
[----:B--2---:R-:W-:Y:S02]  /*23d40*/  ISETP.GT.AND P6, PT, R7, UR6, PT ;  /* 0x0000000607007c0c */ /* 0x004fe4000bfc4270 */
[----:B------:R-:W-:-:S11]  /*23d50*/  MOV R4, R7 ;  /* 0x0000000700047202 */ /* 0x000fd60000000f00 */
[----:B------:R-:W-:Y:S05]  /*23d60*/  @P6 BRA `(.L_x_539) ;  /* 0x0000000000a46947 */ /* 0x000fea0003800000 */
[----:B------:R-:W-:Y:S01]  /*23d70*/  IMAD.MOV.U32 R7, RZ, RZ, R4 ;  /* 0x000000ffff077224 */ /* 0x000fe200078e0004 */
[----:B------:R-:W-:Y:S01]  /*23d80*/  UMOV UR4, URZ ;  /* 0x0000003f00047c82 */ /* 0x000fe20008000000 */
[----:B------:R-:W-:-:S05]  /*23d90*/  ULDC UR5, c[0x0][0xc38] ;  /* 0x00030e0000057ab9 */ /* 0x000fca0000000800 */
.L_x_541:
[----:B------:R-:W0:Y:S01]  /*23da0*/  LDC R2, c[0x0][0xc3c] ;  /* 0x00030f00ff027b82 */ /* 0x000e220000000800 */
[----:B------:R-:W-:Y:S01]  /*23db0*/  ULDC UR7, c[0x0][0xc3c] ;  /* 0x00030f0000077ab9 */ /* 0x000fe20000000800 */
[----:B------:R-:W-:Y:S01]  /*23dc0*/  UIADD3 UR4, UR4, 0x1f, URZ ;  /* 0x0000001f04047890 */ /* 0x000fe2000fffe03f */
[----:B------:R-:W-:-:S05]  /*23dd0*/  IMAD.U32 R3, RZ, RZ, UR7 ;  /* 0x00000007ff037e24 */ /* 0x000fca000f8e00ff */
[----:B------:R1:W-:Y:S01]  /*23de0*/  STL [R1+0xc], R3 ;  /* 0x00000c0301007387 */ /* 0x0003e20000100800 */
[----:B0-----:R-:W-:-:S13]  /*23df0*/  ISETP.LE.AND P6, PT, R2, UR4, PT ;  /* 0x0000000402007c0c */ /* 0x001fda000bfc3270 */
[----:B-1----:R-:W-:Y:S05]  /*23e00*/  @P6 BRA `(.L_x_540) ;  /* 0x0000000400a46947 */ /* 0x002fea0003800000 */
[----:B------:R-:W-:Y:S01]  /*23e10*/  VIADD R9, R0, UR4 ;  /* 0x0000000400097c36 */ /* 0x000fe20008000000 */
[----:B------:R-:W-:-:S04]  /*23e20*/  MOV R6, RZ ;  /* 0x000000ff00067202 */ /* 0x000fc80000000f00 */
[----:B------:R-:W-:-:S13]  /*23e30*/  ISETP.GE.OR P6, PT, R9, R2, !P0 ;  /* 0x000000020900720c */ /* 0x000fda00047c6670 */
        /* <DEDUP_REMOVED lines=23> */
[----:B------:R-:W0:Y:S02]  /*23fb0*/  SHFL.IDX PT, R4, R2, 0x1f, 0x1f ;  /* 0x03e01f0002047f89 */ /* 0x000e2400000e0000 */
[----:B0-----:R-:W-:-:S04]  /*23fc0*/  IMAD R4, R4, UR5, RZ ;  /* 0x0000000504047c24 */ /* 0x001fc8000f8e02ff */
[----:B------:R-:W-:-:S05]  /*23fd0*/  IMAD.IADD R7, R4, 0x1, R7 ;  /* 0x0000000104077824 */ /* 0x000fca00078e0207 */
[----:B------:R-:W-:-:S13]  /*23fe0*/  ISETP.GT.AND P6, PT, R7, UR6, PT ;  /* 0x0000000607007c0c */ /* 0x000fda000bfc4270 */
[----:B------:R-:W-:Y:S05]  /*23ff0*/  @!P6 BRA `(.L_x_541) ;  /* 0xfffffffc0068e947 */ /* 0x000fea000383ffff */
.L_x_539:
[----:B------:R-:W-:-:S05]  /*24000*/  IADD3 R11, -R4, R7, RZ ;  /* 0x00000007040b7210 */ /* 0x000fca0007ffe1ff */
[----:B------:R-:W-:-:S05]  /*24010*/  IMAD R3, R2, UR5, R11 ;  /* 0x0000000502037c24 */ /* 0x000fca000f8e020b */
[----:B------:R-:W-:-:S13]  /*24020*/  ISETP.GT.AND P0, PT, R3, UR6, PT ;  /* 0x0000000603007c0c */ /* 0x000fda000bf04270 */
[----:B------:R-:W-:-:S04]  /*24030*/  VOTE.ANY R10, PT, !P0 ;  /* 0x00000000000a7806 */ /* 0x000fc800040e0100 */
[----:B------:R0:W1:Y:S01]  /*24040*/  POPC R5, R10 ;  /* 0x0000000a00057309 */ /* 0x0000620000000000 */
[----:B------:R-:W-:Y:S01]  /*24050*/  ISETP.NE.AND P0, PT, R10, RZ, PT ;  /* 0x000000ff0a00720c */ /* 0x000fe20003f05270 */
[----:B0-----:R-:W-:Y:S01]  /*24060*/  IMAD.MOV.U32 R10, RZ, RZ, RZ ;  /* 0x000000ffff0a7224 */ /* 0x001fe200078e00ff */
[----:B-1----:R-:W0:Y:S04]  /*24070*/  SHFL.IDX PT, R6, R6, R5, 0x1f ;  /* 0x00001f0506067589 */ /* 0x002e2800000e0000 */
[----:B------:R-:W1:Y:S01]  /*24080*/  SHFL.IDX PT, R8, R9, R5, 0x1f ;  /* 0x00001f0509087589 */ /* 0x000e6200000e0000 */
[----:B0-----:R-:W-:-:S04]  /*24090*/  IABS R4, R6 ;  /* 0x0000000600047213 */ /* 0x001fc80000000000 */
[----:B------:R-:W0:Y:S01]  /*240a0*/  I2F.RP R13, R4 ;  /* 0x00000004000d7306 */ /* 0x000e220000209400 */
[----:B-1----:R-:W-:-:S07]  /*240b0*/  IABS R7, R8 ;  /* 0x0000000800077213 */ /* 0x002fce0000000000 */
[----:B------:R-:W-:Y:S08]  /*240c0*/  I2F.RP R12, R7 ;  /* 0x00000007000c7306 */ /* 0x000ff00000209400 */
[----:B0-----:R-:W0:Y:S02]  /*240d0*/  MUFU.RCP R13, R13 ;  /* 0x0000000d000d7308 */ /* 0x001e240000001000 */
[----:B0-----:R-:W-:-:S06]  /*240e0*/  VIADD R3, R13, 0xffffffe ;  /* 0x0ffffffe0d037836 */ /* 0x001fcc0000000000 */
[----:B------:R-:W0:Y:S02]  /*240f0*/  F2I.FTZ.U32.TRUNC.NTZ R3, R3 ;  /* 0x0000000300037305 */ /* 0x000e24000021f000 */
[----:B0-----:R-:W-:Y:S01]  /*24100*/  IMAD.MOV R15, RZ, RZ, -R3 ;  /* 0x000000ffff0f7224 */ /* 0x001fe200078e0a03 */
[----:B------:R-:W-:Y:S06]  /*24110*/  @!P0 BRA `(.L_x_542) ;  /* 0x0000000000088947 */ /* 0x000fec0003800000 */
[----:B------:R-:W-:-:S05]  /*24120*/  IADD3 R9, R5, -0x1, RZ ;  /* 0xffffffff05097810 */ /* 0x000fca0007ffe0ff */
[----:B------:R0:W1:Y:S02]  /*24130*/  SHFL.IDX PT, R10, R2, R9, 0x1f ;  /* 0x00001f09020a7589 */ /* 0x00006400000e0000 */
.L_x_542:
[----:B-1----:R-:W-:Y:S01]  /*24140*/  IMAD R10, R10, UR5, R11 ;  /* 0x000000050a0a7c24 */ /* 0x002fe2000f8e020b */
[----:B------:R-:W1:Y:S01]  /*24150*/  MUFU.RCP R12, R12 ;  /* 0x0000000c000c7308 */ /* 0x000e620000001000 */
[----:B0-----:R-:W-:Y:S02]  /*24160*/  IMAD R9, R15, R4, RZ ;  /* 0x000000040f097224 */ /* 0x001fe400078e02ff */
[----:B------:R-:W-:Y:S01]  /*24170*/  IMAD.MOV.U32 R2, RZ, RZ, RZ ;  /* 0x000000ffff027224 */ /* 0x000fe200078e00ff */
[----:B------:R0:W-:Y:S03]  /*24180*/  STL [R1], R10 ;  /* 0x0000000a01007387 */ /* 0x0001e60000100800 */
[----:B------:R-:W-:Y:S01]  /*24190*/  IMAD.HI.U32 R2, R3, R9, R2 ;  /* 0x0000000903027227 */ /* 0x000fe200078e0002 */
[----:B------:R-:W-:Y:S02]  /*241a0*/  IADD3 R9, -R10, UR6, RZ ;  /* 0x000000060a097c10 */ /* 0x000fe4000fffe1ff */
[----:B------:R-:W-:-:S02]  /*241b0*/  IABS R3, R6 ;  /* 0x0000000600037213 */ /* 0x000fc40000000000 */
[----:B------:R-:W-:-:S03]  /*241c0*/  IABS R11, R9 ;  /* 0x00000009000b7213 */ /* 0x000fc60000000000 */
[----:B------:R-:W-:Y:S02]  /*241d0*/  IMAD.MOV R3, RZ, RZ, -R3 ;  /* 0x000000ffff037224 */ /* 0x000fe400078e0a03 */
[----:B0-----:R-:W-:-:S04]  /*241e0*/  IMAD.HI.U32 R10, R2, R11, RZ ;  /* 0x0000000b020a7227 */ /* 0x001fc800078e00ff */
[----:B------:R-:W-:Y:S02]  /*241f0*/  IMAD R11, R10, R3, R11 ;  /* 0x000000030a0b7224 */ /* 0x000fe400078e020b */
[----:B-1----:R-:W-:-:S03]  /*24200*/  VIADD R3, R12, 0xffffffe ;  /* 0x0ffffffe0c037836 */ /* 0x002fc60000000000 */
[----:B------:R-:W-:-:S03]  /*24210*/  ISETP.GT.U32.AND P1, PT, R4, R11, PT ;  /* 0x0000000b0400720c */ /* 0x000fc60003f24070 */
[----:B------:R-:W0:Y:S10]  /*24220*/  F2I.FTZ.U32.TRUNC.NTZ R3, R3 ;  /* 0x0000000300037305 */ /* 0x000e34000021f000 */
[----:B------:R-:W-:Y:S01]  /*24230*/  @!P1 IADD3 R11, R11, -R4, RZ ;  /* 0x800000040b0b9210 */ /* 0x000fe20007ffe0ff */
[----:B------:R-:W-:Y:S01]  /*24240*/  @!P1 VIADD R10, R10, 0x1 ;  /* 0x000000010a0a9836 */ /* 0x000fe20000000000 */
[----:B------:R-:W-:-:S02]  /*24250*/  ISETP.NE.AND P1, PT, R6, RZ, PT ;  /* 0x000000ff0600720c */ /* 0x000fc40003f25270 */
[----:B------:R-:W-:Y:S01]  /*24260*/  ISETP.GE.U32.AND P0, PT, R11, R4, PT ;  /* 0x000000040b00720c */ /* 0x000fe20003f06070 */
[----:B0-----:R-:W-:-:S04]  /*24270*/  IMAD.MOV R2, RZ, RZ, -R3 ;  /* 0x000000ffff027224 */ /* 0x001fc800078e0a03 */
[----:B------:R-:W-:Y:S02]  /*24280*/  IMAD R11, R2, R7, RZ ;  /* 0x00000007020b7224 */ /* 0x000fe400078e02ff */
[----:B------:R-:W-:-:S04]  /*24290*/  IMAD.MOV.U32 R2, RZ, RZ, RZ ;  /* 0x000000ffff027224 */ /* 0x000fc800078e00ff */
[----:B------:R-:W-:Y:S01]  /*242a0*/  IMAD.HI.U32 R4, R3, R11, R2 ;  /* 0x0000000b03047227 */ /* 0x000fe200078e0002 */
[----:B------:R-:W-:Y:S02]  /*242b0*/  LOP3.LUT R2, R9, R6, RZ, 0x3c, !PT ;  /* 0x0000000609027212 */ /* 0x000fe400078e3cff */
[----:B------:R-:W-:Y:S02]  /*242c0*/  @P0 IADD3 R10, R10, 0x1, RZ ;  /* 0x000000010a0a0810 */ /* 0x000fe40007ffe0ff */
        /* <DEDUP_REMOVED lines=8> */
[----:B------:R-:W-:-:S05]  /*24350*/  IMAD R2, R4, R2, R3 ;  /* 0x0000000204027224 */ /* 0x000fca00078e0203 */
[----:B------:R-:W-:-:S13]  /*24360*/  ISETP.GT.U32.AND P1, PT, R7, R2, PT ;  /* 0x000000020700720c */ /* 0x000fda0003f24070 */
[----:B------:R-:W-:Y:S01]  /*24370*/  @!P1 IMAD.IADD R2, R2, 0x1, -R7 ;  /* 0x0000000102029824 */ /* 0x000fe200078e0a07 */
[----:B------:R-:W-:Y:S02]  /*24380*/  @!P1 IADD3 R4, R4, 0x1, RZ ;  /* 0x0000000104049810 */ /* 0x000fe40007ffe0ff */
[----:B------:R-:W-:Y:S02]  /*24390*/  ISETP.NE.AND P1, PT, R8, RZ, PT ;  /* 0x000000ff0800720c */ /* 0x000fe40003f25270 */
[----:B------:R-:W-:Y:S02]  /*243a0*/  ISETP.GE.U32.AND P0, PT, R2, R7, PT ;  /* 0x000000070200720c */ /* 0x000fe40003f06070 */
[----:B------:R-:W-:-:S04]  /*243b0*/  LOP3.LUT R2, R10, R8, RZ, 0x3c, !PT ;  /* 0x000000080a027212 */ /* 0x000fc800078e3cff */
[----:B------:R-:W-:Y:S01]  /*243c0*/  ISETP.GE.AND P2, PT, R2, RZ, PT ;  /* 0x000000ff0200720c */ /* 0x000fe20003f46270 */
[----:B------:R-:W-:-:S06]  /*243d0*/  VIADD R2, R5, UR4 ;  /* 0x0000000405027c36 */ /* 0x000fcc0008000000 */
[----:B------:R-:W-:-:S06]  /*243e0*/  @P0 VIADD R4, R4, 0x1 ;  /* 0x0000000104040836 */ /* 0x000fcc0000000000 */
[----:B------:R-:W-:Y:S01]  /*243f0*/  @!P2 IMAD.MOV R4, RZ, RZ, -R4 ;  /* 0x000000ffff04a224 */ /* 0x000fe200078e0a04 */
[----:B------:R-:W-:-:S05]  /*24400*/  @!P1 LOP3.LUT R4, RZ, R8, RZ, 0x33, !PT ;  /* 0x00000008ff049212 */ /* 0x000fca00078e33ff */
[----:B------:R-:W-:-:S04]  /*24410*/  IMAD.MOV R3, RZ, RZ, -R4 ;  /* 0x000000ffff037224 */ /* 0x000fc800078e0a04 */
[C---:B------:R-:W-:Y:S01]  /*24420*/  IMAD R10, R8.reuse, R3, R10 ;  /* 0x00000003080a7224 */ /* 0x040fe200078e020a */
[----:B------:R-:W-:Y:S01]  /*24430*/  LEA R3, R8, R4, 0x18 ;  /* 0x0000000408037211 */ /* 0x000fe200078ec0ff */
[----:B------:R-:W-:-:S04]  /*24440*/  IMAD.IADD R4, R9, 0x1, -R6 ;  /* 0x0000000109047824 */ /* 0x000fc800078e0a06 */
[----:B------:R-:W-:Y:S01]  /*24450*/  IMAD R3, R10, 0x10000, R3 ;  /* 0x000100000a037824 */ /* 0x000fe200078e0203 */
[----:B------:R1:W-:Y:S04]  /*24460*/  STL [R1+0x4], R4 ;  /* 0x0000040401007387 */ /* 0x0003e80000100800 */
[----:B------:R1:W-:Y:S04]  /*24470*/  STL [R1+0xc], R2 ;  /* 0x00000c0201007387 */ /* 0x0003e80000100800 */
[----:B------:R1:W-:Y:S01]  /*24480*/  STL [R1+0x8], R3 ;  /* 0x0000080301007387 */ /* 0x0003e20000100800 */
[----:B------:R-:W-:Y:S05]  /*24490*/  BRA `(.L_x_543) ;  /* 0x0000000000107947 */ /* 0x000fea0003800000 */
.L_x_540:
[----:B------:R-:W-:Y:S01]  /*244a0*/  MOV R2, UR6 ;  /* 0x0000000600027c02 */ /* 0x000fe20008000f00 */
[----:B------:R0:W-:Y:S04]  /*244b0*/  STL [R1+0x4], RZ ;  /* 0x000004ff01007387 */ /* 0x0001e80000100800 */
[----:B------:R0:W-:Y:S04]  /*244c0*/  STL [R1+0x8], RZ ;  /* 0x000008ff01007387 */ /* 0x0001e80000100800 */
[----:B------:R0:W-:Y:S02]  /*244d0*/  STL [R1], R2 ;  /* 0x0000000201007387 */ /* 0x0001e40000100800 */
.L_x_543:
[----:B-1----:R-:W2:Y:S04]  /*244e0*/  LDL R4, [R1] ;  /* 0x0000000001047983 */ /* 0x002ea80000100800 */
[----:B------:R-:W2:Y:S04]  /*244f0*/  LDL R5, [R1+0x4] ;  /* 0x0000040001057983 */ /* 0x000ea80000100800 */
[----:B------:R-:W2:Y:S04]  /*24500*/  LDL R6, [R1+0x8] ;  /* 0x0000080001067983 */ /* 0x000ea80000100800 */
[----:B------:R-:W2:Y:S01]  /*24510*/  LDL R7, [R1+0xc] ;  /* 0x00000c0001077983 */ /* 0x000ea20000100800 */
[----:B------:R-:W-:-:S13]  /*24520*/  ISETP.NE.AND P0, PT, R0, RZ, PT ;  /* 0x000000ff0000720c */ /* 0x000fda0003f05270 */
[----:B------:R-:W1:Y:S01]  /*24530*/  @!P0 S2R R3, SR_CgaCtaId ;  /* 0x0000000000038919 */ /* 0x000e620000008800 */
[----:B------:R-:W-:-:S04]  /*24540*/  @!P0 MOV R0, 0x400 ;  /* 0x0000040000008802 */ /* 0x000fc80000000f00 */
[----:B-1----:R-:W-:-:S05]  /*24550*/  @!P0 LEA R0, R3, R0, 0x18 ;  /* 0x0000000003008211 */ /* 0x002fca00078ec0ff */
[----:B--2---:R2:W-:Y:S01]  /*24560*/  @!P0 STS.128 [R0+0x388d0], R4 ;  /* 0x0388d00400008388 */ /* 0x0045e20000000c00 */
[----:B------:R-:W-:Y:S06]  /*24570*/  BAR.ARV 0x5, 0x180 ;  /* 0x0146000000007b1d */ /* 0x000fec0000002000 */
.L_x_538:
[----:B--2---:R-:W2:Y:S01]  /*24580*/  LDL R0, [R1+0xc] ;  /* 0x00000c0001007983 */ /* 0x004ea20000100800 */
[----:B------:R-:W-:-:S03]  /*24590*/  ULDC UR4, c[0x0][0xc3c] ;  /* 0x00030f0000047ab9 */ /* 0x000fc60000000800 */
[----:B------:R3:W-:Y:S01]  /*245a0*/  STL [R1+0x14], RZ ;  /* 0x000014ff01007387 */ /* 0x0007e20000100800 */
[----:B--2---:R-:W-:Y:S01]  /*245b0*/  ISETP.GE.AND P0, PT, R0, UR4, PT ;  /* 0x0000000400007c0c */ /* 0x004fe2000bf06270 */
[----:B------:R-:W-:-:S05]  /*245c0*/  IMAD.MOV.U32 R0, RZ, RZ, 0x1 ;  /* 0x00000001ff007424 */ /* 0x000fca00078e00ff */
[----:B------:R3:W-:Y:S04]  /*245d0*/  STL [R1+0x1c], R0 ;  /* 0x00001c0001007387 */ /* 0x0007e80000100800 */
[----:B------:R3:W-:Y:S03]  /*245e0*/  STL [R1+0x64], RZ ;  /* 0x000064ff01007387 */ /* 0x0007e60000100800 */
[----:B------:R-:W-:Y:S05]  /*245f0*/  @P0 BRA `(.L_x_544) ;  /* 0x0000006800180947 */ /* 0x000fea0003800000 */
[----:B-1----:R-:W1:Y:S01]  /*24600*/  S2R R7, SR_TID.X ;  /* 0x0000000000077919 */ /* 0x002e620000002100 */
[----:B------:R-:W2:Y:S01]  /*24610*/  S2UR UR5, SR_CgaCtaId ;  /* 0x00000000000579c3 */ /* 0x000ea20000008800 */
[----:B------:R-:W-:Y:S01]  /*24620*/  UMOV UR4, 0x400 ;  /* 0x0000040000047882 */ /* 0x000fe20000000000 */
[----:B------:R-:W-:Y:S01]  /*24630*/  BSSY B7, `(.L_x_544) ;  /* 0x0000682000077945 */ /* 0x000fe20003800000 */
[----:B------:R-:W-:Y:S01]  /*24640*/  ULDC.64 UR40, c[0x0][0x198] ;  /* 0x0000660000287ab9 */ /* 0x000fe20000000a00 */
[----:B------:R-:W-:Y:S02]  /*24650*/  ULOP3.LUT UR36, UR37, 0x1, URZ, 0xfc, !UPT ;  /* 0x0000000125247892 */ /* 0x000fe4000f8efc3f */
[----:B------:R-:W-:Y:S01]  /*24660*/  ULOP3.LUT UR39, UR37, 0x2, URZ, 0xfc, !UPT ;  /* 0x0000000225277892 */ /* 0x000fe2000f8efc3f */
[----:B------:R-:W-:Y:S01]  /*24670*/  ULDC UR38, c[0x0][0xc] ;  /* 0x0000030000267ab9 */ /* 0x000fe20000000800 */
[----:B--2---:R-:W-:-:S06]  /*24680*/  ULEA UR4, UR5, UR4, 0x18 ;  /* 0x0000000405047291 */ /* 0x004fcc000f8ec03f */
[----:B------:R-:W-:Y:S01]  /*24690*/  IMAD.U32 R18, RZ, RZ, UR4 ;  /* 0x00000004ff127e24 */ /* 0x000fe2000f8e00ff */
[C---:B-1----:R-:W-:Y:S01]  /*246a0*/  LOP3.LUT R6, R7.reuse, 0x7f, RZ, 0xc0, !PT ;  /* 0x0000007f07067812 */ /* 0x042fe200078ec0ff */
[C---:B0-----:R-:W-:Y:S01]  /*246b0*/  IMAD.SHL.U32 R2, R7.reuse, 0x80, RZ ;  /* 0x0000008007027824 */ /* 0x041fe200078e00ff */
[----:B------:R-:W-:-:S03]  /*246c0*/  R2P PR, R7, 0x6 ;  /* 0x0000000607007804 */ /* 0x000fc60000000000 */
[----:B------:R-:W-:Y:S01]  /*246d0*/  IMAD.SHL.U32 R3, R6, 0x40, RZ ;  /* 0x0000004006037824 */ /* 0x000fe200078e00ff */
[----:B---3--:R-:W-:-:S04]  /*246e0*/  LOP3.LUT R0, R2, 0x400, RZ, 0xc0, !PT ;  /* 0x0000040002007812 */ /* 0x008fc800078ec0ff */
[----:B------:R-:W-:Y:S02]  /*246f0*/  LOP3.LUT R4, R0, 0x1800, R3, 0xf8, !PT ;  /* 0x0000180000047812 */ /* 0x000fe400078ef803 */
[----:B------:R-:W-:Y:S02]  /*24700*/  SHF.R.U32.HI R3, RZ, 0x1, R7 ;  /* 0x00000001ff037819 */ /* 0x000fe40000011607 */
[----:B------:R-:W-:-:S04]  /*24710*/  LOP3.LUT R0, R2, 0x380, RZ, 0xc0, !PT ;  /* 0x0000038002007812 */ /* 0x000fc800078ec0ff */
[C---:B------:R-:W-:Y:S02]  /*24720*/  LOP3.LUT R3, R0.reuse, 0x30, R3, 0xf8, !PT ;  /* 0x0000003000037812 */ /* 0x040fe400078ef803 */
[----:B------:R-:W-:Y:S02]  /*24730*/  LOP3.LUT R5, R0, 0x10, R7, 0xf8, !PT ;  /* 0x0000001000057812 */ /* 0x000fe400078ef807 */
[----:B------:R-:W-:-:S04]  /*24740*/  SHF.L.U32 R0, R7, 0x4, RZ ;  /* 0x0000000407007819 */ /* 0x000fc800000006ff */
[--C-:B------:R-:W-:Y:S02]  /*24750*/  LOP3.LUT R3, R3, 0x70, R0.reuse, 0x78, !PT ;  /* 0x0000007003037812 */ /* 0x100fe400078e7800 */
[----:B------:R-:W-:Y:S02]  /*24760*/  LOP3.LUT R5, R5, 0x70, R0, 0x78, !PT ;  /* 0x0000007005057812 */ /* 0x000fe400078e7800 */
[----:B------:R-:W-:Y:S01]  /*24770*/  LOP3.LUT R2, R3, 0xc00, R2, 0xf8, !PT ;  /* 0x00000c0003027812 */ /* 0x000fe200078ef802 */
[----:B------:R-:W-:Y:S01]  /*24780*/  IMAD.SHL.U32 R3, R7, 0x2, RZ ;  /* 0x0000000207037824 */ /* 0x000fe200078e00ff */
[----:B------:R-:W-:Y:S02]  /*24790*/  LOP3.LUT R4, R4, R5, RZ, 0xfc, !PT ;  /* 0x0000000504047212 */ /* 0x000fe400078efcff */
[----:B------:R-:W-:Y:S01]  /*247a0*/  SHF.R.U32.HI R5, RZ, 0x3, R6 ;  /* 0x00000003ff057819 */ /* 0x000fe20000011606 */
[----:B------:R0:W-:Y:S04]  /*247b0*/  STL [R1+0x3c], R2 ;  /* 0x00003c0201007387 */ /* 0x0001e80000100800 */
[----:B------:R1:W-:Y:S01]  /*247c0*/  STL [R1+0x38], R4 ;  /* 0x0000380401007387 */ /* 0x0003e20000100800 */
[----:B0-----:R-:W-:-:S04]  /*247d0*/  LOP3.LUT R2, R0, 0x3f0, RZ, 0xc0, !PT ;  /* 0x000003f000027812 */ /* 0x001fc800078ec0ff */
[----:B------:R-:W-:Y:S01]  /*247e0*/  LOP3.LUT R3, R2, 0x70, R3, 0x78, !PT ;  /* 0x0000007002037812 */ /* 0x000fe200078e7803 */
[----:B------:R-:W-:Y:S01]  /*247f0*/  IMAD.SHL.U32 R2, R6, 0x10, RZ ;  /* 0x0000001006027824 */ /* 0x000fe200078e00ff */
[----:B-1----:R-:W-:-:S04]  /*24800*/  MOV R4, 0x20 ;  /* 0x0000002000047802 */ /* 0x002fc80000000f00 */
        /* <DEDUP_REMOVED lines=8> */
[----:B------:R1:W-:Y:S04]  /*24890*/  STL [R1+0x40], R3 ;  /* 0x0000400301007387 */ /* 0x0003e80000100800 */
[----:B------:R-:W-:Y:S01]  /*248a0*/  STL [R1+0x64], RZ ;  /* 0x000064ff01007387 */ /* 0x000fe20000100800 */
[----:B0-----:R-:W-:Y:S01]  /*248b0*/  LOP3.LUT R2, R0, 0x70, RZ, 0xc0, !PT ;  /* 0x0000007000027812 */ /* 0x001fe200078ec0ff */
[----:B------:R-:W-:Y:S01]  /*248c0*/  IMAD.MOV.U32 R0, RZ, RZ, 0x1 ;  /* 0x00000001ff007424 */ /* 0x000fe200078e00ff */
[----:B-1----:R-:W-:-:S04]  /*248d0*/  MOV R3, 0x1 ;  /* 0x0000000100037802 */ /* 0x002fc80000000f00 */
[----:B------:R0:W-:Y:S04]  /*248e0*/  STL [R1+0x20], R0 ;  /* 0x0000200001007387 */ /* 0x0001e80000100800 */
[----:B------:R1:W-:Y:S04]  /*248f0*/  STL [R1+0x18], RZ ;  /* 0x000018ff01007387 */ /* 0x0003e80000100800 */
[----:B------:R1:W-:Y:S01]  /*24900*/  STL [R1+0x14], RZ ;  /* 0x000014ff01007387 */ /* 0x0003e20000100800 */
[----:B0-----:R-:W-:-:S03]  /*24910*/  LOP3.LUT R0, R2, 0x80, RZ, 0xfc, !PT ;  /* 0x0000008002007812 */ /* 0x001fc600078efcff */
[----:B------:R1:W-:Y:S04]  /*24920*/  STL [R1+0x1c], R3 ;  /* 0x00001c0301007387 */ /* 0x0003e80000100800 */
.L_x_656:
[----:B------:R-:W2:Y:S01]  /*24930*/  LDL R0, [R1+0xc] ;  /* 0x00000c0001007983 */ /* 0x000ea20000100800 */
[----:B-1----:R-:W2:Y:S01]  /*24940*/  LDC.64 R2, c[0x0][0xc88] ;  /* 0x00032200ff027b82 */ /* 0x002ea20000000a00 */
[----:B------:R-:W-:Y:S05]  /*24950*/  YIELD ;  /* 0x0000000000007946 */ /* 0x000fea0003800000 */
[----:B------:R-:W-:Y:S01]  /*24960*/  ULDC.64 UR4, c[0x0][0xa28] ;  /* 0x00028a0000047ab9 */ /* 0x000fe20000000a00 */
[----:B------:R-:W-:Y:S02]  /*24970*/  CS2R R8, SRZ ;  /* 0x0000000000087805 */ /* 0x000fe4000001ff00 */
[----:B------:R-:W-:Y:S01]  /*24980*/  ISETP.NE.U32.AND P0, PT, RZ, UR4, PT ;  /* 0x00000004ff007c0c */ /* 0x000fe2000bf05070 */
[----:B------:R-:W-:Y:S01]  /*24990*/  ULDC.64 UR10, c[0x0][0xa18] ;  /* 0x00028600000a7ab9 */ /* 0x000fe20000000a00 */
[----:B------:R-:W-:Y:S01]  /*249a0*/  ULDC.64 UR8, c[0x0][0xa10] ;  /* 0x0002840000087ab9 */ /* 0x000fe20000000a00 */
[----:B------:R-:W-:Y:S01]  /*249b0*/  ULDC.64 UR6, c[0x0][0xa08] ;  /* 0x0002820000067ab9 */ /* 0x000fe20000000a00 */
[----:B--2---:R-:W-:-:S05]  /*249c0*/  IMAD.WIDE R2, R0, 0x4, R2 ;  /* 0x0000000400027825 */ /* 0x004fca00078e0202 */
[----:B------:R-:W2:Y:S01]  /*249d0*/  LDG.E R19, desc[UR42][R2.64] ;  /* 0x0000002a02137981 */ /* 0x000ea2000c1e1900 */
[----:B------:R-:W-:Y:S02]  /*249e0*/  ISETP.NE.AND.EX P0, PT, RZ, UR5, PT, P0 ;  /* 0x00000005ff007c0c */ /* 0x000fe4000bf05300 */
[----:B--2---:R-:W-:-:S11]  /*249f0*/  SHF.R.S32.HI R0, RZ, 0x1f, R19 ;  /* 0x0000001fff007819 */ /* 0x004fd60000011413 */
[C---:B------:R-:W-:Y:S01]  /*24a00*/  @P0 LEA R2, P1, R19.reuse, UR4, 0x2 ;  /* 0x0000000413020c11 */ /* 0x040fe2000f8210ff */
[C---:B------:R-:W-:Y:S01]  /*24a10*/  IMAD.SHL.U32 R14, R19.reuse, 0x4, RZ ;  /* 0x00000004130e7824 */ /* 0x040fe200078e00ff */
[C-C-:B------:R-:W-:Y:S01]  /*24a20*/  SHF.L.U64.HI R13, R19.reuse, 0x2, R0.reuse ;  /* 0x00000002130d7819 */ /* 0x140fe20000010200 */
[----:B0-----:R0:W-:Y:S01]  /*24a30*/  STL [R1+0x58], R0 ;  /* 0x0000580001007387 */ /* 0x0011e20000100800 */
[----:B------:R-:W-:Y:S01]  /*24a40*/  @P0 LEA.HI.X R3, R19, UR5, R0, 0x2, P1 ;  /* 0x0000000513030c11 */ /* 0x000fe200088f1400 */
[----:B------:R-:W-:Y:S02]  /*24a50*/  ULDC.64 UR4, c[0x0][0xa00] ;  /* 0x0002800000047ab9 */ /* 0x000fe40000000a00 */
[----:B------:R-:W-:Y:S02]  /*24a60*/  ISETP.NE.U32.AND P1, PT, RZ, UR4, PT ;  /* 0x00000004ff007c0c */ /* 0x000fe4000bf25070 */
[----:B------:R1:W5:Y:S01]  /*24a70*/  @P0 LDG.E R8, desc[UR42][R2.64] ;  /* 0x0000002a02080981 */ /* 0x000362000c1e1900 */
[----:B------:R-:W-:Y:S01]  /*24a80*/  ISETP.NE.U32.AND P3, PT, RZ, UR10, PT ;  /* 0x0000000aff007c0c */ /* 0x000fe2000bf65070 */
[----:B---3--:R-:W-:Y:S01]  /*24a90*/  IMAD.MOV.U32 R12, RZ, RZ, RZ ;  /* 0x000000ffff0c7224 */ /* 0x008fe200078e00ff */
[----:B------:R-:W-:Y:S01]  /*24aa0*/  ISETP.NE.AND.EX P1, PT, RZ, UR5, PT, P1 ;  /* 0x00000005ff007c0c */ /* 0x000fe2000bf25310 */
[----:B------:R-:W-:Y:S01]  /*24ab0*/  STL [R1+0x30], R14 ;  /* 0x0000300e01007387 */ /* 0x000fe20000100800 */
[----:B------:R-:W-:Y:S01]  /*24ac0*/  ISETP.NE.U32.AND P2, PT, RZ, UR8, PT ;  /* 0x00000008ff007c0c */ /* 0x000fe2000bf45070 */
[----:B0-----:R-:W-:Y:S01]  /*24ad0*/  IMAD.MOV.U32 R0, RZ, RZ, RZ ;  /* 0x000000ffff007224 */ /* 0x001fe200078e00ff */
[C---:B------:R-:W-:Y:S01]  /*24ae0*/  IADD3 R6, P5, R14.reuse, UR6, RZ ;  /* 0x000000060e067c10 */ /* 0x040fe2000ffbe0ff */
[----:B------:R-:W-:Y:S01]  /*24af0*/  STL [R1+0x44], R13 ;  /* 0x0000440d01007387 */ /* 0x000fe20000100800 */
[----:B-1----:R-:W-:-:S02]  /*24b00*/  IADD3 R2, P4, R14, UR4, RZ ;  /* 0x000000040e027c10 */ /* 0x002fc4000ff9e0ff */
[----:B------:R-:W-:Y:S02]  /*24b10*/  ISETP.NE.AND.EX P3, PT, RZ, UR11, PT, P3 ;  /* 0x0000000bff007c0c */ /* 0x000fe4000bf65330 */
[C---:B------:R-:W-:Y:S02]  /*24b20*/  IADD3.X R3, R13.reuse, UR5, RZ, P4, !PT ;  /* 0x000000050d037c10 */ /* 0x040fe4000a7fe4ff */
[----:B------:R-:W-:Y:S02]  /*24b30*/  IADD3 R4, P4, R14, UR8, RZ ;  /* 0x000000080e047c10 */ /* 0x000fe4000ff9e0ff */
[----:B------:R-:W-:Y:S01]  /*24b40*/  ISETP.NE.U32.AND P0, PT, RZ, UR6, PT ;  /* 0x00000006ff007c0c */ /* 0x000fe2000bf05070 */
[----:B------:R-:W2:Y:S01]  /*24b50*/  @P1 LDG.E R9, desc[UR42][R2.64] ;  /* 0x0000002a02091981 */ /* 0x000ea2000c1e1900 */
[----:B------:R-:W-:Y:S01]  /*24b60*/  IADD3.X R5, R13, UR9, RZ, P4, !PT ;  /* 0x000000090d057c10 */ /* 0x000fe2000a7fe4ff */
[----:B------:R-:W-:Y:S01]  /*24b70*/  ULDC UR4, c[0x0][0x288] ;  /* 0x0000a20000047ab9 */ /* 0x000fe20000000800 */
[----:B------:R-:W-:-:S02]  /*24b80*/  ISETP.NE.AND.EX P0, PT, RZ, UR7, PT, P0 ;  /* 0x00000007ff007c0c */ /* 0x000fc4000bf05300 */
[----:B------:R-:W-:Y:S02]  /*24b90*/  ISETP.NE.AND.EX P2, PT, RZ, UR9, PT, P2 ;  /* 0x00000009ff007c0c */ /* 0x000fe4000bf45320 */
[----:B------:R-:W-:Y:S02]  /*24ba0*/  @P3 IADD3 R10, P4, R14, UR10, RZ ;  /* 0x0000000a0e0a3c10 */ /* 0x000fe4000ff9e0ff */
[C---:B------:R-:W-:Y:S02]  /*24bb0*/  IADD3.X R7, R13.reuse, UR7, RZ, P5, !PT ;  /* 0x000000070d077c10 */ /* 0x040fe4000affe4ff */
[----:B------:R-:W-:-:S05]  /*24bc0*/  @P3 IADD3.X R11, R13, UR11, RZ, P4, !PT ;  /* 0x0000000b0d0b3c10 */ /* 0x000fca000a7fe4ff */
[----:B------:R-:W5:Y:S04]  /*24bd0*/  @P0 LDG.E R12, desc[UR42][R6.64] ;  /* 0x0000002a060c0981 */ /* 0x000f68000c1e1900 */
[----:B------:R-:W5:Y:S04]  /*24be0*/  @P2 LDG.E R0, desc[UR42][R4.64] ;  /* 0x0000002a04002981 */ /* 0x000f68000c1e1900 */
[----:B--2---:R0:W-:Y:S02]  /*24bf0*/  STL [R1+0x48], R9 ;  /* 0x0000480901007387 */ /* 0x0041e40000100800 */
[----:B0-----:R-:W-:Y:S01]  /*24c00*/  MOV R9, UR4 ;  /* 0x0000000400097c02 */ /* 0x001fe20008000f00 */
[----:B------:R-:W-:-:S05]  /*24c10*/  ULDC.64 UR4, c[0x0][0x418] ;  /* 0x0001060000047ab9 */ /* 0x000fca0000000a00 */
[----:B------:R0:W2:Y:S01]  /*24c20*/  @P3 LDG.E R9, desc[UR42][R10.64] ;  /* 0x0000002a0a093981 */ /* 0x0000a2000c1e1900 */
[----:B------:R-:W-:-:S03]  /*24c30*/  UISETP.NE.U32.AND UP0, UPT, UR4, URZ, UPT ;  /* 0x0000003f0400728c */ /* 0x000fc6000bf05070 */
[----:B------:R-:W-:Y:S01]  /*24c40*/  ULDC UR4, c[0x0][0x424] ;  /* 0x0001090000047ab9 */ /* 0x000fe20000000800 */
[----:B------:R-:W-:-:S03]  /*24c50*/  UISETP.NE.AND.EX UP0, UPT, UR5, URZ, UPT, UP0 ;  /* 0x0000003f0500728c */ /* 0x000fc6000bf05300 */
[----:B------:R-:W-:Y:S01]  /*24c60*/  ULDC UR5, c[0x0][0x2f0] ;  /* 0x0000bc0000057ab9 */ /* 0x000fe20000000800 */
[----:B------:R-:W-:-:S04]  /*24c70*/  USEL UR4, UR4, 0x1, UP0 ;  /* 0x0000000104047887 */ /* 0x000fc80008000000 */
[----:B------:R-:W-:-:S03]  /*24c80*/  UIMAD UR4, UR4, UR5, URZ ;  /* 0x00000005040472a4 */ /* 0x000fc6000f8e023f */
[----:B------:R-:W-:Y:S02]  /*24c90*/  ULDC UR5, c[0x0][0x348] ;  /* 0x0000d20000057ab9 */ /* 0x000fe40000000800 */
[----:B0-----:R-:W-:Y:S01]  /*24ca0*/  IMAD.U32 R10, RZ, RZ, UR5 ;  /* 0x00000005ff0a7e24 */ /* 0x001fe2000f8e00ff */
[----:B--2---:R0:W-:Y:S02]  /*24cb0*/  STL [R1+0x5c], R9 ;  /* 0x00005c0901007387 */ /* 0x0041e40000100800 */
[----:B0-----:R-:W-:Y:S01]  /*24cc0*/  IMAD.U32 R9, RZ, RZ, UR4 ;  /* 0x00000004ff097e24 */ /* 0x001fe2000f8e00ff */
[----:B------:R-:W-:Y:S06]  /*24cd0*/  @P3 BRA `(.L_x_545) ;  /* 0x0000000000143947 */ /* 0x000fec0003800000 */
[----:B------:R-:W-:Y:S05]  /*24ce0*/  @!P1 BRA `(.L_x_545) ;  /* 0x0000000000109947 */ /* 0x000fea0003800000 */
[----:B------:R-:W2:Y:S04]  /*24cf0*/  LDG.E R11, desc[UR42][R2.64] ;  /* 0x0000002a020b7981 */ /* 0x000ea8000c1e1900 */
[----:B------:R-:W2:Y:S02]  /*24d00*/  LDG.E R2, desc[UR42][R2.64+0x4] ;  /* 0x0000042a02027981 */ /* 0x000ea4000c1e1900 */
[----:B--2---:R-:W-:-:S05]  /*24d10*/  IMAD.IADD R2, R2, 0x1, -R11 ;  /* 0x0000000102027824 */ /* 0x004fca00078e0a0b */
[----:B------:R0:W-:Y:S02]  /*24d20*/  STL [R1+0x5c], R2 ;  /* 0x00005c0201007387 */ /* 0x0001e40000100800 */
.L_x_545:
[----:B------:R-:W2:Y:S01]  /*24d30*/  LDL.LU R3, [R1+0x8] ;  /* 0x0000080001037983 */ /* 0x000ea20000300800 */
[----:B------:R-:W-:Y:S01]  /*24d40*/  IMAD.MOV.U32 R11, RZ, RZ, R19 ;  /* 0x000000ffff0b7224 */ /* 0x000fe200078e0013 */
[----:B------:R-:W-:Y:S02]  /*24d50*/  ULDC.64 UR4, c[0x0][0xa20] ;  /* 0x0002880000047ab9 */ /* 0x000fe40000000a00 */
[----:B------:R-:W-:Y:S02]  /*24d60*/  ISETP.NE.U32.AND P1, PT, RZ, UR4, PT ;  /* 0x00000004ff007c0c */ /* 0x000fe4000bf25070 */
[----:B------:R1:W-:Y:S02]  /*24d70*/  STL [R1+0x8], R11 ;  /* 0x0000080b01007387 */ /* 0x0003e40000100800 */
[----:B------:R-:W-:Y:S02]  /*24d80*/  ISETP.NE.AND.EX P1, PT, RZ, UR5, PT, P1 ;  /* 0x00000005ff007c0c */ /* 0x000fe4000bf25310 */
[----:B--2---:R-:W-:-:S02]  /*24d90*/  LOP3.LUT R17, R3, 0xff000000, RZ, 0xc0, !PT ;  /* 0xff00000003117812 */ /* 0x004fc400078ec0ff */
[C---:B0-----:R-:W-:Y:S02]  /*24da0*/  LOP3.LUT R2, R3.reuse, 0xff0000, RZ, 0xc0, !PT ;  /* 0x00ff000003027812 */ /* 0x041fe400078ec0ff */
[----:B------:R-:W-:Y:S02]  /*24db0*/  SHF.R.U32.HI R17, RZ, 0x8, R17 ;  /* 0x00000008ff117819 */ /* 0x000fe40000011611 */
[----:B------:R-:W-:Y:S02]  /*24dc0*/  LOP3.LUT R16, R3, 0xffff, RZ, 0xc0, !PT ;  /* 0x0000ffff03107812 */ /* 0x000fe400078ec0ff */
[----:B------:R-:W-:Y:S02]  /*24dd0*/  LEA.HI R17, R2, R17, RZ, 0x10 ;  /* 0x0000001102117211 */ /* 0x000fe400078f80ff */
[----:B-----5:R-:W-:-:S05]  /*24de0*/  IADD3 R2, R12, R8, RZ ;  /* 0x000000080c027210 */ /* 0x020fca0007ffe0ff */
[----:B------:R1:W-:Y:S01]  /*24df0*/  STL [R1+0x34], R2 ;  /* 0x0000340201007387 */ /* 0x0003e20000100800 */
[----:B------:R-:W-:Y:S05]  /*24e00*/  @!P1 BRA `(.L_x_546) ;  /* 0x0000000000109947 */ /* 0x000fea0003800000 */
[----:B-1----:R-:W-:-:S04]  /*24e10*/  IADD3 R2, P0, R14, UR4, RZ ;  /* 0x000000040e027c10 */ /* 0x002fc8000ff1e0ff */
[----:B------:R-:W-:-:S05]  /*24e20*/  IADD3.X R3, R13, UR5, RZ, P0, !PT ;  /* 0x000000050d037c10 */ /* 0x000fca00087fe4ff */
[----:B------:R0:W5:Y:S01]  /*24e30*/  LDG.E R9, desc[UR42][R2.64] ;  /* 0x0000002a02097981 */ /* 0x000162000c1e1900 */
[----:B------:R-:W-:Y:S05]  /*24e40*/  BRA `(.L_x_547) ;  /* 0x0000000000107947 */ /* 0x000fea0003800000 */
.L_x_546:
[----:B------:R-:W-:Y:S05]  /*24e50*/  @!P0 BRA `(.L_x_547) ;  /* 0x00000000000c8947 */ /* 0x000fea0003800000 */
[----:B------:R-:W2:Y:S04]  /*24e60*/  LDG.E R9, desc[UR42][R6.64] ;  /* 0x0000002a06097981 */ /* 0x000ea8000c1e1900 */
[----:B------:R-:W2:Y:S02]  /*24e70*/  LDG.E R6, desc[UR42][R6.64+0x4] ;  /* 0x0000042a06067981 */ /* 0x000ea4000c1e1900 */
[----:B--2---:R-:W-:-:S07]  /*24e80*/  IMAD.IADD R9, R6, 0x1, -R9 ;  /* 0x0000000106097824 */ /* 0x004fce00078e0a09 */
.L_x_547:
[----:B01----:R-:W2:Y:S01]  /*24e90*/  @P2 LDG.E R2, desc[UR42][R4.64] ;  /* 0x0000002a04022981 */ /* 0x003ea2000c1e1900 */
[----:B-----5:R-:W-:-:S03]  /*24ea0*/  IMAD.IADD R8, R9, 0x1, -R8 ;  /* 0x0000000109087824 */ /* 0x020fc600078e0a08 */
[----:B------:R-:W2:Y:S01]  /*24eb0*/  @P2 LDG.E R4, desc[UR42][R4.64+0x4] ;  /* 0x0000042a04042981 */ /* 0x000ea2000c1e1900 */
[----:B------:R-:W-:Y:S01]  /*24ec0*/  BSSY B0, `(.L_x_548) ;  /* 0x0000029000007945 */ /* 0x000fe20003800000 */
[----:B------:R-:W-:Y:S02]  /*24ed0*/  LOP3.LUT R21, R17, 0xff, RZ, 0xc0, !PT ;  /* 0x000000ff11157812 */ /* 0x000fe400078ec0ff */
[----:B------:R-:W-:Y:S02]  /*24ee0*/  SHF.R.U32.HI R17, RZ, 0x10, R17 ;  /* 0x00000010ff117819 */ /* 0x000fe40000011611 */
[----:B--2---:R-:W-:-:S05]  /*24ef0*/  @P2 IADD3 R10, -R2, R4, RZ ;  /* 0x00000004020a2210 */ /* 0x004fca0007ffe1ff */
[----:B------:R-:W-:-:S05]  /*24f00*/  IMAD.IADD R3, R8, 0x1, R10 ;  /* 0x0000000108037824 */ /* 0x000fca00078e020a */
[C---:B------:R-:W-:Y:S01]  /*24f10*/  ISETP.GE.AND P1, PT, R3.reuse, 0x1, PT ;  /* 0x000000010300780c */ /* 0x040fe20003f26270 */
[----:B------:R-:W-:-:S05]  /*24f20*/  VIADD R2, R3, 0x7f ;  /* 0x0000007f03027836 */ /* 0x000fca0000000000 */
[----:B------:R-:W-:-:S04]  /*24f30*/  SHF.R.S32.HI R3, RZ, 0x1f, R2 ;  /* 0x0000001fff037819 */ /* 0x000fc80000011402 */
[----:B------:R-:W-:Y:S01]  /*24f40*/  LEA.HI R3, R3, R2, RZ, 0x7 ;  /* 0x0000000203037211 */ /* 0x000fe200078f38ff */
[----:B------:R-:W-:-:S03]  /*24f50*/  IMAD.MOV.U32 R2, RZ, RZ, RZ ;  /* 0x000000ffff027224 */ /* 0x000fc600078e00ff */
[----:B------:R-:W-:Y:S01]  /*24f60*/  SHF.R.S32.HI R20, RZ, 0x7, R3 ;  /* 0x00000007ff147819 */ /* 0x000fe20000011403 */
[----:B------:R-:W-:Y:S06]  /*24f70*/  @!P1 BRA `(.L_x_549) ;  /* 0x0000000000749947 */ /* 0x000fec0003800000 */
[----:B------:R-:W-:Y:S01]  /*24f80*/  ISETP.NE.AND P0, PT, R17, RZ, PT ;  /* 0x000000ff1100720c */ /* 0x000fe20003f05270 */
[----:B------:R-:W-:-:S03]  /*24f90*/  ULDC UR4, c[0x0][0x9f0] ;  /* 0x00027c0000047ab9 */ /* 0x000fc60000000800 */
[----:B------:R-:W-:-:S04]  /*24fa0*/  SEL R3, R17, UR4, P0 ;  /* 0x0000000411037c07 */ /* 0x000fc80008000000 */
[-C--:B------:R-:W-:Y:S02]  /*24fb0*/  IABS R4, R3.reuse ;  /* 0x0000000300047213 */ /* 0x080fe40000000000 */
[----:B------:R-:W-:Y:S02]  /*24fc0*/  IADD3 R2, R3, -0x1, R20 ;  /* 0xffffffff03027810 */ /* 0x000fe40007ffe014 */
[----:B------:R-:W0:Y:S02]  /*24fd0*/  I2F.RP R6, R4 ;  /* 0x0000000400067306 */ /* 0x000e240000209400 */
[----:B------:R-:W-:-:S04]  /*24fe0*/  LOP3.LUT R5, R2, R3, RZ, 0x3c, !PT ;  /* 0x0000000302057212 */ /* 0x000fc800078e3cff */
[----:B------:R-:W-:Y:S02]  /*24ff0*/  ISETP.GE.AND P4, PT, R5, RZ, PT ;  /* 0x000000ff0500720c */ /* 0x000fe40003f86270 */
[----:B0-----:R-:W0:Y:S02]  /*25000*/  MUFU.RCP R6, R6 ;  /* 0x0000000600067308 */ /* 0x001e240000001000 */
[----:B0-----:R-:W-:-:S06]  /*25010*/  IADD3 R6, R6, 0xffffffe, RZ ;  /* 0x0ffffffe06067810 */ /* 0x001fcc0007ffe0ff */
[----:B------:R0:W1:Y:S02]  /*25020*/  F2I.FTZ.U32.TRUNC.NTZ R7, R6 ;  /* 0x0000000600077305 */ /* 0x000064000021f000 */
[----:B0-----:R-:W-:Y:S02]  /*25030*/  IMAD.MOV.U32 R6, RZ, RZ, RZ ;  /* 0x000000ffff067224 */ /* 0x001fe400078e00ff */
[----:B-1----:R-:W-:-:S04]  /*25040*/  IMAD.MOV R5, RZ, RZ, -R7 ;  /* 0x000000ffff057224 */ /* 0x002fc800078e0a07 */
[----:B------:R-:W-:-:S04]  /*25050*/  IMAD R5, R5, R4, RZ ;  /* 0x0000000405057224 */ /* 0x000fc800078e02ff */
[----:B------:R-:W-:Y:S01]  /*25060*/  IMAD.HI.U32 R7, R7, R5, R6 ;  /* 0x0000000507077227 */ /* 0x000fe200078e0006 */
[----:B------:R-:W-:Y:S02]  /*25070*/  IABS R5, R2 ;  /* 0x0000000200057213 */ /* 0x000fe40000000000 */
[----:B------:R-:W-:-:S05]  /*25080*/  IABS R2, R3 ;  /* 0x0000000300027213 */ /* 0x000fca0000000000 */
[----:B------:R-:W-:-:S05]  /*25090*/  IMAD.MOV R2, RZ, RZ, -R2 ;  /* 0x000000ffff027224 */ /* 0x000fca00078e0a02 */
[----:B------:R-:W-:Y:S01]  /*250a0*/  MOV R6, R2 ;  /* 0x0000000200067202 */ /* 0x000fe20000000f00 */
[----:B------:R-:W-:-:S04]  /*250b0*/  IMAD.HI.U32 R2, R7, R5, RZ ;  /* 0x0000000507027227 */ /* 0x000fc800078e00ff */
[----:B------:R-:W-:-:S05]  /*250c0*/  IMAD R5, R2, R6, R5 ;  /* 0x0000000602057224 */ /* 0x000fca00078e0205 */
[----:B------:R-:W-:-:S13]  /*250d0*/  ISETP.GT.U32.AND P3, PT, R4, R5, PT ;  /* 0x000000050400720c */ /* 0x000fda0003f64070 */
[----:B------:R-:W-:Y:S02]  /*250e0*/  @!P3 IMAD.IADD R5, R5, 0x1, -R4 ;  /* 0x000000010505b824 */ /* 0x000fe400078e0a04 */
[----:B------:R-:W-:Y:S01]  /*250f0*/  @!P3 VIADD R2, R2, 0x1 ;  /* 0x000000010202b836 */ /* 0x000fe20000000000 */
[----:B------:R-:W-:Y:S02]  /*25100*/  ISETP.NE.AND P3, PT, R3, RZ, PT ;  /* 0x000000ff0300720c */ /* 0x000fe40003f65270 */
[----:B------:R-:W-:-:S13]  /*25110*/  ISETP.GE.U32.AND P0, PT, R5, R4, PT ;  /* 0x000000040500720c */ /* 0x000fda0003f06070 */
[----:B------:R-:W-:-:S05]  /*25120*/  @P0 VIADD R2, R2, 0x1 ;  /* 0x0000000102020836 */ /* 0x000fca0000000000 */
[----:B------:R-:W-:Y:S02]  /*25130*/  @!P4 IADD3 R2, -R2, RZ, RZ ;  /* 0x000000ff0202c210 */ /* 0x000fe40007ffe1ff */
[----:B------:R-:W-:-:S07]  /*25140*/  @!P3 LOP3.LUT R2, RZ, R3, RZ, 0x33, !PT ;  /* 0x00000003ff02b212 */ /* 0x000fce00078e33ff */
.L_x_549:
[----:B------:R-:W-:Y:S05]  /*25150*/  BSYNC B0 ;  /* 0x0000000000007941 */ /* 0x000fea0003800000 */
.L_x_548:
[-C--:B------:R-:W-:Y:S01]  /*25160*/  IMAD R3, R21, R2.reuse, RZ ;  /* 0x0000000215037224 */ /* 0x080fe200078e02ff */
[----:B------:R-:W-:Y:S04]  /*25170*/  BSSY B0, `(.L_x_550) ;  /* 0x0000120000007945 */ /* 0x000fe80003800000 */
[C---:B------:R-:W-:Y:S01]  /*25180*/  VIADDMNMX R2, R3.reuse, R2, R20, PT ;  /* 0x0000000203027246 */ /* 0x040fe20003800114 */
[----:B------:R-:W-:-:S04]  /*25190*/  IMAD R3, R3, 0x80, -R8 ;  /* 0x0000008003037824 */ /* 0x000fc800078e0a08 */
[----:B------:R-:W-:Y:S01]  /*251a0*/  IMAD R8, R2, 0x80, -R8 ;  /* 0x0000008002087824 */ /* 0x000fe200078e0a08 */
[----:B------:R-:W-:-:S04]  /*251b0*/  VIMNMX R3, RZ, R3, !PT ;  /* 0x00000003ff037248 */ /* 0x000fc80007fe0100 */
[----:B------:R-:W-:-:S04]  /*251c0*/  VIMNMX R10, R8, R10, PT ;  /* 0x0000000a080a7248 */ /* 0x000fc80003fe0100 */
[----:B------:R-:W-:Y:S02]  /*251d0*/  ISETP.GT.AND P0, PT, R10, R3, PT ;  /* 0x000000030a00720c */ /* 0x000fe40003f04270 */
[----:B------:R-:W-:-:S04]  /*251e0*/  SHF.R.U32.HI R3, RZ, 0x7, R3 ;  /* 0x00000007ff037819 */ /* 0x000fc80000011603 */
[----:B------:R-:W-:-:S07]  /*251f0*/  MOV R8, R3 ;  /* 0x0000000300087202 */ /* 0x000fce0000000f00 */
[----:B------:R-:W-:-:S05]  /*25200*/  @P0 VIADD R10, R10, 0x7f ;  /* 0x0000007f0a0a0836 */ /* 0x000fca0000000000 */
[----:B------:R-:W-:-:S04]  /*25210*/  @P0 SHF.R.S32.HI R2, RZ, 0x1f, R10 ;  /* 0x0000001fff020819 */ /* 0x000fc8000001140a */
[----:B------:R-:W-:-:S04]  /*25220*/  @P0 LEA.HI R10, R2, R10, RZ, 0x7 ;  /* 0x0000000a020a0211 */ /* 0x000fc800078f38ff */
[----:B------:R-:W-:Y:S02]  /*25230*/  @P0 SHF.R.S32.HI R8, RZ, 0x7, R10 ;  /* 0x00000007ff080819 */ /* 0x000fe4000001140a */
[----:B------:R-:W-:Y:S02]  /*25240*/  PLOP3.LUT P0, PT, PT, PT, PT, 0x80, 0x0 ;  /* 0x000000000000781c */ /* 0x000fe40003f0f070 */
[----:B------:R-:W-:-:S13]  /*25250*/  ISETP.GT.AND P3, PT, R8, R3, PT ;  /* 0x000000030800720c */ /* 0x000fda0003f64270 */
[----:B------:R-:W-:Y:S05]  /*25260*/  @!P3 BRA `(.L_x_551) ;  /* 0x000000100040b947 */ /* 0x000fea0003800000 */
[----:B------:R-:W-:Y:S01]  /*25270*/  UMOV UR4, 0xffffffff ;  /* 0xffffffff00047882 */ /* 0x000fe20000000000 */
[----:B------:R-:W-:Y:S02]  /*25280*/  SEL R2, R11, RZ, !P2 ;  /* 0x000000ff0b027207 */ /* 0x000fe40005000000 */
[----:B------:R-:W-:Y:S05]  /*25290*/  BRA.DIV UR4, `(.L_x_552) ;  /* 0x000000ae04607947 */ /* 0x000fea000b800000 */
[----:B------:R-:W0:Y:S02]  /*252a0*/  S2R R4, SR_TID.X ;  /* 0x0000000000047919 */ /* 0x000e240000002100 */
[----:B0-----:R-:W-:-:S04]  /*252b0*/  SHF.R.U32.HI R4, RZ, 0x5, R4 ;  /* 0x00000005ff047819 */ /* 0x001fc80000011604 */
[----:B------:R-:W-:-:S05]  /*252c0*/  LOP3.LUT R4, R4, 0x3, RZ, 0xc0, !PT ;  /* 0x0000000304047812 */ /* 0x000fca00078ec0ff */
[----:B------:R0:W1:Y:S02]  /*252d0*/  SHFL.IDX PT, R14, R4, RZ, 0x1f ;  /* 0x00001fff040e7589 */ /* 0x00006400000e0000 */
.L_x_860:
[----:B-1----:R-:W-:Y:S02]  /*252e0*/  ISETP.NE.AND P0, PT, R14, RZ, PT ;  /* 0x000000ff0e00720c */ /* 0x002fe40003f05270 */
[----:B------:R-:W-:-:S11]  /*252f0*/  PLOP3.LUT P6, PT, PT, PT, PT, 0x8, 0x0 ;  /* 0x000000000000781c */ /* 0x000fd60003fce170 */
[----:B------:R-:W-:Y:S05]  /*25300*/  @P0 BRA `(.L_x_553) ;  /* 0x00000000000c0947 */ /* 0x000fea0003800000 */
[----:B------:R-:W-:-:S03]  /*25310*/  UMOV UR4, 0xffffffff ;  /* 0xffffffff00047882 */ /* 0x000fc60000000000 */
[----:B------:R-:W-:Y:S05]  /*25320*/  BRA.DIV UR4, `(.L_x_554) ;  /* 0x000000ae04707947 */ /* 0x000fea000b800000 */
[----:B------:R-:W-:-:S13]  /*25330*/  ELECT P6, URZ, PT ;  /* 0x00000000003f782f */ /* 0x000fda00038c0000 */
.L_x_553:
[----:B0-----:R-:W2:Y:S01]  /*25340*/  LDL R4, [R1+0x64] ;  /* 0x0000640001047983 */ /* 0x001ea20000100800 */
[----:B------:R-:W-:Y:S01]  /*25350*/  BSSY B1, `(.L_x_555) ;  /* 0x0000008000017945 */ /* 0x000fe20003800000 */
[----:B--2---:R-:W-:-:S05]  /*25360*/  VIADD R4, R4, 0x1 ;  /* 0x0000000104047836 */ /* 0x004fca0000000000 */
[----:B------:R-:W-:-:S04]  /*25370*/  LEA.HI R5, R4, R4, RZ, 0x1 ;  /* 0x0000000404057211 */ /* 0x000fc800078f08ff */
[----:B------:R-:W-:-:S05]  /*25380*/  LOP3.LUT R5, R5, 0xfffffffe, RZ, 0xc0, !PT ;  /* 0xfffffffe05057812 */ /* 0x000fca00078ec0ff */
[----:B------:R-:W-:-:S05]  /*25390*/  IMAD.IADD R4, R4, 0x1, -R5 ;  /* 0x0000000104047824 */ /* 0x000fca00078e0a05 */
[----:B------:R-:W-:-:S04]  /*253a0*/  SHF.L.U32 R4, R4, 0x1f, RZ ;  /* 0x0000001f04047819 */ /* 0x000fc800000006ff */
[----:B------:R-:W0:Y:S02]  /*253b0*/  SYNCS.PHASECHK.TRANS64.TRYWAIT P0, [R18+URZ+0x38820], R4 ;  /* 0x03882004120075a7 */ /* 0x000e24000800017f */
[----:B0-----:R-:W-:Y:S05]  /*253c0*/  @!P0 BRA `(.L_x_556) ;  /* 0x000000ac00688947 */ /* 0x001fea0003800000 */
.L_x_863:
[----:B------:R-:W-:Y:S05]  /*253d0*/  BSYNC B1 ;  /* 0x0000000000017941 */ /* 0x000fea0003800000 */
.L_x_555:
[----:B------:R-:W-:Y:S04]  /*253e0*/  BSSY B1, `(.L_x_557) ;  /* 0x000006f000017945 */ /* 0x000fe80003800000 */
[----:B------:R-:W-:Y:S05]  /*253f0*/  @!P6 BRA `(.L_x_558) ;  /* 0x0000000400b4e947 */ /* 0x000fea0003800000 */
[----:B------:R-:W2:Y:S04]  /*25400*/  LDL R7, [R1+0x18] ;  /* 0x0000180001077983 */ /* 0x000ea80000100800 */
[----:B------:R-:W3:Y:S01]  /*25410*/  LDL R6, [R1+0x20] ;  /* 0x0000200001067983 */ /* 0x000ee20000100800 */
[----:B------:R-:W1:Y:S01]  /*25420*/  S2R R5, SR_TID.X ;  /* 0x0000000000057919 */ /* 0x000e620000002100 */
[----:B------:R-:W-:Y:S01]  /*25430*/  BSSY B2, `(.L_x_559) ;  /* 0x0000007000027945 */ /* 0x000fe20003800000 */
[----:B-1----:R-:W-:-:S04]  /*25440*/  LOP3.LUT R5, R5, 0x7f, RZ, 0xc0, !PT ;  /* 0x0000007f05057812 */ /* 0x002fc800078ec0ff */
[----:B------:R-:W-:Y:S01]  /*25450*/  ISETP.NE.AND P2, PT, R5, RZ, PT ;  /* 0x000000ff0500720c */ /* 0x000fe20003f45270 */
[----:B--2---:R-:W-:Y:S01]  /*25460*/  IMAD R7, R7, 0x8, R18 ;  /* 0x0000000807077824 */ /* 0x004fe200078e0212 */
[----:B---3--:R-:W-:-:S04]  /*25470*/  SHF.L.U32 R10, R6, 0x1f, RZ ;  /* 0x0000001f060a7819 */ /* 0x008fc800000006ff */
[----:B------:R-:W1:Y:S02]  /*25480*/  SYNCS.PHASECHK.TRANS64.TRYWAIT P0, [R7+URZ+0x388a0], R10 ;  /* 0x0388a00a070075a7 */ /* 0x000e64000800017f */
[----:B-1----:R-:W-:Y:S05]  /*25490*/  @!P0 BRA `(.L_x_560) ;  /* 0x000000ac00488947 */ /* 0x002fea0003800000 */
.L_x_864:
[----:B------:R-:W-:Y:S05]  /*254a0*/  BSYNC B2 ;  /* 0x0000000000027941 */ /* 0x000fea0003800000 */
.L_x_559:
[----:B------:R-:W-:Y:S04]  /*254b0*/  BSSY B2, `(.L_x_561) ;  /* 0x0000009000027945 */ /* 0x000fe80003800000 */
[----:B------:R-:W-:Y:S05]  /*254c0*/  @P2 BRA `(.L_x_562) ;  /* 0x00000000001c2947 */ /* 0x000fea0003800000 */
[----:B0-----:R-:W0:Y:S02]  /*254d0*/  S2R R4, SR_TID.X ;  /* 0x0000000000047919 */ /* 0x001e240000002100 */
[----:B0-----:R-:W-:Y:S02]  /*254e0*/  LOP3.LUT R5, R4, 0x1f, RZ, 0xc0, !PT ;  /* 0x0000001f04057812 */ /* 0x001fe400078ec0ff */
[----:B------:R-:W-:Y:S02]  /*254f0*/  MOV R4, 0x8000 ;  /* 0x0000800000047802 */ /* 0x000fe40000000f00 */
[----:B------:R-:W-:Y:S02]  /*25500*/  ISETP.NE.AND P0, PT, R5, RZ, PT ;  /* 0x000000ff0500720c */ /* 0x000fe40003f05270 */
[----:B------:R2:W-:Y:S11]  /*25510*/  SYNCS.ARRIVE.TRANS64 RZ, [R7+URZ+0x38890], R4 ;  /* 0x0388900407ff79a7 */ /* 0x0005f6000800003f */
[----:B--2---:R-:W-:Y:S05]  /*25520*/  @!P0 BRA `(.L_x_562) ;  /* 0x0000000000048947 */ /* 0x004fea0003800000 */
[----:B------:R-:W-:Y:S01]  /*25530*/  BPT.TRAP 0x1 ;  /* 0x000000040000795c */ /* 0x000fe20000300000 */
.L_x_562:
[----:B------:R-:W-:Y:S05]  /*25540*/  BSYNC B2 ;  /* 0x0000000000027941 */ /* 0x000fea0003800000 */
.L_x_561:
[----:B0-----:R-:W2:Y:S01]  /*25550*/  LDL R4, [R1+0x18] ;  /* 0x0000180001047983 */ /* 0x001ea20000100800 */
[----:B------:R-:W-:Y:S01]  /*25560*/  IMAD.MOV.U32 R13, RZ, RZ, RZ ;  /* 0x000000ffff0d7224 */ /* 0x000fe200078e00ff */
[----:B------:R-:W-:Y:S01]  /*25570*/  UIADD3 UR4, UP0, UR40, 0x570, URZ ;  /* 0x0000057028047890 */ /* 0x000fe2000ff1e03f */
[----:B------:R-:W-:Y:S01]  /*25580*/  IMAD R5, R8, 0x80, R0 ;  /* 0x0000008008057824 */ /* 0x000fe200078e0200 */
[----:B------:R-:W-:Y:S01]  /*25590*/  PLOP3.LUT P0, PT, PT, PT, PT, 0x80, 0x0 ;  /* 0x000000000000781c */ /* 0x000fe20003f0f070 */
[----:B------:R-:W-:Y:S01]  /*255a0*/  UMOV UR6, 0x0 ;  /* 0x0000000000067882 */ /* 0x000fe20000000000 */
[----:B------:R-:W-:Y:S01]  /*255b0*/  R2UR UR10, R13 ;  /* 0x000000000d0a72ca */ /* 0x000fe200000e0000 */
[----:B------:R-:W-:Y:S01]  /*255c0*/  UIADD3.X UR5, URZ, UR41, URZ, UP0, !UPT ;  /* 0x000000293f057290 */ /* 0x000fe200087fe43f */
[----:B------:R-:W-:Y:S01]  /*255d0*/  IADD3 R5, R5, -0x80, RZ ;  /* 0xffffff8005057810 */ /* 0x000fe20007ffe0ff */
[----:B------:R-:W-:Y:S01]  /*255e0*/  UMOV UR7, 0x12f00000 ;  /* 0x12f0000000077882 */ /* 0x000fe20000000000 */
[----:B--2---:R-:W-:-:S02]  /*255f0*/  IMAD R9, R4, 0x8000, R18 ;  /* 0x0000800004097824 */ /* 0x004fc400078e0212 */
[----:B------:R-:W-:Y:S02]  /*25600*/  VIADD R4, R7, 0x38890 ;  /* 0x0003889007047836 */ /* 0x000fe40000000000 */
[----:B------:R-:W-:-:S07]  /*25610*/  VIADD R6, R9, 0x28400 ;  /* 0x0002840009067836 */ /* 0x000fce0000000000 */
.L_x_563:
[----:B------:R-:W-:-:S13]  /*25620*/  @P0 ELECT P3, URZ, PT ;  /* 0x00000000003f082f */ /* 0x000fda0003860000 */
[----:B------:R-:W-:Y:S02]  /*25630*/  @P3 R2UR UR13, R2 ;  /* 0x00000000020d32ca */ /* 0x000fe400000e0000 */
[----:B------:R-:W-:Y:S02]  /*25640*/  @P3 R2UR UR12, R16 ;  /* 0x00000000100c32ca */ /* 0x000fe400000e0000 */
[----:B------:R-:W-:Y:S02]  /*25650*/  @P3 R2UR UR11, R5 ;  /* 0x00000000050b32ca */ /* 0x000fe400000e0000 */
[----:B------:R-:W-:Y:S02]  /*25660*/  @P3 R2UR UR9, R4 ;  /* 0x00000000040932ca */ /* 0x000fe400000e0000 */
[----:B------:R-:W-:Y:S02]  /*25670*/  @P3 R2UR UR8, R6 ;  /* 0x00000000060832ca */ /* 0x000fe400000e0000 */
[----:B------:R-:W-:-:S02]  /*25680*/  @P3 PLOP3.LUT P0, PT, P3, PT, PT, 0x8, 0x0 ;  /* 0x000000000000381c */ /* 0x000fc40001f0e170 */
[----:B------:R-:W-:-:S09]  /*25690*/  PLOP3.LUT P3, PT, PT, PT, PT, 0x8, 0x0 ;  /* 0x000000000000781c */ /* 0x000fd20003f6e170 */
[----:B------:R0:W-:Y:S02]  /*256a0*/  UTMALDG.4D [UR8], [UR4], desc[UR6] ;  /* 0x00000608040075b4 */ /* 0x0001e40008019000 */
[----:B0-----:R-:W-:Y:S05]  /*256b0*/  @P0 BRA.U.ANY `(.L_x_563) ;  /* 0xfffffffd00d80947 */ /* 0x001fea000393ffff */
[----:B------:R-:W-:Y:S01]  /*256c0*/  IMAD.MOV.U32 R12, RZ, RZ, 0x80 ;  /* 0x00000080ff0c7424 */ /* 0x000fe200078e00ff */
[----:B------:R-:W-:Y:S01]  /*256d0*/  PLOP3.LUT P0, PT, PT, PT, PT, 0x80, 0x0 ;  /* 0x000000000000781c */ /* 0x000fe20003f0f070 */
[----:B------:R-:W-:Y:S01]  /*256e0*/  UMOV UR6, 0x0 ;  /* 0x0000000000067882 */ /* 0x000fe20000000000 */
[----:B------:R-:W-:Y:S01]  /*256f0*/  IADD3 R6, R9, 0x2c400, RZ ;  /* 0x0002c40009067810 */ /* 0x000fe20007ffe0ff */
[----:B------:R-:W-:Y:S01]  /*25700*/  UMOV UR7, 0x12f00000 ;  /* 0x12f0000000077882 */ /* 0x000fe20000000000 */
[----:B------:R-:W-:-:S15]  /*25710*/  R2UR UR10, R12 ;  /* 0x000000000c0a72ca */ /* 0x000fde00000e0000 */
.L_x_564:
        /* <DEDUP_REMOVED lines=10> */
[----:B------:R-:W0:Y:S01]  /*257c0*/  SYNCS.PHASECHK.TRANS64.TRYWAIT P0, [R7+URZ+0x388c0], R10 ;  /* 0x0388c00a070075a7 */ /* 0x000e22000800017f */
[----:B------:R-:W-:Y:S04]  /*257d0*/  BSSY B2, `(.L_x_565) ;  /* 0x0000002000027945 */ /* 0x000fe80003800000 */
[----:B0-----:R-:W-:Y:S05]  /*257e0*/  @!P0 BRA `(.L_x_566) ;  /* 0x000000a800888947 */ /* 0x001fea0003800000 */
.L_x_865:
[----:B------:R-:W-:Y:S05]  /*257f0*/  BSYNC B2 ;  /* 0x0000000000027941 */ /* 0x000fea0003800000 */
.L_x_565:
[----:B------:R-:W-:Y:S01]  /*25800*/  BSSY B2, `(.L_x_567) ;  /* 0x000000b000027945 */ /* 0x000fe20003800000 */
[----:B01----:R-:W-:Y:S02]  /*25810*/  IMAD.MOV.U32 R10, RZ, RZ, 0x0 ;  /* 0x00000000ff0a7424 */ /* 0x003fe400078e00ff */
[----:B------:R-:W-:Y:S01]  /*25820*/  IMAD.MOV.U32 R11, RZ, RZ, 0x12f00000 ;  /* 0x12f00000ff0b7424 */ /* 0x000fe200078e00ff */
[----:B------:R-:W-:Y:S06]  /*25830*/  @P2 BRA `(.L_x_568) ;  /* 0x00000000001c2947 */ /* 0x000fec0003800000 */
[----:B------:R-:W0:Y:S02]  /*25840*/  S2R R4, SR_TID.X ;  /* 0x0000000000047919 */ /* 0x000e240000002100 */
[----:B0-----:R-:W-:Y:S01]  /*25850*/  LOP3.LUT R6, R4, 0x1f, RZ, 0xc0, !PT ;  /* 0x0000001f04067812 */ /* 0x001fe200078ec0ff */
[----:B------:R-:W-:-:S03]  /*25860*/  IMAD.MOV.U32 R4, RZ, RZ, 0x8000 ;  /* 0x00008000ff047424 */ /* 0x000fc600078e00ff */
[----:B------:R-:W-:Y:S01]  /*25870*/  ISETP.NE.AND P0, PT, R6, RZ, PT ;  /* 0x000000ff0600720c */ /* 0x000fe20003f05270 */
[----:B------:R0:W-:-:S12]  /*25880*/  SYNCS.ARRIVE.TRANS64 RZ, [R7+URZ+0x388b0], R4 ;  /* 0x0388b00407ff79a7 */ /* 0x0001d8000800003f */
[----:B0-----:R-:W-:Y:S05]  /*25890*/  @!P0 BRA `(.L_x_568) ;  /* 0x0000000000048947 */ /* 0x001fea0003800000 */
[----:B------:R-:W-:Y:S01]  /*258a0*/  BPT.TRAP 0x1 ;  /* 0x000000040000795c */ /* 0x000fe20000300000 */
.L_x_568:
[----:B------:R-:W-:Y:S05]  /*258b0*/  BSYNC B2 ;  /* 0x0000000000027941 */ /* 0x000fea0003800000 */
.L_x_567:
[----:B------:R-:W-:Y:S01]  /*258c0*/  R2UR UR10, R13 ;  /* 0x000000000d0a72ca */ /* 0x000fe200000e0000 */
[----:B------:R-:W-:Y:S01]  /*258d0*/  UIADD3 UR4, UP0, UR40, 0x670, URZ ;  /* 0x0000067028047890 */ /* 0x000fe2000ff1e03f */
[----:B------:R-:W-:Y:S01]  /*258e0*/  R2UR UR6, R10 ;  /* 0x000000000a0672ca */ /* 0x000fe200000e0000 */
[----:B------:R-:W-:Y:S01]  /*258f0*/  VIADD R4, R9, 0x10400 ;  /* 0x0001040009047836 */ /* 0x000fe20000000000 */
[----:B------:R-:W-:Y:S01]  /*25900*/  R2UR UR7, R11 ;  /* 0x000000000b0772ca */ /* 0x000fe200000e0000 */
[----:B------:R-:W-:Y:S01]  /*25910*/  UIADD3.X UR5, URZ, UR41, URZ, UP0, !UPT ;  /* 0x000000293f057290 */ /* 0x000fe200087fe43f */
[----:B------:R-:W-:Y:S02]  /*25920*/  PLOP3.LUT P0, PT, PT, PT, PT, 0x80, 0x0 ;  /* 0x000000000000781c */ /* 0x000fe40003f0f070 */
[----:B------:R-:W-:-:S11]  /*25930*/  IADD3 R7, R7, 0x388b0, RZ ;  /* 0x000388b007077810 */ /* 0x000fd60007ffe0ff */
.L_x_569:
        /* <DEDUP_REMOVED lines=10> */
[----:B------:R-:W-:Y:S01]  /*259e0*/  R2UR UR10, R12 ;  /* 0x000000000c0a72ca */ /* 0x000fe200000e0000 */
[----:B------:R-:W-:Y:S01]  /*259f0*/  VIADD R4, R9, 0x14400 ;  /* 0x0001440009047836 */ /* 0x000fe20000000000 */
[----:B------:R-:W-:Y:S02]  /*25a00*/  R2UR UR6, R10 ;  /* 0x000000000a0672ca */ /* 0x000fe400000e0000 */
[----:B------:R-:W-:Y:S02]  /*25a10*/  R2UR UR7, R11 ;  /* 0x000000000b0772ca */ /* 0x000fe400000e0000 */
[----:B------:R-:W-:-:S13]  /*25a20*/  PLOP3.LUT P0, PT, PT, PT, PT, 0x80, 0x0 ;  /* 0x000000000000781c */ /* 0x000fda0003f0f070 */
.L_x_570:
        /* <DEDUP_REMOVED lines=9> */
[----:B-1----:R-:W-:Y:S05]  /*25ac0*/  @P0 BRA.U.ANY `(.L_x_570) ;  /* 0xfffffffd00d80947 */ /* 0x002fea000393ffff */
.L_x_558:
[----:B------:R-:W-:Y:S05]  /*25ad0*/  BSYNC B1 ;  /* 0x0000000000017941 */ /* 0x000fea0003800000 */
.L_x_557:
[----:B------:R-:W0:Y:S04]  /*25ae0*/  LDL.LU R9, [R1+0x18] ;  /* 0x0000180001097983 */ /* 0x000e280000300800 */
[----:B------:R-:W2:Y:S01]  /*25af0*/  LDL.LU R6, [R1+0x20] ;  /* 0x0000200001067983 */ /* 0x000ea20000300800 */
[----:B------:R-:W-:Y:S01]  /*25b00*/  PLOP3.LUT P0, PT, PT, PT, PT, 0x8, 0x0 ;  /* 0x000000000000781c */ /* 0x000fe20003f0e170 */
[----:B0-----:R-:W-:Y:S01]  /*25b10*/  VIADD R4, R9, 0x1 ;  /* 0x0000000109047836 */ /* 0x001fe20000000000 */
[----:B------:R-:W-:-:S04]  /*25b20*/  IADD3 R9, R8, -0x2, RZ ;  /* 0xfffffffe08097810 */ /* 0x000fc80007ffe0ff */
[C---:B------:R-:W-:Y:S02]  /*25b30*/  ISETP.NE.AND P2, PT, R4.reuse, 0x2, PT ;  /* 0x000000020400780c */ /* 0x040fe40003f45270 */
[----:B------:R-:W-:Y:S02]  /*25b40*/  ISETP.GE.AND P3, PT, R9, R3, PT ;  /* 0x000000030900720c */ /* 0x000fe40003f66270 */
[----:B------:R-:W-:Y:S02]  /*25b50*/  SEL R5, RZ, 0x1, P2 ;  /* 0x00000001ff057807 */ /* 0x000fe40001000000 */
[----:B------:R-:W-:Y:S02]  /*25b60*/  SEL R4, R4, RZ, P2 ;  /* 0x000000ff04047207 */ /* 0x000fe40001000000 */
[----:B--2---:R-:W-:-:S03]  /*25b70*/  LOP3.LUT R6, R6, R5, RZ, 0x3c, !PT ;  /* 0x0000000506067212 */ /* 0x004fc600078e3cff */
[----:B------:R0:W-:Y:S04]  /*25b80*/  STL [R1+0x18], R4 ;  /* 0x0000180401007387 */ /* 0x0001e80000100800 */
[----:B------:R0:W-:Y:S01]  /*25b90*/  STL [R1+0x20], R6 ;  /* 0x0000200601007387 */ /* 0x0001e20000100800 */
[----:B------:R-:W-:Y:S05]  /*25ba0*/  @!P3 BRA `(.L_x_551) ;  /* 0x0000000400f0b947 */ /* 0x000fea0003800000 */
.L_x_585:
[----:B------:R-:W-:Y:S05]  /*25bb0*/  YIELD ;  /* 0x0000000000007946 */ /* 0x000fea0003800000 */
[----:B------:R-:W-:Y:S04]  /*25bc0*/  BSSY B1, `(.L_x_571) ;  /* 0x000006e000017945 */ /* 0x000fe80003800000 */
[----:B-1----:R-:W-:Y:S05]  /*25bd0*/  @!P6 BRA `(.L_x_572) ;  /* 0x0000000400b0e947 */ /* 0x002fea0003800000 */
[----:B0-----:R-:W2:Y:S04]  /*25be0*/  LDL R6, [R1+0x18] ;  /* 0x0000180001067983 */ /* 0x001ea80000100800 */
[----:B------:R-:W3:Y:S01]  /*25bf0*/  LDL R5, [R1+0x20] ;  /* 0x0000200001057983 */ /* 0x000ee20000100800 */
[----:B------:R-:W0:Y:S01]  /*25c00*/  S2R R4, SR_TID.X ;  /* 0x0000000000047919 */ /* 0x000e220000002100 */
[----:B------:R-:W-:Y:S01]  /*25c10*/  BSSY B2, `(.L_x_573) ;  /* 0x0000007000027945 */ /* 0x000fe20003800000 */
[----:B0-----:R-:W-:-:S04]  /*25c20*/  LOP3.LUT R4, R4, 0x7f, RZ, 0xc0, !PT ;  /* 0x0000007f04047812 */ /* 0x001fc800078ec0ff */
[----:B------:R-:W-:Y:S01]  /*25c30*/  ISETP.NE.AND P3, PT, R4, RZ, PT ;  /* 0x000000ff0400720c */ /* 0x000fe20003f65270 */
[----:B--2---:R-:W-:Y:S01]  /*25c40*/  IMAD R8, R6, 0x8, R18 ;  /* 0x0000000806087824 */ /* 0x004fe200078e0212 */
[----:B---3--:R-:W-:-:S04]  /*25c50*/  SHF.L.U32 R7, R5, 0x1f, RZ ;  /* 0x0000001f05077819 */ /* 0x008fc800000006ff */
[----:B------:R-:W0:Y:S02]  /*25c60*/  SYNCS.PHASECHK.TRANS64.TRYWAIT P2, [R8+URZ+0x388a0], R7 ;  /* 0x0388a007080075a7 */ /* 0x000e24000804017f */
[----:B0-----:R-:W-:Y:S05]  /*25c70*/  @!P2 BRA `(.L_x_574) ;  /* 0x000000a40078a947 */ /* 0x001fea0003800000 */
.L_x_866:
[----:B------:R-:W-:Y:S05]  /*25c80*/  BSYNC B2 ;  /* 0x0000000000027941 */ /* 0x000fea0003800000 */
.L_x_573:
[----:B------:R-:W-:Y:S04]  /*25c90*/  BSSY B2, `(.L_x_575) ;  /* 0x0000009000027945 */ /* 0x000fe80003800000 */
[----:B------:R-:W-:Y:S05]  /*25ca0*/  @P3 BRA `(.L_x_576) ;  /* 0x00000000001c3947 */ /* 0x000fea0003800000 */
[----:B------:R-:W1:Y:S02]  /*25cb0*/  S2R R4, SR_TID.X ;  /* 0x0000000000047919 */ /* 0x000e640000002100 */
[----:B-1----:R-:W-:Y:S01]  /*25cc0*/  LOP3.LUT R5, R4, 0x1f, RZ, 0xc0, !PT ;  /* 0x0000001f04057812 */ /* 0x002fe200078ec0ff */
[----:B------:R-:W-:-:S03]  /*25cd0*/  IMAD.MOV.U32 R4, RZ, RZ, 0x8000 ;  /* 0x00008000ff047424 */ /* 0x000fc600078e00ff */
[----:B------:R-:W-:Y:S01]  /*25ce0*/  ISETP.NE.AND P2, PT, R5, RZ, PT ;  /* 0x000000ff0500720c */ /* 0x000fe20003f45270 */
[----:B------:R1:W-:-:S12]  /*25cf0*/  SYNCS.ARRIVE.TRANS64 RZ, [R8+URZ+0x38890], R4 ;  /* 0x0388900408ff79a7 */ /* 0x0003d8000800003f */
[----:B-1----:R-:W-:Y:S05]  /*25d00*/  @!P2 BRA `(.L_x_576) ;  /* 0x000000000004a947 */ /* 0x002fea0003800000 */
[----:B------:R-:W-:Y:S01]  /*25d10*/  BPT.TRAP 0x1 ;  /* 0x000000040000795c */ /* 0x000fe20000300000 */
.L_x_576:
[----:B------:R-:W-:Y:S05]  /*25d20*/  BSYNC B2 ;  /* 0x0000000000027941 */ /* 0x000fea0003800000 */
.L_x_575:
[----:B------:R-:W2:Y:S01]  /*25d30*/  LDL R4, [R1+0x18] ;  /* 0x0000180001047983 */ /* 0x000ea20000100800 */
[----:B------:R-:W-:Y:S01]  /*25d40*/  IMAD.MOV.U32 R12, RZ, RZ, RZ ;  /* 0x000000ffff0c7224 */ /* 0x000fe200078e00ff */
[----:B------:R-:W-:Y:S01]  /*25d50*/  UIADD3 UR4, UP0, UR40, 0x570, URZ ;  /* 0x0000057028047890 */ /* 0x000fe2000ff1e03f */
[----:B------:R-:W-:Y:S01]  /*25d60*/  PLOP3.LUT P2, PT, PT, PT, PT, 0x80, 0x0 ;  /* 0x000000000000781c */ /* 0x000fe20003f4f070 */
[----:B------:R-:W-:Y:S01]  /*25d70*/  IMAD R5, R9, 0x80, R0 ;  /* 0x0000008009057824 */ /* 0x000fe200078e0200 */
[----:B------:R-:W-:Y:S01]  /*25d80*/  UMOV UR6, 0x0 ;  /* 0x0000000000067882 */ /* 0x000fe20000000000 */
[----:B------:R-:W-:Y:S01]  /*25d90*/  R2UR UR10, R12 ;  /* 0x000000000c0a72ca */ /* 0x000fe200000e0000 */
[----:B------:R-:W-:Y:S01]  /*25da0*/  UIADD3.X UR5, URZ, UR41, URZ, UP0, !UPT ;  /* 0x000000293f057290 */ /* 0x000fe200087fe43f */
[----:B------:R-:W-:Y:S01]  /*25db0*/  UMOV UR7, 0x12f00000 ;  /* 0x12f0000000077882 */ /* 0x000fe20000000000 */
[----:B--2---:R-:W-:Y:S01]  /*25dc0*/  LEA R6, R4, R18, 0xf ;  /* 0x0000001204067211 */ /* 0x004fe200078e78ff */
[----:B------:R-:W-:-:S04]  /*25dd0*/  VIADD R4, R8, 0x38890 ;  /* 0x0003889008047836 */ /* 0x000fc80000000000 */
[----:B------:R-:W-:-:S07]  /*25de0*/  VIADD R10, R6, 0x28400 ;  /* 0x00028400060a7836 */ /* 0x000fce0000000000 */
.L_x_577:
        /* <DEDUP_REMOVED lines=10> */
[----:B------:R-:W-:Y:S01]  /*25e90*/  MOV R13, 0x80 ;  /* 0x00000080000d7802 */ /* 0x000fe20000000f00 */
[----:B------:R-:W-:Y:S01]  /*25ea0*/  VIADD R10, R6, 0x2c400 ;  /* 0x0002c400060a7836 */ /* 0x000fe20000000000 */
[----:B------:R-:W-:Y:S01]  /*25eb0*/  PLOP3.LUT P2, PT, PT, PT, PT, 0x80, 0x0 ;  /* 0x000000000000781c */ /* 0x000fe20003f4f070 */
[----:B------:R-:W-:Y:S01]  /*25ec0*/  UMOV UR6, 0x0 ;  /* 0x0000000000067882 */ /* 0x000fe20000000000 */
[----:B------:R-:W-:Y:S01]  /*25ed0*/  R2UR UR10, R13 ;  /* 0x000000000d0a72ca */ /* 0x000fe200000e0000 */
[----:B------:R-:W-:-:S14]  /*25ee0*/  UMOV UR7, 0x12f00000 ;  /* 0x12f0000000077882 */ /* 0x000fdc0000000000 */
.L_x_578:
        /* <DEDUP_REMOVED lines=10> */
[----:B------:R-:W1:Y:S01]  /*25f90*/  SYNCS.PHASECHK.TRANS64.TRYWAIT P2, [R8+URZ+0x388c0], R7 ;  /* 0x0388c007080075a7 */ /* 0x000e62000804017f */
[----:B------:R-:W-:Y:S04]  /*25fa0*/  BSSY B2, `(.L_x_579) ;  /* 0x0000002000027945 */ /* 0x000fe80003800000 */
[----:B-1----:R-:W-:Y:S05]  /*25fb0*/  @!P2 BRA `(.L_x_580) ;  /* 0x000000a000bca947 */ /* 0x002fea0003800000 */
.L_x_867:
[----:B------:R-:W-:Y:S05]  /*25fc0*/  BSYNC B2 ;  /* 0x0000000000027941 */ /* 0x000fea0003800000 */
.L_x_579:
[----:B------:R-:W-:Y:S01]  /*25fd0*/  BSSY B2, `(.L_x_581) ;  /* 0x000000b000027945 */ /* 0x000fe20003800000 */
[----:B------:R-:W-:Y:S02]  /*25fe0*/  IMAD.MOV.U32 R10, RZ, RZ, 0x0 ;  /* 0x00000000ff0a7424 */ /* 0x000fe400078e00ff */
[----:B------:R-:W-:Y:S01]  /*25ff0*/  IMAD.MOV.U32 R11, RZ, RZ, 0x12f00000 ;  /* 0x12f00000ff0b7424 */ /* 0x000fe200078e00ff */
[----:B------:R-:W-:Y:S06]  /*26000*/  @P3 BRA `(.L_x_582) ;  /* 0x00000000001c3947 */ /* 0x000fec0003800000 */
[----:B------:R-:W2:Y:S02]  /*26010*/  S2R R4, SR_TID.X ;  /* 0x0000000000047919 */ /* 0x000ea40000002100 */
[----:B--2---:R-:W-:Y:S02]  /*26020*/  LOP3.LUT R14, R4, 0x1f, RZ, 0xc0, !PT ;  /* 0x0000001f040e7812 */ /* 0x004fe400078ec0ff */
[----:B------:R-:W-:Y:S02]  /*26030*/  MOV R4, 0x8000 ;  /* 0x0000800000047802 */ /* 0x000fe40000000f00 */
[----:B------:R-:W-:Y:S02]  /*26040*/  ISETP.NE.AND P2, PT, R14, RZ, PT ;  /* 0x000000ff0e00720c */ /* 0x000fe40003f45270 */
[----:B------:R2:W-:Y:S11]  /*26050*/  SYNCS.ARRIVE.TRANS64 RZ, [R8+URZ+0x388b0], R4 ;  /* 0x0388b00408ff79a7 */ /* 0x0005f6000800003f */
[----:B--2---:R-:W-:Y:S05]  /*26060*/  @!P2 BRA `(.L_x_582) ;  /* 0x000000000004a947 */ /* 0x004fea0003800000 */
[----:B------:R-:W-:Y:S01]  /*26070*/  BPT.TRAP 0x1 ;  /* 0x000000040000795c */ /* 0x000fe20000300000 */
.L_x_582:
[----:B------:R-:W-:Y:S05]  /*26080*/  BSYNC B2 ;  /* 0x0000000000027941 */ /* 0x000fea0003800000 */
.L_x_581:
[----:B------:R-:W-:Y:S01]  /*26090*/  R2UR UR10, R12 ;  /* 0x000000000c0a72ca */ /* 0x000fe200000e0000 */
[----:B------:R-:W-:Y:S01]  /*260a0*/  UIADD3 UR4, UP0, UR40, 0x670, URZ ;  /* 0x0000067028047890 */ /* 0x000fe2000ff1e03f */
[----:B------:R-:W-:Y:S01]  /*260b0*/  R2UR UR6, R10 ;  /* 0x000000000a0672ca */ /* 0x000fe200000e0000 */
[----:B01----:R-:W-:Y:S01]  /*260c0*/  VIADD R8, R8, 0x388b0 ;  /* 0x000388b008087836 */ /* 0x003fe20000000000 */
[----:B------:R-:W-:Y:S01]  /*260d0*/  R2UR UR7, R11 ;  /* 0x000000000b0772ca */ /* 0x000fe200000e0000 */
[----:B------:R-:W-:Y:S01]  /*260e0*/  VIADD R4, R6, 0x10400 ;  /* 0x0001040006047836 */ /* 0x000fe20000000000 */
[----:B------:R-:W-:Y:S01]  /*260f0*/  PLOP3.LUT P2, PT, PT, PT, PT, 0x80, 0x0 ;  /* 0x000000000000781c */ /* 0x000fe20003f4f070 */
[----:B------:R-:W-:-:S12]  /*26100*/  UIADD3.X UR5, URZ, UR41, URZ, UP0, !UPT ;  /* 0x000000293f057290 */ /* 0x000fd800087fe43f */
.L_x_583:
        /* <DEDUP_REMOVED lines=15> */
.L_x_584:
        /* <DEDUP_REMOVED lines=10> */
.L_x_572:
[----:B------:R-:W-:Y:S05]  /*262a0*/  BSYNC B1 ;  /* 0x0000000000017941 */ /* 0x000fea0003800000 */
.L_x_571:
[----:B0-----:R-:W2:Y:S04]  /*262b0*/  LDL.LU R4, [R1+0x18] ;  /* 0x0000180001047983 */ /* 0x001ea80000300800 */
[----:B------:R-:W3:Y:S01]  /*262c0*/  LDL.LU R7, [R1+0x20] ;  /* 0x0000200001077983 */ /* 0x000ee20000300800 */
[C---:B------:R-:W-:Y:S01]  /*262d0*/  ISETP.GT.AND P3, PT, R9.reuse, R3, PT ;  /* 0x000000030900720c */ /* 0x040fe20003f64270 */
[----:B------:R-:W-:Y:S01]  /*262e0*/  VIADD R9, R9, 0xffffffff ;  /* 0xffffffff09097836 */ /* 0x000fe20000000000 */
[----:B--2---:R-:W-:-:S04]  /*262f0*/  IADD3 R4, R4, 0x1, RZ ;  /* 0x0000000104047810 */ /* 0x004fc80007ffe0ff */
[----:B------:R-:W-:-:S04]  /*26300*/  ISETP.NE.AND P2, PT, R4, 0x2, PT ;  /* 0x000000020400780c */ /* 0x000fc80003f45270 */
[----:B------:R-:W-:Y:S02]  /*26310*/  SEL R5, RZ, 0x1, P2 ;  /* 0x00000001ff057807 */ /* 0x000fe40001000000 */
[----:B------:R-:W-:Y:S02]  /*26320*/  SEL R4, R4, RZ, P2 ;  /* 0x000000ff04047207 */ /* 0x000fe40001000000 */
[----:B---3--:R-:W-:-:S05]  /*26330*/  LOP3.LUT R7, R7, R5, RZ, 0x3c, !PT ;  /* 0x0000000507077212 */ /* 0x008fca00078e3cff */
[----:B------:R1:W-:Y:S04]  /*26340*/  STL [R1+0x20], R7 ;  /* 0x0000200701007387 */ /* 0x0003e80000100800 */
[----:B------:R1:W-:Y:S01]  /*26350*/  STL [R1+0x18], R4 ;  /* 0x0000180401007387 */ /* 0x0003e20000100800 */
[----:B------:R-:W-:Y:S05]  /*26360*/  @P3 BRA `(.L_x_585) ;  /* 0xfffffff800103947 */ /* 0x000fea000383ffff */
.L_x_551:
[----:B------:R-:W-:Y:S05]  /*26370*/  BSYNC B0 ;  /* 0x0000000000007941 */ /* 0x000fea0003800000 */
.L_x_550:
[----:B------:R-:W-:Y:S05]  /*26380*/  @!P0 WARPSYNC.ALL ;  /* 0x0000000000008948 */ /* 0x000fea0003800000 */
[----:B------:R-:W-:Y:S01]  /*26390*/  @!P0 BAR.SYNC.DEFER_BLOCKING 0xc, 0x180 ;  /* 0x0306000000008b1d */ /* 0x000fe20000010000 */
[----:B------:R-:W-:-:S05]  /*263a0*/  IMAD.MOV.U32 R0, RZ, RZ, RZ ;  /* 0x000000ffff007224 */ /* 0x000fca00078e00ff */
[----:B------:R-:W-:Y:S04]  /*263b0*/  BSSY B0, `(.L_x_586) ;  /* 0x000001e000007945 */ /* 0x000fe80003800000 */
[----:B------:R-:W-:Y:S05]  /*263c0*/  @!P1 BRA `(.L_x_587) ;  /* 0x0000000000709947 */ /* 0x000fea0003800000 */
[----:B------:R-:W-:-:S13]  /*263d0*/  ISETP.NE.AND P0, PT, R17, RZ, PT ;  /* 0x000000ff1100720c */ /* 0x000fda0003f05270 */
[----:B------:R-:W2:Y:S02]  /*263e0*/  @!P0 LDC R17, c[0x0][0x9f0] ;  /* 0x00027c00ff118b82 */ /* 0x000ea40000000800 */
[----:B--2---:R-:W-:-:S04]  /*263f0*/  IABS R2, R17 ;  /* 0x0000001100027213 */ /* 0x004fc80000000000 */
[----:B01----:R-:W0:Y:S08]  /*26400*/  I2F.RP R4, R2 ;  /* 0x0000000200047306 */ /* 0x003e300000209400 */
[----:B0-----:R-:W0:Y:S02]  /*26410*/  MUFU.RCP R4, R4 ;  /* 0x0000000400047308 */ /* 0x001e240000001000 */
[----:B0-----:R-:W-:-:S06]  /*26420*/  VIADD R4, R4, 0xffffffe ;  /* 0x0ffffffe04047836 */ /* 0x001fcc0000000000 */
[----:B------:R0:W1:Y:S02]  /*26430*/  F2I.FTZ.U32.TRUNC.NTZ R5, R4 ;  /* 0x0000000400057305 */ /* 0x000064000021f000 */
[----:B0-----:R-:W-:Y:S01]  /*26440*/  IMAD.MOV.U32 R4, RZ, RZ, RZ ;  /* 0x000000ffff047224 */ /* 0x001fe200078e00ff */
[----:B-1----:R-:W-:-:S05]  /*26450*/  IADD3 R0, RZ, -R5, RZ ;  /* 0x80000005ff007210 */ /* 0x002fca0007ffe0ff */
[----:B------:R-:W-:-:S04]  /*26460*/  IMAD R0, R0, R2, RZ ;  /* 0x0000000200007224 */ /* 0x000fc800078e02ff */
[----:B------:R-:W-:Y:S01]  /*26470*/  IMAD.HI.U32 R6, R5, R0, R4 ;  /* 0x0000000005067227 */ /* 0x000fe200078e0004 */
[----:B------:R-:W-:Y:S02]  /*26480*/  IABS R0, R17 ;  /* 0x0000001100007213 */ /* 0x000fe40000000000 */
[----:B------:R-:W-:-:S03]  /*26490*/  IADD3 R4, R20, -0x1, R17 ;  /* 0xffffffff14047810 */ /* 0x000fc60007ffe011 */
[----:B------:R-:W-:Y:S01]  /*264a0*/  IMAD.MOV R0, RZ, RZ, -R0 ;  /* 0x000000ffff007224 */ /* 0x000fe200078e0a00 */
[----:B------:R-:W-:Y:S02]  /*264b0*/  IABS R3, R4 ;  /* 0x0000000400037213 */ /* 0x000fe40000000000 */
[----:B------:R-:W-:Y:S01]  /*264c0*/  LOP3.LUT R4, R4, R17, RZ, 0x3c, !PT ;  /* 0x0000001104047212 */ /* 0x000fe200078e3cff */
[----:B------:R-:W-:Y:S02]  /*264d0*/  IMAD.MOV.U32 R5, RZ, RZ, R0 ;  /* 0x000000ffff057224 */ /* 0x000fe400078e0000 */
[----:B------:R-:W-:Y:S01]  /*264e0*/  IMAD.HI.U32 R0, R6, R3, RZ ;  /* 0x0000000306007227 */ /* 0x000fe200078e00ff */
[----:B------:R-:W-:-:S03]  /*264f0*/  ISETP.GE.AND P2, PT, R4, RZ, PT ;  /* 0x000000ff0400720c */ /* 0x000fc60003f46270 */
[----:B------:R-:W-:-:S05]  /*26500*/  IMAD R3, R0, R5, R3 ;  /* 0x0000000500037224 */ /* 0x000fca00078e0203 */
[----:B------:R-:W-:-:S13]  /*26510*/  ISETP.GT.U32.AND P1, PT, R2, R3, PT ;  /* 0x000000030200720c */ /* 0x000fda0003f24070 */
[-C--:B------:R-:W-:Y:S01]  /*26520*/  @!P1 IADD3 R3, R3, -R2.reuse, RZ ;  /* 0x8000000203039210 */ /* 0x080fe20007ffe0ff */
[----:B------:R-:W-:Y:S01]  /*26530*/  @!P1 VIADD R0, R0, 0x1 ;  /* 0x0000000100009836 */ /* 0x000fe20000000000 */
[----:B------:R-:W-:Y:S02]  /*26540*/  ISETP.NE.AND P1, PT, R17, RZ, PT ;  /* 0x000000ff1100720c */ /* 0x000fe40003f25270 */
[----:B------:R-:W-:-:S13]  /*26550*/  ISETP.GE.U32.AND P0, PT, R3, R2, PT ;  /* 0x000000020300720c */ /* 0x000fda0003f06070 */
[----:B------:R-:W-:-:S04]  /*26560*/  @P0 VIADD R0, R0, 0x1 ;  /* 0x0000000100000836 */ /* 0x000fc80000000000 */
[----:B------:R-:W-:Y:S01]  /*26570*/  @!P2 IMAD.MOV R0, RZ, RZ, -R0 ;  /* 0x000000ffff00a224 */ /* 0x000fe200078e0a00 */
[----:B------:R-:W-:-:S07]  /*26580*/  @!P1 LOP3.LUT R0, RZ, R17, RZ, 0x33, !PT ;  /* 0x00000011ff009212 */ /* 0x000fce00078e33ff */
.L_x_587:
[----:B------:R-:W-:Y:S05]  /*26590*/  BSYNC B0 ;  /* 0x0000000000007941 */ /* 0x000fea0003800000 */
.L_x_586:
[----:B------:R-:W-:-:S05]  /*265a0*/  IMAD R3, R21, R0, RZ ;  /* 0x0000000015037224 */ /* 0x000fca00078e02ff */
[----:B------:R-:W-:Y:S01]  /*265b0*/  VIADDMNMX R2, R3, R0, R20, PT ;  /* 0x0000000003027246 */ /* 0x000fe20003800114 */
[----:B------:R2:W-:Y:S03]  /*265c0*/  STL [R1+0x2c], R3 ;  /* 0x00002c0301007387 */ /* 0x0005e60000100800 */
[----:B------:R-:W-:Y:S01]  /*265d0*/  ISETP.GT.AND P0, PT, R2, R3, PT ;  /* 0x000000030200720c */ /* 0x000fe20003f04270 */
[----:B------:R2:W-:-:S12]  /*265e0*/  STL [R1+0x4c], R2 ;  /* 0x00004c0201007387 */ /* 0x0005d80000100800 */
[----:B--2---:R-:W-:Y:S05]  /*265f0*/  @P0 BRA `(.L_x_588) ;  /* 0x0000000000480947 */ /* 0x004fea0003800000 */
[----:B------:R-:W2:Y:S02]  /*26600*/  S2R R2, SR_TID.X ;  /* 0x0000000000027919 */ /* 0x000ea40000002100 */
[----:B--2---:R-:W-:-:S04]  /*26610*/  LOP3.LUT R2, R2, 0x7f, RZ, 0xc0, !PT ;  /* 0x0000007f02027812 */ /* 0x004fc800078ec0ff */
[----:B------:R-:W-:-:S13]  /*26620*/  ISETP.NE.AND P0, PT, R2, RZ, PT ;  /* 0x000000ff0200720c */ /* 0x000fda0003f05270 */
[----:B------:R-:W-:Y:S05]  /*26630*/  @P0 BRA `(.L_x_589) ;  /* 0x0000003800940947 */ /* 0x000fea0003800000 */
[----:B------:R-:W2:Y:S01]  /*26640*/  S2R R2, SR_LANEID ;  /* 0x0000000000027919 */ /* 0x000ea20000000000 */
[----:B------:R-:W-:Y:S01]  /*26650*/  VOTEU.ANY UR4, UPT, PT ;  /* 0x0000000000047886 */ /* 0x000fe200038e0100 */
[----:B01----:R-:W0:Y:S01]  /*26660*/  LDC.64 R4, c[0x0][0xc60] ;  /* 0x00031800ff047b82 */ /* 0x003e220000000a00 */
[----:B------:R-:W2:Y:S02]  /*26670*/  FLO.U32 R0, UR4 ;  /* 0x0000000400007d00 */ /* 0x000ea400080e0000 */
[----:B--2---:R-:W-:-:S06]  /*26680*/  ISETP.EQ.U32.AND P0, PT, R0, R2, PT ;  /* 0x000000020000720c */ /* 0x004fcc0003f02070 */
[----:B------:R-:W0:Y:S07]  /*26690*/  POPC R2, UR4 ;  /* 0x0000000400027d09 */ /* 0x000e2e0008000000 */
[----:B0-----:R-:W2:Y:S04]  /*266a0*/  @P0 ATOMG.E.ADD.STRONG.GPU PT, R2, desc[UR42][R4.64], R2 ;  /* 0x00000002040209a8 */ /* 0x001ea800081ee1ea */
[----:B--2---:R0:W1:Y:S02]  /*266b0*/  SHFL.IDX PT, R2, R2, R0, 0x1f ;  /* 0x00001f0002027589 */ /* 0x00406400000e0000 */
[----:B0-----:R-:W0:Y:S02]  /*266c0*/  S2R R0, SR_LTMASK ;  /* 0x0000000000007919 */ /* 0x001e240000003900 */
[----:B0-----:R-:W-:-:S06]  /*266d0*/  LOP3.LUT R0, R0, UR4, RZ, 0xc0, !PT ;  /* 0x0000000400007c12 */ /* 0x001fcc000f8ec0ff */
[----:B------:R-:W1:Y:S02]  /*266e0*/  POPC R0, R0 ;  /* 0x0000000000007309 */ /* 0x000e640000000000 */
[----:B-1----:R-:W-:-:S05]  /*266f0*/  IADD3 R0, R2, UR38, R0 ;  /* 0x0000002602007c10 */ /* 0x002fca000fffe000 */
[----:B------:R2:W-:Y:S01]  /*26700*/  STL [R1], R0 ;  /* 0x0000000001007387 */ /* 0x0005e20000100800 */
[----:B------:R-:W-:Y:S05]  /*26710*/  BRA `(.L_x_589) ;  /* 0x00000038005c7947 */ /* 0x000fea0003800000 */
.L_x_588:
[----:B------:R-:W-:Y:S01]  /*26720*/  IADD3 R0, R18, 0x28400, RZ ;  /* 0x0002840012007810 */ /* 0x000fe20007ffe0ff */
[----:B------:R-:W-:Y:S03]  /*26730*/  BSSY B6, `(.L_x_590) ;  /* 0x0000013000067945 */ /* 0x000fe60003800000 */
[----:B------:R-:W-:-:S13]  /*26740*/  LOP3.LUT P0, RZ, R0, 0x3ff, RZ, 0xc0, !PT ;  /* 0x000003ff00ff7812 */ /* 0x000fda000780c0ff */
[----:B------:R-:W-:Y:S05]  /*26750*/  @!P0 BRA `(.L_x_591) ;  /* 0x0000000000408947 */ /* 0x000fea0003800000 */
[----:B------:R-:W-:Y:S01]  /*26760*/  MOV R2, 0x0 ;  /* 0x0000000000027802 */ /* 0x000fe20000000f00 */
[----:B------:R-:W-:Y:S01]  /*26770*/  ULDC.64 UR6, c[0x4][0xc0] ;  /* 0x0100300000067ab9 */ /* 0x000fe20000000a00 */
[----:B------:R-:W-:Y:S01]  /*26780*/  ULDC.64 UR8, c[0x4][0xc8] ;  /* 0x0100320000087ab9 */ /* 0x000fe20000000a00 */
[----:B------:R-:W-:Y:S01]  /*26790*/  ULDC.64 UR4, c[0x4][0x8] ;  /* 0x0100020000047ab9 */ /* 0x000fe20000000a00 */
[----:B01----:R-:W-:Y:S01]  /*267a0*/  IMAD.U32 R4, RZ, RZ, UR6 ;  /* 0x00000006ff047e24 */ /* 0x003fe2000f8e00ff */
[----:B------:R-:W-:Y:S01]  /*267b0*/  MOV R7, UR9 ;  /* 0x0000000900077c02 */ /* 0x000fe20008000f00 */
[----:B------:R-:W0:Y:S01]  /*267c0*/  LDC.64 R2, c[0x4][R2] ;  /* 0x0100000002027b82 */ /* 0x000e220000000a00 */
[----:B------:R-:W-:Y:S01]  /*267d0*/  IMAD.U32 R5, RZ, RZ, UR7 ;  /* 0x00000007ff057e24 */ /* 0x000fe2000f8e00ff */
[----:B------:R-:W-:Y:S01]  /*267e0*/  MOV R12, 0x1 ;  /* 0x00000001000c7802 */ /* 0x000fe20000000f00 */
[----:B------:R-:W-:Y:S02]  /*267f0*/  IMAD.U32 R6, RZ, RZ, UR8 ;  /* 0x00000008ff067e24 */ /* 0x000fe4000f8e00ff */
[----:B------:R-:W-:-:S02]  /*26800*/  IMAD.U32 R10, RZ, RZ, UR4 ;  /* 0x00000004ff0a7e24 */ /* 0x000fc4000f8e00ff */
[----:B------:R-:W-:Y:S02]  /*26810*/  IMAD.U32 R11, RZ, RZ, UR5 ;  /* 0x00000005ff0b7e24 */ /* 0x000fe4000f8e00ff */
[----:B------:R-:W-:Y:S02]  /*26820*/  IMAD.MOV.U32 R8, RZ, RZ, 0x70 ;  /* 0x00000070ff087424 */ /* 0x000fe400078e00ff */
[----:B------:R-:W-:-:S07]  /*26830*/  IMAD.MOV.U32 R13, RZ, RZ, RZ ;  /* 0x000000ffff0d7224 */ /* 0x000fce00078e00ff */
[----:B------:R-:W-:-:S07]  /*26840*/  LEPC R20, `(.L_x_591) ;  /* 0x000000001014794e */ /* 0x000fce0000000000 */
[----:B0-----:R-:W-:Y:S05]  /*26850*/  CALL.ABS.NOINC R2 ;  /* 0x0000000002007343 */ /* 0x001fea0003c00000 */
.L_x_591:
[----:B------:R-:W-:Y:S05]  /*26860*/  BSYNC B6 ;  /* 0x0000000000067941 */ /* 0x000fea0003800000 */
.L_x_590:
        /* <DEDUP_REMOVED lines=23> */
[----:B0-2---:R-:W-:Y:S05]  /*269e0*/  CALL.ABS.NOINC R2 ;  /* 0x0000000002007343 */ /* 0x005fea0003c00000 */
.L_x_593:
[----:B------:R-:W-:Y:S05]  /*269f0*/  BSYNC B6 ;  /* 0x0000000000067941 */ /* 0x000fea0003800000 */
.L_x_592:
        /* <DEDUP_REMOVED lines=19> */
[----:B0-2---:R-:W-:Y:S05]  /*26b30*/  CALL.ABS.NOINC R2 ;  /* 0x0000000002007343 */ /* 0x005fea0003c00000 */
.L_x_595:
[----:B------:R-:W-:Y:S05]  /*26b40*/  BSYNC B6 ;  /* 0x0000000000067941 */ /* 0x000fea0003800000 */
.L_x_594:
[----:B------:R-:W-:Y:S01]  /*26b50*/  LOP3.LUT P6, RZ, R17, 0x1, RZ, 0xc0, !PT ;  /* 0x0000000111ff7812 */ /* 0x000fe200078cc0ff */
[----:B------:R-:W-:-:S12]  /*26b60*/  BSSY B6, `(.L_x_596) ;  /* 0x0000012000067945 */ /* 0x000fd80003800000 */
        /* <DEDUP_REMOVED lines=17> */
.L_x_597:
[----:B------:R-:W-:Y:S05]  /*26c80*/  BSYNC B6 ;  /* 0x0000000000067941 */ /* 0x000fea0003800000 */
.L_x_596:
[----:B------:R-:W3:Y:S01]  /*26c90*/  LDL.LU R2, [R1+0x30] ;  /* 0x0000300001027983 */ /* 0x000ee20000300800 */
[----:B------:R-:W-:-:S03]  /*26ca0*/  ULDC.64 UR4, c[0x0][0x9f8] ;  /* 0x00027e0000047ab9 */ /* 0x000fc60000000a00 */
[----:B--2---:R-:W2:Y:S04]  /*26cb0*/  LDL.LU R17, [R1+0x44] ;  /* 0x0000440001117983 */ /* 0x004ea80000300800 */
[----:B------:R-:W4:Y:S01]  /*26cc0*/  LDL R9, [R1+0x8] ;  /* 0x0000080001097983 */ /* 0x000f220000100800 */
[----:B------:R-:W-:-:S04]  /*26cd0*/  ISETP.NE.U32.AND P0, PT, RZ, UR4, PT ;  /* 0x00000004ff007c0c */ /* 0x000fc8000bf05070 */
[----:B------:R-:W-:-:S13]  /*26ce0*/  ISETP.NE.AND.EX P0, PT, RZ, UR5, PT, P0 ;  /* 0x00000005ff007c0c */ /* 0x000fda000bf05300 */
[----:B---3--:R-:W-:-:S04]  /*26cf0*/  @P0 IADD3 R2, P1, R2, UR4, RZ ;  /* 0x0000000402020c10 */ /* 0x008fc8000ff3e0ff */
[----:B--2---:R-:W-:Y:S01]  /*26d00*/  @P0 IADD3.X R3, R17, UR5, RZ, P1, !PT ;  /* 0x0000000511030c10 */ /* 0x004fe20008ffe4ff */
[----:B------:R-:W-:-:S04]  /*26d10*/  ULDC.64 UR4, c[0x0][0xa08] ;  /* 0x0002820000047ab9 */ /* 0x000fc80000000a00 */
[----:B----4-:R2:W3:Y:S02]  /*26d20*/  @P0 LDG.E R9, desc[UR42][R2.64] ;  /* 0x0000002a02090981 */ /* 0x0104e4000c1e1900 */
[----:B--2---:R-:W2:Y:S01]  /*26d30*/  LDC.64 R2, c[0x0][0x418] ;  /* 0x00010600ff027b82 */ /* 0x004ea20000000a00 */
[----:B---3--:R-:W-:Y:S01]  /*26d40*/  SHF.R.S32.HI R10, RZ, 0x1f, R9 ;  /* 0x0000001fff0a7819 */ /* 0x008fe20000011409 */
[----:B------:R3:W-:Y:S01]  /*26d50*/  @P0 STL [R1+0x8], R9 ;  /* 0x0000080901000387 */ /* 0x0007e20000100800 */
[----:B--2---:R-:W-:Y:S01]  /*26d60*/  LOP3.LUT P0, RZ, R2, UR4, RZ, 0xfc, !PT ;  /* 0x0000000402ff7c12 */ /* 0x004fe2000f80fcff */
[----:B------:R-:W-:Y:S02]  /*26d70*/  UMOV UR4, 0xffffffff ;  /* 0xffffffff00047882 */ /* 0x000fe40000000000 */
[----:B------:R3:W-:Y:S01]  /*26d80*/  STL [R1+0x30], R10 ;  /* 0x0000300a01007387 */ /* 0x0007e20000100800 */
[----:B------:R-:W-:-:S04]  /*26d90*/  LOP3.LUT P0, RZ, R3, UR5, RZ, 0xfc, P0 ;  /* 0x0000000503ff7c12 */ /* 0x000fc8000800fcff */
[----:B------:R-:W-:Y:S01]  /*26da0*/  SEL R17, R9, RZ, !P0 ;  /* 0x000000ff09117207 */ /* 0x000fe20004000000 */
[----:B------:R-:W-:Y:S08]  /*26db0*/  BRA.DIV UR4, `(.L_x_598) ;  /* 0x0000009604507947 */ /* 0x000ff0000b800000 */
[----:B------:R-:W2:Y:S02]  /*26dc0*/  S2R R0, SR_TID.X ;  /* 0x0000000000007919 */ /* 0x000ea40000002100 */
[----:B--2---:R-:W-:-:S04]  /*26dd0*/  SHF.R.U32.HI R0, RZ, 0x5, R0 ;  /* 0x00000005ff007819 */ /* 0x004fc80000011600 */
[----:B------:R-:W-:-:S05]  /*26de0*/  LOP3.LUT R0, R0, 0x3, RZ, 0xc0, !PT ;  /* 0x0000000300007812 */ /* 0x000fca00078ec0ff */
[----:B------:R2:W4:Y:S02]  /*26df0*/  SHFL.IDX PT, R14, R0, RZ, 0x1f ;  /* 0x00001fff000e7589 */ /* 0x00052400000e0000 */
.L_x_870:
[----:B--2---:R-:W2:Y:S01]  /*26e00*/  LDL.LU R0, [R1+0x10] ;  /* 0x0000100001007983 */ /* 0x004ea20000300800 */
[----:B------:R-:W-:Y:S02]  /*26e10*/  PLOP3.LUT P1, PT, PT, PT, PT, 0x8, 0x0 ;  /* 0x000000000000781c */ /* 0x000fe40003f2e170 */
[----:B----4-:R-:W-:Y:S02]  /*26e20*/  ISETP.NE.AND P0, PT, R14, RZ, PT ;  /* 0x000000ff0e00720c */ /* 0x010fe40003f05270 */
[----:B--2---:R-:W-:-:S09]  /*26e30*/  LOP3.LUT R0, R0, 0xfffffffe, RZ, 0xc0, !PT ;  /* 0xfffffffe00007812 */ /* 0x004fd200078ec0ff */
[----:B------:R-:W-:-:S05]  /*26e40*/  @P1 LOP3.LUT R0, R0, 0x1, RZ, 0xfc, !PT ;  /* 0x0000000100001812 */ /* 0x000fca00078efcff */
[----:B------:R2:W-:Y:S01]  /*26e50*/  STL [R1+0x10], R0 ;  /* 0x0000100001007387 */ /* 0x0005e20000100800 */
[----:B------:R-:W-:Y:S05]  /*26e60*/  @P0 BRA `(.L_x_599) ;  /* 0x0000000400900947 */ /* 0x000fea0003800000 */
[----:B------:R-:W-:-:S03]  /*26e70*/  UMOV UR4, 0xffffffff ;  /* 0xffffffff00047882 */ /* 0x000fc60000000000 */
[----:B------:R-:W-:Y:S05]  /*26e80*/  BRA.DIV UR4, `(.L_x_600) ;  /* 0x0000009604507947 */ /* 0x000fea000b800000 */
[----:B------:R-:W-:-:S13]  /*26e90*/  ELECT P6, URZ, PT ;  /* 0x00000000003f782f */ /* 0x000fda00038c0000 */
.L_x_873:
[----:B------:R-:W-:Y:S05]  /*26ea0*/  @!P6 BRA `(.L_x_599) ;  /* 0x000000040080e947 */ /* 0x000fea0003800000 */
[----:B--2---:R-:W0:Y:S01]  /*26eb0*/  LDL R0, [R1+0x4c] ;  /* 0x00004c0001007983 */ /* 0x004e220000100800 */
[----:B------:R-:W-:-:S04]  /*26ec0*/  ISETP.NE.U32.AND P0, PT, R2, RZ, PT ;  /* 0x000000ff0200720c */ /* 0x000fc80003f05070 */
[----:B------:R-:W-:Y:S01]  /*26ed0*/  ISETP.NE.AND.EX P0, PT, R3, RZ, PT, P0 ;  /* 0x000000ff0300720c */ /* 0x000fe20003f05300 */
[----:B01----:R-:W-:-:S12]  /*26ee0*/  VIADD R4, R0, 0xffffffff ;  /* 0xffffffff00047836 */ /* 0x003fd80000000000 */
[----:B------:R-:W-:Y:S05]  /*26ef0*/  @!P0 BRA `(.L_x_601) ;  /* 0x0000000000488947 */ /* 0x000fea0003800000 */
[----:B------:R-:W0:Y:S01]  /*26f00*/  LDC R8, c[0x0][0x43c] ;  /* 0x00010f00ff087b82 */ /* 0x000e220000000800 */
[----:B------:R-:W-:Y:S01]  /*26f10*/  MOV R0, R4 ;  /* 0x0000000400007202 */ /* 0x000fe20000000f00 */
[----:B------:R-:W-:Y:S01]  /*26f20*/  ULDC.64 UR4, c[0x0][0x428] ;  /* 0x00010a0000047ab9 */ /* 0x000fe20000000a00 */
[----:B0-----:R-:W-:-:S13]  /*26f30*/  ISETP.NE.AND P0, PT, R8, 0x1, PT ;  /* 0x000000010800780c */ /* 0x001fda0003f05270 */
[----:B------:R-:W0:Y:S02]  /*26f40*/  @P0 LDC.64 R6, c[0x0][0x440] ;  /* 0x00011000ff060b82 */ /* 0x000e240000000a00 */
[----:B0-----:R-:W-:-:S05]  /*26f50*/  @P0 IMAD.HI.U32 R6, R4, R6, RZ ;  /* 0x0000000604060227 */ /* 0x001fca00078e00ff */
[----:B------:R-:W-:-:S04]  /*26f60*/  @P0 SHF.R.U32.HI R0, RZ, R7, R6 ;  /* 0x00000007ff000219 */ /* 0x000fc80000011606 */
[--C-:B------:R-:W-:Y:S01]  /*26f70*/  SHF.R.S32.HI R7, RZ, 0x1f, R0.reuse ;  /* 0x0000001fff077819 */ /* 0x100fe20000011400 */
[--C-:B------:R-:W-:Y:S02]  /*26f80*/  IMAD.MOV R5, RZ, RZ, -R0.reuse ;  /* 0x000000ffff057224 */ /* 0x100fe400078e0a00 */
[----:B------:R-:W-:Y:S02]  /*26f90*/  IMAD.MOV.U32 R6, RZ, RZ, R0 ;  /* 0x000000ffff067224 */ /* 0x000fe400078e0000 */
[----:B------:R-:W-:Y:S02]  /*26fa0*/  IMAD R4, R8, R5, R4 ;  /* 0x0000000508047224 */ /* 0x000fe400078e0204 */
[----:B------:R-:W-:Y:S02]  /*26fb0*/  IMAD R5, R10, UR4, RZ ;  /* 0x000000040a057c24 */ /* 0x000fe4000f8e02ff */
[----:B------:R-:W-:-:S04]  /*26fc0*/  IMAD.WIDE.U32 R6, R9, UR4, R6 ;  /* 0x0000000409067c25 */ /* 0x000fc8000f8e0006 */
[----:B------:R-:W-:Y:S01]  /*26fd0*/  IMAD R0, R9, UR5, R5 ;  /* 0x0000000509007c24 */ /* 0x000fe2000f8e0205 */
[----:B------:R-:W-:-:S03]  /*26fe0*/  LEA R2, P0, R6, R2, 0x2 ;  /* 0x0000000206027211 */ /* 0x000fc600078010ff */
[----:B------:R-:W-:-:S05]  /*26ff0*/  IMAD.IADD R0, R7, 0x1, R0 ;  /* 0x0000000107007824 */ /* 0x000fca00078e0200 */
[----:B------:R-:W-:-:S05]  /*27000*/  LEA.HI.X R3, R6, R3, R0, 0x2, P0 ;  /* 0x0000000306037211 */ /* 0x000fca00000f1400 */
[----:B------:R0:W5:Y:S02]  /*27010*/  LDG.E R17, desc[UR42][R2.64] ;  /* 0x0000002a02117981 */ /* 0x000164000c1e1900 */
.L_x_601:
[----:B------:R-:W2:Y:S04]  /*27020*/  LDL R0, [R1+0x14] ;  /* 0x0000140001007983 */ /* 0x000ea80000100800 */
[----:B0-----:R-:W4:Y:S01]  /*27030*/  LDL R2, [R1+0x1c] ;  /* 0x00001c0001027983 */ /* 0x001f220000100800 */
[----:B---3--:R-:W0:Y:S02]  /*27040*/  S2R R9, SR_TID.X ;  /* 0x0000000000097919 */ /* 0x008e240000002100 */
[----:B0-----:R-:W-:-:S04]  /*27050*/  LOP3.LUT R9, R9, 0x7f, RZ, 0xc0, !PT ;  /* 0x0000007f09097812 */ /* 0x001fc800078ec0ff */
[----:B------:R-:W-:Y:S02]  /*27060*/  ISETP.NE.AND P1, PT, R9, RZ, PT ;  /* 0x000000ff0900720c */ /* 0x000fe40003f25270 */
[----:B--2---:R-:W-:Y:S02]  /*27070*/  LEA R0, R0, R18, 0x3 ;  /* 0x0000001200007211 */ /* 0x004fe400078e18ff */
[----:B----4-:R-:W-:-:S04]  /*27080*/  SHF.L.U32 R3, R2, 0x1f, RZ ;  /* 0x0000001f02037819 */ /* 0x010fc800000006ff */
[----:B------:R-:W0:Y:S02]  /*27090*/  SYNCS.PHASECHK.TRANS64.TRYWAIT P0, [R0+URZ+0x38880], R3 ;  /* 0x03888003000075a7 */ /* 0x000e24000800017f */
[----:B0-----:R-:W-:Y:S05]  /*270a0*/  @!P0 BRA `(.L_x_602) ;  /* 0x0000009000e88947 */ /* 0x001fea0003800000 */
.L_x_874:
        /* <DEDUP_REMOVED lines=8> */
.L_x_603:
[----:B------:R-:W2:Y:S04]  /*27130*/  LDL R2, [R1+0x14] ;  /* 0x0000140001027983 */ /* 0x000ea80000100800 */
[----:B------:R-:W3:Y:S01]  /*27140*/  LDL R5, [R1+0x34] ;  /* 0x0000340001057983 */ /* 0x000ee20000100800 */
[----:B------:R-:W-:Y:S01]  /*27150*/  R2UR UR9, R0 ;  /* 0x00000000000972ca */ /* 0x000fe200000e0000 */
[----:B------:R-:W-:Y:S01]  /*27160*/  UIADD3 UR4, UP0, UR40, 0x470, URZ ;  /* 0x0000047028047890 */ /* 0x000fe2000ff1e03f */
[----:B------:R-:W-:Y:S01]  /*27170*/  R2UR UR12, R16 ;  /* 0x00000000100c72ca */ /* 0x000fe200000e0000 */
[----:B------:R-:W-:Y:S01]  /*27180*/  UMOV UR10, URZ ;  /* 0x0000003f000a7c82 */ /* 0x000fe20008000000 */
[----:B-----5:R-:W-:Y:S01]  /*27190*/  R2UR UR13, R17 ;  /* 0x00000000110d72ca */ /* 0x020fe200000e0000 */
[----:B------:R-:W-:Y:S01]  /*271a0*/  UIADD3.X UR5, URZ, UR41, URZ, UP0, !UPT ;  /* 0x000000293f057290 */ /* 0x000fe200087fe43f */
[----:B------:R-:W-:Y:S01]  /*271b0*/  UMOV UR6, 0x0 ;  /* 0x0000000000067882 */ /* 0x000fe20000000000 */
[----:B------:R-:W-:Y:S01]  /*271c0*/  UMOV UR7, 0x14f00000 ;  /* 0x14f0000000077882 */ /* 0x000fe20000000000 */
[----:B------:R-:W-:-:S05]  /*271d0*/  UMOV UR15, 0x80 ;  /* 0x00000080000f7882 */ /* 0x000fca0000000000 */
[----:B------:R-:W-:Y:S01]  /*271e0*/  UIADD3 UR9, UR9, 0x38870, URZ ;  /* 0x0003887009097890 */ /* 0x000fe2000fffe03f */
[----:B--2---:R-:W-:Y:S02]  /*271f0*/  IMAD R2, R2, 0x8000, R18 ;  /* 0x0000800002027824 */ /* 0x004fe400078e0212 */
[----:B---3--:R-:W-:-:S03]  /*27200*/  IMAD R4, R4, 0x80, R5 ;  /* 0x0000008004047824 */ /* 0x008fc600078e0205 */
[----:B------:R-:W-:Y:S02]  /*27210*/  R2UR UR14, R2 ;  /* 0x00000000020e72ca */ /* 0x000fe400000e0000 */
[----:B------:R-:W-:-:S11]  /*27220*/  R2UR UR11, R4 ;  /* 0x00000000040b72ca */ /* 0x000fd600000e0000 */
[----:B------:R-:W-:Y:S02]  /*27230*/  UIADD3 UR8, UR14, 0x10400, URZ ;  /* 0x000104000e087890 */ /* 0x000fe4000fffe03f */
[----:B------:R-:W-:-:S07]  /*27240*/  UIADD3 UR14, UR14, 0x14400, URZ ;  /* 0x000144000e0e7890 */ /* 0x000fce000fffe03f */
[----:B------:R1:W-:Y:S02]  /*27250*/  UTMALDG.4D [UR8], [UR4], desc[UR6] ;  /* 0x00000608040075b4 */ /* 0x0003e40008019000 */
[----:B-1----:R-:W-:Y:S01]  /*27260*/  UMOV UR8, UR14 ;  /* 0x0000000e00087c82 */ /* 0x002fe20008000000 */
[----:B------:R-:W-:Y:S02]  /*27270*/  UMOV UR10, UR15 ;  /* 0x0000000f000a7c82 */ /* 0x000fe40008000000 */
[----:B------:R1:W-:Y:S01]  /*27280*/  UTMALDG.4D [UR8], [UR4], desc[UR6] ;  /* 0x00000608040075b4 */ /* 0x0003e20008019000 */
[----:B------:R-:W2:Y:S02]  /*27290*/  SYNCS.PHASECHK.TRANS64.TRYWAIT P0, [R0+URZ+0x38840], R3 ;  /* 0x03884003000075a7 */ /* 0x000ea4000800017f */
[----:B-12---:R-:W-:Y:S05]  /*272a0*/  @!P0 BRA `(.L_x_604) ;  /* 0x00000090007c8947 */ /* 0x006fea0003800000 */
.L_x_875:
[----:B------:R-:W-:Y:S05]  /*272b0*/  @P1 BRA `(.L_x_605) ;  /* 0x00000000001c1947 */ /* 0x000fea0003800000 */
[----:B------:R-:W2:Y:S01]  /*272c0*/  S2R R5, SR_TID.X ;  /* 0x0000000000057919 */ /* 0x000ea20000002100 */
[----:B01----:R-:W-:-:S04]  /*272d0*/  MOV R3, 0x8000 ;  /* 0x0000800000037802 */ /* 0x003fc80000000f00 */
[----:B------:R3:W-:Y:S01]  /*272e0*/  SYNCS.ARRIVE.TRANS64 RZ, [R0+URZ+0x38830], R3 ;  /* 0x0388300300ff79a7 */ /* 0x0007e2000800003f */
[----:B--2---:R-:W-:-:S04]  /*272f0*/  LOP3.LUT R5, R5, 0x1f, RZ, 0xc0, !PT ;  /* 0x0000001f05057812 */ /* 0x004fc800078ec0ff */
[----:B------:R-:W-:-:S13]  /*27300*/  ISETP.NE.AND P0, PT, R5, RZ, PT ;  /* 0x000000ff0500720c */ /* 0x000fda0003f05270 */
[----:B---3--:R-:W-:Y:S05]  /*27310*/  @!P0 BRA `(.L_x_605) ;  /* 0x0000000000048947 */ /* 0x008fea0003800000 */
[----:B------:R-:W-:Y:S01]  /*27320*/  BPT.TRAP 0x1 ;  /* 0x000000040000795c */ /* 0x000fe20000300000 */
.L_x_605:
[----:B01----:R-:W2:Y:S01]  /*27330*/  LDL.LU R3, [R1+0x10] ;  /* 0x0000100001037983 */ /* 0x003ea20000300800 */
[----:B------:R-:W-:Y:S01]  /*27340*/  R2UR UR14, R2 ;  /* 0x00000000020e72ca */ /* 0x000fe200000e0000 */
[----:B------:R-:W-:Y:S01]  /*27350*/  UIADD3 UR4, UP0, UR40, 0x370, URZ ;  /* 0x0000037028047890 */ /* 0x000fe2000ff1e03f */
[----:B------:R-:W-:Y:S01]  /*27360*/  R2UR UR9, R0 ;  /* 0x00000000000972ca */ /* 0x000fe200000e0000 */
[----:B------:R-:W-:Y:S01]  /*27370*/  UMOV UR10, URZ ;  /* 0x0000003f000a7c82 */ /* 0x000fe20008000000 */
[----:B------:R-:W-:Y:S01]  /*27380*/  PLOP3.LUT P0, PT, PT, PT, PT, 0x80, 0x0 ;  /* 0x000000000000781c */ /* 0x000fe20003f0f070 */
[----:B------:R-:W-:Y:S01]  /*27390*/  UIADD3.X UR5, URZ, UR41, URZ, UP0, !UPT ;  /* 0x000000293f057290 */ /* 0x000fe200087fe43f */
[----:B------:R-:W-:Y:S01]  /*273a0*/  R2UR UR11, R4 ;  /* 0x00000000040b72ca */ /* 0x000fe200000e0000 */
[----:B------:R-:W-:Y:S01]  /*273b0*/  UMOV UR6, 0x0 ;  /* 0x0000000000067882 */ /* 0x000fe20000000000 */
[----:B------:R-:W-:Y:S01]  /*273c0*/  R2UR UR12, R16 ;  /* 0x00000000100c72ca */ /* 0x000fe200000e0000 */
[----:B------:R-:W-:Y:S01]  /*273d0*/  UMOV UR7, 0x14f00000 ;  /* 0x14f0000000077882 */ /* 0x000fe20000000000 */
[----:B------:R-:W-:Y:S01]  /*273e0*/  R2UR UR13, R17 ;  /* 0x00000000110d72ca */ /* 0x000fe200000e0000 */
[----:B------:R-:W-:-:S02]  /*273f0*/  UMOV UR15, 0x80 ;  /* 0x00000080000f7882 */ /* 0x000fc40000000000 */
[----:B------:R-:W-:Y:S02]  /*27400*/  UIADD3 UR8, UR14, 0x28400, URZ ;  /* 0x000284000e087890 */ /* 0x000fe4000fffe03f */
[----:B------:R-:W-:Y:S02]  /*27410*/  UIADD3 UR9, UR9, 0x38830, URZ ;  /* 0x0003883009097890 */ /* 0x000fe4000fffe03f */
[----:B------:R-:W-:-:S07]  /*27420*/  UIADD3 UR14, UR14, 0x2c400, URZ ;  /* 0x0002c4000e0e7890 */ /* 0x000fce000fffe03f */
[----:B------:R0:W-:Y:S02]  /*27430*/  UTMALDG.4D [UR8], [UR4], desc[UR6] ;  /* 0x00000608040075b4 */ /* 0x0001e40008019000 */
[----:B0-----:R-:W-:Y:S01]  /*27440*/  UMOV UR8, UR14 ;  /* 0x0000000e00087c82 */ /* 0x001fe20008000000 */
[----:B------:R-:W-:Y:S02]  /*27450*/  UMOV UR10, UR15 ;  /* 0x0000000f000a7c82 */ /* 0x000fe40008000000 */
[----:B------:R4:W-:Y:S01]  /*27460*/  UTMALDG.4D [UR8], [UR4], desc[UR6] ;  /* 0x00000608040075b4 */ /* 0x0009e20008019000 */
[----:B--2---:R-:W-:-:S04]  /*27470*/  LOP3.LUT R3, R3, 0xfffffffe, RZ, 0xc0, !PT ;  /* 0xfffffffe03037812 */ /* 0x004fc800078ec0ff */
[----:B------:R-:W-:-:S05]  /*27480*/  @P0 LOP3.LUT R3, R3, 0x1, RZ, 0xfc, !PT ;  /* 0x0000000103030812 */ /* 0x000fca00078efcff */
[----:B------:R4:W-:Y:S01]  /*27490*/  STL [R1+0x10], R3 ;  /* 0x0000100301007387 */ /* 0x0009e20000100800 */
[----:B------:R-:W-:Y:S01]  /*274a0*/  NOP ;  /* 0x0000000000007918 */ /* 0x000fe20000000000 */
.L_x_599:
[----:B----4-:R-:W2:Y:S04]  /*274b0*/  LDL.LU R3, [R1+0x48] ;  /* 0x0000480001037983 */ /* 0x010ea80000300800 */
[----:B01----:R-:W4:Y:S01]  /*274c0*/  LDL.LU R4, [R1+0x58] ;  /* 0x0000580001047983 */ /* 0x003f220000300800 */
[----:B------:R-:W-:Y:S05]  /*274d0*/  WARPSYNC.ALL ;  /* 0x0000000000007948 */ /* 0x000fea0003800000 */
[----:B------:R-:W-:Y:S01]  /*274e0*/  ULDC.64 UR4, c[0x0][0x298] ;  /* 0x0000a60000047ab9 */ /* 0x000fe20000000a00 */
[----:B------:R-:W-:Y:S01]  /*274f0*/  ULDC.64 UR6, c[0x0][0xa00] ;  /* 0x0002800000067ab9 */ /* 0x000fe20000000a00 */
[----:B------:R-:W-:Y:S01]  /*27500*/  VIADD R2, R18, 0x20400 ;  /* 0x0002040012027836 */ /* 0x000fe20000000000 */
[----:B------:R-:W-:Y:S01]  /*27510*/  BAR.SYNC.DEFER_BLOCKING 0x8, 0x180 ;  /* 0x0206000000007b1d */ /* 0x000fe20000010000 */
[----:B------:R-:W-:-:S03]  /*27520*/  ISETP.NE.U32.AND P0, PT, RZ, UR6, PT ;  /* 0x00000006ff007c0c */ /* 0x000fc6000bf05070 */
[----:B------:R-:W-:Y:S02]  /*27530*/  LOP3.LUT P1, RZ, R2, 0x3ff, RZ, 0xc0, !PT ;  /* 0x000003ff02ff7812 */ /* 0x000fe4000782c0ff */
[----:B------:R-:W-:Y:S01]  /*27540*/  ISETP.NE.AND.EX P0, PT, RZ, UR7, PT, P0 ;  /* 0x00000007ff007c0c */ /* 0x000fe2000bf05300 */
[----:B------:R-:W-:Y:S03]  /*27550*/  BSSY B6, `(.L_x_606) ;  /* 0x000001c000067945 */ /* 0x000fe60003800000 */
[----:B------:R-:W-:Y:S02]  /*27560*/  SEL R19, R19, RZ, !P0 ;  /* 0x000000ff13137207 */ /* 0x000fe40004000000 */
[----:B--2---:R-:W-:Y:S02]  /*27570*/  SHF.R.S32.HI R0, RZ, 0x1f, R3 ;  /* 0x0000001fff007819 */ /* 0x004fe40000011403 */
[----:B----4-:R-:W-:-:S03]  /*27580*/  SEL R4, R4, RZ, !P0 ;  /* 0x000000ff04047207 */ /* 0x010fc60004000000 */
[----:B------:R-:W-:-:S04]  /*27590*/  IMAD R0, R0, UR4, RZ ;  /* 0x0000000400007c24 */ /* 0x000fc8000f8e02ff */
[C---:B------:R-:W-:Y:S02]  /*275a0*/  IMAD R0, R3.reuse, UR5, R0 ;  /* 0x0000000503007c24 */ /* 0x040fe4000f8e0200 */
[----:B------:R-:W-:-:S04]  /*275b0*/  IMAD.WIDE.U32 R2, R3, UR4, RZ ;  /* 0x0000000403027c25 */ /* 0x000fc8000f8e00ff */
[----:B------:R-:W-:Y:S01]  /*275c0*/  IMAD.IADD R0, R3, 0x1, R0 ;  /* 0x0000000103007824 */ /* 0x000fe200078e0200 */
[----:B------:R0:W-:Y:S04]  /*275d0*/  STL.64 [R1+0x50], R2 ;  /* 0x0000500201007387 */ /* 0x0001e80000100a00 */
[----:B------:R0:W-:Y:S04]  /*275e0*/  STL [R1+0x48], R4 ;  /* 0x0000480401007387 */ /* 0x0001e80000100800 */
[----:B------:R0:W-:Y:S01]  /*275f0*/  STL [R1+0x44], R0 ;  /* 0x0000440001007387 */ /* 0x0001e20000100800 */
[----:B------:R-:W-:Y:S05]  /*27600*/  @!P1 BRA `(.L_x_607) ;  /* 0x0000000000409947 */ /* 0x000fea0003800000 */
[----:B0-----:R-:W-:Y:S01]  /*27610*/  MOV R2, 0x0 ;  /* 0x0000000000027802 */ /* 0x001fe20000000f00 */
[----:B------:R-:W-:Y:S01]  /*27620*/  ULDC.64 UR4, c[0x4][0xc0] ;  /* 0x0100300000047ab9 */ /* 0x000fe20000000a00 */
[----:B------:R-:W-:Y:S01]  /*27630*/  ULDC.64 UR6, c[0x4][0xc8] ;  /* 0x0100320000067ab9 */ /* 0x000fe20000000a00 */
[----:B------:R-:W-:Y:S01]  /*27640*/  ULDC.64 UR8, c[0x4][0x28] ;  /* 0x01000a0000087ab9 */ /* 0x000fe20000000a00 */
[----:B------:R-:W-:Y:S01]  /*27650*/  IMAD.U32 R4, RZ, RZ, UR4 ;  /* 0x00000004ff047e24 */ /* 0x000fe2000f8e00ff */
[----:B------:R-:W-:Y:S01]  /*27660*/  MOV R5, UR5 ;  /* 0x0000000500057c02 */ /* 0x000fe20008000f00 */
[----:B------:R-:W0:Y:S01]  /*27670*/  LDC.64 R2, c[0x4][R2] ;  /* 0x0100000002027b82 */ /* 0x000e220000000a00 */
[----:B------:R-:W-:Y:S01]  /*27680*/  IMAD.U32 R6, RZ, RZ, UR6 ;  /* 0x00000006ff067e24 */ /* 0x000fe2000f8e00ff */
[----:B------:R-:W-:Y:S01]  /*27690*/  MOV R11, UR9 ;  /* 0x00000009000b7c02 */ /* 0x000fe20008000f00 */
[----:B------:R-:W-:Y:S02]  /*276a0*/  IMAD.U32 R7, RZ, RZ, UR7 ;  /* 0x00000007ff077e24 */ /* 0x000fe4000f8e00ff */
[----:B---3--:R-:W-:-:S02]  /*276b0*/  IMAD.U32 R10, RZ, RZ, UR8 ;  /* 0x00000008ff0a7e24 */ /* 0x008fc4000f8e00ff */
[----:B------:R-:W-:Y:S02]  /*276c0*/  IMAD.MOV.U32 R8, RZ, RZ, 0x70 ;  /* 0x00000070ff087424 */ /* 0x000fe400078e00ff */
[----:B------:R-:W-:Y:S02]  /*276d0*/  IMAD.MOV.U32 R12, RZ, RZ, 0x1 ;  /* 0x00000001ff0c7424 */ /* 0x000fe400078e00ff */
[----:B------:R-:W-:-:S07]  /*276e0*/  IMAD.MOV.U32 R13, RZ, RZ, RZ ;  /* 0x000000ffff0d7224 */ /* 0x000fce00078e00ff */
[----:B------:R-:W-:-:S07]  /*276f0*/  LEPC R20, `(.L_x_607) ;  /* 0x000000001014794e */ /* 0x000fce0000000000 */
[----:B0-----:R-:W-:Y:S05]  /*27700*/  CALL.ABS.NOINC R2 ;  /* 0x0000000002007343 */ /* 0x001fea0003c00000 */
.L_x_607:
[----:B------:R-:W-:Y:S05]  /*27710*/  BSYNC B6 ;  /* 0x0000000000067941 */ /* 0x000fea0003800000 */
.L_x_606:
[----:B0-----:R-:W2:Y:S01]  /*27720*/  LDL.LU R0, [R1+0x48] ;  /* 0x0000480001007983 */ /* 0x001ea20000300800 */
[----:B------:R-:W0:Y:S01]  /*27730*/  LDC R8, c[0x0][0x448] ;  /* 0x00011200ff087b82 */ /* 0x000e220000000800 */
[----:B------:R-:W-:Y:S01]  /*27740*/  ULDC.64 UR4, c[0x0][0x2d8] ;  /* 0x0000b60000047ab9 */ /* 0x000fe20000000a00 */
[----:B------:R-:W-:Y:S01]  /*27750*/  ULDC.64 UR6, c[0x0][0x280] ;  /* 0x0000a00000067ab9 */ /* 0x000fe20000000a00 */
[----:B------:R-:W4:Y:S04]  /*27760*/  LDL.LU R4, [R1+0x44] ;  /* 0x0000440001047983 */ /* 0x000f280000300800 */
[----:B------:R-:W4:Y:S04]  /*27770*/  LDL.LU.64 R2, [R1+0x50] ;  /* 0x0000500001027983 */ /* 0x000f280000300a00 */
[----:B------:R-:W2:Y:S01]  /*27780*/  LDL.LU R5, [R1+0x4] ;  /* 0x0000040001057983 */ /* 0x000ea20000300800 */
[----:B0-----:R-:W-:Y:S01]  /*27790*/  ISETP.NE.AND P0, PT, R8, 0x1, PT ;  /* 0x000000010800780c */ /* 0x001fe20003f05270 */
[----:B---3--:R-:W0:-:S12]  /*277a0*/  S2R R9, SR_TID.X ;  /* 0x0000000000097919 */ /* 0x008e180000002100 */
[----:B------:R-:W1:Y:S01]  /*277b0*/  @P0 LDC R7, c[0x0][0x450] ;  /* 0x00011400ff070b82 */ /* 0x000e620000000800 */
[----:B0-----:R-:W-:-:S05]  /*277c0*/  IMAD.SHL.U32 R9, R9, 0x10, RZ ;  /* 0x0000001009097824 */ /* 0x001fca00078e00ff */
[----:B------:R-:W-:-:S04]  /*277d0*/  LOP3.LUT R9, R9, 0x70, RZ, 0xc0, !PT ;  /* 0x0000007009097812 */ /* 0x000fc800078ec0ff */
[----:B------:R-:W-:Y:S02]  /*277e0*/  LOP3.LUT R9, R9, 0x80, RZ, 0xfc, !PT ;  /* 0x0000008009097812 */ /* 0x000fe400078efcff */
[----:B----4-:R-:W-:Y:S02]  /*277f0*/  MOV R3, R4 ;  /* 0x0000000400037202 */ /* 0x010fe40000000f00 */
[----:B------:R-:W0:Y:S01]  /*27800*/  S2R R4, SR_TID.X ;  /* 0x0000000000047919 */ /* 0x000e220000002100 */
[----:B------:R-:W-:-:S04]  /*27810*/  IMAD.WIDE.U32 R2, R16, UR4, R2 ;  /* 0x0000000410027c25 */ /* 0x000fc8000f8e0002 */
[----:B--2---:R-:W-:Y:S01]  /*27820*/  IMAD.SHL.U32 R5, R5, 0x80, RZ ;  /* 0x0000008005057824 */ /* 0x004fe200078e00ff */
[C---:B0-----:R-:W-:Y:S01]  /*27830*/  LOP3.LUT R6, R4.reuse, 0x7f, RZ, 0xc0, !PT ;  /* 0x0000007f04067812 */ /* 0x041fe200078ec0ff */
[----:B------:R-:W-:-:S03]  /*27840*/  IMAD.SHL.U32 R4, R4, 0x10, RZ ;  /* 0x0000001004047824 */ /* 0x000fc600078e00ff */
[----:B------:R-:W-:-:S04]  /*27850*/  SHF.R.U32.HI R6, RZ, 0x3, R6 ;  /* 0x00000003ff067819 */ /* 0x000fc80000011606 */
[----:B------:R-:W-:Y:S02]  /*27860*/  LOP3.LUT R4, R6, 0x70, R4, 0xf8, !PT ;  /* 0x0000007006047812 */ /* 0x000fe400078ef804 */
[----:B------:R-:W0:Y:S01]  /*27870*/  @P0 LDC R6, c[0x0][0x44c] ;  /* 0x00011300ff060b82 */ /* 0x000e220000000800 */
[----:B------:R-:W-:Y:S01]  /*27880*/  IMAD R3, R16, UR5, R3 ;  /* 0x0000000510037c24 */ /* 0x000fe2000f8e0203 */
[----:B------:R-:W-:Y:S01]  /*27890*/  ULDC.64 UR4, c[0x0][0x2e0] ;  /* 0x0000b80000047ab9 */ /* 0x000fe20000000a00 */
[----:B------:R-:W-:Y:S01]  /*278a0*/  LOP3.LUT R4, R4, R5, RZ, 0xfc, !PT ;  /* 0x0000000504047212 */ /* 0x000fe200078efcff */
[----:B------:R-:W-:Y:S02]  /*278b0*/  IMAD R0, R0, UR4, RZ ;  /* 0x0000000400007c24 */ /* 0x000fe4000f8e02ff */
[----:B------:R-:W-:-:S04]  /*278c0*/  IMAD.WIDE.U32 R2, R19, UR4, R2 ;  /* 0x0000000413027c25 */ /* 0x000fc8000f8e0002 */
[----:B------:R-:W-:Y:S01]  /*278d0*/  IMAD R0, R19, UR5, R0 ;  /* 0x0000000513007c24 */ /* 0x000fe2000f8e0200 */
[----:B------:R-:W-:Y:S01]  /*278e0*/  ULDC.64 UR4, c[0x0][0x2d0] ;  /* 0x0000b40000047ab9 */ /* 0x000fe20000000a00 */
[----:B------:R2:W5:Y:S02]  /*278f0*/  LDL R19, [R1+0x5c] ;  /* 0x00005c0001137983 */ /* 0x0005640000100800 */
[----:B------:R-:W-:Y:S01]  /*27900*/  IMAD.IADD R3, R3, 0x1, R0 ;  /* 0x0000000103037824 */ /* 0x000fe200078e0200 */
[----:B------:R-:W-:Y:S01]  /*27910*/  MOV R0, R4 ;  /* 0x0000000400007202 */ /* 0x000fe20000000f00 */
[----:B0-----:R-:W-:-:S05]  /*27920*/  @P0 IMAD.HI.U32 R6, R4, R6, RZ ;  /* 0x0000000604060227 */ /* 0x001fca00078e00ff */
[----:B-1----:R-:W-:-:S05]  /*27930*/  @P0 SHF.R.U32.HI R0, RZ, R7, R6 ;  /* 0x00000007ff000219 */ /* 0x002fca0000011606 */
[----:B------:R-:W-:-:S04]  /*27940*/  IMAD.MOV R6, RZ, RZ, -R0 ;  /* 0x000000ffff067224 */ /* 0x000fc800078e0a00 */
[----:B------:R-:W-:Y:S01]  /*27950*/  IMAD R4, R8, R6, R4 ;  /* 0x0000000608047224 */ /* 0x000fe200078e0204 */
[----:B------:R-:W-:Y:S01]  /*27960*/  SHF.R.S32.HI R6, RZ, 0x1f, R0 ;  /* 0x0000001fff067819 */ /* 0x000fe20000011400 */
[----:B------:R-:W-:-:S04]  /*27970*/  IMAD.WIDE.U32 R2, R0, UR4, R2 ;  /* 0x0000000400027c25 */ /* 0x000fc8000f8e0002 */
[----:B------:R-:W-:-:S04]  /*27980*/  IMAD R6, R6, UR4, RZ ;  /* 0x0000000406067c24 */ /* 0x000fc8000f8e02ff */
[----:B------:R-:W-:Y:S01]  /*27990*/  IMAD R0, R0, UR5, R6 ;  /* 0x0000000500007c24 */ /* 0x000fe2000f8e0206 */
[----:B------:R-:W-:-:S03]  /*279a0*/  ULDC.64 UR4, c[0x0][0x2c8] ;  /* 0x0000b20000047ab9 */ /* 0x000fc60000000a00 */
[----:B------:R-:W-:Y:S01]  /*279b0*/  IMAD.IADD R3, R3, 0x1, R0 ;  /* 0x0000000103037824 */ /* 0x000fe200078e0200 */
[----:B------:R-:W-:Y:S01]  /*279c0*/  SHF.R.S32.HI R0, RZ, 0x1f, R4 ;  /* 0x0000001fff007819 */ /* 0x000fe20000011404 */
[----:B------:R-:W-:-:S04]  /*279d0*/  IMAD.WIDE.U32 R2, R4, UR4, R2 ;  /* 0x0000000404027c25 */ /* 0x000fc8000f8e0002 */
[----:B------:R-:W-:Y:S01]  /*279e0*/  IMAD R0, R0, UR4, RZ ;  /* 0x0000000400007c24 */ /* 0x000fe2000f8e02ff */
[----:B------:R-:W-:Y:S02]  /*279f0*/  ULDC UR4, c[0x0][0x2b8] ;  /* 0x0000ae0000047ab9 */ /* 0x000fe40000000800 */
[----:B------:R-:W-:Y:S02]  /*27a00*/  ISETP.GE.AND P1, PT, R9, UR4, PT ;  /* 0x0000000409007c0c */ /* 0x000fe4000bf26270 */
[----:B------:R2:W5:Y:S01]  /*27a10*/  LDL R9, [R1+0x40] ;  /* 0x0000400001097983 */ /* 0x0005620000100800 */
[----:B------:R-:W0:Y:S01]  /*27a20*/  S2R R7, SR_TID.X ;  /* 0x0000000000077919 */ /* 0x000e220000002100 */
[----:B------:R-:W-:Y:S01]  /*27a30*/  IMAD R0, R4, UR5, R0 ;  /* 0x0000000504007c24 */ /* 0x000fe2000f8e0200 */
[----:B------:R-:W-:-:S04]  /*27a40*/  IADD3 R4, P2, R2, UR6, RZ ;  /* 0x0000000602047c10 */ /* 0x000fc8000ff5e0ff */
[----:B------:R-:W-:Y:S02]  /*27a50*/  IADD3.X R3, R3, UR7, R0, P2, !PT ;  /* 0x0000000703037c10 */ /* 0x000fe400097fe400 */
[----:B0-----:R-:W-:-:S04]  /*27a60*/  SHF.L.U32 R10, R7, 0x4, RZ ;  /* 0x00000004070a7819 */ /* 0x001fc800000006ff */
[----:B------:R-:W-:-:S04]  /*27a70*/  LOP3.LUT R10, R10, 0x70, RZ, 0xc0, !PT ;  /* 0x000000700a0a7812 */ /* 0x000fc800078ec0ff */
[----:B------:R-:W-:Y:S01]  /*27a80*/  ISETP.GE.AND P0, PT, R10, UR4, PT ;  /* 0x000000040a007c0c */ /* 0x000fe2000bf06270 */
[----:B------:R-:W-:-:S03]  /*27a90*/  UMOV UR4, 0xffffffff ;  /* 0xffffffff00047882 */ /* 0x000fc60000000000 */
[----:B--2---:R-:W-:Y:S09]  /*27aa0*/  BRA.DIV UR4, `(.L_x_608) ;  /* 0x0000008a04907947 */ /* 0x004ff2000b800000 */
[----:B------:R-:W0:Y:S01]  /*27ab0*/  S2R R6, SR_TID.X ;  /* 0x0000000000067919 */ /* 0x000e220000002100 */
[----:B-----5:R-:W-:Y:S01]  /*27ac0*/  IMAD R2, R19, R8, RZ ;  /* 0x0000000813027224 */ /* 0x020fe200078e02ff */
[----:B------:R-:W1:Y:S04]  /*27ad0*/  SHFL.IDX PT, R7, R4, RZ, 0x181f ;  /* 0x00181fff04077589 */ /* 0x000e6800000e0000 */
        /* <DEDUP_REMOVED lines=8> */
[----:B------:R-:W2:Y:S07]  /*27b60*/  SHFL.IDX PT, R5, R4, 0x1, 0x181f ;  /* 0x00381f0004057f89 */ /* 0x000eae00000e0000 */
[----:B-1----:R-:W-:-:S05]  /*27b70*/  @!P4 IADD3 R7, P3, R10, R7, RZ ;  /* 0x000000070a07c210 */ /* 0x002fca0007f7e0ff */
[----:B0-----:R-:W-:-:S05]  /*27b80*/  @!P4 IMAD.X R6, RZ, RZ, R6, P3 ;  /* 0x000000ffff06c224 */ /* 0x001fca00018e0606 */
[----:B------:R-:W-:-:S04]  /*27b90*/  @!P4 LOP3.LUT R7, R7, R6, RZ, 0x3c, !PT ;  /* 0x000000060707c212 */ /* 0x000fc800078e3cff */
[----:B------:R-:W-:-:S04]  /*27ba0*/  @!P4 LOP3.LUT R6, R7, R6, RZ, 0x3c, !PT ;  /* 0x000000060706c212 */ /* 0x000fc800078e3cff */
[----:B------:R-:W-:-:S05]  /*27bb0*/  @!P4 LOP3.LUT R7, R7, R6, RZ, 0x3c, !PT ;  /* 0x000000060707c212 */ /* 0x000fca00078e3cff */
[----:B------:R-:W-:Y:S04]  /*27bc0*/  @!P4 LDGSTS.E.BYPASS.LTC128B.128 [R9+0x20400], desc[UR42][R6.64], !P0 ;  /* 0x204000000609cfae */ /* 0x000fe8000c101d6a */
[----:B------:R2:W-:Y:S02]  /*27bd0*/  @!P4 LDGSTS.E.BYPASS.LTC128B.128 [R9+0x24400], desc[UR42][R6.64+0x80], !P1 ;  /* 0x244000800609cfae */ /* 0x0005e4000c901d6a */
[----:B--2---:R-:W-:Y:S01]  /*27be0*/  @!P2 IADD3 R7, P3, R10, R5, RZ ;  /* 0x000000050a07a210 */ /* 0x004fe20007f7e0ff */
[----:B------:R-:W-:-:S03]  /*27bf0*/  VIADD R5, R0, 0x20 ;  /* 0x0000002000057836 */ /* 0x000fc60000000000 */
[----:B------:R-:W-:-:S04]  /*27c00*/  @!P2 IADD3.X R6, RZ, R8, RZ, P3, !PT ;  /* 0x00000008ff06a210 */ /* 0x000fc80001ffe4ff */
[----:B------:R-:W-:-:S04]  /*27c10*/  @!P2 LOP3.LUT R7, R7, R6, RZ, 0x3c, !PT ;  /* 0x000000060707a212 */ /* 0x000fc800078e3cff */
[----:B------:R-:W-:-:S04]  /*27c20*/  @!P2 LOP3.LUT R6, R7, R6, RZ, 0x3c, !PT ;  /* 0x000000060706a212 */ /* 0x000fc800078e3cff */
[----:B------:R-:W-:-:S05]  /*27c30*/  @!P2 LOP3.LUT R7, R7, R6, RZ, 0x3c, !PT ;  /* 0x000000060707a212 */ /* 0x000fca00078e3cff */
[----:B------:R-:W-:Y:S04]  /*27c40*/  @!P2 LDGSTS.E.BYPASS.LTC128B.128 [R9+0x20c00], desc[UR42][R6.64], !P0 ;  /* 0x20c000000609afae */ /* 0x000fe8000c101d6a */
[----:B------:R0:W-:Y:S01]  /*27c50*/  @!P2 LDGSTS.E.BYPASS.LTC128B.128 [R9+0x24c00], desc[UR42][R6.64+0x80], !P1 ;  /* 0x24c000800609afae */ /* 0x0001e2000c901d6a */
[----:B------:R-:W-:-:S03]  /*27c60*/  ISETP.GE.AND P2, PT, R5, R2, PT ;  /* 0x000000020500720c */ /* 0x000fc60003f46270 */
[----:B------:R-:W1:Y:S04]  /*27c70*/  SHFL.IDX PT, R5, R4, 0x2, 0x181f ;  /* 0x00581f0004057f89 */ /* 0x000e6800000e0000 */
[----:B0-----:R-:W0:Y:S06]  /*27c80*/  SHFL.IDX PT, R6, R3, 0x2, 0x181f ;  /* 0x00581f0003067f89 */ /* 0x001e2c00000e0000 */
[----:B-1----:R-:W-:-:S05]  /*27c90*/  @!P2 IADD3 R5, P3, R10, R5, RZ ;  /* 0x000000050a05a210 */ /* 0x002fca0007f7e0ff */
[----:B0-----:R-:W-:-:S04]  /*27ca0*/  @!P2 IMAD.X R6, RZ, RZ, R6, P3 ;  /* 0x000000ffff06a224 */ /* 0x001fc800018e0606 */
[----:B------:R-:W-:Y:S01]  /*27cb0*/  @!P2 IMAD.MOV.U32 R7, RZ, RZ, R6 ;  /* 0x000000ffff07a224 */ /* 0x000fe200078e0006 */
[----:B------:R-:W-:Y:S01]  /*27cc0*/  @!P2 MOV R6, R5 ;  /* 0x000000050006a202 */ /* 0x000fe20000000f00 */
[----:B------:R-:W-:-:S04]  /*27cd0*/  VIADD R5, R0, 0x30 ;  /* 0x0000003000057836 */ /* 0x000fc80000000000 */
        /* <DEDUP_REMOVED lines=38> */
[----:B------:R-:W-:Y:S02]  /*27f40*/  @!P2 MOV R6, R5 ;  /* 0x000000050006a202 */ /* 0x000fe40000000f00 */
[----:B------:R0:W1:Y:S04]  /*27f50*/  SHFL.IDX PT, R5, R3, 0x7, 0x181f ;  /* 0x00f81f0003057f89 */ /* 0x00006800000e0000 */
[----:B------:R0:W-:Y:S04]  /*27f60*/  @!P2 LDGSTS.E.BYPASS.LTC128B.128 [R9+0x23400], desc[UR42][R6.64], !P0 ;  /* 0x234000000609afae */ /* 0x0001e8000c101d6a */
[----:B------:R0:W-:Y:S04]  /*27f70*/  @!P2 LDGSTS.E.BYPASS.LTC128B.128 [R9+0x27400], desc[UR42][R6.64+0x80], !P1 ;  /* 0x274000800609afae */ /* 0x0001e8000c901d6a */
[----:B------:R0:W2:Y:S02]  /*27f80*/  SHFL.IDX PT, R3, R4, 0x7, 0x181f ;  /* 0x00f81f0004037f89 */ /* 0x0000a400000e0000 */
.L_x_892:
[----:B------:R-:W-:Y:S01]  /*27f90*/  VIADD R0, R0, 0x70 ;  /* 0x0000007000007836 */ /* 0x000fe20000000000 */
[----:B------:R-:W-:Y:S04]  /*27fa0*/  BSSY B0, `(.L_x_609) ;  /* 0x000000a000007945 */ /* 0x000fe80003800000 */
[----:B------:R-:W-:-:S13]  /*27fb0*/  ISETP.GE.AND P2, PT, R0, R2, PT ;  /* 0x000000020000720c */ /* 0x000fda0003f46270 */
[----:B------:R-:W-:Y:S05]  /*27fc0*/  @P2 BRA `(.L_x_610) ;  /* 0x00000000001c2947 */ /* 0x000fea0003800000 */
[----:B--2---:R-:W-:-:S05]  /*27fd0*/  IADD3 R2, P2, R10, R3, RZ ;  /* 0x000000030a027210 */ /* 0x004fca0007f5e0ff */
[----:B01----:R-:W-:-:S05]  /*27fe0*/  IMAD.X R3, RZ, RZ, R5, P2 ;  /* 0x000000ffff037224 */ /* 0x003fca00010e0605 */
[----:B------:R-:W-:Y:S01]  /*27ff0*/  @!PT LDS RZ, [RZ] ;  /* 0x00000000fffff984 */ /* 0x000fe20000000800 */
[----:B------:R-:W-:Y:S01]  /*28000*/  @!PT LDS RZ, [RZ] ;  /* 0x00000000fffff984 */ /* 0x000fe20000000800 */
[----:B------:R-:W-:Y:S01]  /*28010*/  @!PT LDS RZ, [RZ] ;  /* 0x00000000fffff984 */ /* 0x000fe20000000800 */
[----:B------:R3:W-:Y:S04]  /*28020*/  LDGSTS.E.BYPASS.LTC128B.128 [R9+0x23c00], desc[UR42][R2.64], !P0 ;  /* 0x23c0000002097fae */ /* 0x0007e8000c101d6a */
[----:B------:R3:W-:Y:S02]  /*28030*/  LDGSTS.E.BYPASS.LTC128B.128 [R9+0x27c00], desc[UR42][R2.64+0x80], !P1 ;  /* 0x27c0008002097fae */ /* 0x0007e4000c901d6a */
.L_x_610:
[----:B------:R-:W-:Y:S05]  /*28040*/  BSYNC B0 ;  /* 0x0000000000007941 */ /* 0x000fea0003800000 */
.L_x_609:
[----:B------:R-:W-:Y:S01]  /*28050*/  NOP ;  /* 0x0000000000007918 */ /* 0x000fe20000000000 */
[----:B------:R-:W-:-:S13]  /*28060*/  PLOP3.LUT P0, PT, PT, PT, PT, 0x80, 0x0 ;  /* 0x000000000000781c */ /* 0x000fda0003f0f070 */
.L_x_611:
[----:B------:R-:W-:Y:S02]  /*28070*/  PLOP3.LUT P1, PT, P1, P0, PT, 0xa2, 0x0 ;  /* 0x000000000000781c */ /* 0x000fe40000f21472 */
[----:B------:R-:W-:-:S08]  /*28080*/  @P0 R2UR P1, UR4, R18 ;  /* 0x00000000120402ca */ /* 0x000fd00000020000 */
[----:B------:R-:W-:-:S05]  /*28090*/  @P0 PLOP3.LUT P0, PT, P1, PT, PT, 0x80, 0x0 ;  /* 0x000000000000081c */ /* 0x000fca0000f0f070 */
[----:B------:R-:W-:Y:S01]  /*280a0*/  @!P1 SYNCS.ARRIVE.TRANS64.RED.A0T1 RZ, [UR4+0x38800], RZ ;  /* 0x038800ffffff99a7 */ /* 0x000fe20008200404 */
[----:B------:R-:W-:Y:S07]  /*280b0*/  @!P1 ARRIVES.LDGSTSBAR.64.TRANSCNT [UR4+0x38800] ;  /* 0x03880000ff0099b0 */ /* 0x000fee0008000a84 */
[----:B------:R-:W-:Y:S05]  /*280c0*/  @P0 BRA.U.ANY `(.L_x_611) ;  /* 0xfffffffd00e80947 */ /* 0x000fea000393ffff */
[----:B---3--:R-:W3:Y:S02]  /*280d0*/  LDL.LU R2, [R1+0x64] ;  /* 0x0000640001027983 */ /* 0x008ee40000300800 */
[----:B---3--:R-:W-:-:S05]  /*280e0*/  VIADD R2, R2, 0x1 ;  /* 0x0000000102027836 */ /* 0x008fca0000000000 */
[----:B------:R3:W-:Y:S01]  /*280f0*/  STL [R1+0x64], R2 ;  /* 0x0000640201007387 */ /* 0x0007e20000100800 */
[----:B------:R-:W-:-:S04]  /*28100*/  LEA.HI R0, R2, R2, RZ, 0x1 ;  /* 0x0000000202007211 */ /* 0x000fc800078f08ff */
[----:B------:R-:W-:-:S04]  /*28110*/  LOP3.LUT R0, R0, 0xfffffffe, RZ, 0xc0, !PT ;  /* 0xfffffffe00007812 */ /* 0x000fc800078ec0ff */
[----:B------:R-:W-:-:S04]  /*28120*/  IADD3 R0, R2, -R0, RZ ;  /* 0x8000000002007210 */ /* 0x000fc80007ffe0ff */
[----:B------:R-:W-:Y:S01]  /*28130*/  SHF.L.U32 R0, R0, 0x1f, RZ ;  /* 0x0000001f00007819 */ /* 0x000fe200000006ff */
[----:B------:R-:W-:Y:S01]  /*28140*/  NOP ;  /* 0x0000000000007918 */ /* 0x000fe20000000000 */
[----:B------:R3:W-:Y:S01]  /*28150*/  SYNCS.ARRIVE.TRANS64.A1T0 RZ, [R18+URZ+0x38800], RZ ;  /* 0x038800ff12ff79a7 */ /* 0x0007e2000810003f */
[----:B------:R-:W-:Y:S01]  /*28160*/  BSSY B0, `(.L_x_612) ;  /* 0x0000003000007945 */ /* 0x000fe20003800000 */
[----:B------:R-:W4:Y:S03]  /*28170*/  SYNCS.PHASECHK.TRANS64.TRYWAIT P0, [R18+URZ+0x38820], R0 ;  /* 0x03882000120075a7 */ /* 0x000f26000800017f */
[----:B---34-:R-:W-:Y:S05]  /*28180*/  @!P0 BRA `(.L_x_613) ;  /* 0x0000008c008c8947 */ /* 0x018fea0003800000 */
.L_x_893:
[----:B------:R-:W-:Y:S05]  /*28190*/  BSYNC B0 ;  /* 0x0000000000007941 */ /* 0x000fea0003800000 */
.L_x_612:
[----:B0-2---:R-:W2:Y:S04]  /*281a0*/  LDL.LU R3, [R1+0x4c] ;  /* 0x00004c0001037983 */ /* 0x005ea80000300800 */
[----:B------:R-:W4:Y:S01]  /*281b0*/  LDL R2, [R1+0x2c] ;  /* 0x00002c0001027983 */ /* 0x000f220000100800 */
[----:B--2---:R-:W-:-:S05]  /*281c0*/  VIADD R3, R3, 0xfffffffe ;  /* 0xfffffffe03037836 */ /* 0x004fca0000000000 */
[----:B----4-:R-:W-:-:S13]  /*281d0*/  ISETP.GE.AND P0, PT, R3, R2, PT ;  /* 0x000000020300720c */ /* 0x010fda0003f06270 */
[----:B------:R-:W-:Y:S05]  /*281e0*/  @!P0 BRA `(.L_x_614) ;  /* 0x0000001000d48947 */ /* 0x000fea0003800000 */
[----:B---3--:R0:W5:Y:S04]  /*281f0*/  LDL.LU R0, [R1+0x14] ;  /* 0x0000140001007983 */ /* 0x0081680000300800 */
[----:B------:R0:W5:Y:S02]  /*28200*/  LDL.LU R2, [R1+0x1c] ;  /* 0x00001c0001027983 */ /* 0x0001640000300800 */
.L_x_636:
[----:B--2---:R-:W2:Y:S01]  /*28210*/  LDL R4, [R1+0x10] ;  /* 0x0000100001047983 */ /* 0x004ea20000100800 */
[----:B-1---5:R-:W-:Y:S01]  /*28220*/  VIADD R5, R0, 0x1 ;  /* 0x0000000100057836 */ /* 0x022fe20000000000 */
[----:B------:R-:W-:Y:S05]  /*28230*/  YIELD ;  /* 0x0000000000007946 */ /* 0x000fea0003800000 */
[C---:B------:R-:W-:Y:S01]  /*28240*/  ISETP.NE.AND P0, PT, R5.reuse, 0x2, PT ;  /* 0x000000020500780c */ /* 0x040fe20003f05270 */
[----:B------:R-:W-:Y:S03]  /*28250*/  BSSY B0, `(.L_x_615) ;  /* 0x000008b000007945 */ /* 0x000fe60003800000 */
[----:B------:R-:W-:-:S02]  /*28260*/  SEL R10, R5, RZ, P0 ;  /* 0x000000ff050a7207 */ /* 0x000fc40000000000 */
[----:B--2---:R-:W-:Y:S02]  /*28270*/  LOP3.LUT P1, RZ, R4, 0x1, RZ, 0xc0, !PT ;  /* 0x0000000104ff7812 */ /* 0x004fe4000782c0ff */
[----:B------:R-:W-:-:S04]  /*28280*/  SEL R4, RZ, 0x1, P0 ;  /* 0x00000001ff047807 */ /* 0x000fc80000000000 */
[----:B------:R-:W-:-:S05]  /*28290*/  LOP3.LUT R9, R2, R4, RZ, 0x3c, !PT ;  /* 0x0000000402097212 */ /* 0x000fca00078e3cff */
[----:B------:R1:W-:Y:S04]  /*282a0*/  STL [R1+0x1c], R9 ;  /* 0x00001c0901007387 */ /* 0x0003e80000100800 */
[----:B------:R1:W-:Y:S01]  /*282b0*/  STL [R1+0x14], R10 ;  /* 0x0000140a01007387 */ /* 0x0003e20000100800 */
[----:B------:R-:W-:Y:S05]  /*282c0*/  @!P1 BRA `(.L_x_616) ;  /* 0x00000008000c9947 */ /* 0x000fea0003800000 */
[----:B------:R-:W-:Y:S01]  /*282d0*/  ULDC.64 UR4, c[0x0][0x418] ;  /* 0x0001060000047ab9 */ /* 0x000fe20000000a00 */
[----:B------:R-:W-:Y:S01]  /*282e0*/  IMAD.MOV.U32 R8, RZ, RZ, R3 ;  /* 0x000000ffff087224 */ /* 0x000fe200078e0003 */
[----:B------:R-:W-:-:S04]  /*282f0*/  ISETP.NE.U32.AND P0, PT, RZ, UR4, PT ;  /* 0x00000004ff007c0c */ /* 0x000fc8000bf05070 */
[----:B------:R-:W-:-:S13]  /*28300*/  ISETP.NE.AND.EX P0, PT, RZ, UR5, PT, P0 ;  /* 0x00000005ff007c0c */ /* 0x000fda000bf05300 */
[----:B------:R-:W-:Y:S05]  /*28310*/  @!P0 BRA `(.L_x_617) ;  /* 0x00000000004c8947 */ /* 0x000fea0003800000 */
[----:B------:R-:W2:Y:S01]  /*28320*/  LDL R12, [R1+0x30] ;  /* 0x00003000010c7983 */ /* 0x000ea20000100800 */
[----:B------:R-:W3:Y:S01]  /*28330*/  LDC R7, c[0x0][0x43c] ;  /* 0x00010f00ff077b82 */ /* 0x000ee20000000800 */
[----:B------:R-:W-:Y:S02]  /*28340*/  ULDC.64 UR6, c[0x0][0x428] ;  /* 0x00010a0000067ab9 */ /* 0x000fe40000000a00 */
[----:B------:R-:W4:Y:S01]  /*28350*/  LDL R11, [R1+0x8] ;  /* 0x00000800010b7983 */ /* 0x000f220000100800 */
[----:B---3--:R-:W-:-:S13]  /*28360*/  ISETP.NE.AND P0, PT, R7, 0x1, PT ;  /* 0x000000010700780c */ /* 0x008fda0003f05270 */
[----:B------:R-:W3:Y:S02]  /*28370*/  @P0 LDC.64 R4, c[0x0][0x440] ;  /* 0x00011000ff040b82 */ /* 0x000ee40000000a00 */
[----:B---3--:R-:W-:Y:S01]  /*28380*/  @P0 IMAD.HI.U32 R6, R3, R4, RZ ;  /* 0x0000000403060227 */ /* 0x008fe200078e00ff */
[----:B------:R-:W-:-:S04]  /*28390*/  MOV R4, R3 ;  /* 0x0000000300047202 */ /* 0x000fc80000000f00 */
[----:B------:R-:W-:-:S04]  /*283a0*/  @P0 SHF.R.U32.HI R4, RZ, R5, R6 ;  /* 0x00000005ff040219 */ /* 0x000fc80000011606 */
[--C-:B------:R-:W-:Y:S01]  /*283b0*/  SHF.R.S32.HI R5, RZ, 0x1f, R4.reuse ;  /* 0x0000001fff057819 */ /* 0x100fe20000011404 */
[----:B------:R-:W-:-:S04]  /*283c0*/  IMAD.MOV R8, RZ, RZ, -R4 ;  /* 0x000000ffff087224 */ /* 0x000fc800078e0a04 */
[----:B------:R-:W-:Y:S02]  /*283d0*/  IMAD R8, R7, R8, R3 ;  /* 0x0000000807087224 */ /* 0x000fe400078e0203 */
[----:B--2---:R-:W-:-:S04]  /*283e0*/  IMAD R6, R12, UR6, RZ ;  /* 0x000000060c067c24 */ /* 0x004fc8000f8e02ff */
[C---:B----4-:R-:W-:Y:S02]  /*283f0*/  IMAD R6, R11.reuse, UR7, R6 ;  /* 0x000000070b067c24 */ /* 0x050fe4000f8e0206 */
[----:B------:R-:W-:-:S04]  /*28400*/  IMAD.WIDE.U32 R4, R11, UR6, R4 ;  /* 0x000000060b047c25 */ /* 0x000fc8000f8e0004 */
[----:B------:R-:W-:Y:S01]  /*28410*/  IMAD.IADD R5, R6, 0x1, R5 ;  /* 0x0000000106057824 */ /* 0x000fe200078e0205 */
[----:B------:R-:W-:-:S04]  /*28420*/  LEA R6, P0, R4, UR4, 0x2 ;  /* 0x0000000404067c11 */ /* 0x000fc8000f8010ff */
[----:B------:R-:W-:-:S05]  /*28430*/  LEA.HI.X R7, R4, UR5, R5, 0x2, P0 ;  /* 0x0000000504077c11 */ /* 0x000fca00080f1405 */
[----:B------:R2:W5:Y:S04]  /*28440*/  LDG.E R17, desc[UR42][R6.64] ;  /* 0x0000002a06117981 */ /* 0x000568000c1e1900 */
.L_x_617:
[----:B--2---:R-:W-:Y:S01]  /*28450*/  IMAD R6, R10, 0x8, R18 ;  /* 0x000000080a067824 */ /* 0x004fe200078e0212 */
[----:B------:R-:W-:Y:S01]  /*28460*/  SHF.L.U32 R5, R9, 0x1f, RZ ;  /* 0x0000001f09057819 */ /* 0x000fe200000006ff */
[----:B------:R-:W2:Y:S01]  /*28470*/  S2R R4, SR_TID.X ;  /* 0x0000000000047919 */ /* 0x000ea20000002100 */
[----:B------:R-:W-:Y:S02]  /*28480*/  BSSY B1, `(.L_x_618) ;  /* 0x0000005000017945 */ /* 0x000fe40003800000 */
[----:B------:R-:W3:Y:S01]  /*28490*/  SYNCS.PHASECHK.TRANS64.TRYWAIT P0, [R6+URZ+0x38880], R5 ;  /* 0x03888005060075a7 */ /* 0x000ee2000800017f */
[----:B--2---:R-:W-:-:S04]  /*284a0*/  LOP3.LUT R4, R4, 0x7f, RZ, 0xc0, !PT ;  /* 0x0000007f04047812 */ /* 0x004fc800078ec0ff */
[----:B------:R-:W-:Y:S01]  /*284b0*/  ISETP.NE.AND P1, PT, R4, RZ, PT ;  /* 0x000000ff0400720c */ /* 0x000fe20003f25270 */
[----:B---3--:R-:W-:-:S12]  /*284c0*/  @!P0 BRA `(.L_x_619) ;  /* 0x0000008800d08947 */ /* 0x008fd80003800000 */
.L_x_894:
[----:B------:R-:W-:Y:S05]  /*284d0*/  BSYNC B1 ;  /* 0x0000000000017941 */ /* 0x000fea0003800000 */
.L_x_618:
[----:B------:R-:W-:Y:S04]  /*284e0*/  BSSY B1, `(.L_x_620) ;  /* 0x0000009000017945 */ /* 0x000fe80003800000 */
[----:B------:R-:W-:Y:S05]  /*284f0*/  @P1 BRA `(.L_x_621) ;  /* 0x00000000001c1947 */ /* 0x000fea0003800000 */
[----:B------:R-:W3:Y:S02]  /*28500*/  S2R R4, SR_TID.X ;  /* 0x0000000000047919 */ /* 0x000ee40000002100 */
[----:B---3--:R-:W-:Y:S02]  /*28510*/  LOP3.LUT R7, R4, 0x1f, RZ, 0xc0, !PT ;  /* 0x0000001f04077812 */ /* 0x008fe400078ec0ff */
[----:B------:R-:W-:Y:S02]  /*28520*/  MOV R4, 0x8000 ;  /* 0x0000800000047802 */ /* 0x000fe40000000f00 */
[----:B------:R-:W-:Y:S02]  /*28530*/  ISETP.NE.AND P0, PT, R7, RZ, PT ;  /* 0x000000ff0700720c */ /* 0x000fe40003f05270 */
[----:B------:R3:W-:Y:S11]  /*28540*/  SYNCS.ARRIVE.TRANS64 RZ, [R6+URZ+0x38870], R4 ;  /* 0x0388700406ff79a7 */ /* 0x0007f6000800003f */
[----:B---3--:R-:W-:Y:S05]  /*28550*/  @!P0 BRA `(.L_x_621) ;  /* 0x0000000000048947 */ /* 0x008fea0003800000 */
[----:B------:R-:W-:Y:S01]  /*28560*/  BPT.TRAP 0x1 ;  /* 0x000000040000795c */ /* 0x000fe20000300000 */
.L_x_621:
[----:B------:R-:W-:Y:S05]  /*28570*/  BSYNC B1 ;  /* 0x0000000000017941 */ /* 0x000fea0003800000 */
.L_x_620:
[----:B------:R-:W3:Y:S04]  /*28580*/  LDL R4, [R1+0x14] ;  /* 0x0000140001047983 */ /* 0x000ee80000100800 */
[----:B------:R-:W4:Y:S01]  /*28590*/  LDL R7, [R1+0x34] ;  /* 0x0000340001077983 */ /* 0x000f220000100800 */
[----:B------:R-:W-:Y:S01]  /*285a0*/  IMAD.MOV.U32 R13, RZ, RZ, RZ ;  /* 0x000000ffff0d7224 */ /* 0x000fe200078e00ff */
[----:B------:R-:W-:Y:S01]  /*285b0*/  UIADD3 UR4, UP0, UR40, 0x470, URZ ;  /* 0x0000047028047890 */ /* 0x000fe2000ff1e03f */
[----:B------:R-:W-:Y:S01]  /*285c0*/  PLOP3.LUT P0, PT, PT, PT, PT, 0x80, 0x0 ;  /* 0x000000000000781c */ /* 0x000fe20003f0f070 */
[----:B------:R-:W-:Y:S01]  /*285d0*/  UMOV UR6, 0x0 ;  /* 0x0000000000067882 */ /* 0x000fe20000000000 */
[----:B------:R-:W-:Y:S01]  /*285e0*/  UMOV UR7, 0x14f00000 ;  /* 0x14f0000000077882 */ /* 0x000fe20000000000 */
[----:B------:R-:W-:Y:S01]  /*285f0*/  R2UR UR10, R13 ;  /* 0x000000000d0a72ca */ /* 0x000fe200000e0000 */
[----:B------:R-:W-:Y:S01]  /*28600*/  UIADD3.X UR5, URZ, UR41, URZ, UP0, !UPT ;  /* 0x000000293f057290 */ /* 0x000fe200087fe43f */
[----:B---3--:R-:W-:-:S02]  /*28610*/  IMAD R4, R4, 0x8000, R18 ;  /* 0x0000800004047824 */ /* 0x008fc400078e0212 */
[----:B----4-:R-:W-:Y:S01]  /*28620*/  IMAD R8, R8, 0x80, R7 ;  /* 0x0000008008087824 */ /* 0x010fe200078e0207 */
[----:B------:R-:W-:Y:S01]  /*28630*/  IADD3 R7, R6, 0x38870, RZ ;  /* 0x0003887006077810 */ /* 0x000fe20007ffe0ff */
[----:B-1----:R-:W-:-:S09]  /*28640*/  VIADD R9, R4, 0x10400 ;  /* 0x0001040004097836 */ /* 0x002fd20000000000 */
.L_x_622:
[----:B------:R-:W-:-:S13]  /*28650*/  @P0 ELECT P2, URZ, PT ;  /* 0x00000000003f082f */ /* 0x000fda0003840000 */
[----:B-----5:R-:W-:Y:S02]  /*28660*/  @P2 R2UR UR13, R17 ;  /* 0x00000000110d22ca */ /* 0x020fe400000e0000 */
        /* <DEDUP_REMOVED lines=14> */
.L_x_623:
        /* <DEDUP_REMOVED lines=13> */
.L_x_895:
[----:B------:R-:W-:Y:S05]  /*28820*/  BSYNC B1 ;  /* 0x0000000000017941 */ /* 0x000fea0003800000 */
.L_x_624:
[----:B------:R-:W-:Y:S01]  /*28830*/  BSSY B1, `(.L_x_626) ;  /* 0x000000b000017945 */ /* 0x000fe20003800000 */
[----:B------:R-:W-:Y:S01]  /*28840*/  MOV R10, 0x0 ;  /* 0x00000000000a7802 */ /* 0x000fe20000000f00 */
[----:B------:R-:W-:Y:S02]  /*28850*/  IMAD.MOV.U32 R11, RZ, RZ, 0x14f00000 ;  /* 0x14f00000ff0b7424 */ /* 0x000fe400078e00ff */
[----:B------:R-:W-:Y:S05]  /*28860*/  @P1 BRA `(.L_x_627) ;  /* 0x00000000001c1947 */ /* 0x000fea0003800000 */
[----:B------:R-:W3:Y:S01]  /*28870*/  S2R R7, SR_TID.X ;  /* 0x0000000000077919 */ /* 0x000ee20000002100 */
[----:B-12---:R-:W-:-:S04]  /*28880*/  IMAD.MOV.U32 R5, RZ, RZ, 0x8000 ;  /* 0x00008000ff057424 */ /* 0x006fc800078e00ff */
[----:B------:R4:W-:Y:S01]  /*28890*/  SYNCS.ARRIVE.TRANS64 RZ, [R6+URZ+0x38830], R5 ;  /* 0x0388300506ff79a7 */ /* 0x0009e2000800003f */
[----:B---3--:R-:W-:-:S04]  /*288a0*/  LOP3.LUT R7, R7, 0x1f, RZ, 0xc0, !PT ;  /* 0x0000001f07077812 */ /* 0x008fc800078ec0ff */
[----:B------:R-:W-:-:S13]  /*288b0*/  ISETP.NE.AND P0, PT, R7, RZ, PT ;  /* 0x000000ff0700720c */ /* 0x000fda0003f05270 */
[----:B----4-:R-:W-:Y:S05]  /*288c0*/  @!P0 BRA `(.L_x_627) ;  /* 0x0000000000048947 */ /* 0x010fea0003800000 */
[----:B------:R-:W-:Y:S01]  /*288d0*/  BPT.TRAP 0x1 ;  /* 0x000000040000795c */ /* 0x000fe20000300000 */
.L_x_627:
[----:B------:R-:W-:Y:S05]  /*288e0*/  BSYNC B1 ;  /* 0x0000000000017941 */ /* 0x000fea0003800000 */
.L_x_626:
[----:B------:R-:W-:Y:S01]  /*288f0*/  R2UR UR10, R13 ;  /* 0x000000000d0a72ca */ /* 0x000fe200000e0000 */
[----:B------:R-:W-:Y:S01]  /*28900*/  UIADD3 UR4, UP0, UR40, 0x370, URZ ;  /* 0x0000037028047890 */ /* 0x000fe2000ff1e03f */
[----:B------:R-:W-:Y:S01]  /*28910*/  R2UR UR6, R10 ;  /* 0x000000000a0672ca */ /* 0x000fe200000e0000 */
[----:B-12---:R-:W-:Y:S01]  /*28920*/  VIADD R6, R6, 0x38830 ;  /* 0x0003883006067836 */ /* 0x006fe20000000000 */
[----:B------:R-:W-:Y:S01]  /*28930*/  R2UR UR7, R11 ;  /* 0x000000000b0772ca */ /* 0x000fe200000e0000 */
[----:B------:R-:W-:Y:S01]  /*28940*/  UIADD3.X UR5, URZ, UR41, URZ, UP0, !UPT ;  /* 0x000000293f057290 */ /* 0x000fe200087fe43f */
[----:B------:R-:W-:Y:S02]  /*28950*/  PLOP3.LUT P0, PT, PT, PT, PT, 0x80, 0x0 ;  /* 0x000000000000781c */ /* 0x000fe40003f0f070 */
[----:B------:R-:W-:-:S11]  /*28960*/  IADD3 R5, R4, 0x28400, RZ ;  /* 0x0002840004057810 */ /* 0x000fd60007ffe0ff */
.L_x_628:
        /* <DEDUP_REMOVED lines=15> */
.L_x_629:
        /* <DEDUP_REMOVED lines=9> */
[----:B--2---:R-:W-:Y:S05]  /*28af0*/  @P0 BRA.U.ANY `(.L_x_629) ;  /* 0xfffffffd00d80947 */ /* 0x004fea000393ffff */
.L_x_616:
[----:B------:R-:W-:Y:S05]  /*28b00*/  BSYNC B0 ;  /* 0x0000000000007941 */ /* 0x000fea0003800000 */
.L_x_615:
[----:B------:R-:W-:-:S06]  /*28b10*/  UISETP.NE.AND UP0, UPT, UR36, 0x3, UPT ;  /* 0x000000032400788c */ /* 0x000fcc000bf05270 */
[----:B------:R-:W-:-:S13]  /*28b20*/  PLOP3.LUT P0, PT, PT, PT, UP0, 0x80, 0x0 ;  /* 0x000000000000781c */ /* 0x000fda0003f0f008 */
[----:B------:R-:W-:Y:S05]  /*28b30*/  @!P0 BRA `(.L_x_630) ;  /* 0x0000000000048947 */ /* 0x000fea0003800000 */
[----:B------:R-:W-:Y:S01]  /*28b40*/  BPT.TRAP 0x1 ;  /* 0x000000040000795c */ /* 0x000fe20000300000 */
.L_x_630:
[----:B------:R-:W-:Y:S01]  /*28b50*/  IMAD.U32 R4, RZ, RZ, UR39 ;  /* 0x00000027ff047e24 */ /* 0x000fe2000f8e00ff */
[----:B------:R-:W-:Y:S01]  /*28b60*/  BSSY B0, `(.L_x_631) ;  /* 0x0000007000007945 */ /* 0x000fe20003800000 */
[----:B------:R-:W-:-:S03]  /*28b70*/  IMAD R20, R0, 0x8, R18 ;  /* 0x0000000800147824 */ /* 0x000fc600078e0212 */
[----:B------:R-:W-:Y:S02]  /*28b80*/  ISETP.NE.AND P1, PT, R4, 0x3, PT ;  /* 0x000000030400780c */ /* 0x000fe40003f25270 */
[----:B------:R-:W-:-:S04]  /*28b90*/  LOP3.LUT R4, R2, 0x1, RZ, 0x3c, !PT ;  /* 0x0000000102047812 */ /* 0x000fc800078e3cff */
[----:B------:R-:W-:-:S04]  /*28ba0*/  SHF.L.U32 R4, R4, 0x1f, RZ ;  /* 0x0000001f04047819 */ /* 0x000fc800000006ff */
[----:B------:R-:W2:Y:S02]  /*28bb0*/  SYNCS.PHASECHK.TRANS64.TRYWAIT P0, [R20+URZ+0x38870], R4 ;  /* 0x03887004140075a7 */ /* 0x000ea4000800017f */
[----:B--2---:R-:W-:Y:S05]  /*28bc0*/  @!P0 BRA `(.L_x_632) ;  /* 0x0000008400388947 */ /* 0x004fea0003800000 */
.L_x_896:
[----:B------:R-:W-:Y:S05]  /*28bd0*/  BSYNC B0 ;  /* 0x0000000000007941 */ /* 0x000fea0003800000 */
.L_x_631:
[----:B------:R-:W-:Y:S05]  /*28be0*/  @!P1 BRA `(.L_x_633) ;  /* 0x0000000000049947 */ /* 0x000fea0003800000 */
[----:B------:R-:W-:Y:S01]  /*28bf0*/  BPT.TRAP 0x1 ;  /* 0x000000040000795c */ /* 0x000fe20000300000 */
.L_x_633:
[----:B------:R-:W-:Y:S02]  /*28c00*/  SHF.L.U32 R2, R2, 0x1f, RZ ;  /* 0x0000001f02027819 */ /* 0x000fe400000006ff */
[----:B------:R-:W-:Y:S02]  /*28c10*/  SHF.L.U32 R12, R0, 0xf, RZ ;  /* 0x0000000f000c7819 */ /* 0x000fe400000006ff */
[----:B------:R-:W3:Y:S02]  /*28c20*/  SYNCS.PHASECHK.TRANS64.TRYWAIT P0, [R20+URZ+0x38860], R2 ;  /* 0x03886002140075a7 */ /* 0x000ee4000800017f */
[----:B---3--:R-:W-:Y:S05]  /*28c30*/  @!P0 BRA `(.L_x_634) ;  /* 0x0000008400308947 */ /* 0x008fea0003800000 */
.L_x_897:
[----:B------:R-:W4:Y:S04]  /*28c40*/  LDL R0, [R1+0x3c] ;  /* 0x00003c0001007983 */ /* 0x000f280000100800 */
[----:B------:R-:W3:Y:S04]  /*28c50*/  LDL R19, [R1+0x28] ;  /* 0x0000280001137983 */ /* 0x000ee80000100800 */
[----:B------:R-:W5:Y:S01]  /*28c60*/  LDL R13, [R1+0x38] ;  /* 0x00003800010d7983 */ /* 0x000f620000100800 */
[----:B------:R-:W-:Y:S05]  /*28c70*/  WARPSYNC.ALL ;  /* 0x0000000000007948 */ /* 0x000fea0003800000 */
[----:B----4-:R-:W-:-:S05]  /*28c80*/  LOP3.LUT R0, R12, R0, RZ, 0xfc, !PT ;  /* 0x000000000c007212 */ /* 0x010fca00078efcff */
[----:B------:R-:W-:-:S05]  /*28c90*/  IMAD.IADD R0, R18, 0x1, R0 ;  /* 0x0000000112007824 */ /* 0x000fca00078e0200 */
[----:B--2---:R-:W2:Y:S01]  /*28ca0*/  LDSM.16.MT88.4 R4, [R0+0x10400] ;  /* 0x010400000004783b */ /* 0x004ea20000004200 */
[----:B---3--:R-:W-:Y:S01]  /*28cb0*/  IMAD.IADD R2, R19, 0x1, R0 ;  /* 0x0000000113027824 */ /* 0x008fe200078e0200 */
[----:B-----5:R-:W-:Y:S02]  /*28cc0*/  LOP3.LUT R21, R12, R13, RZ, 0xfc, !PT ;  /* 0x0000000d0c157212 */ /* 0x020fe400078efcff */
[C-C-:B--2---:R-:W-:Y:S02]  /*28cd0*/  PRMT R8, R4.reuse, 0x6420, R5.reuse ;  /* 0x0000642004087816 */ /* 0x144fe40000000005 */
[----:B-1----:R-:W-:Y:S02]  /*28ce0*/  PRMT R9, R4, 0x7531, R5 ;  /* 0x0000753104097816 */ /* 0x002fe40000000005 */
[C-C-:B------:R-:W-:Y:S02]  /*28cf0*/  PRMT R10, R6.reuse, 0x6420, R7.reuse ;  /* 0x00006420060a7816 */ /* 0x140fe40000000007 */
[----:B------:R-:W-:-:S02]  /*28d00*/  PRMT R11, R6, 0x7531, R7 ;  /* 0x00007531060b7816 */ /* 0x000fc40000000007 */
[----:B------:R-:W1:Y:S01]  /*28d10*/  LDSM.16.MT88.4 R4, [R2+0x10400] ;  /* 0x010400000204783b */ /* 0x000e620000004200 */
[----:B------:R-:W-:-:S05]  /*28d20*/  IMAD.IADD R21, R18, 0x1, R21 ;  /* 0x0000000112157824 */ /* 0x000fca00078e0215 */
[----:B------:R1:W-:Y:S02]  /*28d30*/  STSM.16.M88.4 [R21+0x400], R8 ;  /* 0x0004000815007844 */ /* 0x0003e40000000200 */
        /* <DEDUP_REMOVED lines=24> */
[----:B------:R-:W-:Y:S02]  /*28ec0*/  MOV R10, R19 ;  /* 0x00000013000a7202 */ /* 0x000fe40000000f00 */
        /* <DEDUP_REMOVED lines=10> */
[----:B-1----:R-:W-:Y:S01]  /*28f70*/  IMAD.MOV.U32 R10, RZ, RZ, R14 ;  /* 0x000000ffff0a7224 */ /* 0x002fe200078e000e */
[----:B------:R-:W-:Y:S02]  /*28f80*/  MOV R11, R15 ;  /* 0x0000000f000b7202 */ /* 0x000fe40000000f00 */
        /* <DEDUP_REMOVED lines=20> */
[----:B------:R-:W1:Y:S01]  /*290d0*/  LDSM.16.MT88.4 R4, [R2+0x12400] ;  /* 0x012400000204783b */ /* 0x000e620000004200 */
[----:B------:R-:W-:-:S05]  /*290e0*/  IADD3 R19, R19, 0x400, R21 ;  /* 0x0000040013137810 */ /* 0x000fca0007ffe015 */
[----:B------:R2:W-:Y:S02]  /*290f0*/  STSM.16.M88.4 [R19], R12 ;  /* 0x0000000c13007844 */ /* 0x0005e40000000200 */
[----:B--2---:R-:W-:Y:S01]  /*29100*/  IMAD.MOV.U32 R15, RZ, RZ, R11 ;  /* 0x000000ffff0f7224 */ /* 0x004fe200078e000b */
[C-C-:B-1----:R-:W-:Y:S02]  /*29110*/  PRMT R8, R4.reuse, 0x6420, R5.reuse ;  /* 0x0000642004087816 */ /* 0x142fe40000000005 */
[----:B------:R-:W-:Y:S02]  /*29120*/  PRMT R9, R4, 0x7531, R5 ;  /* 0x0000753104097816 */ /* 0x000fe40000000005 */
[C-C-:B------:R-:W-:Y:S02]  /*29130*/  PRMT R10, R6.reuse, 0x6420, R7.reuse ;  /* 0x00006420060a7816 */ /* 0x140fe40000000007 */
[----:B------:R-:W-:-:S05]  /*29140*/  PRMT R11, R6, 0x7531, R7 ;  /* 0x00007531060b7816 */ /* 0x000fca0000000007 */
[----:B------:R1:W-:Y:S04]  /*29150*/  STSM.16.M88.4 [R19+0x2000], R8 ;  /* 0x0020000813007844 */ /* 0x0003e80000000200 */
[----:B------:R-:W2:Y:S01]  /*29160*/  LDSM.16.MT88.4 R4, [R0+0x16400] ;  /* 0x016400000004783b */ /* 0x000ea20000004200 */
[----:B-1----:R-:W-:Y:S01]  /*29170*/  IMAD.MOV.U32 R11, RZ, RZ, R15 ;  /* 0x000000ffff0b7224 */ /* 0x002fe200078e000f */
[C-C-:B--2---:R-:W-:Y:S02]  /*29180*/  PRMT R12, R4.reuse, 0x6420, R5.reuse ;  /* 0x00006420040c7816 */ /* 0x144fe40000000005 */
[----:B------:R-:W-:Y:S02]  /*29190*/  PRMT R13, R4, 0x7531, R5 ;  /* 0x00007531040d7816 */ /* 0x000fe40000000005 */
[----:B------:R-:W-:-:S02]  /*291a0*/  PRMT R14, R6, 0x6420, R7 ;  /* 0x00006420060e7816 */ /* 0x000fc40000000007 */
[----:B------:R-:W-:Y:S02]  /*291b0*/  PRMT R15, R6, 0x7531, R7 ;  /* 0x00007531060f7816 */ /* 0x000fe40000000007 */
[----:B------:R-:W1:Y:S04]  /*291c0*/  LDSM.16.MT88.4 R4, [R2+0x16400] ;  /* 0x016400000204783b */ /* 0x000e680000004200 */
[----:B------:R2:W-:Y:S02]  /*291d0*/  STSM.16.M88.4 [R19+0x4000], R12 ;  /* 0x0040000c13007844 */ /* 0x0005e40000000200 */
[----:B--2---:R-:W-:Y:S01]  /*291e0*/  IMAD.MOV.U32 R15, RZ, RZ, R11 ;  /* 0x000000ffff0f7224 */ /* 0x004fe200078e000b */
[C-C-:B-1----:R-:W-:Y:S02]  /*291f0*/  PRMT R8, R4.reuse, 0x6420, R5.reuse ;  /* 0x0000642004087816 */ /* 0x142fe40000000005 */
[----:B------:R-:W-:-:S02]  /*29200*/  PRMT R9, R4, 0x7531, R5 ;  /* 0x0000753104097816 */ /* 0x000fc40000000005 */
[C-C-:B------:R-:W-:Y:S02]  /*29210*/  PRMT R10, R6.reuse, 0x6420, R7.reuse ;  /* 0x00006420060a7816 */ /* 0x140fe40000000007 */
[----:B------:R-:W-:-:S05]  /*29220*/  PRMT R11, R6, 0x7531, R7 ;  /* 0x00007531060b7816 */ /* 0x000fca0000000007 */
[----:B------:R1:W-:Y:S04]  /*29230*/  STSM.16.M88.4 [R19+0x6000], R8 ;  /* 0x0060000813007844 */ /* 0x0003e80000000200 */
[----:B------:R-:W2:Y:S01]  /*29240*/  LDSM.16.MT88.4 R4, [R0+0x13400] ;  /* 0x013400000004783b */ /* 0x000ea20000004200 */
[----:B-1----:R-:W-:Y:S02]  /*29250*/  MOV R11, R15 ;  /* 0x0000000f000b7202 */ /* 0x002fe40000000f00 */
[C-C-:B--2---:R-:W-:Y:S02]  /*29260*/  PRMT R12, R4.reuse, 0x6420, R5.reuse ;  /* 0x00006420040c7816 */ /* 0x144fe40000000005 */
[----:B------:R-:W-:Y:S02]  /*29270*/  PRMT R13, R4, 0x7531, R5 ;  /* 0x00007531040d7816 */ /* 0x000fe40000000005 */
[----:B------:R-:W-:-:S02]  /*29280*/  PRMT R14, R6, 0x6420, R7 ;  /* 0x00006420060e7816 */ /* 0x000fc40000000007 */
[----:B------:R-:W-:Y:S02]  /*29290*/  PRMT R15, R6, 0x7531, R7 ;  /* 0x00007531060f7816 */ /* 0x000fe40000000007 */
[----:B------:R-:W1:Y:S01]  /*292a0*/  LDSM.16.MT88.4 R4, [R2+0x13400] ;  /* 0x013400000204783b */ /* 0x000e620000004200 */
[----:B------:R-:W-:-:S05]  /*292b0*/  IMAD.IADD R19, R11, 0x1, R19 ;  /* 0x000000010b137824 */ /* 0x000fca00078e0213 */
        /* <DEDUP_REMOVED lines=12> */
[----:B------:R2:W-:Y:S01]  /*29380*/  STSM.16.M88.4 [R19+0x4000], R12 ;  /* 0x0040000c13007844 */ /* 0x0005e20000000200 */
[C-C-:B-1----:R-:W-:Y:S02]  /*29390*/  PRMT R8, R4.reuse, 0x6420, R5.reuse ;  /* 0x0000642004087816 */ /* 0x142fe40000000005 */
        /* <DEDUP_REMOVED lines=12> */
.L_x_635:
[----:B------:R-:W3:Y:S01]  /*29460*/  S2R R0, SR_TID.X ;  /* 0x0000000000007919 */ /* 0x000ee20000002100 */
[----:B-1----:R1:W-:Y:S01]  /*29470*/  SYNCS.ARRIVE.TRANS64.A1T0 RZ, [R20+URZ+0x38850], RZ ;  /* 0x038850ff14ff79a7 */ /* 0x0023e2000810003f */
[----:B---3--:R-:W-:Y:S02]  /*29480*/  LOP3.LUT R2, R0, 0x7f, RZ, 0xc0, !PT ;  /* 0x0000007f00027812 */ /* 0x008fe400078ec0ff */
[----:B------:R-:W3:Y:S01]  /*29490*/  LDL R0, [R1+0x2c] ;  /* 0x00002c0001007983 */ /* 0x000ee20000100800 */
[----:B------:R-:W-:Y:S01]  /*294a0*/  BAR.SYNC.DEFER_BLOCKING 0x2, 0x80 ;  /* 0x0082000000007b1d */ /* 0x000fe20000010000 */
[----:B------:R-:W-:-:S05]  /*294b0*/  ISETP.NE.AND P0, PT, R2, RZ, PT ;  /* 0x000000ff0200720c */ /* 0x000fca0003f05270 */
[----:B------:R4:W5:Y:S08]  /*294c0*/  LDL R2, [R1+0x1c] ;  /* 0x00001c0001027983 */ /* 0x0009700000100800 */
[----:B-1----:R-:W-:-:S05]  /*294d0*/  @!P0 VIADD R20, R20, 0x38880 ;  /* 0x0003888014148836 */ /* 0x002fca0000000000 */
[----:B------:R-:W-:-:S04]  /*294e0*/  @!P0 PRMT R20, RZ, 0x654, R20 ;  /* 0x00000654ff148816 */ /* 0x000fc80000000014 */
[----:B------:R4:W-:Y:S01]  /*294f0*/  @!P0 SYNCS.ARRIVE.TRANS64.RED.A1T0 RZ, [R20+URZ], RZ ;  /* 0x000000ff14ff89a7 */ /* 0x0009e2000810043f */
[C---:B---3--:R-:W-:Y:S01]  /*29500*/  ISETP.GT.AND P0, PT, R3.reuse, R0, PT ;  /* 0x000000000300720c */ /* 0x048fe20003f04270 */
[----:B------:R-:W-:Y:S01]  /*29510*/  VIADD R3, R3, 0xffffffff ;  /* 0xffffffff03037836 */ /* 0x000fe20000000000 */
[----:B------:R4:W5:Y:S11]  /*29520*/  LDL R0, [R1+0x14] ;  /* 0x0000140001007983 */ /* 0x0009760000100800 */
[----:B----4-:R-:W-:Y:S05]  /*29530*/  @P0 BRA `(.L_x_636) ;  /* 0xffffffec00340947 */ /* 0x010fea000383ffff */
.L_x_614:
[----:B------:R-:W4:Y:S01]  /*29540*/  S2R R4, SR_TID.X ;  /* 0x0000000000047919 */ /* 0x000f220000002100 */
[----:B------:R-:W-:Y:S01]  /*29550*/  BSSY B0, `(.L_x_637) ;  /* 0x0000011000007945 */ /* 0x000fe20003800000 */
[----:B----4-:R-:W-:-:S04]  /*29560*/  LOP3.LUT R4, R4, 0x7f, RZ, 0xc0, !PT ;  /* 0x0000007f04047812 */ /* 0x010fc800078ec0ff */
[----:B------:R-:W-:-:S13]  /*29570*/  ISETP.NE.AND P0, PT, R4, RZ, PT ;  /* 0x000000ff0400720c */ /* 0x000fda0003f05270 */
[----:B------:R-:W-:Y:S05]  /*29580*/  @P0 BRA `(.L_x_638) ;  /* 0x0000000000340947 */ /* 0x000fea0003800000 */
[----:B-----5:R-:W4:Y:S01]  /*29590*/  S2R R2, SR_LANEID ;  /* 0x0000000000027919 */ /* 0x020f220000000000 */
[----:B------:R-:W-:Y:S01]  /*295a0*/  VOTEU.ANY UR4, UPT, PT ;  /* 0x0000000000047886 */ /* 0x000fe200038e0100 */
[----:B-1----:R-:W1:Y:S01]  /*295b0*/  LDC.64 R4, c[0x0][0xc60] ;  /* 0x00031800ff047b82 */ /* 0x002e620000000a00 */
[----:B---3--:R-:W4:Y:S02]  /*295c0*/  FLO.U32 R0, UR4 ;  /* 0x0000000400007d00 */ /* 0x008f2400080e0000 */
[----:B----4-:R-:W-:-:S06]  /*295d0*/  ISETP.EQ.U32.AND P1, PT, R0, R2, PT ;  /* 0x000000020000720c */ /* 0x010fcc0003f22070 */
[----:B------:R-:W1:Y:S07]  /*295e0*/  POPC R2, UR4 ;  /* 0x0000000400027d09 */ /* 0x000e6e0008000000 */
[----:B-1----:R-:W3:Y:S04]  /*295f0*/  @P1 ATOMG.E.ADD.STRONG.GPU PT, R2, desc[UR42][R4.64], R2 ;  /* 0x00000002040219a8 */ /* 0x002ee800081ee1ea */
[----:B---3--:R1:W3:Y:S02]  /*29600*/  SHFL.IDX PT, R2, R2, R0, 0x1f ;  /* 0x00001f0002027589 */ /* 0x0082e400000e0000 */
[----:B-1----:R-:W1:Y:S02]  /*29610*/  S2R R0, SR_LTMASK ;  /* 0x0000000000007919 */ /* 0x002e640000003900 */
[----:B-1----:R-:W-:-:S06]  /*29620*/  LOP3.LUT R0, R0, UR4, RZ, 0xc0, !PT ;  /* 0x0000000400007c12 */ /* 0x002fcc000f8ec0ff */
[----:B------:R-:W3:Y:S02]  /*29630*/  POPC R0, R0 ;  /* 0x0000000000007309 */ /* 0x000ee40000000000 */
[----:B---3--:R-:W-:-:S05]  /*29640*/  IADD3 R0, R2, UR38, R0 ;  /* 0x0000002602007c10 */ /* 0x008fca000fffe000 */
[----:B------:R4:W-:Y:S02]  /*29650*/  STL [R1], R0 ;  /* 0x0000000001007387 */ /* 0x0009e40000100800 */
.L_x_638:
[----:B------:R-:W-:Y:S05]  /*29660*/  BSYNC B0 ;  /* 0x0000000000007941 */ /* 0x000fea0003800000 */
.L_x_637:
[----:B------:R-:W-:-:S06]  /*29670*/  UISETP.NE.AND UP0, UPT, UR36, 0x3, UPT ;  /* 0x000000032400788c */ /* 0x000fcc000bf05270 */
[----:B------:R-:W-:-:S13]  /*29680*/  PLOP3.LUT P1, PT, PT, PT, UP0, 0x80, 0x0 ;  /* 0x000000000000781c */ /* 0x000fda0003f2f008 */
[----:B------:R-:W-:Y:S05]  /*29690*/  @!P1 BRA `(.L_x_639) ;  /* 0x0000000000049947 */ /* 0x000fea0003800000 */
[----:B------:R-:W-:Y:S01]  /*296a0*/  BPT.TRAP 0x1 ;  /* 0x000000040000795c */ /* 0x000fe20000300000 */
.L_x_639:
[----:B------:R-:W2:Y:S04]  /*296b0*/  LDL R3, [R1+0x1c] ;  /* 0x00001c0001037983 */ /* 0x000ea80000100800 */
[----:B-----5:R-:W2:Y:S01]  /*296c0*/  LDL R2, [R1+0x14] ;  /* 0x0000140001027983 */ /* 0x020ea20000100800 */
[----:B---34-:R-:W-:Y:S01]  /*296d0*/  MOV R0, UR39 ;  /* 0x0000002700007c02 */ /* 0x018fe20008000f00 */
[----:B------:R-:W-:Y:S03]  /*296e0*/  BSSY B0, `(.L_x_640) ;  /* 0x0000007000007945 */ /* 0x000fe60003800000 */
[----:B------:R-:W-:Y:S02]  /*296f0*/  ISETP.NE.AND P2, PT, R0, 0x3, PT ;  /* 0x000000030000780c */ /* 0x000fe40003f45270 */
[----:B--2---:R-:W-:-:S04]  /*29700*/  LOP3.LUT R0, R3, 0x1, RZ, 0x3c, !PT ;  /* 0x0000000103007812 */ /* 0x004fc800078e3cff */
[----:B------:R-:W-:Y:S01]  /*29710*/  SHF.L.U32 R0, R0, 0x1f, RZ ;  /* 0x0000001f00007819 */ /* 0x000fe200000006ff */
[----:B------:R-:W-:-:S04]  /*29720*/  IMAD R17, R2, 0x8, R18 ;  /* 0x0000000802117824 */ /* 0x000fc800078e0212 */
[----:B------:R-:W2:Y:S02]  /*29730*/  SYNCS.PHASECHK.TRANS64.TRYWAIT P1, [R17+URZ+0x38870], R0 ;  /* 0x03887000110075a7 */ /* 0x000ea4000802017f */
[----:B--2---:R-:W-:Y:S05]  /*29740*/  @!P1 BRA `(.L_x_641) ;  /* 0x0000007800809947 */ /* 0x004fea0003800000 */
.L_x_898:
[----:B------:R-:W-:Y:S05]  /*29750*/  BSYNC B0 ;  /* 0x0000000000007941 */ /* 0x000fea0003800000 */
.L_x_640:
[----:B------:R-:W-:Y:S05]  /*29760*/  @!P2 BRA `(.L_x_642) ;  /* 0x000000000004a947 */ /* 0x000fea0003800000 */
[----:B------:R-:W-:Y:S01]  /*29770*/  BPT.TRAP 0x1 ;  /* 0x000000040000795c */ /* 0x000fe20000300000 */
.L_x_642:
[----:B--2---:R-:W2:Y:S02]  /*29780*/  LDL R0, [R1+0x1c] ;  /* 0x00001c0001007983 */ /* 0x004ea40000100800 */
[----:B--2---:R-:W-:-:S04]  /*29790*/  SHF.L.U32 R0, R0, 0x1f, RZ ;  /* 0x0000001f00007819 */ /* 0x004fc800000006ff */
[----:B------:R-:W2:Y:S02]  /*297a0*/  SYNCS.PHASECHK.TRANS64.TRYWAIT P1, [R17+URZ+0x38860], R0 ;  /* 0x03886000110075a7 */ /* 0x000ea4000802017f */
[----:B--2---:R-:W-:Y:S05]  /*297b0*/  @!P1 BRA `(.L_x_643) ;  /* 0x0000007800789947 */ /* 0x004fea0003800000 */
.L_x_899:
[----:B------:R-:W3:Y:S04]  /*297c0*/  LDL R19, [R1+0x14] ;  /* 0x0000140001137983 */ /* 0x000ee80000100800 */
[----:B------:R-:W2:Y:S04]  /*297d0*/  LDL R2, [R1+0x3c] ;  /* 0x00003c0001027983 */ /* 0x000ea80000100800 */
[----:B------:R-:W4:Y:S04]  /*297e0*/  LDL R16, [R1+0x28] ;  /* 0x0000280001107983 */ /* 0x000f280000100800 */
[----:B------:R-:W5:Y:S01]  /*297f0*/  LDL R12, [R1+0x38] ;  /* 0x00003800010c7983 */ /* 0x000f620000100800 */
[----:B------:R-:W-:Y:S05]  /*29800*/  WARPSYNC.ALL ;  /* 0x0000000000007948 */ /* 0x000fea0003800000 */
[----:B---3--:R-:W-:-:S05]  /*29810*/  IMAD.SHL.U32 R3, R19, 0x8000, RZ ;  /* 0x0000800013037824 */ /* 0x008fca00078e00ff */
[----:B--2---:R-:W-:-:S05]  /*29820*/  LOP3.LUT R0, R3, R2, RZ, 0xfc, !PT ;  /* 0x0000000203007212 */ /* 0x004fca00078efcff */
[----:B------:R-:W-:-:S05]  /*29830*/  IMAD.IADD R0, R18, 0x1, R0 ;  /* 0x0000000112007824 */ /* 0x000fca00078e0200 */
[----:B-1----:R-:W1:Y:S01]  /*29840*/  LDSM.16.MT88.4 R4, [R0+0x10400] ;  /* 0x010400000004783b */ /* 0x002e620000004200 */
[----:B----4-:R-:W-:Y:S02]  /*29850*/  IADD3 R2, R16, R0, RZ ;  /* 0x0000000010027210 */ /* 0x010fe40007ffe0ff */
[----:B-----5:R-:W-:Y:S02]  /*29860*/  LOP3.LUT R3, R3, R12, RZ, 0xfc, !PT ;  /* 0x0000000c03037212 */ /* 0x020fe400078efcff */
[C-C-:B-1----:R-:W-:Y:S02]  /*29870*/  PRMT R8, R4.reuse, 0x6420, R5.reuse ;  /* 0x0000642004087816 */ /* 0x142fe40000000005 */
[----:B------:R-:W-:Y:S02]  /*29880*/  PRMT R9, R4, 0x7531, R5 ;  /* 0x0000753104097816 */ /* 0x000fe40000000005 */
        /* <DEDUP_REMOVED lines=35> */
[----:B------:R-:W-:Y:S02]  /*29ac0*/  MOV R15, R11 ;  /* 0x0000000b000f7202 */ /* 0x000fe40000000f00 */
        /* <DEDUP_REMOVED lines=12> */
[----:B--2---:R-:W-:Y:S01]  /*29b90*/  IMAD.MOV.U32 R14, RZ, RZ, R10 ;  /* 0x000000ffff0e7224 */ /* 0x004fe200078e000a */
[----:B------:R-:W-:-:S02]  /*29ba0*/  MOV R15, R11 ;  /* 0x0000000b000f7202 */ /* 0x000fc40000000f00 */
        /* <DEDUP_REMOVED lines=65> */
.L_x_644:
[----:B--2---:R-:W2:Y:S01]  /*29fc0*/  LDL.LU R3, [R1+0x1c] ;  /* 0x00001c0001037983 */ /* 0x004ea20000300800 */
[----:B-1----:R1:W-:Y:S01]  /*29fd0*/  SYNCS.ARRIVE.TRANS64.A1T0 RZ, [R17+URZ+0x38850], RZ ;  /* 0x038850ff11ff79a7 */ /* 0x0023e2000810003f */
[----:B------:R-:W-:Y:S01]  /*29fe0*/  VIADD R0, R19, 0x1 ;  /* 0x0000000113007836 */ /* 0x000fe20000000000 */
[----:B-1----:R-:W-:-:S04]  /*29ff0*/  @!P0 IADD3 R17, R17, 0x38880, RZ ;  /* 0x0003888011118810 */ /* 0x002fc80007ffe0ff */
[----:B------:R-:W-:Y:S01]  /*2a000*/  @!P0 PRMT R17, RZ, 0x654, R17 ;  /* 0x00000654ff118816 */ /* 0x000fe20000000011 */
[----:B------:R-:W-:Y:S06]  /*2a010*/  BAR.SYNC.DEFER_BLOCKING 0x2, 0x80 ;  /* 0x0082000000007b1d */ /* 0x000fec0000010000 */
[----:B------:R1:W-:Y:S01]  /*2a020*/  @!P0 SYNCS.ARRIVE.TRANS64.RED.A1T0 RZ, [R17+URZ], RZ ;  /* 0x000000ff11ff89a7 */ /* 0x0003e2000810043f */
[----:B------:R-:W-:-:S04]  /*2a030*/  ISETP.NE.AND P0, PT, R0, 0x2, PT ;  /* 0x000000020000780c */ /* 0x000fc80003f05270 */
[----:B------:R-:W-:Y:S02]  /*2a040*/  SEL R2, RZ, 0x1, P0 ;  /* 0x00000001ff027807 */ /* 0x000fe40000000000 */
[----:B------:R-:W-:-:S05]  /*2a050*/  SEL R0, R0, RZ, P0 ;  /* 0x000000ff00007207 */ /* 0x000fca0000000000 */
[----:B------:R1:W-:Y:S01]  /*2a060*/  STL [R1+0x14], R0 ;  /* 0x0000140001007387 */ /* 0x0003e20000100800 */
[----:B--2---:R-:W-:-:S05]  /*2a070*/  LOP3.LUT R3, R3, R2, RZ, 0x3c, !PT ;  /* 0x0000000203037212 */ /* 0x004fca00078e3cff */
[----:B------:R1:W-:Y:S02]  /*2a080*/  STL [R1+0x1c], R3 ;  /* 0x00001c0301007387 */ /* 0x0003e40000100800 */
.L_x_589:
[----:B-12---:R-:W2:Y:S02]  /*2a090*/  LDL R0, [R1+0x10] ;  /* 0x0000100001007983 */ /* 0x006ea40000100800 */
[----:B--2---:R-:W-:-:S13]  /*2a0a0*/  LOP3.LUT P0, RZ, R0, 0x2, RZ, 0xc0, !PT ;  /* 0x0000000200ff7812 */ /* 0x004fda000780c0ff */
[----:B------:R-:W-:Y:S05]  /*2a0b0*/  @!P0 BRA `(.L_x_645) ;  /* 0x00000000002c8947 */ /* 0x000fea0003800000 */
[----:B------:R-:W-:Y:S05]  /*2a0c0*/  WARPSYNC.ALL ;  /* 0x0000000000007948 */ /* 0x000fea0003800000 */
[----:B------:R-:W1:Y:S08]  /*2a0d0*/  S2UR UR5, SR_CgaCtaId ;  /* 0x00000000000579c3 */ /* 0x000e700000008800 */
[----:B------:R-:W-:Y:S06]  /*2a0e0*/  BAR.SYNC.DEFER_BLOCKING 0x5, 0x180 ;  /* 0x0146000000007b1d */ /* 0x000fec0000010000 */
[----:B------:R-:W-:-:S02]  /*2a0f0*/  UMOV UR4, 0x400 ;  /* 0x0000040000047882 */ /* 0x000fc40000000000 */
[----:B-1----:R-:W-:-:S06]  /*2a100*/  ULEA UR4, UR5, UR4, 0x18 ;  /* 0x0000000405047291 */ /* 0x002fcc000f8ec03f */
[----:B------:R-:W-:-:S05]  /*2a110*/  IMAD.U32 R18, RZ, RZ, UR4 ;  /* 0x00000004ff127e24 */ /* 0x000fca000f8e00ff */
[----:B0-----:R-:W0:Y:S04]  /*2a120*/  LDS.128 R4, [R18+0x388d0] ;  /* 0x0388d00012047984 */ /* 0x001e280000000c00 */
[----:B0-----:R1:W-:Y:S04]  /*2a130*/  STL.64 [R1], R4 ;  /* 0x0000000401007387 */ /* 0x0013e80000100a00 */
[----:B------:R1:W-:Y:S01]  /*2a140*/  STL.64 [R1+0x8], R6 ;  /* 0x0000080601007387 */ /* 0x0003e20000100a00 */
[----:B------:R-:W-:Y:S06]  /*2a150*/  BAR.ARV 0x4, 0x180 ;  /* 0x0106000000007b1d */ /* 0x000fec0000002000 */
[----:B------:R-:W-:Y:S05]  /*2a160*/  BRA `(.L_x_646) ;  /* 0x0000000c00287947 */ /* 0x000fea0003800000 */
.L_x_645:
[----:B------:R-:W1:Y:S01]  /*2a170*/  S2R R0, SR_TID.X ;  /* 0x0000000000007919 */ /* 0x000e620000002100 */
[----:B------:R-:W-:Y:S01]  /*2a180*/  UMOV UR4, 0xffffffff ;  /* 0xffffffff00047882 */ /* 0x000fe20000000000 */
[----:B-1----:R-:W-:-:S04]  /*2a190*/  LOP3.LUT R16, R0, 0x1f, RZ, 0xc0, !PT ;  /* 0x0000001f00107812 */ /* 0x002fc800078ec0ff */
[----:B------:R-:W-:Y:S01]  /*2a1a0*/  ISETP.NE.AND P0, PT, R16, 0x1f, PT ;  /* 0x0000001f1000780c */ /* 0x000fe20003f05270 */
[----:B------:R-:W-:-:S12]  /*2a1b0*/  BRA.DIV UR4, `(.L_x_647) ;  /* 0x00000072040c7947 */ /* 0x000fd8000b800000 */
[----:B------:R-:W2:Y:S01]  /*2a1c0*/  LDL.LU R0, [R1] ;  /* 0x0000000001007983 */ /* 0x000ea20000300800 */
[----:B------:R-:W-:-:S03]  /*2a1d0*/  ULDC UR4, c[0x0][0xc3c] ;  /* 0x00030f0000047ab9 */ /* 0x000fc60000000800 */
[----:B------:R-:W0:Y:S01]  /*2a1e0*/  LDL R2, [R1+0xc] ;  /* 0x00000c0001027983 */ /* 0x000e220000100800 */
[----:B--2---:R-:W-:Y:S01]  /*2a1f0*/  MOV R11, R0 ;  /* 0x00000000000b7202 */ /* 0x004fe20000000f00 */
[----:B0-----:R-:W-:-:S05]  /*2a200*/  IMAD.IADD R4, R2, 0x1, R16 ;  /* 0x0000000102047824 */ /* 0x001fca00078e0210 */
[----:B------:R-:W-:-:S13]  /*2a210*/  ISETP.GE.OR P1, PT, R4, UR4, !P0 ;  /* 0x0000000404007c0c */ /* 0x000fda000c726670 */
[----:B------:R-:W0:Y:S08]  /*2a220*/  @!P1 LDC.64 R2, c[0x0][0xc80] ;  /* 0x00032000ff029b82 */ /* 0x000e300000000a00 */
[----:B------:R-:W1:Y:S01]  /*2a230*/  @!P1 LDC.64 R6, c[0x0][0xc78] ;  /* 0x00031e00ff069b82 */ /* 0x000e620000000a00 */
[----:B0-----:R-:W-:-:S05]  /*2a240*/  @!P1 IMAD.WIDE R2, R4, 0x4, R2 ;  /* 0x0000000404029825 */ /* 0x001fca00078e0202 */
[----:B------:R1:W2:Y:S02]  /*2a250*/  @!P1 LDG.E R0, desc[UR42][R2.64] ;  /* 0x0000002a02009981 */ /* 0x0002a4000c1e1900 */
[----:B-1----:R-:W-:-:S06]  /*2a260*/  @!P1 IMAD.WIDE R2, R4, 0x4, R6 ;  /* 0x0000000404029825 */ /* 0x002fcc00078e0206 */
[----:B------:R-:W3:Y:S01]  /*2a270*/  @!P1 LDG.E R2, desc[UR42][R2.64] ;  /* 0x0000002a02029981 */ /* 0x000ee2000c1e1900 */
[----:B------:R-:W-:Y:S01]  /*2a280*/  IMAD.MOV.U32 R6, RZ, RZ, RZ ;  /* 0x000000ffff067224 */ /* 0x000fe200078e00ff */
[C---:B------:R-:W-:Y:S01]  /*2a290*/  ISETP.GE.U32.AND P2, PT, R16.reuse, 0x2, PT ;  /* 0x000000021000780c */ /* 0x040fe20003f46070 */
[----:B------:R-:W-:Y:S01]  /*2a2a0*/  IMAD.MOV.U32 R4, RZ, RZ, RZ ;  /* 0x000000ffff047224 */ /* 0x000fe200078e00ff */
[C---:B------:R-:W-:Y:S01]  /*2a2b0*/  ISETP.GE.U32.AND P3, PT, R16.reuse, 0x4, PT ;  /* 0x000000041000780c */ /* 0x040fe20003f66070 */
[----:B------:R-:W-:Y:S01]  /*2a2c0*/  SHFL.IDX PT, R5, R11, RZ, 0x1f ;  /* 0x00001fff0b057589 */ /* 0x000fe200000e0000 */
[C---:B------:R-:W-:Y:S01]  /*2a2d0*/  ISETP.GE.U32.AND P4, PT, R16.reuse, 0x8, PT ;  /* 0x000000081000780c */ /* 0x040fe20003f86070 */
[----:B------:R-:W-:Y:S01]  /*2a2e0*/  IMAD.MOV.U32 R8, RZ, RZ, RZ ;  /* 0x000000ffff087224 */ /* 0x000fe200078e00ff */
[----:B------:R-:W-:Y:S01]  /*2a2f0*/  ISETP.GE.U32.AND P5, PT, R16, 0x10, PT ;  /* 0x000000101000780c */ /* 0x000fe20003fa6070 */
[----:B------:R-:W-:Y:S01]  /*2a300*/  SHFL.IDX PT, R10, R11, 0x1, 0x1f ;  /* 0x00201f000b0a7f89 */ /* 0x000fe200000e0000 */
[----:B--2---:R-:W-:Y:S01]  /*2a310*/  @!P1 IMAD.MOV.U32 R4, RZ, RZ, R0 ;  /* 0x000000ffff049224 */ /* 0x004fe200078e0000 */
[----:B---3--:R-:W-:-:S02]  /*2a320*/  @!P1 MOV R6, R2 ;  /* 0x0000000200069202 */ /* 0x008fc40000000f00 */
[----:B------:R-:W-:-:S03]  /*2a330*/  ISETP.NE.AND P1, PT, R16, RZ, PT ;  /* 0x000000ff1000720c */ /* 0x000fc60003f25270 */
[----:B------:R-:W-:-:S05]  /*2a340*/  IMAD R0, R6, R4, RZ ;  /* 0x0000000406007224 */ /* 0x000fca00078e02ff */
        /* <DEDUP_REMOVED lines=15> */
[----:B------:R0:W1:Y:S02]  /*2a440*/  SHFL.IDX PT, R9, R3, 0x1f, 0x1f ;  /* 0x03e01f0003097f89 */ /* 0x00006400000e0000 */
.L_x_909:
[----:B------:R-:W-:Y:S01]  /*2a450*/  ULDC UR4, c[0x0][0xc38] ;  /* 0x00030e0000047ab9 */ /* 0x000fe20000000800 */
[----:B------:R-:W-:Y:S02]  /*2a460*/  IMAD.MOV.U32 R7, RZ, RZ, R3 ;  /* 0x000000ffff077224 */ /* 0x000fe400078e0003 */
[----:B------:R-:W-:-:S04]  /*2a470*/  IMAD.U32 R2, RZ, RZ, UR4 ;  /* 0x00000004ff027e24 */ /* 0x000fc8000f8e00ff */
[----:B-1----:R-:W-:-:S05]  /*2a480*/  IMAD R9, R9, R2, RZ ;  /* 0x0000000209097224 */ /* 0x002fca00078e02ff */
[----:B------:R-:W-:-:S04]  /*2a490*/  IADD3 R0, R10, R9, RZ ;  /* 0x000000090a007210 */ /* 0x000fc80007ffe0ff */
[----:B------:R-:W-:-:S13]  /*2a4a0*/  ISETP.GT.AND P6, PT, R0, R5, PT ;  /* 0x000000050000720c */ /* 0x000fda0003fc4270 */
[----:B------:R-:W-:Y:S05]  /*2a4b0*/  @P6 BRA `(.L_x_648) ;  /* 0x0000000000b06947 */ /* 0x000fea0003800000 */
.L_x_651:
[----:B0-----:R-:W2:Y:S01]  /*2a4c0*/  LDL.LU R3, [R1+0xc] ;  /* 0x00000c0001037983 */ /* 0x001ea20000300800 */
[----:B------:R-:W0:Y:S01]  /*2a4d0*/  LDC R2, c[0x0][0xc3c] ;  /* 0x00030f00ff027b82 */ /* 0x000e220000000800 */
[----:B--2---:R-:W-:-:S05]  /*2a4e0*/  VIADD R3, R3, 0x1f ;  /* 0x0000001f03037836 */ /* 0x004fca0000000000 */
[----:B0-----:R-:W-:-:S13]  /*2a4f0*/  ISETP.GE.AND P6, PT, R3, R2, PT ;  /* 0x000000020300720c */ /* 0x001fda0003fc6270 */
[----:B------:R-:W-:Y:S05]  /*2a500*/  @P6 BRA `(.L_x_649) ;  /* 0x0000000400d86947 */ /* 0x000fea0003800000 */
[----:B------:R-:W0:Y:S01]  /*2a510*/  S2R R4, SR_TID.X ;  /* 0x0000000000047919 */ /* 0x000e220000002100 */
[----:B------:R1:W-:Y:S01]  /*2a520*/  STL [R1+0xc], R3 ;  /* 0x00000c0301007387 */ /* 0x0003e20000100800 */
[----:B0-----:R-:W-:-:S05]  /*2a530*/  LOP3.LUT R4, R4, 0x1f, RZ, 0xc0, !PT ;  /* 0x0000001f04047812 */ /* 0x001fca00078ec0ff */
[----:B------:R-:W-:Y:S01]  /*2a540*/  IMAD.IADD R6, R3, 0x1, R4 ;  /* 0x0000000103067824 */ /* 0x000fe200078e0204 */
[----:B------:R-:W-:-:S04]  /*2a550*/  MOV R4, RZ ;  /* 0x000000ff00047202 */ /* 0x000fc80000000f00 */
[----:B------:R-:W-:-:S13]  /*2a560*/  ISETP.GE.OR P6, PT, R6, R2, !P0 ;  /* 0x000000020600720c */ /* 0x000fda00047c6670 */
[----:B-1----:R-:W0:Y:S02]  /*2a570*/  @!P6 LDC.64 R2, c[0x0][0xc80] ;  /* 0x00032000ff02eb82 */ /* 0x002e240000000a00 */
[----:B0-----:R-:W-:-:S05]  /*2a580*/  @!P6 IMAD.WIDE R2, R6, 0x4, R2 ;  /* 0x000000040602e825 */ /* 0x001fca00078e0202 */
[----:B------:R0:W2:Y:S02]  /*2a590*/  @!P6 LDG.E R4, desc[UR42][R2.64] ;  /* 0x0000002a0204e981 */ /* 0x0000a4000c1e1900 */
[----:B0-----:R-:W0:Y:S02]  /*2a5a0*/  @!P6 LDC.64 R2, c[0x0][0xc78] ;  /* 0x00031e00ff02eb82 */ /* 0x001e240000000a00 */
[----:B0-----:R-:W-:-:S04]  /*2a5b0*/  @!P6 IMAD.WIDE R2, R6, 0x4, R2 ;  /* 0x000000040602e825 */ /* 0x001fc800078e0202 */
[----:B------:R-:W-:-:S06]  /*2a5c0*/  IMAD.MOV.U32 R6, RZ, RZ, RZ ;  /* 0x000000ffff067224 */ /* 0x000fcc00078e00ff */
[----:B------:R-:W2:Y:S01]  /*2a5d0*/  @!P6 LDG.E R6, desc[UR42][R2.64] ;  /* 0x0000002a0206e981 */ /* 0x000ea2000c1e1900 */
[----:B------:R-:W-:Y:S01]  /*2a5e0*/  UMOV UR4, 0xffffffff ;  /* 0xffffffff00047882 */ /* 0x000fe20000000000 */
[----:B--2---:R-:W-:Y:S02]  /*2a5f0*/  IMAD R2, R6, R4, RZ ;  /* 0x0000000406027224 */ /* 0x004fe400078e02ff */
[----:B------:R-:W-:Y:S05]  /*2a600*/  BRA.DIV UR4, `(.L_x_650) ;  /* 0x0000007204587947 */ /* 0x000fea000b800000 */
        /* <DEDUP_REMOVED lines=15> */
[----:B------:R0:W1:Y:S02]  /*2a700*/  SHFL.IDX PT, R9, R3, 0x1f, 0x1f ;  /* 0x03e01f0003097f89 */ /* 0x00006400000e0000 */
.L_x_917:
[----:B------:R-:W-:Y:S02]  /*2a710*/  ULDC UR4, c[0x0][0xc38] ;  /* 0x00030e0000047ab9 */ /* 0x000fe40000000800 */
[----:B------:R-:W-:-:S04]  /*2a720*/  IMAD.U32 R2, RZ, RZ, UR4 ;  /* 0x00000004ff027e24 */ /* 0x000fc8000f8e00ff */
[----:B-1----:R-:W-:-:S05]  /*2a730*/  IMAD R9, R9, R2, RZ ;  /* 0x0000000209097224 */ /* 0x002fca00078e02ff */
[----:B------:R-:W-:-:S04]  /*2a740*/  IADD3 R0, R9, R0, RZ ;  /* 0x0000000009007210 */ /* 0x000fc80007ffe0ff */
[----:B------:R-:W-:-:S13]  /*2a750*/  ISETP.GT.AND P6, PT, R0, R5, PT ;  /* 0x000000050000720c */ /* 0x000fda0003fc4270 */
[----:B------:R-:W-:Y:S05]  /*2a760*/  @!P6 BRA `(.L_x_651) ;  /* 0xfffffffc0054e947 */ /* 0x000fea000383ffff */
[----:B------:R-:W-:-:S07]  /*2a770*/  IMAD.MOV.U32 R7, RZ, RZ, R3 ;  /* 0x000000ffff077224 */ /* 0x000fce00078e0003 */
.L_x_648:
[----:B------:R-:W-:Y:S01]  /*2a780*/  IMAD.IADD R9, R0, 0x1, -R9 ;  /* 0x0000000100097824 */ /* 0x000fe200078e0a09 */
[----:B------:R-:W-:-:S03]  /*2a790*/  UMOV UR4, 0xffffffff ;  /* 0xffffffff00047882 */ /* 0x000fc60000000000 */
[----:B------:R-:W-:-:S05]  /*2a7a0*/  IMAD R0, R7, R2, R9 ;  /* 0x0000000207007224 */ /* 0x000fca00078e0209 */
[----:B------:R-:W-:Y:S01]  /*2a7b0*/  ISETP.GT.AND P6, PT, R0, R5, PT ;  /* 0x000000050000720c */ /* 0x000fe20003fc4270 */
[----:B------:R-:W-:-:S12]  /*2a7c0*/  BRA.DIV UR4, `(.L_x_652) ;  /* 0x0000007204c07947 */ /* 0x000fd8000b800000 */
[----:B0-----:R-:W-:-:S04]  /*2a7d0*/  VOTE.ANY R3, PT, !P6 ;  /* 0x0000000000037806 */ /* 0x001fc800070e0100 */
[----:B------:R-:W0:Y:S02]  /*2a7e0*/  POPC R0, R3 ;  /* 0x0000000300007309 */ /* 0x000e240000000000 */
[----:B0-----:R0:W1:Y:S04]  /*2a7f0*/  SHFL.IDX PT, R4, R4, R0, 0x1f ;  /* 0x00001f0004047589 */ /* 0x00106800000e0000 */
[----:B------:R0:W2:Y:S02]  /*2a800*/  SHFL.IDX PT, R6, R6, R0, 0x1f ;  /* 0x00001f0006067589 */ /* 0x0000a400000e0000 */
.L_x_922:
[----:B------:R-:W-:-:S13]  /*2a810*/  ISETP.NE.AND P0, PT, R3, RZ, PT ;  /* 0x000000ff0300720c */ /* 0x000fda0003f05270 */
[----:B------:R-:W-:Y:S05]  /*2a820*/  @!P0 BRA `(.L_x_653) ;  /* 0x0000000000148947 */ /* 0x000fea0003800000 */
[----:B------:R-:W-:Y:S01]  /*2a830*/  UMOV UR4, 0xffffffff ;  /* 0xffffffff00047882 */ /* 0x000fe20000000000 */
[----:B------:R-:W-:Y:S02]  /*2a840*/  VIADD R12, R0, 0xffffffff ;  /* 0xffffffff000c7836 */ /* 0x000fe40000000000 */
[----:B------:R-:W-:Y:S05]  /*2a850*/  BRA.DIV UR4, `(.L_x_654) ;  /* 0x0000007204f87947 */ /* 0x000fea000b800000 */
[----:B------:R3:W4:Y:S02]  /*2a860*/  SHFL.IDX PT, R7, R7, R12, 0x1f ;  /* 0x00001f0c07077589 */ /* 0x00072400000e0000 */
.L_x_925:
[----:B----4-:R-:W-:-:S07]  /*2a870*/  MOV R8, R7 ;  /* 0x0000000700087202 */ /* 0x010fce0000000f00 */
.L_x_653:
[----:B------:R-:W4:Y:S01]  /*2a880*/  LDL.LU R10, [R1+0xc] ;  /* 0x00000c00010a7983 */ /* 0x000f220000300800 */
[----:B-1----:R-:W-:Y:S01]  /*2a890*/  IABS R7, R4 ;  /* 0x0000000400077213 */ /* 0x002fe20000000000 */
[----:B------:R-:W-:-:S03]  /*2a8a0*/  IMAD R8, R8, R2, R9 ;  /* 0x0000000208087224 */ /* 0x000fc600078e0209 */
[----:B------:R-:W1:Y:S02]  /*2a8b0*/  I2F.RP R2, R7 ;  /* 0x0000000700027306 */ /* 0x000e640000209400 */
[----:B------:R5:W-:Y:S02]  /*2a8c0*/  STL [R1], R8 ;  /* 0x0000000801007387 */ /* 0x000be40000100800 */
[----:B-----5:R-:W-:-:S04]  /*2a8d0*/  IADD3 R8, R5, -R8, RZ ;  /* 0x8000000805087210 */ /* 0x020fc80007ffe0ff */
[----:B-1----:R-:W1:Y:S02]  /*2a8e0*/  MUFU.RCP R2, R2 ;  /* 0x0000000200027308 */ /* 0x002e640000001000 */
[----:B-1----:R-:W-:-:S06]  /*2a8f0*/  VIADD R2, R2, 0xffffffe ;  /* 0x0ffffffe02027836 */ /* 0x002fcc0000000000 */
[----:B------:R-:W1:Y:S02]  /*2a900*/  F2I.FTZ.U32.TRUNC.NTZ R3, R2 ;  /* 0x0000000200037305 */ /* 0x000e64000021f000 */
[----:B-1----:R-:W-:-:S04]  /*2a910*/  IMAD.MOV R2, RZ, RZ, -R3 ;  /* 0x000000ffff027224 */ /* 0x002fc800078e0a03 */
[----:B------:R-:W-:Y:S02]  /*2a920*/  IMAD R9, R2, R7, RZ ;  /* 0x0000000702097224 */ /* 0x000fe400078e02ff */
[----:B------:R-:W-:-:S04]  /*2a930*/  IMAD.MOV.U32 R2, RZ, RZ, RZ ;  /* 0x000000ffff027224 */ /* 0x000fc800078e00ff */
[----:B------:R-:W-:Y:S01]  /*2a940*/  IMAD.HI.U32 R9, R3, R9, R2 ;  /* 0x0000000903097227 */ /* 0x000fe200078e0002 */
[----:B------:R-:W-:Y:S02]  /*2a950*/  IABS R3, R4 ;  /* 0x0000000400037213 */ /* 0x000fe40000000000 */
[----:B------:R-:W-:-:S03]  /*2a960*/  IABS R2, R8 ;  /* 0x0000000800027213 */ /* 0x000fc60000000000 */
[----:B------:R-:W-:Y:S02]  /*2a970*/  IMAD.MOV R3, RZ, RZ, -R3 ;  /* 0x000000ffff037224 */ /* 0x000fe400078e0a03 */
[----:B------:R-:W-:-:S04]  /*2a980*/  IMAD.HI.U32 R5, R9, R2, RZ ;  /* 0x0000000209057227 */ /* 0x000fc800078e00ff */
[----:B------:R-:W-:-:S05]  /*2a990*/  IMAD R2, R5, R3, R2 ;  /* 0x0000000305027224 */ /* 0x000fca00078e0202 */
[----:B------:R-:W-:-:S13]  /*2a9a0*/  ISETP.GT.U32.AND P1, PT, R7, R2, PT ;  /* 0x000000020700720c */ /* 0x000fda0003f24070 */
[----:B------:R-:W-:Y:S02]  /*2a9b0*/  @!P1 IMAD.IADD R2, R2, 0x1, -R7 ;  /* 0x0000000102029824 */ /* 0x000fe400078e0a07 */
[----:B------:R-:W-:Y:S01]  /*2a9c0*/  @!P1 VIADD R5, R5, 0x1 ;  /* 0x0000000105059836 */ /* 0x000fe20000000000 */
[----:B------:R-:W-:Y:S02]  /*2a9d0*/  ISETP.NE.AND P1, PT, R4, RZ, PT ;  /* 0x000000ff0400720c */ /* 0x000fe40003f25270 */
[----:B------:R-:W-:Y:S02]  /*2a9e0*/  ISETP.GE.U32.AND P0, PT, R2, R7, PT ;  /* 0x000000070200720c */ /* 0x000fe40003f06070 */
[----:B--2---:R-:W-:-:S04]  /*2a9f0*/  IABS R7, R6 ;  /* 0x0000000600077213 */ /* 0x004fc80000000000 */
[----:B------:R-:W1:Y:S07]  /*2aa00*/  I2F.RP R2, R7 ;  /* 0x0000000700027306 */ /* 0x000e6e0000209400 */
[----:B------:R-:W-:Y:S01]  /*2aa10*/  @P0 VIADD R5, R5, 0x1 ;  /* 0x0000000105050836 */ /* 0x000fe20000000000 */
[----:B-1----:R-:W1:Y:S02]  /*2aa20*/  MUFU.RCP R2, R2 ;  /* 0x0000000200027308 */ /* 0x002e640000001000 */
[----:B-1----:R-:W-:-:S06]  /*2aa30*/  VIADD R2, R2, 0xffffffe ;  /* 0x0ffffffe02027836 */ /* 0x002fcc0000000000 */
[----:B------:R-:W1:Y:S02]  /*2aa40*/  F2I.FTZ.U32.TRUNC.NTZ R3, R2 ;  /* 0x0000000200037305 */ /* 0x000e64000021f000 */
[----:B-1----:R-:W-:-:S05]  /*2aa50*/  IADD3 R2, RZ, -R3, RZ ;  /* 0x80000003ff027210 */ /* 0x002fca0007ffe0ff */
[----:B------:R-:W-:Y:S02]  /*2aa60*/  IMAD R9, R2, R7, RZ ;  /* 0x0000000702097224 */ /* 0x000fe400078e02ff */
[----:B------:R-:W-:-:S04]  /*2aa70*/  IMAD.MOV.U32 R2, RZ, RZ, RZ ;  /* 0x000000ffff027224 */ /* 0x000fc800078e00ff */
[----:B------:R-:W-:Y:S01]  /*2aa80*/  IMAD.HI.U32 R2, R3, R9, R2 ;  /* 0x0000000903027227 */ /* 0x000fe200078e0002 */
[----:B------:R-:W-:Y:S02]  /*2aa90*/  LOP3.LUT R3, R8, R4, RZ, 0x3c, !PT ;  /* 0x0000000408037212 */ /* 0x000fe400078e3cff */
[----:B------:R-:W-:Y:S02]  /*2aaa0*/  IABS R9, R6 ;  /* 0x0000000600097213 */ /* 0x000fe40000000000 */
[----:B------:R-:W-:-:S03]  /*2aab0*/  ISETP.GE.AND P2, PT, R3, RZ, PT ;  /* 0x000000ff0300720c */ /* 0x000fc60003f46270 */
[----:B------:R-:W-:-:S10]  /*2aac0*/  IMAD.MOV R9, RZ, RZ, -R9 ;  /* 0x000000ffff097224 */ /* 0x000fd400078e0a09 */
[----:B------:R-:W-:Y:S02]  /*2aad0*/  @!P2 IADD3 R5, -R5, RZ, RZ ;  /* 0x000000ff0505a210 */ /* 0x000fe40007ffe1ff */
        /* <DEDUP_REMOVED lines=13> */
[----:B------:R-:W-:-:S06]  /*2abb0*/  @P0 IADD3 R2, R2, 0x1, RZ ;  /* 0x0000000102020810 */ /* 0x000fcc0007ffe0ff */
[----:B------:R-:W-:Y:S01]  /*2abc0*/  @!P2 IMAD.MOV R2, RZ, RZ, -R2 ;  /* 0x000000ffff02a224 */ /* 0x000fe200078e0a02 */
[----:B------:R-:W-:-:S05]  /*2abd0*/  @!P1 LOP3.LUT R2, RZ, R6, RZ, 0x33, !PT ;  /* 0x00000006ff029212 */ /* 0x000fca00078e33ff */
[--C-:B------:R-:W-:Y:S02]  /*2abe0*/  IMAD.MOV R3, RZ, RZ, -R2.reuse ;  /* 0x000000ffff037224 */ /* 0x100fe400078e0a02 */
[C---:B------:R-:W-:Y:S02]  /*2abf0*/  IMAD R2, R6.reuse, 0x1000000, R2 ;  /* 0x0100000006027824 */ /* 0x040fe400078e0202 */
[----:B------:R-:W-:Y:S01]  /*2ac00*/  IMAD R3, R6, R3, R5 ;  /* 0x0000000306037224 */ /* 0x000fe200078e0205 */
[----:B----4-:R-:W-:-:S03]  /*2ac10*/  IADD3 R10, R0, R10, RZ ;  /* 0x0000000a000a7210 */ /* 0x010fc60007ffe0ff */
[----:B0-----:R-:W-:-:S05]  /*2ac20*/  IMAD R0, R3, 0x10000, R2 ;  /* 0x0001000003007824 */ /* 0x001fca00078e0202 */
[----:B------:R1:W-:Y:S04]  /*2ac30*/  STL [R1+0x8], R0 ;  /* 0x0000080001007387 */ /* 0x0003e80000100800 */
[----:B------:R1:W-:Y:S04]  /*2ac40*/  STL [R1+0xc], R10 ;  /* 0x00000c0a01007387 */ /* 0x0003e80000100800 */
[----:B------:R1:W-:Y:S01]  /*2ac50*/  STL [R1+0x4], R4 ;  /* 0x0000040401007387 */ /* 0x0003e20000100800 */
[----:B------:R-:W-:Y:S05]  /*2ac60*/  BRA `(.L_x_655) ;  /* 0x0000000000287947 */ /* 0x000fea0003800000 */
.L_x_649:
[----:B------:R-:W-:Y:S01]  /*2ac70*/  UMOV UR4, URZ ;  /* 0x0000003f00047c82 */ /* 0x000fe20008000000 */
[----:B------:R-:W-:Y:S01]  /*2ac80*/  ULDC UR6, c[0x0][0xc3c] ;  /* 0x00030f0000067ab9 */ /* 0x000fe20000000800 */
[----:B------:R-:W-:Y:S01]  /*2ac90*/  UMOV UR5, URZ ;  /* 0x0000003f00057c82 */ /* 0x000fe20008000000 */
[----:B------:R-:W-:Y:S01]  /*2aca0*/  IMAD.U32 R3, RZ, RZ, UR4 ;  /* 0x00000004ff037e24 */ /* 0x000fe2000f8e00ff */
[----:B------:R-:W-:Y:S01]  /*2acb0*/  MOV R2, UR5 ;  /* 0x0000000500027c02 */ /* 0x000fe20008000f00 */
[----:B------:R-:W-:Y:S01]  /*2acc0*/  IMAD.U32 R0, RZ, RZ, UR6 ;  /* 0x00000006ff007e24 */ /* 0x000fe2000f8e00ff */
[----:B------:R0:W-:Y:S04]  /*2acd0*/  STL [R1], R5 ;  /* 0x0000000501007387 */ /* 0x0001e80000100800 */
[----:B------:R0:W-:Y:S04]  /*2ace0*/  STL [R1+0x4], R3 ;  /* 0x0000040301007387 */ /* 0x0001e80000100800 */
[----:B------:R0:W-:Y:S04]  /*2acf0*/  STL [R1+0xc], R0 ;  /* 0x00000c0001007387 */ /* 0x0001e80000100800 */
[----:B------:R0:W-:Y:S02]  /*2ad00*/  STL [R1+0x8], R2 ;  /* 0x0000080201007387 */ /* 0x0001e40000100800 */
.L_x_655:
[----:B0-----:R-:W2:Y:S04]  /*2ad10*/  LDL R2, [R1+0xc] ;  /* 0x00000c0001027983 */ /* 0x001ea80000100800 */
[----:B------:R-:W4:Y:S04]  /*2ad20*/  LDL R3, [R1+0x8] ;  /* 0x0000080001037983 */ /* 0x000f280000100800 */
[----:B-1----:R-:W5:Y:S04]  /*2ad30*/  LDL R4, [R1] ;  /* 0x0000000001047983 */ /* 0x002f680000100800 */
[----:B------:R-:W5:Y:S01]  /*2ad40*/  LDL R5, [R1+0x4] ;  /* 0x0000040001057983 */ /* 0x000f620000100800 */
[----:B------:R-:W0:Y:S01]  /*2ad50*/  S2R R0, SR_TID.X ;  /* 0x0000000000007919 */ /* 0x000e220000002100 */
[----:B------:R-:W-:Y:S05]  /*2ad60*/  WARPSYNC.ALL ;  /* 0x0000000000007948 */ /* 0x000fea0003800000 */
[----:B0-----:R-:W-:Y:S01]  /*2ad70*/  LOP3.LUT R0, R0, 0x1f, RZ, 0xc0, !PT ;  /* 0x0000001f00007812 */ /* 0x001fe200078ec0ff */
[----:B------:R-:W-:Y:S03]  /*2ad80*/  BAR.SYNC.DEFER_BLOCKING 0x4, 0x180 ;  /* 0x0106000000007b1d */ /* 0x000fe60000010000 */
[----:B------:R-:W-:-:S13]  /*2ad90*/  ISETP.NE.AND P0, PT, R0, RZ, PT ;  /* 0x000000ff0000720c */ /* 0x000fda0003f05270 */
[----:B------:R-:W0:Y:S01]  /*2ada0*/  @!P0 S2R R0, SR_CgaCtaId ;  /* 0x0000000000008919 */ /* 0x000e220000008800 */
[----:B--2---:R-:W-:Y:S01]  /*2adb0*/  IMAD.MOV.U32 R7, RZ, RZ, R2 ;  /* 0x000000ffff077224 */ /* 0x004fe200078e0002 */
[----:B------:R-:W-:Y:S01]  /*2adc0*/  @!P0 MOV R2, 0x400 ;  /* 0x0000040000028802 */ /* 0x000fe20000000f00 */
[----:B----4-:R-:W-:-:S03]  /*2add0*/  IMAD.MOV.U32 R6, RZ, RZ, R3 ;  /* 0x000000ffff067224 */ /* 0x010fc600078e0003 */
[----:B0-----:R-:W-:-:S05]  /*2ade0*/  @!P0 LEA R18, R0, R2, 0x18 ;  /* 0x0000000200128211 */ /* 0x001fca00078ec0ff */
[----:B-----5:R0:W-:Y:S01]  /*2adf0*/  @!P0 STS.128 [R18+0x388d0], R4 ;  /* 0x0388d00412008388 */ /* 0x0201e20000000c00 */
[----:B------:R-:W-:Y:S06]  /*2ae00*/  BAR.ARV 0x5, 0x180 ;  /* 0x0146000000007b1d */ /* 0x000fec0000002000 */
.L_x_646:
[----:B------:R-:W2:Y:S01]  /*2ae10*/  LDL R0, [R1+0xc] ;  /* 0x00000c0001007983 */ /* 0x000ea20000100800 */
[----:B------:R-:W-:Y:S02]  /*2ae20*/  ULDC UR4, c[0x0][0xc3c] ;  /* 0x00030f0000047ab9 */ /* 0x000fe40000000800 */
[----:B--2---:R-:W-:-:S13]  /*2ae30*/  ISETP.GE.AND P0, PT, R0, UR4, PT ;  /* 0x0000000400007c0c */ /* 0x004fda000bf06270 */
[----:B------:R-:W-:Y:S05]  /*2ae40*/  @!P0 BRA `(.L_x_656) ;  /* 0xffffff9800b88947 */ /* 0x000fea000383ffff */
[----:B------:R-:W-:Y:S05]  /*2ae50*/  BSYNC B7 ;  /* 0x0000000000077941 */ /* 0x000fea0003800000 */
.L_x_544:
[----:B---3--:R-:W2:Y:S01]  /*2ae60*/  LDL.LU R0, [R1+0x64] ;  /* 0x0000640001007983 */ /* 0x008ea20000300800 */
[----:B------:R-:W-:Y:S01]  /*2ae70*/  BSSY B0, `(.L_x_657) ;  /* 0x000000b000007945 */ /* 0x000fe20003800000 */
[----:B01----:R-:W0:Y:S01]  /*2ae80*/  S2R R5, SR_CgaCtaId ;  /* 0x0000000000057919 */ /* 0x003e220000008800 */
[----:B--2---:R-:W-:-:S04]  /*2ae90*/  IADD3 R0, R0, 0x1, RZ ;  /* 0x0000000100007810 */ /* 0x004fc80007ffe0ff */
        /* <DEDUP_REMOVED lines=8> */
.L_x_926:
[----:B------:R-:W-:Y:S05]  /*2af20*/  BSYNC B0 ;  /* 0x0000000000007941 */ /* 0x000fea0003800000 */
.L_x_657:
[----:B------:R-:W-:-:S03]  /*2af30*/  UMOV UR4, 0xffffffff ;  /* 0xffffffff00047882 */ /* 0x000fc60000000000 */
[----:B------:R-:W-:Y:S05]  /*2af40*/  BRA.DIV UR4, `(.L_x_659) ;  /* 0x0000006e04787947 */ /* 0x000fea000b800000 */
[----:B------:R-:W1:Y:S02]  /*2af50*/  S2R R2, SR_TID.X ;  /* 0x0000000000027919 */ /* 0x000e640000002100 */
[----:B-1----:R-:W-:-:S04]  /*2af60*/  SHF.R.U32.HI R2, RZ, 0x5, R2 ;  /* 0x00000005ff027819 */ /* 0x002fc80000011602 */
[----:B------:R-:W-:-:S05]  /*2af70*/  LOP3.LUT R2, R2, 0x3, RZ, 0xc0, !PT ;  /* 0x0000000302027812 */ /* 0x000fca00078ec0ff */
[----:B------:R1:W2:Y:S02]  /*2af80*/  SHFL.IDX PT, R14, R2, RZ, 0x1f ;  /* 0x00001fff020e7589 */ /* 0x0002a400000e0000 */
.L_x_929:
[----:B--2---:R-:W-:-:S13]  /*2af90*/  ISETP.NE.AND P0, PT, R14, RZ, PT ;  /* 0x000000ff0e00720c */ /* 0x004fda0003f05270 */
[----:B------:R-:W-:Y:S05]  /*2afa0*/  @P0 BRA `(.L_x_340) ;  /* 0x0000000000b00947 */ /* 0x000fea0003800000 */
[----:B------:R-:W-:-:S03]  /*2afb0*/  UMOV UR4, 0xffffffff ;  /* 0xffffffff00047882 */ /* 0x000fc60000000000 */
[----:B------:R-:W-:Y:S05]  /*2afc0*/  BRA.DIV UR4, `(.L_x_660) ;  /* 0x0000006e048c7947 */ /* 0x000fea000b800000 */
[----:B------:R-:W-:-:S13]  /*2afd0*/  ELECT P6, URZ, PT ;  /* 0x00000000003f782f */ /* 0x000fda00038c0000 */
.L_x_932:
[----:B------:R-:W-:Y:S05]  /*2afe0*/  @!P6 BRA `(.L_x_340) ;  /* 0x0000000000a0e947 */ /* 0x000fea0003800000 */
[----:B------:R-:W-:-:S06]  /*2aff0*/  ULOP3.LUT UR4, UR37, 0x2, URZ, 0xfc, !UPT ;  /* 0x0000000225047892 */ /* 0x000fcc000f8efc3f */
[----:B-1----:R-:W-:-:S05]  /*2b000*/  IMAD.U32 R2, RZ, RZ, UR4 ;  /* 0x00000004ff027e24 */ /* 0x002fca000f8e00ff */
[----:B------:R-:W-:-:S13]  /*2b010*/  ISETP.NE.AND P0, PT, R2, 0x3, PT ;  /* 0x000000030200780c */ /* 0x000fda0003f05270 */
[----:B------:R-:W-:Y:S05]  /*2b020*/  @!P0 BRA `(.L_x_661) ;  /* 0x0000000000048947 */ /* 0x000fea0003800000 */
[----:B------:R-:W-:Y:S01]  /*2b030*/  BPT.TRAP 0x1 ;  /* 0x000000040000795c */ /* 0x000fe20000300000 */
.L_x_661:
[----:B0-----:R-:W2:Y:S04]  /*2b040*/  LDL R3, [R1+0x14] ;  /* 0x0000140001037983 */ /* 0x001ea80000100800 */
[----:B------:R-:W3:Y:S01]  /*2b050*/  LDL.LU R7, [R1+0x1c] ;  /* 0x00001c0001077983 */ /* 0x000ee20000300800 */
[----:B------:R-:W-:-:S05]  /*2b060*/  VIADD R2, R0, 0x38840 ;  /* 0x0003884000027836 */ /* 0x000fca0000000000 */
[C---:B--2---:R-:W-:Y:S01]  /*2b070*/  LEA R6, R3.reuse, R2, 0x3 ;  /* 0x0000000203067211 */ /* 0x044fe200078e18ff */
        /* <DEDUP_REMOVED lines=10> */
.L_x_933:
[----:B------:R-:W1:Y:S02]  /*2b120*/  SYNCS.PHASECHK.TRANS64.TRYWAIT P1, [R7+URZ], R2 ;  /* 0x00000002070075a7 */ /* 0x000e64000802017f */
[----:B-1----:R-:W-:Y:S05]  /*2b130*/  @!P1 BRA `(.L_x_663) ;  /* 0x0000006c00649947 */ /* 0x002fea0003800000 */
.L_x_934:
[----:B------:R-:W-:Y:S05]  /*2b140*/  @!P0 BRA `(.L_x_664) ;  /* 0x0000000000048947 */ /* 0x000fea0003800000 */
[----:B------:R-:W-:Y:S01]  /*2b150*/  BPT.TRAP 0x1 ;  /* 0x000000040000795c */ /* 0x000fe20000300000 */
.L_x_664:
[----:B------:R-:W2:Y:S02]  /*2b160*/  LDL.LU R4, [R1+0x14] ;  /* 0x0000140001047983 */ /* 0x000ea40000300800 */
[----:B--2---:R-:W-:-:S04]  /*2b170*/  IMAD R4, R4, 0x8, R0 ;  /* 0x0000000804047824 */ /* 0x004fc800078e0200 */
[----:B------:R-:W2:Y:S02]  /*2b180*/  SYNCS.PHASECHK.TRANS64.TRYWAIT P1, [R4+URZ+0x38860], R5 ;  /* 0x03886005040075a7 */ /* 0x000ea4000802017f */
[----:B--2---:R-:W-:Y:S05]  /*2b190*/  @!P1 BRA `(.L_x_665) ;  /* 0x0000006c00609947 */ /* 0x004fea0003800000 */
.L_x_935:
[----:B------:R-:W-:Y:S05]  /*2b1a0*/  @!P0 BRA `(.L_x_666) ;  /* 0x0000000000048947 */ /* 0x000fea0003800000 */
[----:B------:R-:W-:Y:S01]  /*2b1b0*/  BPT.TRAP 0x1 ;  /* 0x000000040000795c */ /* 0x000fe20000300000 */
.L_x_666:
[----:B------:R-:W-:-:S04]  /*2b1c0*/  LEA R3, R3, R0, 0x3 ;  /* 0x0000000003037211 */ /* 0x000fc800078e18ff */
[----:B------:R-:W3:Y:S02]  /*2b1d0*/  SYNCS.PHASECHK.TRANS64.TRYWAIT P1, [R3+URZ+0x38860], R2 ;  /* 0x03886002030075a7 */ /* 0x000ee4000802017f */
[----:B---3--:R-:W-:Y:S05]  /*2b1e0*/  @!P1 BRA `(.L_x_667) ;  /* 0x0000006c00609947 */ /* 0x008fea0003800000 */
.L_x_936:
[----:B------:R-:W-:Y:S05]  /*2b1f0*/  @!P0 BRA `(.L_x_668) ;  /* 0x0000000000048947 */ /* 0x000fea0003800000 */
[----:B------:R-:W-:Y:S01]  /*2b200*/  BPT.TRAP 0x1 ;  /* 0x000000040000795c */ /* 0x000fe20000300000 */
.L_x_668:
[----:B------:R-:W4:Y:S02]  /*2b210*/  SYNCS.PHASECHK.TRANS64.TRYWAIT P0, [R4+URZ+0x38880], R5 ;  /* 0x03888005040075a7 */ /* 0x000f24000800017f */
[----:B----4-:R-:W-:Y:S05]  /*2b220*/  @!P0 BRA `(.L_x_669) ;  /* 0x0000006c00648947 */ /* 0x010fea0003800000 */
.L_x_670:
[----:B------:R0:W0:Y:S02]  /*2b230*/  SYNCS.PHASECHK.TRANS64.TRYWAIT P0, [R3+URZ+0x38880], R2 ;  /* 0x03888002030075a7 */ /* 0x000024000800017f */
[----:B0-----:R-:W-:Y:S05]  /*2b240*/  @!P0 NANOSLEEP.SYNCS 0x989680 ;  /* 0x009896800000895d */ /* 0x001fea0003900000 */
[----:B------:R-:W0:Y:S02]  /*2b250*/  @!P0 SYNCS.PHASECHK.TRANS64 P0, [R3+URZ+0x38880], R2 ;  /* 0x03888002030085a7 */ /* 0x000e24000800007f */
[----:B0-----:R-:W-:Y:S05]  /*2b260*/  @!P0 BRA `(.L_x_670) ;  /* 0xfffffffc00f08947 */ /* 0x001fea000383ffff */
.L_x_340:
[----:B------:R-:W-:Y:S05]  /*2b270*/  BSYNC B8 ;  /* 0x0000000000087941 */ /* 0x000fea0003800000 */
.L_x_337:
[----:B------:R-:W-:Y:S05]  /*2b280*/  EXIT ;  /* 0x000000000000794d */ /* 0x000fea0003800000 */
.L_x_364:
[----:B-1----:R1:W2:Y:S02]  /*2b290*/  SYNCS.PHASECHK.TRANS64.TRYWAIT P6, [R112+URZ+0x38890], R127 ;  /* 0x0388907f700075a7 */ /* 0x0022a400080c017f */
[----:B--2---:R-:W-:Y:S05]  /*2b2a0*/  @!P6 NANOSLEEP.SYNCS 0x989680 ;  /* 0x009896800000e95d */ /* 0x004fea0003900000 */
[----:B------:R-:W2:Y:S02]  /*2b2b0*/  @!P6 SYNCS.PHASECHK.TRANS64 P6, [R112+URZ+0x38890], R127 ;  /* 0x0388907f7000e5a7 */ /* 0x000ea400080c007f */
[----:B--2---:R-:W-:Y:S05]  /*2b2c0*/  @!P6 BRA `(.L_x_364) ;  /* 0xfffffffc00f0e947 */ /* 0x004fea000383ffff */
[----:B------:R-:W-:Y:S05]  /*2b2d0*/  BRA `(.L_x_671) ;  /* 0xfffffd88007c7947 */ /* 0x000fea000383ffff */
.L_x_398:
[----:B-1----:R1:W2:Y:S02]  /*2b2e0*/  SYNCS.PHASECHK.TRANS64.TRYWAIT P3, [R112+URZ+0x38890], R127 ;  /* 0x0388907f700075a7 */ /* 0x0022a4000806017f */
[----:B--2---:R-:W-:Y:S05]  /*2b2f0*/  @!P3 NANOSLEEP.SYNCS 0x989680 ;  /* 0x009896800000b95d */ /* 0x004fea0003900000 */
[----:B------:R-:W2:Y:S02]  /*2b300*/  @!P3 SYNCS.PHASECHK.TRANS64 P3, [R112+URZ+0x38890], R127 ;  /* 0x0388907f7000b5a7 */ /* 0x000ea4000806007f */
[----:B--2---:R-:W-:Y:S05]  /*2b310*/  @!P3 BRA `(.L_x_398) ;  /* 0xfffffffc00f0b947 */ /* 0x004fea000383ffff */
[----:B------:R-:W-:Y:S05]  /*2b320*/  BRA `(.L_x_672) ;  /* 0xfffffdcc00087947 */ /* 0x000fea000383ffff */
.L_x_415:
[----:B-1----:R1:W2:Y:S02]  /*2b330*/  SYNCS.PHASECHK.TRANS64.TRYWAIT P2, [R112+URZ+0x38890], R127 ;  /* 0x0388907f700075a7 */ /* 0x0022a4000804017f */
[----:B--2---:R-:W-:Y:S05]  /*2b340*/  @!P2 NANOSLEEP.SYNCS 0x989680 ;  /* 0x009896800000a95d */ /* 0x004fea0003900000 */
[----:B------:R-:W2:Y:S02]  /*2b350*/  @!P2 SYNCS.PHASECHK.TRANS64 P2, [R112+URZ+0x38890], R127 ;  /* 0x0388907f7000a5a7 */ /* 0x000ea4000804007f */
[----:B--2---:R-:W-:Y:S05]  /*2b360*/  @!P2 BRA `(.L_x_415) ;  /* 0xfffffffc00f0a947 */ /* 0x004fea000383ffff */
[----:B------:R-:W-:Y:S05]  /*2b370*/  BRA `(.L_x_673) ;  /* 0xfffffe0c00bc7947 */ /* 0x000fea000383ffff */
.L_x_425:
[----:B--2---:R2:W3:Y:S02]  /*2b380*/  SYNCS.PHASECHK.TRANS64.TRYWAIT P3, [R112+URZ+0x388b0], R127 ;  /* 0x0388b07f700075a7 */ /* 0x0044e4000806017f */
[----:B---3--:R-:W-:Y:S05]  /*2b390*/  @!P3 NANOSLEEP.SYNCS 0x989680 ;  /* 0x009896800000b95d */ /* 0x008fea0003900000 */
[----:B------:R-:W3:Y:S02]  /*2b3a0*/  @!P3 SYNCS.PHASECHK.TRANS64 P3, [R112+URZ+0x388b0], R127 ;  /* 0x0388b07f7000b5a7 */ /* 0x000ee4000806007f */
[----:B---3--:R-:W-:Y:S05]  /*2b3b0*/  @!P3 BRA `(.L_x_425) ;  /* 0xfffffffc00f0b947 */ /* 0x008fea000383ffff */
[----:B------:R-:W-:Y:S05]  /*2b3c0*/  BRA `(.L_x_674) ;  /* 0xfffffe1400207947 */ /* 0x000fea000383ffff */
.L_x_439:
[----:B------:R-:W-:Y:S01]  /*2b3d0*/  BSSY B0, `(.L_x_675) ;  /* 0x0000007000007945 */ /* 0x000fe20003800000 */
[----:B------:R-:W-:Y:S02]  /*2b3e0*/  IMAD.MOV.U32 R12, RZ, RZ, RZ ;  /* 0x000000ffff0c7224 */ /* 0x000fe400078e00ff */
[----:B------:R-:W-:Y:S02]  /*2b3f0*/  IMAD.MOV.U32 R11, RZ, RZ, 0x1f ;  /* 0x0000001fff0b7424 */ /* 0x000fe400078e00ff */
[----:B------:R-:W-:-:S07]  /*2b400*/  IMAD.MOV.U32 R15, RZ, RZ, -0x1 ;  /* 0xffffffffff0f7424 */ /* 0x000fce00078e00ff */
[----:B-----5:R-:W-:Y:S05]  /*2b410*/  WARPSYNC.COLLECTIVE R15, `(.L_x_676) ;  /* 0x000000000f087348 */ /* 0x020fea0003c00000 */
[----:B------:R0:W1:Y:S02]  /*2b420*/  SHFL.IDX P6, R14, R13, R12, R11 ;  /* 0x0000000c0d0e7389 */ /* 0x00006400000c000b */
[----:B01---5:R-:W-:Y:S01]  /*2b430*/  ENDCOLLECTIVE ;  /* 0x000000000000791b */ /* 0x023fe20003800000 */
.L_x_676:
[----:B------:R-:W-:Y:S05]  /*2b440*/  BSYNC B0 ;  /* 0x0000000000007941 */ /* 0x000fea0003800000 */
.L_x_675:
[----:B------:R1:W-:Y:S01]  /*2b450*/  STL [R1+0x30], R14 ;  /* 0x0000300e01007387 */ /* 0x0003e20000100800 */
[----:B------:R-:W-:Y:S05]  /*2b460*/  BRA `(.L_x_677) ;  /* 0xfffffe2000847947 */ /* 0x000fea000383ffff */
.L_x_451:
[----:B------:R-:W-:Y:S01]  /*2b470*/  BSSY B1, `(.L_x_678) ;  /* 0x0000008000017945 */ /* 0x000fe20003800000 */
[----:B------:R-:W-:Y:S01]  /*2b480*/  MOV R13, R24 ;  /* 0x00000018000d7202 */ /* 0x000fe20000000f00 */
[----:B------:R-:W-:Y:S02]  /*2b490*/  IMAD.MOV.U32 R12, RZ, RZ, RZ ;  /* 0x000000ffff0c7224 */ /* 0x000fe400078e00ff */
[----:B------:R-:W-:Y:S02]  /*2b4a0*/  IMAD.MOV.U32 R11, RZ, RZ, 0x181f ;  /* 0x0000181fff0b7424 */ /* 0x000fe400078e00ff */
[----:B------:R-:W-:-:S07]  /*2b4b0*/  IMAD.MOV.U32 R15, RZ, RZ, -0x1 ;  /* 0xffffffffff0f7424 */ /* 0x000fce00078e00ff */
[----:B------:R-:W-:Y:S05]  /*2b4c0*/  WARPSYNC.COLLECTIVE R15, `(.L_x_679) ;  /* 0x000000000f087348 */ /* 0x000fea0003c00000 */
[----:B------:R0:W1:Y:S02]  /*2b4d0*/  SHFL.IDX P6, R14, R13, R12, R11 ;  /* 0x0000000c0d0e7389 */ /* 0x00006400000c000b */
[----:B01----:R-:W-:Y:S01]  /*2b4e0*/  ENDCOLLECTIVE ;  /* 0x000000000000791b */ /* 0x003fe20003800000 */
.L_x_679:
[----:B------:R-:W-:Y:S05]  /*2b4f0*/  BSYNC B1 ;  /* 0x0000000000017941 */ /* 0x000fea0003800000 */
.L_x_678:
[----:B------:R-:W-:Y:S01]  /*2b500*/  IMAD.MOV.U32 R13, RZ, RZ, R26 ;  /* 0x000000ffff0d7224 */ /* 0x000fe200078e001a */
[----:B------:R-:W-:Y:S01]  /*2b510*/  MOV R15, 0xffffffff ;  /* 0xffffffff000f7802 */ /* 0x000fe20000000f00 */
[----:B------:R-:W-:Y:S01]  /*2b520*/  IMAD.MOV.U32 R12, RZ, RZ, RZ ;  /* 0x000000ffff0c7224 */ /* 0x000fe200078e00ff */
[----:B------:R-:W-:Y:S01]  /*2b530*/  MOV R3, R14 ;  /* 0x0000000e00037202 */ /* 0x000fe20000000f00 */
[----:B------:R-:W-:-:S07]  /*2b540*/  IMAD.MOV.U32 R11, RZ, RZ, 0x181f ;  /* 0x0000181fff0b7424 */ /* 0x000fce00078e00ff */
[----:B------:R-:W-:Y:S05]  /*2b550*/  WARPSYNC.COLLECTIVE R15, `(.L_x_680) ;  /* 0x000000000f087348 */ /* 0x000fea0003c00000 */
[----:B------:R0:W1:Y:S02]  /*2b560*/  SHFL.IDX P6, R14, R13, R12, R11 ;  /* 0x0000000c0d0e7389 */ /* 0x00006400000c000b */
[----:B01----:R-:W-:Y:S01]  /*2b570*/  ENDCOLLECTIVE ;  /* 0x000000000000791b */ /* 0x003fe20003800000 */
.L_x_680:
[----:B------:R-:W-:Y:S02]  /*2b580*/  IMAD.MOV.U32 R13, RZ, RZ, R33 ;  /* 0x000000ffff0d7224 */ /* 0x000fe400078e0021 */
[----:B------:R-:W-:-:S07]  /*2b590*/  IMAD.MOV.U32 R26, RZ, RZ, R14 ;  /* 0x000000ffff1a7224 */ /* 0x000fce00078e000e */
[----:B------:R-:W-:Y:S05]  /*2b5a0*/  WARPSYNC.COLLECTIVE R15, `(.L_x_681) ;  /* 0x000000000f087348 */ /* 0x000fea0003c00000 */
[----:B------:R0:W1:Y:S02]  /*2b5b0*/  SHFL.IDX P6, R14, R13, R12, R11 ;  /* 0x0000000c0d0e7389 */ /* 0x00006400000c000b */
[----:B01----:R-:W-:Y:S01]  /*2b5c0*/  ENDCOLLECTIVE ;  /* 0x000000000000791b */ /* 0x003fe20003800000 */
.L_x_681:
[----:B------:R-:W-:Y:S01]  /*2b5d0*/  MOV R13, R30 ;  /* 0x0000001e000d7202 */ /* 0x000fe20000000f00 */
[----:B------:R-:W-:-:S07]  /*2b5e0*/  IMAD.MOV.U32 R27, RZ, RZ, R14 ;  /* 0x000000ffff1b7224 */ /* 0x000fce00078e000e */
[----:B------:R-:W-:Y:S05]  /*2b5f0*/  WARPSYNC.COLLECTIVE R15, `(.L_x_682) ;  /* 0x000000000f087348 */ /* 0x000fea0003c00000 */
[----:B------:R0:W1:Y:S02]  /*2b600*/  SHFL.IDX P6, R14, R13, R12, R11 ;  /* 0x0000000c0d0e7389 */ /* 0x00006400000c000b */
[----:B01----:R-:W-:Y:S01]  /*2b610*/  ENDCOLLECTIVE ;  /* 0x000000000000791b */ /* 0x003fe20003800000 */
.L_x_682:
[----:B------:R-:W-:Y:S01]  /*2b620*/  IMAD.MOV.U32 R20, RZ, RZ, R14 ;  /* 0x000000ffff147224 */ /* 0x000fe200078e000e */
[----:B------:R-:W-:Y:S06]  /*2b630*/  BRA `(.L_x_683) ;  /* 0xfffffe28000c7947 */ /* 0x000fec000383ffff */
.L_x_455:
[----:B0-----:R0:W1:Y:S02]  /*2b640*/  SYNCS.PHASECHK.TRANS64.TRYWAIT P0, [R22+URZ+0x38800], R35 ;  /* 0x03880023160075a7 */ /* 0x001064000800017f */
[----:B-1----:R-:W-:Y:S05]  /*2b650*/  @!P0 NANOSLEEP.SYNCS 0x989680 ;  /* 0x009896800000895d */ /* 0x002fea0003900000 */
[----:B------:R-:W1:Y:S02]  /*2b660*/  @!P0 SYNCS.PHASECHK.TRANS64 P0, [R22+URZ+0x38800], R35 ;  /* 0x03880023160085a7 */ /* 0x000e64000800007f */
[----:B-1----:R-:W-:Y:S05]  /*2b670*/  @!P0 BRA `(.L_x_455) ;  /* 0xfffffffc00f08947 */ /* 0x002fea000383ffff */
[----:B------:R-:W-:Y:S05]  /*2b680*/  BRA `(.L_x_684) ;  /* 0xfffffe2c006c7947 */ /* 0x000fea000383ffff */
.L_x_471:
[----:B------:R-:W-:Y:S01]  /*2b690*/  BSSY B1, `(.L_x_685) ;  /* 0x0000008000017945 */ /* 0x000fe20003800000 */
[----:B------:R-:W-:Y:S01]  /*2b6a0*/  IMAD.MOV.U32 R13, RZ, RZ, R24 ;  /* 0x000000ffff0d7224 */ /* 0x000fe200078e0018 */
[----:B------:R-:W-:Y:S01]  /*2b6b0*/  MOV R11, 0x181f ;  /* 0x0000181f000b7802 */ /* 0x000fe20000000f00 */
[----:B------:R-:W-:Y:S02]  /*2b6c0*/  IMAD.MOV.U32 R12, RZ, RZ, RZ ;  /* 0x000000ffff0c7224 */ /* 0x000fe400078e00ff */
[----:B------:R-:W-:-:S07]  /*2b6d0*/  IMAD.MOV.U32 R15, RZ, RZ, -0x1 ;  /* 0xffffffffff0f7424 */ /* 0x000fce00078e00ff */
[----:B------:R-:W-:Y:S05]  /*2b6e0*/  WARPSYNC.COLLECTIVE R15, `(.L_x_686) ;  /* 0x000000000f087348 */ /* 0x000fea0003c00000 */
[----:B------:R0:W1:Y:S02]  /*2b6f0*/  SHFL.IDX P6, R14, R13, R12, R11 ;  /* 0x0000000c0d0e7389 */ /* 0x00006400000c000b */
[----:B01----:R-:W-:Y:S01]  /*2b700*/  ENDCOLLECTIVE ;  /* 0x000000000000791b */ /* 0x003fe20003800000 */
.L_x_686:
[----:B------:R-:W-:Y:S05]  /*2b710*/  BSYNC B1 ;  /* 0x0000000000017941 */ /* 0x000fea0003800000 */
.L_x_685:
[----:B------:R-:W-:Y:S01]  /*2b720*/  IMAD.MOV.U32 R13, RZ, RZ, R26 ;  /* 0x000000ffff0d7224 */ /* 0x000fe200078e001a */
[----:B------:R-:W-:Y:S01]  /*2b730*/  MOV R12, RZ ;  /* 0x000000ff000c7202 */ /* 0x000fe20000000f00 */
[----:B------:R-:W-:Y:S02]  /*2b740*/  IMAD.MOV.U32 R11, RZ, RZ, 0x181f ;  /* 0x0000181fff0b7424 */ /* 0x000fe400078e00ff */
[----:B------:R-:W-:Y:S02]  /*2b750*/  IMAD.MOV.U32 R15, RZ, RZ, -0x1 ;  /* 0xffffffffff0f7424 */ /* 0x000fe400078e00ff */
[----:B------:R-:W-:-:S07]  /*2b760*/  IMAD.MOV.U32 R3, RZ, RZ, R14 ;  /* 0x000000ffff037224 */ /* 0x000fce00078e000e */
[----:B------:R-:W-:Y:S05]  /*2b770*/  WARPSYNC.COLLECTIVE R15, `(.L_x_687) ;  /* 0x000000000f087348 */ /* 0x000fea0003c00000 */
[----:B------:R0:W1:Y:S02]  /*2b780*/  SHFL.IDX P6, R14, R13, R12, R11 ;  /* 0x0000000c0d0e7389 */ /* 0x00006400000c000b */
[----:B01----:R-:W-:Y:S01]  /*2b790*/  ENDCOLLECTIVE ;  /* 0x000000000000791b */ /* 0x003fe20003800000 */
.L_x_687:
[----:B------:R-:W-:Y:S01]  /*2b7a0*/  MOV R13, R33 ;  /* 0x00000021000d7202 */ /* 0x000fe20000000f00 */
[----:B------:R-:W-:-:S07]  /*2b7b0*/  IMAD.MOV.U32 R27, RZ, RZ, R14 ;  /* 0x000000ffff1b7224 */ /* 0x000fce00078e000e */
[----:B------:R-:W-:Y:S05]  /*2b7c0*/  WARPSYNC.COLLECTIVE R15, `(.L_x_688) ;  /* 0x000000000f087348 */ /* 0x000fea0003c00000 */
[----:B------:R0:W1:Y:S02]  /*2b7d0*/  SHFL.IDX P6, R14, R13, R12, R11 ;  /* 0x0000000c0d0e7389 */ /* 0x00006400000c000b */
[----:B01----:R-:W-:Y:S01]  /*2b7e0*/  ENDCOLLECTIVE ;  /* 0x000000000000791b */ /* 0x003fe20003800000 */
.L_x_688:
[----:B------:R-:W-:Y:S02]  /*2b7f0*/  IMAD.MOV.U32 R13, RZ, RZ, R30 ;  /* 0x000000ffff0d7224 */ /* 0x000fe400078e001e */
[----:B------:R-:W-:-:S07]  /*2b800*/  IMAD.MOV.U32 R21, RZ, RZ, R14 ;  /* 0x000000ffff157224 */ /* 0x000fce00078e000e */
[----:B------:R-:W-:Y:S05]  /*2b810*/  WARPSYNC.COLLECTIVE R15, `(.L_x_689) ;  /* 0x000000000f087348 */ /* 0x000fea0003c00000 */
[----:B------:R0:W1:Y:S02]  /*2b820*/  SHFL.IDX P6, R14, R13, R12, R11 ;  /* 0x0000000c0d0e7389 */ /* 0x00006400000c000b */
[----:B01----:R-:W-:Y:S01]  /*2b830*/  ENDCOLLECTIVE ;  /* 0x000000000000791b */ /* 0x003fe20003800000 */
.L_x_689:
[----:B------:R-:W-:Y:S05]  /*2b840*/  BRA `(.L_x_690) ;  /* 0xfffffe5c00247947 */ /* 0x000fea000383ffff */
.L_x_475:
[----:B0-----:R0:W1:Y:S02]  /*2b850*/  SYNCS.PHASECHK.TRANS64.TRYWAIT P4, [R22+URZ+0x38800], R37 ;  /* 0x03880025160075a7 */ /* 0x001064000808017f */
[----:B-1----:R-:W-:Y:S05]  /*2b860*/  @!P4 NANOSLEEP.SYNCS 0x989680 ;  /* 0x009896800000c95d */ /* 0x002fea0003900000 */
[----:B------:R-:W1:Y:S02]  /*2b870*/  @!P4 SYNCS.PHASECHK.TRANS64 P4, [R22+URZ+0x38800], R37 ;  /* 0x038800251600c5a7 */ /* 0x000e64000808007f */
[----:B-1----:R-:W-:Y:S05]  /*2b880*/  @!P4 BRA `(.L_x_475) ;  /* 0xfffffffc00f0c947 */ /* 0x002fea000383ffff */
[----:B------:R-:W-:Y:S05]  /*2b890*/  BRA `(.L_x_691) ;  /* 0xfffffe60008c7947 */ /* 0x000fea000383ffff */
.L_x_485:
[----:B--2---:R2:W3:Y:S02]  /*2b8a0*/  SYNCS.PHASECHK.TRANS64.TRYWAIT P1, [R0+URZ+0x38830], R7 ;  /* 0x03883007000075a7 */ /* 0x0044e4000802017f */
[----:B---3--:R-:W-:Y:S05]  /*2b8b0*/  @!P1 NANOSLEEP.SYNCS 0x989680 ;  /* 0x009896800000995d */ /* 0x008fea0003900000 */
[----:B------:R-:W3:Y:S02]  /*2b8c0*/  @!P1 SYNCS.PHASECHK.TRANS64 P1, [R0+URZ+0x38830], R7 ;  /* 0x03883007000095a7 */ /* 0x000ee4000802007f */
[----:B---3--:R-:W-:Y:S05]  /*2b8d0*/  @!P1 BRA `(.L_x_485) ;  /* 0xfffffffc00f09947 */ /* 0x008fea000383ffff */
[----:B------:R-:W-:Y:S05]  /*2b8e0*/  BRA `(.L_x_484) ;  /* 0xfffffe9400ac7947 */ /* 0x000fea000383ffff */
.L_x_491:
[----:B-1----:R1:W2:Y:S02]  /*2b8f0*/  SYNCS.PHASECHK.TRANS64.TRYWAIT P2, [R9+URZ+0x38830], R10 ;  /* 0x0388300a090075a7 */ /* 0x0022a4000804017f */
[----:B--2---:R-:W-:Y:S05]  /*2b900*/  @!P2 NANOSLEEP.SYNCS 0x989680 ;  /* 0x009896800000a95d */ /* 0x004fea0003900000 */
[----:B------:R-:W2:Y:S02]  /*2b910*/  @!P2 SYNCS.PHASECHK.TRANS64 P2, [R9+URZ+0x38830], R10 ;  /* 0x0388300a0900a5a7 */ /* 0x000ea4000804007f */
[----:B--2---:R-:W-:Y:S05]  /*2b920*/  @!P2 BRA `(.L_x_491) ;  /* 0xfffffffc00f0a947 */ /* 0x004fea000383ffff */
[----:B------:R-:W-:Y:S05]  /*2b930*/  BRA `(.L_x_490) ;  /* 0xfffffec800d47947 */ /* 0x000fea000383ffff */
.L_x_495:
[----:B-1----:R1:W2:Y:S02]  /*2b940*/  SYNCS.PHASECHK.TRANS64.TRYWAIT P1, [R9+URZ+0x38850], R8 ;  /* 0x03885008090075a7 */ /* 0x0022a4000802017f */
[----:B--2---:R-:W-:Y:S05]  /*2b950*/  @!P1 NANOSLEEP.SYNCS 0x989680 ;  /* 0x009896800000995d */ /* 0x004fea0003900000 */
[----:B------:R-:W2:Y:S02]  /*2b960*/  @!P1 SYNCS.PHASECHK.TRANS64 P1, [R9+URZ+0x38850], R8 ;  /* 0x03885008090095a7 */ /* 0x000ea4000802007f */
[----:B--2---:R-:W-:Y:S05]  /*2b970*/  @!P1 BRA `(.L_x_495) ;  /* 0xfffffffc00f09947 */ /* 0x004fea000383ffff */
[----:B------:R-:W-:Y:S05]  /*2b980*/  BRA `(.L_x_492) ;  /* 0xfffffed000587947 */ /* 0x000fea000383ffff */
.L_x_501:
[----:B-1----:R1:W2:Y:S02]  /*2b990*/  SYNCS.PHASECHK.TRANS64.TRYWAIT P1, [R2+URZ+0x38850], R4 ;  /* 0x03885004020075a7 */ /* 0x0022a4000802017f */
[----:B--2---:R-:W-:Y:S05]  /*2b9a0*/  @!P1 NANOSLEEP.SYNCS 0x989680 ;  /* 0x009896800000995d */ /* 0x004fea0003900000 */
[----:B------:R-:W2:Y:S02]  /*2b9b0*/  @!P1 SYNCS.PHASECHK.TRANS64 P1, [R2+URZ+0x38850], R4 ;  /* 0x03885004020095a7 */ /* 0x000ea4000802007f */
[----:B--2---:R-:W-:Y:S05]  /*2b9c0*/  @!P1 BRA `(.L_x_501) ;  /* 0xfffffffc00f09947 */ /* 0x004fea000383ffff */
[----:B------:R-:W-:Y:S05]  /*2b9d0*/  BRA `(.L_x_500) ;  /* 0xfffffef8006c7947 */ /* 0x000fea000383ffff */
.L_x_505:
        /* <DEDUP_REMOVED lines=9> */
[----:B------:R-:W-:Y:S01]  /*2ba70*/  SEL R35, R57, R11, P0 ;  /* 0x0000000b39237207 */ /* 0x000fe20000000000 */
[----:B------:R-:W-:Y:S01]  /*2ba80*/  IMAD.MOV.U32 R11, RZ, RZ, 0x1c1f ;  /* 0x00001c1fff0b7424 */ /* 0x000fe200078e00ff */
[----:B------:R-:W-:Y:S02]  /*2ba90*/  SEL R60, R12, R60, P0 ;  /* 0x0000003c0c3c7207 */ /* 0x000fe40000000000 */
[----:B------:R-:W-:Y:S01]  /*2baa0*/  SEL R33, R33, R13, P0 ;  /* 0x0000000d21217207 */ /* 0x000fe20000000000 */
[----:B------:R-:W-:Y:S01]  /*2bab0*/  IMAD.MOV.U32 R13, RZ, RZ, R51 ;  /* 0x000000ffff0d7224 */ /* 0x000fe200078e0033 */
[----:B------:R-:W-:-:S02]  /*2bac0*/  SEL R32, R15, R73, P0 ;  /* 0x000000490f207207 */ /* 0x000fc40000000000 */
[----:B------:R-:W-:Y:S01]  /*2bad0*/  SEL R28, R73, R15, P0 ;  /* 0x0000000f491c7207 */ /* 0x000fe20000000000 */
[----:B------:R-:W-:Y:S01]  /*2bae0*/  IMAD.MOV.U32 R15, RZ, RZ, -0x1 ;  /* 0xffffffffff0f7424 */ /* 0x000fe200078e00ff */
[----:B-----5:R-:W-:Y:S02]  /*2baf0*/  MOV R12, R0 ;  /* 0x00000000000c7202 */ /* 0x020fe40000000f00 */
[----:B------:R-:W-:Y:S02]  /*2bb00*/  SEL R46, R68, R14, P0 ;  /* 0x0000000e442e7207 */ /* 0x000fe40000000000 */
[----:B------:R-:W-:-:S07]  /*2bb10*/  SEL R68, R14, R68, P0 ;  /* 0x000000440e447207 */ /* 0x000fce0000000000 */
[----:B01----:R-:W-:Y:S05]  /*2bb20*/  WARPSYNC.COLLECTIVE R15, `(.L_x_692) ;  /* 0x000000000f087348 */ /* 0x003fea0003c00000 */
[----:B------:R2:W3:Y:S02]  /*2bb30*/  SHFL.IDX P6, R14, R13, R12, R11 ;  /* 0x0000000c0d0e7389 */ /* 0x0004e400000c000b */
[----:B0123--:R-:W-:Y:S01]  /*2bb40*/  ENDCOLLECTIVE ;  /* 0x000000000000791b */ /* 0x00ffe20003800000 */
.L_x_692:
[----:B------:R-:W-:Y:S02]  /*2bb50*/  LOP3.LUT R2, R0, 0x2, RZ, 0x3c, !PT ;  /* 0x0000000200027812 */ /* 0x000fe400078e3cff */
[----:B------:R-:W-:Y:S02]  /*2bb60*/  SEL R20, R21, R25, P0 ;  /* 0x0000001915147207 */ /* 0x000fe40000000000 */
[----:B------:R-:W-:Y:S02]  /*2bb70*/  SEL R24, R25, R21, P0 ;  /* 0x0000001519187207 */ /* 0x000fe40000000000 */
[----:B------:R-:W-:Y:S02]  /*2bb80*/  SEL R21, R44, R153, P0 ;  /* 0x000000992c157207 */ /* 0x000fe40000000000 */
[----:B------:R-:W-:Y:S02]  /*2bb90*/  SEL R153, R153, R44, P0 ;  /* 0x0000002c99997207 */ /* 0x000fe40000000000 */
[----:B------:R-:W-:-:S02]  /*2bba0*/  SEL R38, R37, R49, P0 ;  /* 0x0000003125267207 */ /* 0x000fc40000000000 */
[----:B------:R-:W-:Y:S02]  /*2bbb0*/  SEL R37, R49, R37, P0 ;  /* 0x0000002531257207 */ /* 0x000fe40000000000 */
[----:B------:R-:W-:Y:S02]  /*2bbc0*/  MOV R13, R4 ;  /* 0x00000004000d7202 */ /* 0x000fe40000000f00 */
[----:B------:R-:W-:Y:S02]  /*2bbd0*/  SEL R44, R76, R45, P0 ;  /* 0x0000002d4c2c7207 */ /* 0x000fe40000000000 */
[----:B------:R-:W-:Y:S02]  /*2bbe0*/  SEL R45, R45, R76, P0 ;  /* 0x0000004c2d2d7207 */ /* 0x000fe40000000000 */
[----:B------:R-:W-:Y:S02]  /*2bbf0*/  SEL R43, R84, R53, P0 ;  /* 0x00000035542b7207 */ /* 0x000fe40000000000 */
[----:B------:R-:W-:Y:S01]  /*2bc00*/  SEL R27, R48, R81, P0 ;  /* 0x00000051301b7207 */ /* 0x000fe20000000000 */
[----:B------:R-:W-:Y:S01]  /*2bc10*/  IMAD.MOV.U32 R3, RZ, RZ, R14 ;  /* 0x000000ffff037224 */ /* 0x000fe200078e000e */
[----:B------:R-:W-:-:S07]  /*2bc20*/  SEL R53, R53, R84, P0 ;  /* 0x0000005435357207 */ /* 0x000fce0000000000 */
[----:B------:R-:W-:Y:S05]  /*2bc30*/  WARPSYNC.COLLECTIVE R15, `(.L_x_693) ;  /* 0x000000000f087348 */ /* 0x000fea0003c00000 */
[----:B------:R0:W1:Y:S02]  /*2bc40*/  SHFL.IDX P6, R14, R13, R12, R11 ;  /* 0x0000000c0d0e7389 */ /* 0x00006400000c000b */
[----:B01----:R-:W-:Y:S01]  /*2bc50*/  ENDCOLLECTIVE ;  /* 0x000000000000791b */ /* 0x003fe20003800000 */
.L_x_693:
[----:B------:R-:W-:Y:S02]  /*2bc60*/  SEL R26, R81, R48, P0 ;  /* 0x00000030511a7207 */ /* 0x000fe40000000000 */
[----:B------:R-:W-:Y:S02]  /*2bc70*/  SEL R48, R92, R61, P0 ;  /* 0x0000003d5c307207 */ /* 0x000fe40000000000 */
[----:B------:R-:W-:Y:S02]  /*2bc80*/  SEL R42, R56, R89, P0 ;  /* 0x00000059382a7207 */ /* 0x000fe40000000000 */
[----:B------:R-:W-:Y:S02]  /*2bc90*/  SEL R61, R61, R92, P0 ;  /* 0x0000005c3d3d7207 */ /* 0x000fe40000000000 */
[----:B------:R-:W-:Y:S02]  /*2bca0*/  SEL R56, R89, R56, P0 ;  /* 0x0000003859387207 */ /* 0x000fe40000000000 */
[----:B------:R-:W-:-:S02]  /*2bcb0*/  SEL R54, R100, R69, P0 ;  /* 0x0000004564367207 */ /* 0x000fc40000000000 */
[----:B------:R-:W-:Y:S01]  /*2bcc0*/  SEL R49, R64, R97, P0 ;  /* 0x0000006140317207 */ /* 0x000fe20000000000 */
[----:B------:R-:W-:Y:S01]  /*2bcd0*/  IMAD.MOV.U32 R13, RZ, RZ, R6 ;  /* 0x000000ffff0d7224 */ /* 0x000fe200078e0006 */
[----:B------:R-:W-:Y:S01]  /*2bce0*/  SEL R69, R69, R100, P0 ;  /* 0x0000006445457207 */ /* 0x000fe20000000000 */
[----:B------:R-:W-:Y:S01]  /*2bcf0*/  IMAD.MOV.U32 R12, RZ, RZ, R2 ;  /* 0x000000ffff0c7224 */ /* 0x000fe200078e0002 */
        /* <DEDUP_REMOVED lines=9> */
.L_x_694:
        /* <DEDUP_REMOVED lines=8> */
[----:B------:R-:W-:Y:S02]  /*2be10*/  SEL R88, R121, R88, P0 ;  /* 0x0000005879587207 */ /* 0x000fe40000000000 */
[----:B------:R-:W-:Y:S02]  /*2be20*/  SEL R67, R132, R101, P0 ;  /* 0x0000006584437207 */ /* 0x000fe40000000000 */
[----:B------:R-:W-:Y:S02]  /*2be30*/  SEL R66, R96, R129, P0 ;  /* 0x0000008160427207 */ /* 0x000fe40000000000 */
[----:B------:R-:W-:Y:S02]  /*2be40*/  SEL R101, R101, R132, P0 ;  /* 0x0000008465657207 */ /* 0x000fe40000000000 */
[----:B------:R-:W-:-:S02]  /*2be50*/  SEL R96, R129, R96, P0 ;  /* 0x0000006081607207 */ /* 0x000fc40000000000 */
[----:B------:R-:W-:-:S07]  /*2be60*/  MOV R6, R14 ;  /* 0x0000000e00067202 */ /* 0x000fce0000000f00 */
[----:B------:R-:W-:Y:S05]  /*2be70*/  WARPSYNC.COLLECTIVE R15, `(.L_x_695) ;  /* 0x000000000f087348 */ /* 0x000fea0003c00000 */
[----:B------:R0:W1:Y:S02]  /*2be80*/  SHFL.IDX P6, R14, R13, R12, R11 ;  /* 0x0000000c0d0e7389 */ /* 0x00006400000c000b */
[----:B01----:R-:W-:Y:S01]  /*2be90*/  ENDCOLLECTIVE ;  /* 0x000000000000791b */ /* 0x003fe20003800000 */
.L_x_695:
        /* <DEDUP_REMOVED lines=18> */
.L_x_696:
        /* <DEDUP_REMOVED lines=18> */
.L_x_697:
        /* <DEDUP_REMOVED lines=18> */
.L_x_698:
        /* <DEDUP_REMOVED lines=18> */
.L_x_699:
        /* <DEDUP_REMOVED lines=18> */
.L_x_700:
[----:B------:R-:W-:Y:S02]  /*2c440*/  SEL R134, R135, R134, P0 ;  /* 0x0000008687867207 */ /* 0x000fe40000000000 */
        /* <DEDUP_REMOVED lines=16> */
.L_x_701:
[----:B------:R-:W-:Y:S02]  /*2c550*/  SEL R207, R4, R5, P0 ;  /* 0x0000000504cf7207 */ /* 0x000fe40000000000 */
[----:B------:R-:W-:Y:S02]  /*2c560*/  SEL R208, R5, R4, P0 ;  /* 0x0000000405d07207 */ /* 0x000fe40000000000 */
[----:B------:R-:W-:Y:S02]  /*2c570*/  SEL R203, R8, R9, P0 ;  /* 0x0000000908cb7207 */ /* 0x000fe40000000000 */
[----:B------:R-:W-:Y:S02]  /*2c580*/  SEL R204, R9, R8, P0 ;  /* 0x0000000809cc7207 */ /* 0x000fe40000000000 */
[----:B------:R-:W-:Y:S02]  /*2c590*/  SEL R201, R7, R10, P0 ;  /* 0x0000000a07c97207 */ /* 0x000fe40000000000 */
[----:B------:R-:W-:Y:S01]  /*2c5a0*/  SEL R202, R10, R7, P0 ;  /* 0x000000070aca7207 */ /* 0x000fe20000000000 */
[----:B------:R-:W-:-:S02]  /*2c5b0*/  IMAD.MOV.U32 R13, RZ, RZ, R153 ;  /* 0x000000ffff0d7224 */ /* 0x000fc400078e0099 */
[----:B------:R-:W-:Y:S02]  /*2c5c0*/  IMAD.MOV.U32 R12, RZ, RZ, R2 ;  /* 0x000000ffff0c7224 */ /* 0x000fe400078e0002 */
[----:B------:R-:W-:-:S07]  /*2c5d0*/  IMAD.MOV.U32 R20, RZ, RZ, R14 ;  /* 0x000000ffff147224 */ /* 0x000fce00078e000e */
[----:B------:R-:W-:Y:S05]  /*2c5e0*/  WARPSYNC.COLLECTIVE R15, `(.L_x_702) ;  /* 0x000000000f087348 */ /* 0x000fea0003c00000 */
[----:B------:R0:W1:Y:S02]  /*2c5f0*/  SHFL.IDX P6, R14, R13, R12, R11 ;  /* 0x0000000c0d0e7389 */ /* 0x00006400000c000b */
[----:B01----:R-:W-:Y:S01]  /*2c600*/  ENDCOLLECTIVE ;  /* 0x000000000000791b */ /* 0x003fe20003800000 */
.L_x_702:
[----:B------:R-:W-:Y:S01]  /*2c610*/  IMAD.MOV.U32 R13, RZ, RZ, R24 ;  /* 0x000000ffff0d7224 */ /* 0x000fe200078e0018 */
[----:B------:R-:W-:-:S07]  /*2c620*/  MOV R25, R14 ;  /* 0x0000000e00197202 */ /* 0x000fce0000000f00 */
[----:B------:R-:W-:Y:S05]  /*2c630*/  WARPSYNC.COLLECTIVE R15, `(.L_x_703) ;  /* 0x000000000f087348 */ /* 0x000fea0003c00000 */
[----:B------:R0:W1:Y:S02]  /*2c640*/  SHFL.IDX P6, R14, R13, R12, R11 ;  /* 0x0000000c0d0e7389 */ /* 0x00006400000c000b */
[----:B01----:R-:W-:Y:S01]  /*2c650*/  ENDCOLLECTIVE ;  /* 0x000000000000791b */ /* 0x003fe20003800000 */
.L_x_703:
[----:B------:R-:W-:Y:S02]  /*2c660*/  SEL R197, R21, R25, P0 ;  /* 0x0000001915c57207 */ /* 0x000fe40000000000 */
[----:B------:R-:W-:Y:S01]  /*2c670*/  SEL R198, R25, R21, P0 ;  /* 0x0000001519c67207 */ /* 0x000fe20000000000 */
[----:B------:R-:W-:Y:S01]  /*2c680*/  IMAD.MOV.U32 R13, RZ, RZ, R39 ;  /* 0x000000ffff0d7224 */ /* 0x000fe200078e0027 */
[----:B------:R-:W-:Y:S01]  /*2c690*/  MOV R12, R0 ;  /* 0x00000000000c7202 */ /* 0x000fe20000000f00 */
[----:B------:R-:W-:-:S07]  /*2c6a0*/  IMAD.MOV.U32 R24, RZ, RZ, R14 ;  /* 0x000000ffff187224 */ /* 0x000fce00078e000e */
[----:B------:R-:W-:Y:S05]  /*2c6b0*/  WARPSYNC.COLLECTIVE R15, `(.L_x_704) ;  /* 0x000000000f087348 */ /* 0x000fea0003c00000 */
[----:B------:R0:W1:Y:S02]  /*2c6c0*/  SHFL.IDX P6, R14, R13, R12, R11 ;  /* 0x0000000c0d0e7389 */ /* 0x00006400000c000b */
[----:B01----:R-:W-:Y:S01]  /*2c6d0*/  ENDCOLLECTIVE ;  /* 0x000000000000791b */ /* 0x003fe20003800000 */
.L_x_704:
[----:B------:R-:W-:Y:S02]  /*2c6e0*/  SEL R199, R20, R24, P0 ;  /* 0x0000001814c77207 */ /* 0x000fe40000000000 */
[----:B------:R-:W-:Y:S01]  /*2c6f0*/  SEL R200, R24, R20, P0 ;  /* 0x0000001418c87207 */ /* 0x000fe20000000000 */
[----:B------:R-:W-:Y:S02]  /*2c700*/  IMAD.MOV.U32 R13, RZ, RZ, R38 ;  /* 0x000000ffff0d7224 */ /* 0x000fe400078e0026 */
[----:B------:R-:W-:-:S07]  /*2c710*/  IMAD.MOV.U32 R39, RZ, RZ, R14 ;  /* 0x000000ffff277224 */ /* 0x000fce00078e000e */
[----:B------:R-:W-:Y:S05]  /*2c720*/  WARPSYNC.COLLECTIVE R15, `(.L_x_705) ;  /* 0x000000000f087348 */ /* 0x000fea0003c00000 */
[----:B------:R0:W1:Y:S02]  /*2c730*/  SHFL.IDX P6, R14, R13, R12, R11 ;  /* 0x0000000c0d0e7389 */ /* 0x00006400000c000b */
[----:B01----:R-:W-:Y:S01]  /*2c740*/  ENDCOLLECTIVE ;  /* 0x000000000000791b */ /* 0x003fe20003800000 */
.L_x_705:
[----:B------:R-:W-:Y:S01]  /*2c750*/  MOV R13, R52 ;  /* 0x00000034000d7202 */ /* 0x000fe20000000f00 */
[----:B------:R-:W-:Y:S02]  /*2c760*/  IMAD.MOV.U32 R12, RZ, RZ, R2 ;  /* 0x000000ffff0c7224 */ /* 0x000fe400078e0002 */
[----:B------:R-:W-:-:S07]  /*2c770*/  IMAD.MOV.U32 R38, RZ, RZ, R14 ;  /* 0x000000ffff267224 */ /* 0x000fce00078e000e */
[----:B------:R-:W-:Y:S05]  /*2c780*/  WARPSYNC.COLLECTIVE R15, `(.L_x_706) ;  /* 0x000000000f087348 */ /* 0x000fea0003c00000 */
[----:B------:R0:W1:Y:S02]  /*2c790*/  SHFL.IDX P6, R14, R13, R12, R11 ;  /* 0x0000000c0d0e7389 */ /* 0x00006400000c000b */
[----:B01----:R-:W-:Y:S01]  /*2c7a0*/  ENDCOLLECTIVE ;  /* 0x000000000000791b */ /* 0x003fe20003800000 */
.L_x_706:
[----:B------:R-:W-:Y:S02]  /*2c7b0*/  IMAD.MOV.U32 R13, RZ, RZ, R37 ;  /* 0x000000ffff0d7224 */ /* 0x000fe400078e0025 */
[----:B------:R-:W-:-:S07]  /*2c7c0*/  IMAD.MOV.U32 R52, RZ, RZ, R14 ;  /* 0x000000ffff347224 */ /* 0x000fce00078e000e */
[----:B------:R-:W-:Y:S05]  /*2c7d0*/  WARPSYNC.COLLECTIVE R15, `(.L_x_707) ;  /* 0x000000000f087348 */ /* 0x000fea0003c00000 */
[----:B------:R0:W1:Y:S02]  /*2c7e0*/  SHFL.IDX P6, R14, R13, R12, R11 ;  /* 0x0000000c0d0e7389 */ /* 0x00006400000c000b */
[----:B01----:R-:W-:Y:S01]  /*2c7f0*/  ENDCOLLECTIVE ;  /* 0x000000000000791b */ /* 0x003fe20003800000 */
.L_x_707:
[----:B------:R-:W-:Y:S02]  /*2c800*/  SEL R193, R39, R52, P0 ;  /* 0x0000003427c17207 */ /* 0x000fe40000000000 */
[----:B------:R-:W-:Y:S01]  /*2c810*/  SEL R194, R52, R39, P0 ;  /* 0x0000002734c27207 */ /* 0x000fe20000000000 */
[----:B------:R-:W-:Y:S02]  /*2c820*/  IMAD.MOV.U32 R13, RZ, RZ, R47 ;  /* 0x000000ffff0d7224 */ /* 0x000fe400078e002f */
[----:B------:R-:W-:Y:S01]  /*2c830*/  IMAD.MOV.U32 R12, RZ, RZ, R0 ;  /* 0x000000ffff0c7224 */ /* 0x000fe200078e0000 */
[----:B------:R-:W-:-:S07]  /*2c840*/  MOV R37, R14 ;  /* 0x0000000e00257202 */ /* 0x000fce0000000f00 */
[----:B------:R-:W-:Y:S05]  /*2c850*/  WARPSYNC.COLLECTIVE R15, `(.L_x_708) ;  /* 0x000000000f087348 */ /* 0x000fea0003c00000 */
[----:B------:R0:W1:Y:S02]  /*2c860*/  SHFL.IDX P6, R14, R13, R12, R11 ;  /* 0x0000000c0d0e7389 */ /* 0x00006400000c000b */
[----:B01----:R-:W-:Y:S01]  /*2c870*/  ENDCOLLECTIVE ;  /* 0x000000000000791b */ /* 0x003fe20003800000 */
.L_x_708:
[----:B------:R-:W-:Y:S02]  /*2c880*/  SEL R195, R38, R37, P0 ;  /* 0x0000002526c37207 */ /* 0x000fe40000000000 */
[----:B------:R-:W-:Y:S02]  /*2c890*/  SEL R196, R37, R38, P0 ;  /* 0x0000002625c47207 */ /* 0x000fe40000000000 */
[----:B------:R-:W-:Y:S01]  /*2c8a0*/  MOV R13, R36 ;  /* 0x00000024000d7202 */ /* 0x000fe20000000f00 */
[----:B------:R-:W-:-:S07]  /*2c8b0*/  IMAD.MOV.U32 R47, RZ, RZ, R14 ;  /* 0x000000ffff2f7224 */ /* 0x000fce00078e000e */
[----:B------:R-:W-:Y:S05]  /*2c8c0*/  WARPSYNC.COLLECTIVE R15, `(.L_x_709) ;  /* 0x000000000f087348 */ /* 0x000fea0003c00000 */
[----:B------:R0:W1:Y:S02]  /*2c8d0*/  SHFL.IDX P6, R14, R13, R12, R11 ;  /* 0x0000000c0d0e7389 */ /* 0x00006400000c000b */
[----:B01----:R-:W-:Y:S01]  /*2c8e0*/  ENDCOLLECTIVE ;  /* 0x000000000000791b */ /* 0x003fe20003800000 */
.L_x_709:
[----:B------:R-:W-:Y:S02]  /*2c8f0*/  IMAD.MOV.U32 R13, RZ, RZ, R60 ;  /* 0x000000ffff0d7224 */ /* 0x000fe400078e003c */
[----:B------:R-:W-:Y:S02]  /*2c900*/  IMAD.MOV.U32 R12, RZ, RZ, R2 ;  /* 0x000000ffff0c7224 */ /* 0x000fe400078e0002 */
[----:B------:R-:W-:-:S07]  /*2c910*/  IMAD.MOV.U32 R36, RZ, RZ, R14 ;  /* 0x000000ffff247224 */ /* 0x000fce00078e000e */
[----:B------:R-:W-:Y:S05]  /*2c920*/  WARPSYNC.COLLECTIVE R15, `(.L_x_710) ;  /* 0x000000000f087348 */ /* 0x000fea0003c00000 */
[----:B------:R0:W1:Y:S02]  /*2c930*/  SHFL.IDX P6, R14, R13, R12, R11 ;  /* 0x0000000c0d0e7389 */ /* 0x00006400000c000b */
[----:B01----:R-:W-:Y:S01]  /*2c940*/  ENDCOLLECTIVE ;  /* 0x000000000000791b */ /* 0x003fe20003800000 */
.L_x_710:
[----:B------:R-:W-:Y:S01]  /*2c950*/  IMAD.MOV.U32 R13, RZ, RZ, R35 ;  /* 0x000000ffff0d7224 */ /* 0x000fe200078e0023 */
[----:B------:R-:W-:-:S07]  /*2c960*/  MOV R60, R14 ;  /* 0x0000000e003c7202 */ /* 0x000fce0000000f00 */
[----:B------:R-:W-:Y:S05]  /*2c970*/  WARPSYNC.COLLECTIVE R15, `(.L_x_711) ;  /* 0x000000000f087348 */ /* 0x000fea0003c00000 */
[----:B------:R0:W1:Y:S02]  /*2c980*/  SHFL.IDX P6, R14, R13, R12, R11 ;  /* 0x0000000c0d0e7389 */ /* 0x00006400000c000b */
[----:B01----:R-:W-:Y:S01]  /*2c990*/  ENDCOLLECTIVE ;  /* 0x000000000000791b */ /* 0x003fe20003800000 */
.L_x_711:
        /* <DEDUP_REMOVED lines=8> */
.L_x_712:
[----:B------:R-:W-:Y:S02]  /*2ca20*/  SEL R191, R36, R35, P0 ;  /* 0x0000002324bf7207 */ /* 0x000fe40000000000 */
[----:B------:R-:W-:Y:S01]  /*2ca30*/  SEL R192, R35, R36, P0 ;  /* 0x0000002423c07207 */ /* 0x000fe20000000000 */
[----:B------:R-:W-:Y:S02]  /*2ca40*/  IMAD.MOV.U32 R13, RZ, RZ, R34 ;  /* 0x000000ffff0d7224 */ /* 0x000fe400078e0022 */
[----:B------:R-:W-:-:S07]  /*2ca50*/  IMAD.MOV.U32 R46, RZ, RZ, R14 ;  /* 0x000000ffff2e7224 */ /* 0x000fce00078e000e */
[----:B------:R-:W-:Y:S05]  /*2ca60*/  WARPSYNC.COLLECTIVE R15, `(.L_x_713) ;  /* 0x000000000f087348 */ /* 0x000fea0003c00000 */
[----:B------:R0:W1:Y:S02]  /*2ca70*/  SHFL.IDX P6, R14, R13, R12, R11 ;  /* 0x0000000c0d0e7389 */ /* 0x00006400000c000b */
[----:B01----:R-:W-:Y:S01]  /*2ca80*/  ENDCOLLECTIVE ;  /* 0x000000000000791b */ /* 0x003fe20003800000 */
.L_x_713:
[----:B------:R-:W-:Y:S01]  /*2ca90*/  MOV R13, R68 ;  /* 0x00000044000d7202 */ /* 0x000fe20000000f00 */
[----:B------:R-:W-:Y:S02]  /*2caa0*/  IMAD.MOV.U32 R12, RZ, RZ, R2 ;  /* 0x000000ffff0c7224 */ /* 0x000fe400078e0002 */
[----:B------:R-:W-:-:S07]  /*2cab0*/  IMAD.MOV.U32 R34, RZ, RZ, R14 ;  /* 0x000000ffff227224 */ /* 0x000fce00078e000e */
[----:B------:R-:W-:Y:S05]  /*2cac0*/  WARPSYNC.COLLECTIVE R15, `(.L_x_714) ;  /* 0x000000000f087348 */ /* 0x000fea0003c00000 */
[----:B------:R0:W1:Y:S02]  /*2cad0*/  SHFL.IDX P6, R14, R13, R12, R11 ;  /* 0x0000000c0d0e7389 */ /* 0x00006400000c000b */
[----:B01----:R-:W-:Y:S01]  /*2cae0*/  ENDCOLLECTIVE ;  /* 0x000000000000791b */ /* 0x003fe20003800000 */
.L_x_714:
[----:B------:R-:W-:Y:S02]  /*2caf0*/  IMAD.MOV.U32 R13, RZ, RZ, R33 ;  /* 0x000000ffff0d7224 */ /* 0x000fe400078e0021 */
[----:B------:R-:W-:-:S07]  /*2cb00*/  IMAD.MOV.U32 R68, RZ, RZ, R14 ;  /* 0x000000ffff447224 */ /* 0x000fce00078e000e */
[----:B------:R-:W-:Y:S05]  /*2cb10*/  WARPSYNC.COLLECTIVE R15, `(.L_x_715) ;  /* 0x000000000f087348 */ /* 0x000fea0003c00000 */
[----:B------:R0:W1:Y:S02]  /*2cb20*/  SHFL.IDX P6, R14, R13, R12, R11 ;  /* 0x0000000c0d0e7389 */ /* 0x00006400000c000b */
[----:B01----:R-:W-:Y:S01]  /*2cb30*/  ENDCOLLECTIVE ;  /* 0x000000000000791b */ /* 0x003fe20003800000 */
.L_x_715:
        /* <DEDUP_REMOVED lines=8> */
.L_x_716:
[----:B------:R-:W-:Y:S02]  /*2cbc0*/  SEL R188, R34, R33, P0 ;  /* 0x0000002122bc7207 */ /* 0x000fe40000000000 */
[----:B------:R-:W-:Y:S02]  /*2cbd0*/  SEL R187, R33, R34, P0 ;  /* 0x0000002221bb7207 */ /* 0x000fe40000000000 */
[----:B------:R-:W-:Y:S01]  /*2cbe0*/  MOV R13, R32 ;  /* 0x00000020000d7202 */ /* 0x000fe20000000f00 */
[----:B------:R-:W-:-:S07]  /*2cbf0*/  IMAD.MOV.U32 R44, RZ, RZ, R14 ;  /* 0x000000ffff2c7224 */ /* 0x000fce00078e000e */
[----:B------:R-:W-:Y:S05]  /*2cc00*/  WARPSYNC.COLLECTIVE R15, `(.L_x_717) ;  /* 0x000000000f087348 */ /* 0x000fea0003c00000 */
[----:B------:R0:W1:Y:S02]  /*2cc10*/  SHFL.IDX P6, R14, R13, R12, R11 ;  /* 0x0000000c0d0e7389 */ /* 0x00006400000c000b */
[----:B01----:R-:W-:Y:S01]  /*2cc20*/  ENDCOLLECTIVE ;  /* 0x000000000000791b */ /* 0x003fe20003800000 */
.L_x_717:
[----:B------:R-:W-:Y:S02]  /*2cc30*/  IMAD.MOV.U32 R13, RZ, RZ, R45 ;  /* 0x000000ffff0d7224 */ /* 0x000fe400078e002d */
[----:B------:R-:W-:Y:S02]  /*2cc40*/  IMAD.MOV.U32 R12, RZ, RZ, R2 ;  /* 0x000000ffff0c7224 */ /* 0x000fe400078e0002 */
[----:B------:R-:W-:-:S07]  /*2cc50*/  IMAD.MOV.U32 R32, RZ, RZ, R14 ;  /* 0x000000ffff207224 */ /* 0x000fce00078e000e */
[----:B------:R-:W-:Y:S05]  /*2cc60*/  WARPSYNC.COLLECTIVE R15, `(.L_x_718) ;  /* 0x000000000f087348 */ /* 0x000fea0003c00000 */
[----:B------:R0:W1:Y:S02]  /*2cc70*/  SHFL.IDX P6, R14, R13, R12, R11 ;  /* 0x0000000c0d0e7389 */ /* 0x00006400000c000b */
[----:B01----:R-:W-:Y:S01]  /*2cc80*/  ENDCOLLECTIVE ;  /* 0x000000000000791b */ /* 0x003fe20003800000 */
.L_x_718:
[----:B------:R-:W-:Y:S01]  /*2cc90*/  IMAD.MOV.U32 R13, RZ, RZ, R28 ;  /* 0x000000ffff0d7224 */ /* 0x000fe200078e001c */
[----:B------:R-:W-:-:S07]  /*2cca0*/  MOV R45, R14 ;  /* 0x0000000e002d7202 */ /* 0x000fce0000000f00 */
[----:B------:R-:W-:Y:S05]  /*2ccb0*/  WARPSYNC.COLLECTIVE R15, `(.L_x_719) ;  /* 0x000000000f087348 */ /* 0x000fea0003c00000 */
[----:B------:R0:W1:Y:S02]  /*2ccc0*/  SHFL.IDX P6, R14, R13, R12, R11 ;  /* 0x0000000c0d0e7389 */ /* 0x00006400000c000b */
[----:B01----:R-:W-:Y:S01]  /*2ccd0*/  ENDCOLLECTIVE ;  /* 0x000000000000791b */ /* 0x003fe20003800000 */
.L_x_719:
        /* <DEDUP_REMOVED lines=8> */
.L_x_720:
[----:B------:R-:W-:Y:S02]  /*2cd60*/  SEL R184, R32, R28, P0 ;  /* 0x0000001c20b87207 */ /* 0x000fe40000000000 */
[----:B------:R-:W-:Y:S01]  /*2cd70*/  SEL R183, R28, R32, P0 ;  /* 0x000000201cb77207 */ /* 0x000fe20000000000 */
[----:B------:R-:W-:Y:S02]  /*2cd80*/  IMAD.MOV.U32 R13, RZ, RZ, R27 ;  /* 0x000000ffff0d7224 */ /* 0x000fe400078e001b */
[----:B------:R-:W-:-:S07]  /*2cd90*/  IMAD.MOV.U32 R43, RZ, RZ, R14 ;  /* 0x000000ffff2b7224 */ /* 0x000fce00078e000e */
[----:B------:R-:W-:Y:S05]  /*2cda0*/  WARPSYNC.COLLECTIVE R15, `(.L_x_721) ;  /* 0x000000000f087348 */ /* 0x000fea0003c00000 */
[----:B------:R0:W1:Y:S02]  /*2cdb0*/  SHFL.IDX P6, R14, R13, R12, R11 ;  /* 0x0000000c0d0e7389 */ /* 0x00006400000c000b */
[----:B01----:R-:W-:Y:S01]  /*2cdc0*/  ENDCOLLECTIVE ;  /* 0x000000000000791b */ /* 0x003fe20003800000 */
.L_x_721:
[----:B------:R-:W-:Y:S01]  /*2cdd0*/  MOV R13, R53 ;  /* 0x00000035000d7202 */ /* 0x000fe20000000f00 */
[----:B------:R-:W-:Y:S02]  /*2cde0*/  IMAD.MOV.U32 R12, RZ, RZ, R2 ;  /* 0x000000ffff0c7224 */ /* 0x000fe400078e0002 */
[----:B------:R-:W-:-:S07]  /*2cdf0*/  IMAD.MOV.U32 R27, RZ, RZ, R14 ;  /* 0x000000ffff1b7224 */ /* 0x000fce00078e000e */
[----:B------:R-:W-:Y:S05]  /*2ce00*/  WARPSYNC.COLLECTIVE R15, `(.L_x_722) ;  /* 0x000000000f087348 */ /* 0x000fea0003c00000 */
[----:B------:R0:W1:Y:S02]  /*2ce10*/  SHFL.IDX P6, R14, R13, R12, R11 ;  /* 0x0000000c0d0e7389 */ /* 0x00006400000c000b */
[----:B01----:R-:W-:Y:S01]  /*2ce20*/  ENDCOLLECTIVE ;  /* 0x000000000000791b */ /* 0x003fe20003800000 */
.L_x_722:
[----:B------:R-:W-:Y:S02]  /*2ce30*/  IMAD.MOV.U32 R13, RZ, RZ, R26 ;  /* 0x000000ffff0d7224 */ /* 0x000fe400078e001a */
[----:B------:R-:W-:-:S07]  /*2ce40*/  IMAD.MOV.U32 R53, RZ, RZ, R14 ;  /* 0x000000ffff357224 */ /* 0x000fce00078e000e */
[----:B------:R-:W-:Y:S05]  /*2ce50*/  WARPSYNC.COLLECTIVE R15, `(.L_x_723) ;  /* 0x000000000f087348 */ /* 0x000fea0003c00000 */
[----:B------:R0:W1:Y:S02]  /*2ce60*/  SHFL.IDX P6, R14, R13, R12, R11 ;  /* 0x0000000c0d0e7389 */ /* 0x00006400000c000b */
[----:B01----:R-:W-:Y:S01]  /*2ce70*/  ENDCOLLECTIVE ;  /* 0x000000000000791b */ /* 0x003fe20003800000 */
.L_x_723:
        /* <DEDUP_REMOVED lines=8> */
.L_x_724:
[----:B------:R-:W-:Y:S02]  /*2cf00*/  SEL R180, R27, R26, P0 ;  /* 0x0000001a1bb47207 */ /* 0x000fe40000000000 */
[----:B------:R-:W-:Y:S02]  /*2cf10*/  SEL R179, R26, R27, P0 ;  /* 0x0000001b1ab37207 */ /* 0x000fe40000000000 */
[----:B------:R-:W-:Y:S01]  /*2cf20*/  MOV R13, R42 ;  /* 0x0000002a000d7202 */ /* 0x000fe20000000f00 */
[----:B------:R-:W-:-:S07]  /*2cf30*/  IMAD.MOV.U32 R48, RZ, RZ, R14 ;  /* 0x000000ffff307224 */ /* 0x000fce00078e000e */
[----:B------:R-:W-:Y:S05]  /*2cf40*/  WARPSYNC.COLLECTIVE R15, `(.L_x_725) ;  /* 0x000000000f087348 */ /* 0x000fea0003c00000 */
[----:B------:R0:W1:Y:S02]  /*2cf50*/  SHFL.IDX P6, R14, R13, R12, R11 ;  /* 0x0000000c0d0e7389 */ /* 0x00006400000c000b */
[----:B01----:R-:W-:Y:S01]  /*2cf60*/  ENDCOLLECTIVE ;  /* 0x000000000000791b */ /* 0x003fe20003800000 */
.L_x_725:
[----:B------:R-:W-:Y:S02]  /*2cf70*/  IMAD.MOV.U32 R13, RZ, RZ, R61 ;  /* 0x000000ffff0d7224 */ /* 0x000fe400078e003d */
[----:B------:R-:W-:Y:S02]  /*2cf80*/  IMAD.MOV.U32 R12, RZ, RZ, R2 ;  /* 0x000000ffff0c7224 */ /* 0x000fe400078e0002 */
[----:B------:R-:W-:-:S07]  /*2cf90*/  IMAD.MOV.U32 R42, RZ, RZ, R14 ;  /* 0x000000ffff2a7224 */ /* 0x000fce00078e000e */
[----:B------:R-:W-:Y:S05]  /*2cfa0*/  WARPSYNC.COLLECTIVE R15, `(.L_x_726) ;  /* 0x000000000f087348 */ /* 0x000fea0003c00000 */
[----:B------:R0:W1:Y:S02]  /*2cfb0*/  SHFL.IDX P6, R14, R13, R12, R11 ;  /* 0x0000000c0d0e7389 */ /* 0x00006400000c000b */
[----:B01----:R-:W-:Y:S01]  /*2cfc0*/  ENDCOLLECTIVE ;  /* 0x000000000000791b */ /* 0x003fe20003800000 */
.L_x_726:
[----:B------:R-:W-:Y:S01]  /*2cfd0*/  IMAD.MOV.U32 R13, RZ, RZ, R56 ;  /* 0x000000ffff0d7224 */ /* 0x000fe200078e0038 */
[----:B------:R-:W-:-:S07]  /*2cfe0*/  MOV R61, R14 ;  /* 0x0000000e003d7202 */ /* 0x000fce0000000f00 */
[----:B------:R-:W-:Y:S05]  /*2cff0*/  WARPSYNC.COLLECTIVE R15, `(.L_x_727) ;  /* 0x000000000f087348 */ /* 0x000fea0003c00000 */
[----:B------:R0:W1:Y:S02]  /*2d000*/  SHFL.IDX P6, R14, R13, R12, R11 ;  /* 0x0000000c0d0e7389 */ /* 0x00006400000c000b */
[----:B01----:R-:W-:Y:S01]  /*2d010*/  ENDCOLLECTIVE ;  /* 0x000000000000791b */ /* 0x003fe20003800000 */
.L_x_727:
        /* <DEDUP_REMOVED lines=8> */
.L_x_728:
[----:B------:R-:W-:Y:S02]  /*2d0a0*/  SEL R176, R42, R56, P0 ;  /* 0x000000382ab07207 */ /* 0x000fe40000000000 */
[----:B------:R-:W-:Y:S01]  /*2d0b0*/  SEL R175, R56, R42, P0 ;  /* 0x0000002a38af7207 */ /* 0x000fe20000000000 */
[----:B------:R-:W-:Y:S02]  /*2d0c0*/  IMAD.MOV.U32 R13, RZ, RZ, R49 ;  /* 0x000000ffff0d7224 */ /* 0x000fe400078e0031 */
[----:B------:R-:W-:-:S07]  /*2d0d0*/  IMAD.MOV.U32 R54, RZ, RZ, R14 ;  /* 0x000000ffff367224 */ /* 0x000fce00078e000e */
[----:B------:R-:W-:Y:S05]  /*2d0e0*/  WARPSYNC.COLLECTIVE R15, `(.L_x_729) ;  /* 0x000000000f087348 */ /* 0x000fea0003c00000 */
[----:B------:R0:W1:Y:S02]  /*2d0f0*/  SHFL.IDX P6, R14, R13, R12, R11 ;  /* 0x0000000c0d0e7389 */ /* 0x00006400000c000b */
[----:B01----:R-:W-:Y:S01]  /*2d100*/  ENDCOLLECTIVE ;  /* 0x000000000000791b */ /* 0x003fe20003800000 */
.L_x_729:
[----:B------:R-:W-:Y:S01]  /*2d110*/  MOV R13, R69 ;  /* 0x00000045000d7202 */ /* 0x000fe20000000f00 */
[----:B------:R-:W-:Y:S02]  /*2d120*/  IMAD.MOV.U32 R12, RZ, RZ, R2 ;  /* 0x000000ffff0c7224 */ /* 0x000fe400078e0002 */
[----:B------:R-:W-:-:S07]  /*2d130*/  IMAD.MOV.U32 R49, RZ, RZ, R14 ;  /* 0x000000ffff317224 */ /* 0x000fce00078e000e */
[----:B------:R-:W-:Y:S05]  /*2d140*/  WARPSYNC.COLLECTIVE R15, `(.L_x_730) ;  /* 0x000000000f087348 */ /* 0x000fea0003c00000 */
[----:B------:R0:W1:Y:S02]  /*2d150*/  SHFL.IDX P6, R14, R13, R12, R11 ;  /* 0x0000000c0d0e7389 */ /* 0x00006400000c000b */
[----:B01----:R-:W-:Y:S01]  /*2d160*/  ENDCOLLECTIVE ;  /* 0x000000000000791b */ /* 0x003fe20003800000 */
.L_x_730:
[----:B------:R-:W-:Y:S02]  /*2d170*/  IMAD.MOV.U32 R13, RZ, RZ, R64 ;  /* 0x000000ffff0d7224 */ /* 0x000fe400078e0040 */
[----:B------:R-:W-:-:S07]  /*2d180*/  IMAD.MOV.U32 R69, RZ, RZ, R14 ;  /* 0x000000ffff457224 */ /* 0x000fce00078e000e */
[----:B------:R-:W-:Y:S05]  /*2d190*/  WARPSYNC.COLLECTIVE R15, `(.L_x_731) ;  /* 0x000000000f087348 */ /* 0x000fea0003c00000 */
[----:B------:R0:W1:Y:S02]  /*2d1a0*/  SHFL.IDX P6, R14, R13, R12, R11 ;  /* 0x0000000c0d0e7389 */ /* 0x00006400000c000b */
[----:B01----:R-:W-:Y:S01]  /*2d1b0*/  ENDCOLLECTIVE ;  /* 0x000000000000791b */ /* 0x003fe20003800000 */
.L_x_731:
        /* <DEDUP_REMOVED lines=8> */
.L_x_732:
[----:B------:R-:W-:Y:S02]  /*2d240*/  SEL R153, R49, R64, P0 ;  /* 0x0000004031997207 */ /* 0x000fe40000000000 */
[----:B------:R-:W-:Y:S02]  /*2d250*/  SEL R147, R64, R49, P0 ;  /* 0x0000003140937207 */ /* 0x000fe40000000000 */
[----:B------:R-:W-:Y:S01]  /*2d260*/  MOV R13, R55 ;  /* 0x00000037000d7202 */ /* 0x000fe20000000f00 */
[----:B------:R-:W-:-:S07]  /*2d270*/  IMAD.MOV.U32 R57, RZ, RZ, R14 ;  /* 0x000000ffff397224 */ /* 0x000fce00078e000e */
[----:B------:R-:W-:Y:S05]  /*2d280*/  WARPSYNC.COLLECTIVE R15, `(.L_x_733) ;  /* 0x000000000f087348 */ /* 0x000fea0003c00000 */
[----:B------:R0:W1:Y:S02]  /*2d290*/  SHFL.IDX P6, R14, R13, R12, R11 ;  /* 0x0000000c0d0e7389 */ /* 0x00006400000c000b */
[----:B01----:R-:W-:Y:S01]  /*2d2a0*/  ENDCOLLECTIVE ;  /* 0x000000000000791b */ /* 0x003fe20003800000 */
.L_x_733:
[----:B------:R-:W-:Y:S02]  /*2d2b0*/  IMAD.MOV.U32 R13, RZ, RZ, R77 ;  /* 0x000000ffff0d7224 */ /* 0x000fe400078e004d */
[----:B------:R-:W-:Y:S02]  /*2d2c0*/  IMAD.MOV.U32 R12, RZ, RZ, R2 ;  /* 0x000000ffff0c7224 */ /* 0x000fe400078e0002 */
[----:B------:R-:W-:-:S07]  /*2d2d0*/  IMAD.MOV.U32 R55, RZ, RZ, R14 ;  /* 0x000000ffff377224 */ /* 0x000fce00078e000e */
[----:B------:R-:W-:Y:S05]  /*2d2e0*/  WARPSYNC.COLLECTIVE R15, `(.L_x_734) ;  /* 0x000000000f087348 */ /* 0x000fea0003c00000 */
[----:B------:R0:W1:Y:S02]  /*2d2f0*/  SHFL.IDX P6, R14, R13, R12, R11 ;  /* 0x0000000c0d0e7389 */ /* 0x00006400000c000b */
[----:B01----:R-:W-:Y:S01]  /*2d300*/  ENDCOLLECTIVE ;  /* 0x000000000000791b */ /* 0x003fe20003800000 */
.L_x_734:
[----:B------:R-:W-:Y:S01]  /*2d310*/  IMAD.MOV.U32 R13, RZ, RZ, R72 ;  /* 0x000000ffff0d7224 */ /* 0x000fe200078e0048 */
[----:B------:R-:W-:-:S07]  /*2d320*/  MOV R77, R14 ;  /* 0x0000000e004d7202 */ /* 0x000fce0000000f00 */
[----:B------:R-:W-:Y:S05]  /*2d330*/  WARPSYNC.COLLECTIVE R15, `(.L_x_735) ;  /* 0x000000000f087348 */ /* 0x000fea0003c00000 */
[----:B------:R0:W1:Y:S02]  /*2d340*/  SHFL.IDX P6, R14, R13, R12, R11 ;  /* 0x0000000c0d0e7389 */ /* 0x00006400000c000b */
[----:B01----:R-:W-:Y:S01]  /*2d350*/  ENDCOLLECTIVE ;  /* 0x000000000000791b */ /* 0x003fe20003800000 */
.L_x_735:
        /* <DEDUP_REMOVED lines=8> */
.L_x_736:
[----:B------:R-:W-:Y:S02]  /*2d3e0*/  SEL R4, R55, R72, P0 ;  /* 0x0000004837047207 */ /* 0x000fe40000000000 */
[----:B------:R-:W-:Y:S01]  /*2d3f0*/  SEL R55, R72, R55, P0 ;  /* 0x0000003748377207 */ /* 0x000fe20000000000 */
[----:B------:R-:W-:Y:S02]  /*2d400*/  IMAD.MOV.U32 R13, RZ, RZ, R58 ;  /* 0x000000ffff0d7224 */ /* 0x000fe400078e003a */
[----:B------:R-:W-:-:S07]  /*2d410*/  IMAD.MOV.U32 R59, RZ, RZ, R14 ;  /* 0x000000ffff3b7224 */ /* 0x000fce00078e000e */
[----:B------:R-:W-:Y:S05]  /*2d420*/  WARPSYNC.COLLECTIVE R15, `(.L_x_737) ;  /* 0x000000000f087348 */ /* 0x000fea0003c00000 */
[----:B------:R0:W1:Y:S02]  /*2d430*/  SHFL.IDX P6, R14, R13, R12, R11 ;  /* 0x0000000c0d0e7389 */ /* 0x00006400000c000b */
[----:B01----:R-:W-:Y:S01]  /*2d440*/  ENDCOLLECTIVE ;  /* 0x000000000000791b */ /* 0x003fe20003800000 */
.L_x_737:
[----:B------:R-:W-:Y:S01]  /*2d450*/  MOV R13, R85 ;  /* 0x00000055000d7202 */ /* 0x000fe20000000f00 */
[----:B------:R-:W-:Y:S02]  /*2d460*/  IMAD.MOV.U32 R12, RZ, RZ, R2 ;  /* 0x000000ffff0c7224 */ /* 0x000fe400078e0002 */
[----:B------:R-:W-:-:S07]  /*2d470*/  IMAD.MOV.U32 R58, RZ, RZ, R14 ;  /* 0x000000ffff3a7224 */ /* 0x000fce00078e000e */
[----:B------:R-:W-:Y:S05]  /*2d480*/  WARPSYNC.COLLECTIVE R15, `(.L_x_738) ;  /* 0x000000000f087348 */ /* 0x000fea0003c00000 */
[----:B------:R0:W1:Y:S02]  /*2d490*/  SHFL.IDX P6, R14, R13, R12, R11 ;  /* 0x0000000c0d0e7389 */ /* 0x00006400000c000b */
[----:B01----:R-:W-:Y:S01]  /*2d4a0*/  ENDCOLLECTIVE ;  /* 0x000000000000791b */ /* 0x003fe20003800000 */
.L_x_738:
[----:B------:R-:W-:Y:S02]  /*2d4b0*/  IMAD.MOV.U32 R13, RZ, RZ, R80 ;  /* 0x000000ffff0d7224 */ /* 0x000fe400078e0050 */
[----:B------:R-:W-:-:S07]  /*2d4c0*/  IMAD.MOV.U32 R85, RZ, RZ, R14 ;  /* 0x000000ffff557224 */ /* 0x000fce00078e000e */
[----:B------:R-:W-:Y:S05]  /*2d4d0*/  WARPSYNC.COLLECTIVE R15, `(.L_x_739) ;  /* 0x000000000f087348 */ /* 0x000fea0003c00000 */
[----:B------:R0:W1:Y:S02]  /*2d4e0*/  SHFL.IDX P6, R14, R13, R12, R11 ;  /* 0x0000000c0d0e7389 */ /* 0x00006400000c000b */
[----:B01----:R-:W-:Y:S01]  /*2d4f0*/  ENDCOLLECTIVE ;  /* 0x000000000000791b */ /* 0x003fe20003800000 */
.L_x_739:
        /* <DEDUP_REMOVED lines=8> */
.L_x_740:
[----:B------:R-:W-:Y:S02]  /*2d580*/  SEL R6, R58, R80, P0 ;  /* 0x000000503a067207 */ /* 0x000fe40000000000 */
[----:B------:R-:W-:Y:S02]  /*2d590*/  SEL R58, R80, R58, P0 ;  /* 0x0000003a503a7207 */ /* 0x000fe40000000000 */
[----:B------:R-:W-:Y:S01]  /*2d5a0*/  MOV R13, R62 ;  /* 0x0000003e000d7202 */ /* 0x000fe20000000f00 */
[----:B------:R-:W-:-:S07]  /*2d5b0*/  IMAD.MOV.U32 R63, RZ, RZ, R14 ;  /* 0x000000ffff3f7224 */ /* 0x000fce00078e000e */
[----:B------:R-:W-:Y:S05]  /*2d5c0*/  WARPSYNC.COLLECTIVE R15, `(.L_x_741) ;  /* 0x000000000f087348 */ /* 0x000fea0003c00000 */
[----:B------:R0:W1:Y:S02]  /*2d5d0*/  SHFL.IDX P6, R14, R13, R12, R11 ;  /* 0x0000000c0d0e7389 */ /* 0x00006400000c000b */
[----:B01----:R-:W-:Y:S01]  /*2d5e0*/  ENDCOLLECTIVE ;  /* 0x000000000000791b */ /* 0x003fe20003800000 */
.L_x_741:
[----:B------:R-:W-:Y:S02]  /*2d5f0*/  IMAD.MOV.U32 R13, RZ, RZ, R93 ;  /* 0x000000ffff0d7224 */ /* 0x000fe400078e005d */
[----:B------:R-:W-:Y:S02]  /*2d600*/  IMAD.MOV.U32 R12, RZ, RZ, R2 ;  /* 0x000000ffff0c7224 */ /* 0x000fe400078e0002 */
[----:B------:R-:W-:-:S07]  /*2d610*/  IMAD.MOV.U32 R62, RZ, RZ, R14 ;  /* 0x000000ffff3e7224 */ /* 0x000fce00078e000e */
[----:B------:R-:W-:Y:S05]  /*2d620*/  WARPSYNC.COLLECTIVE R15, `(.L_x_742) ;  /* 0x000000000f087348 */ /* 0x000fea0003c00000 */
[----:B------:R0:W1:Y:S02]  /*2d630*/  SHFL.IDX P6, R14, R13, R12, R11 ;  /* 0x0000000c0d0e7389 */ /* 0x00006400000c000b */
[----:B01----:R-:W-:Y:S01]  /*2d640*/  ENDCOLLECTIVE ;  /* 0x000000000000791b */ /* 0x003fe20003800000 */
.L_x_742:
[----:B------:R-:W-:Y:S01]  /*2d650*/  IMAD.MOV.U32 R13, RZ, RZ, R88 ;  /* 0x000000ffff0d7224 */ /* 0x000fe200078e0058 */
[----:B------:R-:W-:-:S07]  /*2d660*/  MOV R93, R14 ;  /* 0x0000000e005d7202 */ /* 0x000fce0000000f00 */
[----:B------:R-:W-:Y:S05]  /*2d670*/  WARPSYNC.COLLECTIVE R15, `(.L_x_743) ;  /* 0x000000000f087348 */ /* 0x000fea0003c00000 */
[----:B------:R0:W1:Y:S02]  /*2d680*/  SHFL.IDX P6, R14, R13, R12, R11 ;  /* 0x0000000c0d0e7389 */ /* 0x00006400000c000b */
[----:B01----:R-:W-:Y:S01]  /*2d690*/  ENDCOLLECTIVE ;  /* 0x000000000000791b */ /* 0x003fe20003800000 */
.L_x_743:
        /* <DEDUP_REMOVED lines=8> */
.L_x_744:
[----:B------:R-:W-:Y:S02]  /*2d720*/  SEL R8, R62, R88, P0 ;  /* 0x000000583e087207 */ /* 0x000fe40000000000 */
[----:B------:R-:W-:Y:S01]  /*2d730*/  SEL R62, R88, R62, P0 ;  /* 0x0000003e583e7207 */ /* 0x000fe20000000000 */
[----:B------:R-:W-:Y:S02]  /*2d740*/  IMAD.MOV.U32 R13, RZ, RZ, R66 ;  /* 0x000000ffff0d7224 */ /* 0x000fe400078e0042 */
[----:B------:R-:W-:-:S07]  /*2d750*/  IMAD.MOV.U32 R67, RZ, RZ, R14 ;  /* 0x000000ffff437224 */ /* 0x000fce00078e000e */
[----:B------:R-:W-:Y:S05]  /*2d760*/  WARPSYNC.COLLECTIVE R15, `(.L_x_745) ;  /* 0x000000000f087348 */ /* 0x000fea0003c00000 */
[----:B------:R0:W1:Y:S02]  /*2d770*/  SHFL.IDX P6, R14, R13, R12, R11 ;  /* 0x0000000c0d0e7389 */ /* 0x00006400000c000b */
[----:B01----:R-:W-:Y:S01]  /*2d780*/  ENDCOLLECTIVE ;  /* 0x000000000000791b */ /* 0x003fe20003800000 */
.L_x_745:
[----:B------:R-:W-:Y:S01]  /*2d790*/  MOV R13, R101 ;  /* 0x00000065000d7202 */ /* 0x000fe20000000f00 */
[----:B------:R-:W-:Y:S02]  /*2d7a0*/  IMAD.MOV.U32 R12, RZ, RZ, R2 ;  /* 0x000000ffff0c7224 */ /* 0x000fe400078e0002 */
[----:B------:R-:W-:-:S07]  /*2d7b0*/  IMAD.MOV.U32 R66, RZ, RZ, R14 ;  /* 0x000000ffff427224 */ /* 0x000fce00078e000e */
[----:B------:R-:W-:Y:S05]  /*2d7c0*/  WARPSYNC.COLLECTIVE R15, `(.L_x_746) ;  /* 0x000000000f087348 */ /* 0x000fea0003c00000 */
[----:B------:R0:W1:Y:S02]  /*2d7d0*/  SHFL.IDX P6, R14, R13, R12, R11 ;  /* 0x0000000c0d0e7389 */ /* 0x00006400000c000b */
[----:B01----:R-:W-:Y:S01]  /*2d7e0*/  ENDCOLLECTIVE ;  /* 0x000000000000791b */ /* 0x003fe20003800000 */
.L_x_746:
[----:B------:R-:W-:Y:S02]  /*2d7f0*/  IMAD.MOV.U32 R13, RZ, RZ, R96 ;  /* 0x000000ffff0d7224 */ /* 0x000fe400078e0060 */
[----:B------:R-:W-:-:S07]  /*2d800*/  IMAD.MOV.U32 R101, RZ, RZ, R14 ;  /* 0x000000ffff657224 */ /* 0x000fce00078e000e */
[----:B------:R-:W-:Y:S05]  /*2d810*/  WARPSYNC.COLLECTIVE R15, `(.L_x_747) ;  /* 0x000000000f087348 */ /* 0x000fea0003c00000 */
[----:B------:R0:W1:Y:S02]  /*2d820*/  SHFL.IDX P6, R14, R13, R12, R11 ;  /* 0x0000000c0d0e7389 */ /* 0x00006400000c000b */
[----:B01----:R-:W-:Y:S01]  /*2d830*/  ENDCOLLECTIVE ;  /* 0x000000000000791b */ /* 0x003fe20003800000 */
.L_x_747:
        /* <DEDUP_REMOVED lines=8> */
.L_x_748:
[----:B------:R-:W-:Y:S02]  /*2d8c0*/  SEL R10, R66, R96, P0 ;  /* 0x00000060420a7207 */ /* 0x000fe40000000000 */
[----:B------:R-:W-:Y:S02]  /*2d8d0*/  SEL R66, R96, R66, P0 ;  /* 0x0000004260427207 */ /* 0x000fe40000000000 */
[----:B------:R-:W-:Y:S01]  /*2d8e0*/  MOV R13, R70 ;  /* 0x00000046000d7202 */ /* 0x000fe20000000f00 */
[----:B------:R-:W-:-:S07]  /*2d8f0*/  IMAD.MOV.U32 R71, RZ, RZ, R14 ;  /* 0x000000ffff477224 */ /* 0x000fce00078e000e */
[----:B------:R-:W-:Y:S05]  /*2d900*/  WARPSYNC.COLLECTIVE R15, `(.L_x_749) ;  /* 0x000000000f087348 */ /* 0x000fea0003c00000 */
[----:B------:R0:W1:Y:S02]  /*2d910*/  SHFL.IDX P6, R14, R13, R12, R11 ;  /* 0x0000000c0d0e7389 */ /* 0x00006400000c000b */
[----:B01----:R-:W-:Y:S01]  /*2d920*/  ENDCOLLECTIVE ;  /* 0x000000000000791b */ /* 0x003fe20003800000 */
.L_x_749:
[----:B------:R-:W-:Y:S02]  /*2d930*/  IMAD.MOV.U32 R13, RZ, RZ, R109 ;  /* 0x000000ffff0d7224 */ /* 0x000fe400078e006d */
[----:B------:R-:W-:Y:S02]  /*2d940*/  IMAD.MOV.U32 R12, RZ, RZ, R2 ;  /* 0x000000ffff0c7224 */ /* 0x000fe400078e0002 */
[----:B------:R-:W-:-:S07]  /*2d950*/  IMAD.MOV.U32 R70, RZ, RZ, R14 ;  /* 0x000000ffff467224 */ /* 0x000fce00078e000e */
[----:B------:R-:W-:Y:S05]  /*2d960*/  WARPSYNC.COLLECTIVE R15, `(.L_x_750) ;  /* 0x000000000f087348 */ /* 0x000fea0003c00000 */
[----:B------:R0:W1:Y:S02]  /*2d970*/  SHFL.IDX P6, R14, R13, R12, R11 ;  /* 0x0000000c0d0e7389 */ /* 0x00006400000c000b */
[----:B01----:R-:W-:Y:S01]  /*2d980*/  ENDCOLLECTIVE ;  /* 0x000000000000791b */ /* 0x003fe20003800000 */
.L_x_750:
[----:B------:R-:W-:Y:S01]  /*2d990*/  IMAD.MOV.U32 R13, RZ, RZ, R104 ;  /* 0x000000ffff0d7224 */ /* 0x000fe200078e0068 */
[----:B------:R-:W-:-:S07]  /*2d9a0*/  MOV R109, R14 ;  /* 0x0000000e006d7202 */ /* 0x000fce0000000f00 */
[----:B------:R-:W-:Y:S05]  /*2d9b0*/  WARPSYNC.COLLECTIVE R15, `(.L_x_751) ;  /* 0x000000000f087348 */ /* 0x000fea0003c00000 */
[----:B------:R0:W1:Y:S02]  /*2d9c0*/  SHFL.IDX P6, R14, R13, R12, R11 ;  /* 0x0000000c0d0e7389 */ /* 0x00006400000c000b */
[----:B01----:R-:W-:Y:S01]  /*2d9d0*/  ENDCOLLECTIVE ;  /* 0x000000000000791b */ /* 0x003fe20003800000 */
.L_x_751:
        /* <DEDUP_REMOVED lines=8> */
.L_x_752:
[----:B------:R-:W-:Y:S02]  /*2da60*/  SEL R21, R70, R104, P0 ;  /* 0x0000006846157207 */ /* 0x000fe40000000000 */
[----:B------:R-:W-:Y:S01]  /*2da70*/  SEL R70, R104, R70, P0 ;  /* 0x0000004668467207 */ /* 0x000fe20000000000 */
[----:B------:R-:W-:Y:S02]  /*2da80*/  IMAD.MOV.U32 R13, RZ, RZ, R73 ;  /* 0x000000ffff0d7224 */ /* 0x000fe400078e0049 */
[----:B------:R-:W-:-:S07]  /*2da90*/  IMAD.MOV.U32 R76, RZ, RZ, R14 ;  /* 0x000000ffff4c7224 */ /* 0x000fce00078e000e */
[----:B------:R-:W-:Y:S05]  /*2daa0*/  WARPSYNC.COLLECTIVE R15, `(.L_x_753) ;  /* 0x000000000f087348 */ /* 0x000fea0003c00000 */
[----:B------:R0:W1:Y:S02]  /*2dab0*/  SHFL.IDX P6, R14, R13, R12, R11 ;  /* 0x0000000c0d0e7389 */ /* 0x00006400000c000b */
[----:B01----:R-:W-:Y:S01]  /*2dac0*/  ENDCOLLECTIVE ;  /* 0x000000000000791b */ /* 0x003fe20003800000 */
.L_x_753:
[----:B------:R-:W-:Y:S01]  /*2dad0*/  MOV R13, R117 ;  /* 0x00000075000d7202 */ /* 0x000fe20000000f00 */
[----:B------:R-:W-:Y:S02]  /*2dae0*/  IMAD.MOV.U32 R12, RZ, RZ, R2 ;  /* 0x000000ffff0c7224 */ /* 0x000fe400078e0002 */
[----:B------:R-:W-:-:S07]  /*2daf0*/  IMAD.MOV.U32 R73, RZ, RZ, R14 ;  /* 0x000000ffff497224 */ /* 0x000fce00078e000e */
[----:B------:R-:W-:Y:S05]  /*2db00*/  WARPSYNC.COLLECTIVE R15, `(.L_x_754) ;  /* 0x000000000f087348 */ /* 0x000fea0003c00000 */
[----:B------:R0:W1:Y:S02]  /*2db10*/  SHFL.IDX P6, R14, R13, R12, R11 ;  /* 0x0000000c0d0e7389 */ /* 0x00006400000c000b */
[----:B01----:R-:W-:Y:S01]  /*2db20*/  ENDCOLLECTIVE ;  /* 0x000000000000791b */ /* 0x003fe20003800000 */
.L_x_754:
[----:B------:R-:W-:Y:S02]  /*2db30*/  IMAD.MOV.U32 R13, RZ, RZ, R112 ;  /* 0x000000ffff0d7224 */ /* 0x000fe400078e0070 */
[----:B------:R-:W-:-:S07]  /*2db40*/  IMAD.MOV.U32 R117, RZ, RZ, R14 ;  /* 0x000000ffff757224 */ /* 0x000fce00078e000e */
[----:B------:R-:W-:Y:S05]  /*2db50*/  WARPSYNC.COLLECTIVE R15, `(.L_x_755) ;  /* 0x000000000f087348 */ /* 0x000fea0003c00000 */
[----:B------:R0:W1:Y:S02]  /*2db60*/  SHFL.IDX P6, R14, R13, R12, R11 ;  /* 0x0000000c0d0e7389 */ /* 0x00006400000c000b */
[----:B01----:R-:W-:Y:S01]  /*2db70*/  ENDCOLLECTIVE ;  /* 0x000000000000791b */ /* 0x003fe20003800000 */
.L_x_755:
        /* <DEDUP_REMOVED lines=8> */
.L_x_756:
[----:B------:R-:W-:Y:S02]  /*2dc00*/  SEL R25, R73, R112, P0 ;  /* 0x0000007049197207 */ /* 0x000fe40000000000 */
[----:B------:R-:W-:Y:S02]  /*2dc10*/  SEL R73, R112, R73, P0 ;  /* 0x0000004970497207 */ /* 0x000fe40000000000 */
[----:B------:R-:W-:Y:S01]  /*2dc20*/  MOV R13, R81 ;  /* 0x00000051000d7202 */ /* 0x000fe20000000f00 */
[----:B------:R-:W-:-:S07]  /*2dc30*/  IMAD.MOV.U32 R65, RZ, RZ, R14 ;  /* 0x000000ffff417224 */ /* 0x000fce00078e000e */
[----:B------:R-:W-:Y:S05]  /*2dc40*/  WARPSYNC.COLLECTIVE R15, `(.L_x_757) ;  /* 0x000000000f087348 */ /* 0x000fea0003c00000 */
[----:B------:R0:W1:Y:S02]  /*2dc50*/  SHFL.IDX P6, R14, R13, R12, R11 ;  /* 0x0000000c0d0e7389 */ /* 0x00006400000c000b */
[----:B01----:R-:W-:Y:S01]  /*2dc60*/  ENDCOLLECTIVE ;  /* 0x000000000000791b */ /* 0x003fe20003800000 */
.L_x_757:
[----:B------:R-:W-:Y:S02]  /*2dc70*/  IMAD.MOV.U32 R13, RZ, RZ, R120 ;  /* 0x000000ffff0d7224 */ /* 0x000fe400078e0078 */
[----:B------:R-:W-:Y:S02]  /*2dc80*/  IMAD.MOV.U32 R12, RZ, RZ, R2 ;  /* 0x000000ffff0c7224 */ /* 0x000fe400078e0002 */
[----:B------:R-:W-:-:S07]  /*2dc90*/  IMAD.MOV.U32 R81, RZ, RZ, R14 ;  /* 0x000000ffff517224 */ /* 0x000fce00078e000e */
[----:B------:R-:W-:Y:S05]  /*2dca0*/  WARPSYNC.COLLECTIVE R15, `(.L_x_758) ;  /* 0x000000000f087348 */ /* 0x000fea0003c00000 */
[----:B------:R0:W1:Y:S02]  /*2dcb0*/  SHFL.IDX P6, R14, R13, R12, R11 ;  /* 0x0000000c0d0e7389 */ /* 0x00006400000c000b */
[----:B01----:R-:W-:Y:S01]  /*2dcc0*/  ENDCOLLECTIVE ;  /* 0x000000000000791b */ /* 0x003fe20003800000 */
.L_x_758:
[----:B------:R-:W-:Y:S01]  /*2dcd0*/  IMAD.MOV.U32 R13, RZ, RZ, R158 ;  /* 0x000000ffff0d7224 */ /* 0x000fe200078e009e */
[----:B------:R-:W-:-:S07]  /*2dce0*/  MOV R120, R14 ;  /* 0x0000000e00787202 */ /* 0x000fce0000000f00 */
[----:B------:R-:W-:Y:S05]  /*2dcf0*/  WARPSYNC.COLLECTIVE R15, `(.L_x_759) ;  /* 0x000000000f087348 */ /* 0x000fea0003c00000 */
[----:B------:R0:W1:Y:S02]  /*2dd00*/  SHFL.IDX P6, R14, R13, R12, R11 ;  /* 0x0000000c0d0e7389 */ /* 0x00006400000c000b */
[----:B01----:R-:W-:Y:S01]  /*2dd10*/  ENDCOLLECTIVE ;  /* 0x000000000000791b */ /* 0x003fe20003800000 */
.L_x_759:
        /* <DEDUP_REMOVED lines=8> */
.L_x_760:
[----:B------:R-:W-:Y:S02]  /*2dda0*/  SEL R27, R81, R158, P0 ;  /* 0x0000009e511b7207 */ /* 0x000fe40000000000 */
[----:B------:R-:W-:Y:S01]  /*2ddb0*/  SEL R81, R158, R81, P0 ;  /* 0x000000519e517207 */ /* 0x000fe20000000000 */
[----:B------:R-:W-:Y:S02]  /*2ddc0*/  IMAD.MOV.U32 R13, RZ, RZ, R84 ;  /* 0x000000ffff0d7224 */ /* 0x000fe400078e0054 */
[----:B------:R-:W-:-:S07]  /*2ddd0*/  IMAD.MOV.U32 R89, RZ, RZ, R14 ;  /* 0x000000ffff597224 */ /* 0x000fce00078e000e */
[----:B------:R-:W-:Y:S05]  /*2dde0*/  WARPSYNC.COLLECTIVE R15, `(.L_x_761) ;  /* 0x000000000f087348 */ /* 0x000fea0003c00000 */
[----:B------:R0:W1:Y:S02]  /*2ddf0*/  SHFL.IDX P6, R14, R13, R12, R11 ;  /* 0x0000000c0d0e7389 */ /* 0x00006400000c000b */
[----:B01----:R-:W-:Y:S01]  /*2de00*/  ENDCOLLECTIVE ;  /* 0x000000000000791b */ /* 0x003fe20003800000 */
.L_x_761:
[----:B------:R-:W-:Y:S01]  /*2de10*/  MOV R13, R128 ;  /* 0x00000080000d7202 */ /* 0x000fe20000000f00 */
[----:B------:R-:W-:Y:S02]  /*2de20*/  IMAD.MOV.U32 R12, RZ, RZ, R2 ;  /* 0x000000ffff0c7224 */ /* 0x000fe400078e0002 */
[----:B------:R-:W-:-:S07]  /*2de30*/  IMAD.MOV.U32 R84, RZ, RZ, R14 ;  /* 0x000000ffff547224 */ /* 0x000fce00078e000e */
[----:B------:R-:W-:Y:S05]  /*2de40*/  WARPSYNC.COLLECTIVE R15, `(.L_x_762) ;  /* 0x000000000f087348 */ /* 0x000fea0003c00000 */
[----:B------:R0:W1:Y:S02]  /*2de50*/  SHFL.IDX P6, R14, R13, R12, R11 ;  /* 0x0000000c0d0e7389 */ /* 0x00006400000c000b */
[----:B01----:R-:W-:Y:S01]  /*2de60*/  ENDCOLLECTIVE ;  /* 0x000000000000791b */ /* 0x003fe20003800000 */
.L_x_762:
[----:B------:R-:W-:Y:S02]  /*2de70*/  IMAD.MOV.U32 R13, RZ, RZ, R125 ;  /* 0x000000ffff0d7224 */ /* 0x000fe400078e007d */
[----:B------:R-:W-:-:S07]  /*2de80*/  IMAD.MOV.U32 R128, RZ, RZ, R14 ;  /* 0x000000ffff807224 */ /* 0x000fce00078e000e */
[----:B------:R-:W-:Y:S05]  /*2de90*/  WARPSYNC.COLLECTIVE R15, `(.L_x_763) ;  /* 0x000000000f087348 */ /* 0x000fea0003c00000 */
[----:B------:R0:W1:Y:S02]  /*2dea0*/  SHFL.IDX P6, R14, R13, R12, R11 ;  /* 0x0000000c0d0e7389 */ /* 0x00006400000c000b */
[----:B01----:R-:W-:Y:S01]  /*2deb0*/  ENDCOLLECTIVE ;  /* 0x000000000000791b */ /* 0x003fe20003800000 */
.L_x_763:
        /* <DEDUP_REMOVED lines=8> */
.L_x_764:
[----:B------:R-:W-:Y:S02]  /*2df40*/  SEL R42, R84, R125, P0 ;  /* 0x0000007d542a7207 */ /* 0x000fe40000000000 */
[----:B------:R-:W-:Y:S02]  /*2df50*/  SEL R84, R125, R84, P0 ;  /* 0x000000547d547207 */ /* 0x000fe40000000000 */
[----:B------:R-:W-:Y:S01]  /*2df60*/  MOV R13, R119 ;  /* 0x00000077000d7202 */ /* 0x000fe20000000f00 */
[----:B------:R-:W-:-:S07]  /*2df70*/  IMAD.MOV.U32 R92, RZ, RZ, R14 ;  /* 0x000000ffff5c7224 */ /* 0x000fce00078e000e */
[----:B------:R-:W-:Y:S05]  /*2df80*/  WARPSYNC.COLLECTIVE R15, `(.L_x_765) ;  /* 0x000000000f087348 */ /* 0x000fea0003c00000 */
[----:B------:R0:W1:Y:S02]  /*2df90*/  SHFL.IDX P6, R14, R13, R12, R11 ;  /* 0x0000000c0d0e7389 */ /* 0x00006400000c000b */
[----:B01----:R-:W-:Y:S01]  /*2dfa0*/  ENDCOLLECTIVE ;  /* 0x000000000000791b */ /* 0x003fe20003800000 */
.L_x_765:
[----:B------:R-:W-:Y:S02]  /*2dfb0*/  IMAD.MOV.U32 R13, RZ, RZ, R136 ;  /* 0x000000ffff0d7224 */ /* 0x000fe400078e0088 */
[----:B------:R-:W-:Y:S02]  /*2dfc0*/  IMAD.MOV.U32 R12, RZ, RZ, R2 ;  /* 0x000000ffff0c7224 */ /* 0x000fe400078e0002 */
[----:B------:R-:W-:-:S07]  /*2dfd0*/  IMAD.MOV.U32 R51, RZ, RZ, R14 ;  /* 0x000000ffff337224 */ /* 0x000fce00078e000e */
[----:B------:R-:W-:Y:S05]  /*2dfe0*/  WARPSYNC.COLLECTIVE R15, `(.L_x_766) ;  /* 0x000000000f087348 */ /* 0x000fea0003c00000 */
[----:B------:R0:W1:Y:S02]  /*2dff0*/  SHFL.IDX P6, R14, R13, R12, R11 ;  /* 0x0000000c0d0e7389 */ /* 0x00006400000c000b */
[----:B01----:R-:W-:Y:S01]  /*2e000*/  ENDCOLLECTIVE ;  /* 0x000000000000791b */ /* 0x003fe20003800000 */
.L_x_766:
[----:B------:R-:W-:Y:S01]  /*2e010*/  IMAD.MOV.U32 R13, RZ, RZ, R133 ;  /* 0x000000ffff0d7224 */ /* 0x000fe200078e0085 */
[----:B------:R-:W-:-:S07]  /*2e020*/  MOV R136, R14 ;  /* 0x0000000e00887202 */ /* 0x000fce0000000f00 */
[----:B------:R-:W-:Y:S05]  /*2e030*/  WARPSYNC.COLLECTIVE R15, `(.L_x_767) ;  /* 0x000000000f087348 */ /* 0x000fea0003c00000 */
[----:B------:R0:W1:Y:S02]  /*2e040*/  SHFL.IDX P6, R14, R13, R12, R11 ;  /* 0x0000000c0d0e7389 */ /* 0x00006400000c000b */
[----:B01----:R-:W-:Y:S01]  /*2e050*/  ENDCOLLECTIVE ;  /* 0x000000000000791b */ /* 0x003fe20003800000 */
.L_x_767:
        /* <DEDUP_REMOVED lines=8> */
.L_x_768:
[----:B------:R-:W-:Y:S02]  /*2e0e0*/  SEL R44, R51, R50, P0 ;  /* 0x00000032332c7207 */ /* 0x000fe40000000000 */
[----:B------:R-:W-:Y:S01]  /*2e0f0*/  SEL R50, R50, R51, P0 ;  /* 0x0000003332327207 */ /* 0x000fe20000000000 */
[----:B------:R-:W-:Y:S02]  /*2e100*/  IMAD.MOV.U32 R13, RZ, RZ, R118 ;  /* 0x000000ffff0d7224 */ /* 0x000fe400078e0076 */
[----:B------:R-:W-:-:S07]  /*2e110*/  IMAD.MOV.U32 R97, RZ, RZ, R14 ;  /* 0x000000ffff617224 */ /* 0x000fce00078e000e */
[----:B------:R-:W-:Y:S05]  /*2e120*/  WARPSYNC.COLLECTIVE R15, `(.L_x_769) ;  /* 0x000000000f087348 */ /* 0x000fea0003c00000 */
[----:B------:R0:W1:Y:S02]  /*2e130*/  SHFL.IDX P6, R14, R13, R12, R11 ;  /* 0x0000000c0d0e7389 */ /* 0x00006400000c000b */
[----:B01----:R-:W-:Y:S01]  /*2e140*/  ENDCOLLECTIVE ;  /* 0x000000000000791b */ /* 0x003fe20003800000 */
.L_x_769:
[----:B------:R-:W-:Y:S01]  /*2e150*/  MOV R13, R144 ;  /* 0x00000090000d7202 */ /* 0x000fe20000000f00 */
[----:B------:R-:W-:Y:S02]  /*2e160*/  IMAD.MOV.U32 R12, RZ, RZ, R2 ;  /* 0x000000ffff0c7224 */ /* 0x000fe400078e0002 */
[----:B------:R-:W-:-:S07]  /*2e170*/  IMAD.MOV.U32 R118, RZ, RZ, R14 ;  /* 0x000000ffff767224 */ /* 0x000fce00078e000e */
[----:B------:R-:W-:Y:S05]  /*2e180*/  WARPSYNC.COLLECTIVE R15, `(.L_x_770) ;  /* 0x000000000f087348 */ /* 0x000fea0003c00000 */
[----:B------:R0:W1:Y:S02]  /*2e190*/  SHFL.IDX P6, R14, R13, R12, R11 ;  /* 0x0000000c0d0e7389 */ /* 0x00006400000c000b */
[----:B01----:R-:W-:Y:S01]  /*2e1a0*/  ENDCOLLECTIVE ;  /* 0x000000000000791b */ /* 0x003fe20003800000 */
.L_x_770:
[----:B------:R-:W-:Y:S02]  /*2e1b0*/  IMAD.MOV.U32 R13, RZ, RZ, R141 ;  /* 0x000000ffff0d7224 */ /* 0x000fe400078e008d */
[----:B------:R-:W-:-:S07]  /*2e1c0*/  IMAD.MOV.U32 R144, RZ, RZ, R14 ;  /* 0x000000ffff907224 */ /* 0x000fce00078e000e */
[----:B------:R-:W-:Y:S05]  /*2e1d0*/  WARPSYNC.COLLECTIVE R15, `(.L_x_771) ;  /* 0x000000000f087348 */ /* 0x000fea0003c00000 */
[----:B------:R0:W1:Y:S02]  /*2e1e0*/  SHFL.IDX P6, R14, R13, R12, R11 ;  /* 0x0000000c0d0e7389 */ /* 0x00006400000c000b */
[----:B01----:R-:W-:Y:S01]  /*2e1f0*/  ENDCOLLECTIVE ;  /* 0x000000000000791b */ /* 0x003fe20003800000 */
.L_x_771:
        /* <DEDUP_REMOVED lines=8> */
.L_x_772:
[----:B------:R-:W-:Y:S02]  /*2e280*/  SEL R46, R118, R141, P0 ;  /* 0x0000008d762e7207 */ /* 0x000fe40000000000 */
[----:B------:R-:W-:Y:S02]  /*2e290*/  SEL R118, R141, R118, P0 ;  /* 0x000000768d767207 */ /* 0x000fe40000000000 */
[----:B------:R-:W-:Y:S01]  /*2e2a0*/  MOV R13, R100 ;  /* 0x00000064000d7202 */ /* 0x000fe20000000f00 */
[----:B------:R-:W-:-:S07]  /*2e2b0*/  IMAD.MOV.U32 R105, RZ, RZ, R14 ;  /* 0x000000ffff697224 */ /* 0x000fce00078e000e */
[----:B------:R-:W-:Y:S05]  /*2e2c0*/  WARPSYNC.COLLECTIVE R15, `(.L_x_773) ;  /* 0x000000000f087348 */ /* 0x000fea0003c00000 */
[----:B------:R0:W1:Y:S02]  /*2e2d0*/  SHFL.IDX P6, R14, R13, R12, R11 ;  /* 0x0000000c0d0e7389 */ /* 0x00006400000c000b */
[----:B01----:R-:W-:Y:S01]  /*2e2e0*/  ENDCOLLECTIVE ;  /* 0x000000000000791b */ /* 0x003fe20003800000 */
.L_x_773:
[----:B------:R-:W-:Y:S02]  /*2e2f0*/  IMAD.MOV.U32 R13, RZ, RZ, R154 ;  /* 0x000000ffff0d7224 */ /* 0x000fe400078e009a */
[----:B------:R-:W-:Y:S02]  /*2e300*/  IMAD.MOV.U32 R12, RZ, RZ, R2 ;  /* 0x000000ffff0c7224 */ /* 0x000fe400078e0002 */
[----:B------:R-:W-:-:S07]  /*2e310*/  IMAD.MOV.U32 R100, RZ, RZ, R14 ;  /* 0x000000ffff647224 */ /* 0x000fce00078e000e */
[----:B------:R-:W-:Y:S05]  /*2e320*/  WARPSYNC.COLLECTIVE R15, `(.L_x_774) ;  /* 0x000000000f087348 */ /* 0x000fea0003c00000 */
[----:B------:R0:W1:Y:S02]  /*2e330*/  SHFL.IDX P6, R14, R13, R12, R11 ;  /* 0x0000000c0d0e7389 */ /* 0x00006400000c000b */
[----:B01----:R-:W-:Y:S01]  /*2e340*/  ENDCOLLECTIVE ;  /* 0x000000000000791b */ /* 0x003fe20003800000 */
.L_x_774:
[----:B------:R-:W-:Y:S01]  /*2e350*/  IMAD.MOV.U32 R13, RZ, RZ, R149 ;  /* 0x000000ffff0d7224 */ /* 0x000fe200078e0095 */
[----:B------:R-:W-:-:S07]  /*2e360*/  MOV R154, R14 ;  /* 0x0000000e009a7202 */ /* 0x000fce0000000f00 */
[----:B------:R-:W-:Y:S05]  /*2e370*/  WARPSYNC.COLLECTIVE R15, `(.L_x_775) ;  /* 0x000000000f087348 */ /* 0x000fea0003c00000 */
[----:B------:R0:W1:Y:S02]  /*2e380*/  SHFL.IDX P6, R14, R13, R12, R11 ;  /* 0x0000000c0d0e7389 */ /* 0x00006400000c000b */
[----:B01----:R-:W-:Y:S01]  /*2e390*/  ENDCOLLECTIVE ;  /* 0x000000000000791b */ /* 0x003fe20003800000 */
.L_x_775:
        /* <DEDUP_REMOVED lines=8> */
.L_x_776:
[----:B------:R-:W-:Y:S02]  /*2e420*/  SEL R48, R100, R149, P0 ;  /* 0x0000009564307207 */ /* 0x000fe40000000000 */
[----:B------:R-:W-:Y:S01]  /*2e430*/  SEL R100, R149, R100, P0 ;  /* 0x0000006495647207 */ /* 0x000fe20000000000 */
[----:B------:R-:W-:Y:S02]  /*2e440*/  IMAD.MOV.U32 R13, RZ, RZ, R108 ;  /* 0x000000ffff0d7224 */ /* 0x000fe400078e006c */
[----:B------:R-:W-:-:S07]  /*2e450*/  IMAD.MOV.U32 R113, RZ, RZ, R14 ;  /* 0x000000ffff717224 */ /* 0x000fce00078e000e */
[----:B------:R-:W-:Y:S05]  /*2e460*/  WARPSYNC.COLLECTIVE R15, `(.L_x_777) ;  /* 0x000000000f087348 */ /* 0x000fea0003c00000 */
[----:B------:R0:W1:Y:S02]  /*2e470*/  SHFL.IDX P6, R14, R13, R12, R11 ;  /* 0x0000000c0d0e7389 */ /* 0x00006400000c000b */
[----:B01----:R-:W-:Y:S01]  /*2e480*/  ENDCOLLECTIVE ;  /* 0x000000000000791b */ /* 0x003fe20003800000 */
.L_x_777:
[----:B------:R-:W-:Y:S01]  /*2e490*/  MOV R13, R156 ;  /* 0x0000009c000d7202 */ /* 0x000fe20000000f00 */
[----:B------:R-:W-:Y:S02]  /*2e4a0*/  IMAD.MOV.U32 R12, RZ, RZ, R2 ;  /* 0x000000ffff0c7224 */ /* 0x000fe400078e0002 */
[----:B------:R-:W-:-:S07]  /*2e4b0*/  IMAD.MOV.U32 R108, RZ, RZ, R14 ;  /* 0x000000ffff6c7224 */ /* 0x000fce00078e000e */
[----:B------:R-:W-:Y:S05]  /*2e4c0*/  WARPSYNC.COLLECTIVE R15, `(.L_x_778) ;  /* 0x000000000f087348 */ /* 0x000fea0003c00000 */
[----:B------:R0:W1:Y:S02]  /*2e4d0*/  SHFL.IDX P6, R14, R13, R12, R11 ;  /* 0x0000000c0d0e7389 */ /* 0x00006400000c000b */
[----:B01----:R-:W-:Y:S01]  /*2e4e0*/  ENDCOLLECTIVE ;  /* 0x000000000000791b */ /* 0x003fe20003800000 */
.L_x_778:
[----:B------:R-:W-:Y:S02]  /*2e4f0*/  IMAD.MOV.U32 R13, RZ, RZ, R155 ;  /* 0x000000ffff0d7224 */ /* 0x000fe400078e009b */
[----:B------:R-:W-:-:S07]  /*2e500*/  IMAD.MOV.U32 R156, RZ, RZ, R14 ;  /* 0x000000ffff9c7224 */ /* 0x000fce00078e000e */
[----:B------:R-:W-:Y:S05]  /*2e510*/  WARPSYNC.COLLECTIVE R15, `(.L_x_779) ;  /* 0x000000000f087348 */ /* 0x000fea0003c00000 */
[----:B------:R0:W1:Y:S02]  /*2e520*/  SHFL.IDX P6, R14, R13, R12, R11 ;  /* 0x0000000c0d0e7389 */ /* 0x00006400000c000b */
[----:B01----:R-:W-:Y:S01]  /*2e530*/  ENDCOLLECTIVE ;  /* 0x000000000000791b */ /* 0x003fe20003800000 */
.L_x_779:
        /* <DEDUP_REMOVED lines=8> */
.L_x_780:
[----:B------:R-:W-:Y:S02]  /*2e5c0*/  SEL R51, R108, R155, P0 ;  /* 0x0000009b6c337207 */ /* 0x000fe40000000000 */
[----:B------:R-:W-:Y:S02]  /*2e5d0*/  SEL R108, R155, R108, P0 ;  /* 0x0000006c9b6c7207 */ /* 0x000fe40000000000 */
[----:B------:R-:W-:Y:S01]  /*2e5e0*/  MOV R13, R116 ;  /* 0x00000074000d7202 */ /* 0x000fe20000000f00 */
[----:B------:R-:W-:-:S07]  /*2e5f0*/  IMAD.MOV.U32 R119, RZ, RZ, R14 ;  /* 0x000000ffff777224 */ /* 0x000fce00078e000e */
[----:B------:R-:W-:Y:S05]  /*2e600*/  WARPSYNC.COLLECTIVE R15, `(.L_x_781) ;  /* 0x000000000f087348 */ /* 0x000fea0003c00000 */
[----:B------:R0:W1:Y:S02]  /*2e610*/  SHFL.IDX P6, R14, R13, R12, R11 ;  /* 0x0000000c0d0e7389 */ /* 0x00006400000c000b */
[----:B01----:R-:W-:Y:S01]  /*2e620*/  ENDCOLLECTIVE ;  /* 0x000000000000791b */ /* 0x003fe20003800000 */
.L_x_781:
[----:B------:R-:W-:Y:S02]  /*2e630*/  IMAD.MOV.U32 R13, RZ, RZ, R78 ;  /* 0x000000ffff0d7224 */ /* 0x000fe400078e004e */
[----:B------:R-:W-:Y:S02]  /*2e640*/  IMAD.MOV.U32 R12, RZ, RZ, R2 ;  /* 0x000000ffff0c7224 */ /* 0x000fe400078e0002 */
[----:B------:R-:W-:-:S07]  /*2e650*/  IMAD.MOV.U32 R116, RZ, RZ, R14 ;  /* 0x000000ffff747224 */ /* 0x000fce00078e000e */
[----:B------:R-:W-:Y:S05]  /*2e660*/  WARPSYNC.COLLECTIVE R15, `(.L_x_782) ;  /* 0x000000000f087348 */ /* 0x000fea0003c00000 */
[----:B------:R0:W1:Y:S02]  /*2e670*/  SHFL.IDX P6, R14, R13, R12, R11 ;  /* 0x0000000c0d0e7389 */ /* 0x00006400000c000b */
[----:B01----:R-:W-:Y:S01]  /*2e680*/  ENDCOLLECTIVE ;  /* 0x000000000000791b */ /* 0x003fe20003800000 */
.L_x_782:
[----:B------:R-:W-:Y:S01]  /*2e690*/  IMAD.MOV.U32 R13, RZ, RZ, R75 ;  /* 0x000000ffff0d7224 */ /* 0x000fe200078e004b */
[----:B------:R-:W-:-:S07]  /*2e6a0*/  MOV R78, R14 ;  /* 0x0000000e004e7202 */ /* 0x000fce0000000f00 */
[----:B------:R-:W-:Y:S05]  /*2e6b0*/  WARPSYNC.COLLECTIVE R15, `(.L_x_783) ;  /* 0x000000000f087348 */ /* 0x000fea0003c00000 */
[----:B------:R0:W1:Y:S02]  /*2e6c0*/  SHFL.IDX P6, R14, R13, R12, R11 ;  /* 0x0000000c0d0e7389 */ /* 0x00006400000c000b */
[----:B01----:R-:W-:Y:S01]  /*2e6d0*/  ENDCOLLECTIVE ;  /* 0x000000000000791b */ /* 0x003fe20003800000 */
.L_x_783:
        /* <DEDUP_REMOVED lines=8> */
.L_x_784:
[----:B------:R-:W-:Y:S02]  /*2e760*/  SEL R53, R116, R75, P0 ;  /* 0x0000004b74357207 */ /* 0x000fe40000000000 */
[----:B------:R-:W-:Y:S01]  /*2e770*/  SEL R75, R75, R116, P0 ;  /* 0x000000744b4b7207 */ /* 0x000fe20000000000 */
[----:B------:R-:W-:Y:S02]  /*2e780*/  IMAD.MOV.U32 R13, RZ, RZ, R121 ;  /* 0x000000ffff0d7224 */ /* 0x000fe400078e0079 */
[----:B------:R-:W-:-:S07]  /*2e790*/  IMAD.MOV.U32 R79, RZ, RZ, R14 ;  /* 0x000000ffff4f7224 */ /* 0x000fce00078e000e */
[----:B------:R-:W-:Y:S05]  /*2e7a0*/  WARPSYNC.COLLECTIVE R15, `(.L_x_785) ;  /* 0x000000000f087348 */ /* 0x000fea0003c00000 */
[----:B------:R0:W1:Y:S02]  /*2e7b0*/  SHFL.IDX P6, R14, R13, R12, R11 ;  /* 0x0000000c0d0e7389 */ /* 0x00006400000c000b */
[----:B01----:R-:W-:Y:S01]  /*2e7c0*/  ENDCOLLECTIVE ;  /* 0x000000000000791b */ /* 0x003fe20003800000 */
.L_x_785:
[----:B------:R-:W-:Y:S01]  /*2e7d0*/  MOV R13, R86 ;  /* 0x00000056000d7202 */ /* 0x000fe20000000f00 */
[----:B------:R-:W-:Y:S02]  /*2e7e0*/  IMAD.MOV.U32 R12, RZ, RZ, R2 ;  /* 0x000000ffff0c7224 */ /* 0x000fe400078e0002 */
[----:B------:R-:W-:-:S07]  /*2e7f0*/  IMAD.MOV.U32 R121, RZ, RZ, R14 ;  /* 0x000000ffff797224 */ /* 0x000fce00078e000e */
[----:B------:R-:W-:Y:S05]  /*2e800*/  WARPSYNC.COLLECTIVE R15, `(.L_x_786) ;  /* 0x000000000f087348 */ /* 0x000fea0003c00000 */
[----:B------:R0:W1:Y:S02]  /*2e810*/  SHFL.IDX P6, R14, R13, R12, R11 ;  /* 0x0000000c0d0e7389 */ /* 0x00006400000c000b */
[----:B01----:R-:W-:Y:S01]  /*2e820*/  ENDCOLLECTIVE ;  /* 0x000000000000791b */ /* 0x003fe20003800000 */
.L_x_786:
[----:B------:R-:W-:Y:S02]  /*2e830*/  IMAD.MOV.U32 R13, RZ, RZ, R124 ;  /* 0x000000ffff0d7224 */ /* 0x000fe400078e007c */
[----:B------:R-:W-:-:S07]  /*2e840*/  IMAD.MOV.U32 R86, RZ, RZ, R14 ;  /* 0x000000ffff567224 */ /* 0x000fce00078e000e */
[----:B------:R-:W-:Y:S05]  /*2e850*/  WARPSYNC.COLLECTIVE R15, `(.L_x_787) ;  /* 0x000000000f087348 */ /* 0x000fea0003c00000 */
[----:B------:R0:W1:Y:S02]  /*2e860*/  SHFL.IDX P6, R14, R13, R12, R11 ;  /* 0x0000000c0d0e7389 */ /* 0x00006400000c000b */
[----:B01----:R-:W-:Y:S01]  /*2e870*/  ENDCOLLECTIVE ;  /* 0x000000000000791b */ /* 0x003fe20003800000 */
.L_x_787:
        /* <DEDUP_REMOVED lines=8> */
.L_x_788:
[----:B------:R-:W-:Y:S02]  /*2e900*/  SEL R60, R121, R124, P0 ;  /* 0x0000007c793c7207 */ /* 0x000fe40000000000 */
[----:B------:R-:W-:Y:S02]  /*2e910*/  SEL R121, R124, R121, P0 ;  /* 0x000000797c797207 */ /* 0x000fe40000000000 */
[----:B------:R-:W-:Y:S01]  /*2e920*/  MOV R13, R129 ;  /* 0x00000081000d7202 */ /* 0x000fe20000000f00 */
[----:B------:R-:W-:-:S07]  /*2e930*/  IMAD.MOV.U32 R82, RZ, RZ, R14 ;  /* 0x000000ffff527224 */ /* 0x000fce00078e000e */
[----:B------:R-:W-:Y:S05]  /*2e940*/  WARPSYNC.COLLECTIVE R15, `(.L_x_789) ;  /* 0x000000000f087348 */ /* 0x000fea0003c00000 */
[----:B------:R0:W1:Y:S02]  /*2e950*/  SHFL.IDX P6, R14, R13, R12, R11 ;  /* 0x0000000c0d0e7389 */ /* 0x00006400000c000b */
[----:B01----:R-:W-:Y:S01]  /*2e960*/  ENDCOLLECTIVE ;  /* 0x000000000000791b */ /* 0x003fe20003800000 */
.L_x_789:
[----:B------:R-:W-:Y:S02]  /*2e970*/  IMAD.MOV.U32 R13, RZ, RZ, R94 ;  /* 0x000000ffff0d7224 */ /* 0x000fe400078e005e */
[----:B------:R-:W-:Y:S02]  /*2e980*/  IMAD.MOV.U32 R12, RZ, RZ, R2 ;  /* 0x000000ffff0c7224 */ /* 0x000fe400078e0002 */
[----:B------:R-:W-:-:S07]  /*2e990*/  IMAD.MOV.U32 R129, RZ, RZ, R14 ;  /* 0x000000ffff817224 */ /* 0x000fce00078e000e */
[----:B------:R-:W-:Y:S05]  /*2e9a0*/  WARPSYNC.COLLECTIVE R15, `(.L_x_790) ;  /* 0x000000000f087348 */ /* 0x000fea0003c00000 */
[----:B------:R0:W1:Y:S02]  /*2e9b0*/  SHFL.IDX P6, R14, R13, R12, R11 ;  /* 0x0000000c0d0e7389 */ /* 0x00006400000c000b */
[----:B01----:R-:W-:Y:S01]  /*2e9c0*/  ENDCOLLECTIVE ;  /* 0x000000000000791b */ /* 0x003fe20003800000 */
.L_x_790:
[----:B------:R-:W-:Y:S01]  /*2e9d0*/  IMAD.MOV.U32 R13, RZ, RZ, R126 ;  /* 0x000000ffff0d7224 */ /* 0x000fe200078e007e */
[----:B------:R-:W-:-:S07]  /*2e9e0*/  MOV R94, R14 ;  /* 0x0000000e005e7202 */ /* 0x000fce0000000f00 */
[----:B------:R-:W-:Y:S05]  /*2e9f0*/  WARPSYNC.COLLECTIVE R15, `(.L_x_791) ;  /* 0x000000000f087348 */ /* 0x000fea0003c00000 */
[----:B------:R0:W1:Y:S02]  /*2ea00*/  SHFL.IDX P6, R14, R13, R12, R11 ;  /* 0x0000000c0d0e7389 */ /* 0x00006400000c000b */
[----:B01----:R-:W-:Y:S01]  /*2ea10*/  ENDCOLLECTIVE ;  /* 0x000000000000791b */ /* 0x003fe20003800000 */
.L_x_791:
        /* <DEDUP_REMOVED lines=8> */
.L_x_792:
[----:B------:R-:W-:Y:S02]  /*2eaa0*/  SEL R64, R129, R126, P0 ;  /* 0x0000007e81407207 */ /* 0x000fe40000000000 */
[----:B------:R-:W-:Y:S01]  /*2eab0*/  SEL R126, R126, R129, P0 ;  /* 0x000000817e7e7207 */ /* 0x000fe20000000000 */
[----:B------:R-:W-:Y:S02]  /*2eac0*/  IMAD.MOV.U32 R13, RZ, RZ, R83 ;  /* 0x000000ffff0d7224 */ /* 0x000fe400078e0053 */
[----:B------:R-:W-:-:S07]  /*2ead0*/  IMAD.MOV.U32 R87, RZ, RZ, R14 ;  /* 0x000000ffff577224 */ /* 0x000fce00078e000e */
[----:B------:R-:W-:Y:S05]  /*2eae0*/  WARPSYNC.COLLECTIVE R15, `(.L_x_793) ;  /* 0x000000000f087348 */ /* 0x000fea0003c00000 */
[----:B------:R0:W1:Y:S02]  /*2eaf0*/  SHFL.IDX P6, R14, R13, R12, R11 ;  /* 0x0000000c0d0e7389 */ /* 0x00006400000c000b */
[----:B01----:R-:W-:Y:S01]  /*2eb00*/  ENDCOLLECTIVE ;  /* 0x000000000000791b */ /* 0x003fe20003800000 */
.L_x_793:
[----:B------:R-:W-:Y:S01]  /*2eb10*/  MOV R13, R102 ;  /* 0x00000066000d7202 */ /* 0x000fe20000000f00 */
[----:B------:R-:W-:Y:S02]  /*2eb20*/  IMAD.MOV.U32 R12, RZ, RZ, R2 ;  /* 0x000000ffff0c7224 */ /* 0x000fe400078e0002 */
[----:B------:R-:W-:-:S07]  /*2eb30*/  IMAD.MOV.U32 R83, RZ, RZ, R14 ;  /* 0x000000ffff537224 */ /* 0x000fce00078e000e */
[----:B------:R-:W-:Y:S05]  /*2eb40*/  WARPSYNC.COLLECTIVE R15, `(.L_x_794) ;  /* 0x000000000f087348 */ /* 0x000fea0003c00000 */
[----:B------:R0:W1:Y:S02]  /*2eb50*/  SHFL.IDX P6, R14, R13, R12, R11 ;  /* 0x0000000c0d0e7389 */ /* 0x00006400000c000b */
[----:B01----:R-:W-:Y:S01]  /*2eb60*/  ENDCOLLECTIVE ;  /* 0x000000000000791b */ /* 0x003fe20003800000 */
.L_x_794:
[----:B------:R-:W-:Y:S02]  /*2eb70*/  IMAD.MOV.U32 R13, RZ, RZ, R98 ;  /* 0x000000ffff0d7224 */ /* 0x000fe400078e0062 */
[----:B------:R-:W-:-:S07]  /*2eb80*/  IMAD.MOV.U32 R102, RZ, RZ, R14 ;  /* 0x000000ffff667224 */ /* 0x000fce00078e000e */
[----:B------:R-:W-:Y:S05]  /*2eb90*/  WARPSYNC.COLLECTIVE R15, `(.L_x_795) ;  /* 0x000000000f087348 */ /* 0x000fea0003c00000 */
[----:B------:R0:W1:Y:S02]  /*2eba0*/  SHFL.IDX P6, R14, R13, R12, R11 ;  /* 0x0000000c0d0e7389 */ /* 0x00006400000c000b */
[----:B01----:R-:W-:Y:S01]  /*2ebb0*/  ENDCOLLECTIVE ;  /* 0x000000000000791b */ /* 0x003fe20003800000 */
.L_x_795:
        /* <DEDUP_REMOVED lines=8> */
.L_x_796:
[----:B------:R-:W-:Y:S02]  /*2ec40*/  SEL R69, R83, R98, P0 ;  /* 0x0000006253457207 */ /* 0x000fe40000000000 */
[----:B------:R-:W-:Y:S02]  /*2ec50*/  SEL R83, R98, R83, P0 ;  /* 0x0000005362537207 */ /* 0x000fe40000000000 */
[----:B------:R-:W-:Y:S01]  /*2ec60*/  MOV R13, R132 ;  /* 0x00000084000d7202 */ /* 0x000fe20000000f00 */
[----:B------:R-:W-:-:S07]  /*2ec70*/  IMAD.MOV.U32 R90, RZ, RZ, R14 ;  /* 0x000000ffff5a7224 */ /* 0x000fce00078e000e */
[----:B------:R-:W-:Y:S05]  /*2ec80*/  WARPSYNC.COLLECTIVE R15, `(.L_x_797) ;  /* 0x000000000f087348 */ /* 0x000fea0003c00000 */
[----:B------:R0:W1:Y:S02]  /*2ec90*/  SHFL.IDX P6, R14, R13, R12, R11 ;  /* 0x0000000c0d0e7389 */ /* 0x00006400000c000b */
[----:B01----:R-:W-:Y:S01]  /*2eca0*/  ENDCOLLECTIVE ;  /* 0x000000000000791b */ /* 0x003fe20003800000 */
.L_x_797:
[----:B------:R-:W-:Y:S02]  /*2ecb0*/  IMAD.MOV.U32 R13, RZ, RZ, R110 ;  /* 0x000000ffff0d7224 */ /* 0x000fe400078e006e */
[----:B------:R-:W-:Y:S02]  /*2ecc0*/  IMAD.MOV.U32 R12, RZ, RZ, R2 ;  /* 0x000000ffff0c7224 */ /* 0x000fe400078e0002 */
[----:B------:R-:W-:-:S07]  /*2ecd0*/  IMAD.MOV.U32 R132, RZ, RZ, R14 ;  /* 0x000000ffff847224 */ /* 0x000fce00078e000e */
[----:B------:R-:W-:Y:S05]  /*2ece0*/  WARPSYNC.COLLECTIVE R15, `(.L_x_798) ;  /* 0x000000000f087348 */ /* 0x000fea0003c00000 */
[----:B------:R0:W1:Y:S02]  /*2ecf0*/  SHFL.IDX P6, R14, R13, R12, R11 ;  /* 0x0000000c0d0e7389 */ /* 0x00006400000c000b */
[----:B01----:R-:W-:Y:S01]  /*2ed00*/  ENDCOLLECTIVE ;  /* 0x000000000000791b */ /* 0x003fe20003800000 */
.L_x_798:
[----:B------:R-:W-:Y:S01]  /*2ed10*/  IMAD.MOV.U32 R13, RZ, RZ, R137 ;  /* 0x000000ffff0d7224 */ /* 0x000fe200078e0089 */
[----:B------:R-:W-:-:S07]  /*2ed20*/  MOV R110, R14 ;  /* 0x0000000e006e7202 */ /* 0x000fce0000000f00 */
[----:B------:R-:W-:Y:S05]  /*2ed30*/  WARPSYNC.COLLECTIVE R15, `(.L_x_799) ;  /* 0x000000000f087348 */ /* 0x000fea0003c00000 */
[----:B------:R0:W1:Y:S02]  /*2ed40*/  SHFL.IDX P6, R14, R13, R12, R11 ;  /* 0x0000000c0d0e7389 */ /* 0x00006400000c000b */
[----:B01----:R-:W-:Y:S01]  /*2ed50*/  ENDCOLLECTIVE ;  /* 0x000000000000791b */ /* 0x003fe20003800000 */
.L_x_799:
        /* <DEDUP_REMOVED lines=8> */
.L_x_800:
[----:B------:R-:W-:Y:S02]  /*2ede0*/  SEL R77, R132, R133, P0 ;  /* 0x00000085844d7207 */ /* 0x000fe40000000000 */
[----:B------:R-:W-:Y:S01]  /*2edf0*/  SEL R132, R133, R132, P0 ;  /* 0x0000008485847207 */ /* 0x000fe20000000000 */
[----:B------:R-:W-:Y:S02]  /*2ee00*/  IMAD.MOV.U32 R13, RZ, RZ, R91 ;  /* 0x000000ffff0d7224 */ /* 0x000fe400078e005b */
[----:B------:R-:W-:-:S07]  /*2ee10*/  IMAD.MOV.U32 R95, RZ, RZ, R14 ;  /* 0x000000ffff5f7224 */ /* 0x000fce00078e000e */
[----:B------:R-:W-:Y:S05]  /*2ee20*/  WARPSYNC.COLLECTIVE R15, `(.L_x_801) ;  /* 0x000000000f087348 */ /* 0x000fea0003c00000 */
[----:B------:R0:W1:Y:S02]  /*2ee30*/  SHFL.IDX P6, R14, R13, R12, R11 ;  /* 0x0000000c0d0e7389 */ /* 0x00006400000c000b */
[----:B01----:R-:W-:Y:S01]  /*2ee40*/  ENDCOLLECTIVE ;  /* 0x000000000000791b */ /* 0x003fe20003800000 */
.L_x_801:
[----:B------:R-:W-:Y:S01]  /*2ee50*/  MOV R13, R157 ;  /* 0x0000009d000d7202 */ /* 0x000fe20000000f00 */
[----:B------:R-:W-:Y:S02]  /*2ee60*/  IMAD.MOV.U32 R12, RZ, RZ, R2 ;  /* 0x000000ffff0c7224 */ /* 0x000fe400078e0002 */
[----:B------:R-:W-:-:S07]  /*2ee70*/  IMAD.MOV.U32 R114, RZ, RZ, R14 ;  /* 0x000000ffff727224 */ /* 0x000fce00078e000e */
[----:B------:R-:W-:Y:S05]  /*2ee80*/  WARPSYNC.COLLECTIVE R15, `(.L_x_802) ;  /* 0x000000000f087348 */ /* 0x000fea0003c00000 */
[----:B------:R0:W1:Y:S02]  /*2ee90*/  SHFL.IDX P6, R14, R13, R12, R11 ;  /* 0x0000000c0d0e7389 */ /* 0x00006400000c000b */
[----:B01----:R-:W-:Y:S01]  /*2eea0*/  ENDCOLLECTIVE ;  /* 0x000000000000791b */ /* 0x003fe20003800000 */
.L_x_802:
[----:B------:R-:W-:Y:S02]  /*2eeb0*/  IMAD.MOV.U32 R13, RZ, RZ, R115 ;  /* 0x000000ffff0d7224 */ /* 0x000fe400078e0073 */
[----:B------:R-:W-:-:S07]  /*2eec0*/  IMAD.MOV.U32 R157, RZ, RZ, R14 ;  /* 0x000000ffff9d7224 */ /* 0x000fce00078e000e */
[----:B------:R-:W-:Y:S05]  /*2eed0*/  WARPSYNC.COLLECTIVE R15, `(.L_x_803) ;  /* 0x000000000f087348 */ /* 0x000fea0003c00000 */
[----:B------:R0:W1:Y:S02]  /*2eee0*/  SHFL.IDX P6, R14, R13, R12, R11 ;  /* 0x0000000c0d0e7389 */ /* 0x00006400000c000b */
[----:B01----:R-:W-:Y:S01]  /*2eef0*/  ENDCOLLECTIVE ;  /* 0x000000000000791b */ /* 0x003fe20003800000 */
.L_x_803:
        /* <DEDUP_REMOVED lines=8> */
.L_x_804:
[----:B------:R-:W-:Y:S02]  /*2ef80*/  SEL R85, R114, R91, P0 ;  /* 0x0000005b72557207 */ /* 0x000fe40000000000 */
[----:B------:R-:W-:Y:S02]  /*2ef90*/  SEL R91, R91, R114, P0 ;  /* 0x000000725b5b7207 */ /* 0x000fe40000000000 */
[----:B------:R-:W-:Y:S01]  /*2efa0*/  MOV R13, R99 ;  /* 0x00000063000d7202 */ /* 0x000fe20000000f00 */
[----:B------:R-:W-:-:S07]  /*2efb0*/  IMAD.MOV.U32 R103, RZ, RZ, R14 ;  /* 0x000000ffff677224 */ /* 0x000fce00078e000e */
[----:B------:R-:W-:Y:S05]  /*2efc0*/  WARPSYNC.COLLECTIVE R15, `(.L_x_805) ;  /* 0x000000000f087348 */ /* 0x000fea0003c00000 */
[----:B------:R0:W1:Y:S02]  /*2efd0*/  SHFL.IDX P6, R14, R13, R12, R11 ;  /* 0x0000000c0d0e7389 */ /* 0x00006400000c000b */
[----:B01----:R-:W-:Y:S01]  /*2efe0*/  ENDCOLLECTIVE ;  /* 0x000000000000791b */ /* 0x003fe20003800000 */
.L_x_805:
[----:B------:R-:W-:Y:S02]  /*2eff0*/  IMAD.MOV.U32 R13, RZ, RZ, R127 ;  /* 0x000000ffff0d7224 */ /* 0x000fe400078e007f */
[----:B------:R-:W-:Y:S02]  /*2f000*/  IMAD.MOV.U32 R12, RZ, RZ, R2 ;  /* 0x000000ffff0c7224 */ /* 0x000fe400078e0002 */
[----:B------:R-:W-:-:S07]  /*2f010*/  IMAD.MOV.U32 R115, RZ, RZ, R14 ;  /* 0x000000ffff737224 */ /* 0x000fce00078e000e */
[----:B------:R-:W-:Y:S05]  /*2f020*/  WARPSYNC.COLLECTIVE R15, `(.L_x_806) ;  /* 0x000000000f087348 */ /* 0x000fea0003c00000 */
[----:B------:R0:W1:Y:S02]  /*2f030*/  SHFL.IDX P6, R14, R13, R12, R11 ;  /* 0x0000000c0d0e7389 */ /* 0x00006400000c000b */
[----:B01----:R-:W-:Y:S01]  /*2f040*/  ENDCOLLECTIVE ;  /* 0x000000000000791b */ /* 0x003fe20003800000 */
.L_x_806:
[----:B------:R-:W-:Y:S01]  /*2f050*/  IMAD.MOV.U32 R13, RZ, RZ, R122 ;  /* 0x000000ffff0d7224 */ /* 0x000fe200078e007a */
[----:B------:R-:W-:-:S07]  /*2f060*/  MOV R127, R14 ;  /* 0x0000000e007f7202 */ /* 0x000fce0000000f00 */
[----:B------:R-:W-:Y:S05]  /*2f070*/  WARPSYNC.COLLECTIVE R15, `(.L_x_807) ;  /* 0x000000000f087348 */ /* 0x000fea0003c00000 */
[----:B------:R0:W1:Y:S02]  /*2f080*/  SHFL.IDX P6, R14, R13, R12, R11 ;  /* 0x0000000c0d0e7389 */ /* 0x00006400000c000b */
[----:B01----:R-:W-:Y:S01]  /*2f090*/  ENDCOLLECTIVE ;  /* 0x000000000000791b */ /* 0x003fe20003800000 */
.L_x_807:
        /* <DEDUP_REMOVED lines=8> */
.L_x_808:
[----:B------:R-:W-:Y:S02]  /*2f120*/  SEL R88, R115, R99, P0 ;  /* 0x0000006373587207 */ /* 0x000fe40000000000 */
[----:B------:R-:W-:Y:S01]  /*2f130*/  SEL R99, R99, R115, P0 ;  /* 0x0000007363637207 */ /* 0x000fe20000000000 */
[----:B------:R-:W-:Y:S02]  /*2f140*/  IMAD.MOV.U32 R13, RZ, RZ, R123 ;  /* 0x000000ffff0d7224 */ /* 0x000fe400078e007b */
[----:B------:R-:W-:-:S07]  /*2f150*/  IMAD.MOV.U32 R106, RZ, RZ, R14 ;  /* 0x000000ffff6a7224 */ /* 0x000fce00078e000e */
[----:B------:R-:W-:Y:S05]  /*2f160*/  WARPSYNC.COLLECTIVE R15, `(.L_x_809) ;  /* 0x000000000f087348 */ /* 0x000fea0003c00000 */
[----:B------:R0:W1:Y:S02]  /*2f170*/  SHFL.IDX P6, R14, R13, R12, R11 ;  /* 0x0000000c0d0e7389 */ /* 0x00006400000c000b */
[----:B01----:R-:W-:Y:S01]  /*2f180*/  ENDCOLLECTIVE ;  /* 0x000000000000791b */ /* 0x003fe20003800000 */
.L_x_809:
[----:B------:R-:W-:Y:S01]  /*2f190*/  MOV R13, R134 ;  /* 0x00000086000d7202 */ /* 0x000fe20000000f00 */
[----:B------:R-:W-:Y:S02]  /*2f1a0*/  IMAD.MOV.U32 R12, RZ, RZ, R2 ;  /* 0x000000ffff0c7224 */ /* 0x000fe400078e0002 */
[----:B------:R-:W-:-:S07]  /*2f1b0*/  IMAD.MOV.U32 R123, RZ, RZ, R14 ;  /* 0x000000ffff7b7224 */ /* 0x000fce00078e000e */
[----:B------:R-:W-:Y:S05]  /*2f1c0*/  WARPSYNC.COLLECTIVE R15, `(.L_x_810) ;  /* 0x000000000f087348 */ /* 0x000fea0003c00000 */
[----:B------:R0:W1:Y:S02]  /*2f1d0*/  SHFL.IDX P6, R14, R13, R12, R11 ;  /* 0x0000000c0d0e7389 */ /* 0x00006400000c000b */
[----:B01----:R-:W-:Y:S01]  /*2f1e0*/  ENDCOLLECTIVE ;  /* 0x000000000000791b */ /* 0x003fe20003800000 */
.L_x_810:
[----:B------:R-:W-:Y:S02]  /*2f1f0*/  IMAD.MOV.U32 R13, RZ, RZ, R130 ;  /* 0x000000ffff0d7224 */ /* 0x000fe400078e0082 */
[----:B------:R-:W-:-:S07]  /*2f200*/  IMAD.MOV.U32 R134, RZ, RZ, R14 ;  /* 0x000000ffff867224 */ /* 0x000fce00078e000e */
[----:B------:R-:W-:Y:S05]  /*2f210*/  WARPSYNC.COLLECTIVE R15, `(.L_x_811) ;  /* 0x000000000f087348 */ /* 0x000fea0003c00000 */
[----:B------:R0:W1:Y:S02]  /*2f220*/  SHFL.IDX P6, R14, R13, R12, R11 ;  /* 0x0000000c0d0e7389 */ /* 0x00006400000c000b */
[----:B01----:R-:W-:Y:S01]  /*2f230*/  ENDCOLLECTIVE ;  /* 0x000000000000791b */ /* 0x003fe20003800000 */
.L_x_811:
        /* <DEDUP_REMOVED lines=8> */
.L_x_812:
[----:B------:R-:W-:Y:S02]  /*2f2c0*/  SEL R94, R123, R122, P0 ;  /* 0x0000007a7b5e7207 */ /* 0x000fe40000000000 */
[----:B------:R-:W-:Y:S02]  /*2f2d0*/  SEL R122, R122, R123, P0 ;  /* 0x0000007b7a7a7207 */ /* 0x000fe40000000000 */
[----:B------:R-:W-:Y:S01]  /*2f2e0*/  MOV R13, R131 ;  /* 0x00000083000d7202 */ /* 0x000fe20000000f00 */
[----:B------:R-:W-:-:S07]  /*2f2f0*/  IMAD.MOV.U32 R107, RZ, RZ, R14 ;  /* 0x000000ffff6b7224 */ /* 0x000fce00078e000e */
[----:B------:R-:W-:Y:S05]  /*2f300*/  WARPSYNC.COLLECTIVE R15, `(.L_x_813) ;  /* 0x000000000f087348 */ /* 0x000fea0003c00000 */
[----:B------:R0:W1:Y:S02]  /*2f310*/  SHFL.IDX P6, R14, R13, R12, R11 ;  /* 0x0000000c0d0e7389 */ /* 0x00006400000c000b */
[----:B01----:R-:W-:Y:S01]  /*2f320*/  ENDCOLLECTIVE ;  /* 0x000000000000791b */ /* 0x003fe20003800000 */
.L_x_813:
[----:B------:R-:W-:Y:S02]  /*2f330*/  IMAD.MOV.U32 R13, RZ, RZ, R142 ;  /* 0x000000ffff0d7224 */ /* 0x000fe400078e008e */
[----:B------:R-:W-:Y:S02]  /*2f340*/  IMAD.MOV.U32 R12, RZ, RZ, R2 ;  /* 0x000000ffff0c7224 */ /* 0x000fe400078e0002 */
[----:B------:R-:W-:-:S07]  /*2f350*/  IMAD.MOV.U32 R130, RZ, RZ, R14 ;  /* 0x000000ffff827224 */ /* 0x000fce00078e000e */
[----:B------:R-:W-:Y:S05]  /*2f360*/  WARPSYNC.COLLECTIVE R15, `(.L_x_814) ;  /* 0x000000000f087348 */ /* 0x000fea0003c00000 */
[----:B------:R0:W1:Y:S02]  /*2f370*/  SHFL.IDX P6, R14, R13, R12, R11 ;  /* 0x0000000c0d0e7389 */ /* 0x00006400000c000b */
[----:B01----:R-:W-:Y:S01]  /*2f380*/  ENDCOLLECTIVE ;  /* 0x000000000000791b */ /* 0x003fe20003800000 */
.L_x_814:
[----:B------:R-:W-:Y:S01]  /*2f390*/  IMAD.MOV.U32 R13, RZ, RZ, R138 ;  /* 0x000000ffff0d7224 */ /* 0x000fe200078e008a */
[----:B------:R-:W-:-:S07]  /*2f3a0*/  MOV R142, R14 ;  /* 0x0000000e008e7202 */ /* 0x000fce0000000f00 */
[----:B------:R-:W-:Y:S05]  /*2f3b0*/  WARPSYNC.COLLECTIVE R15, `(.L_x_815) ;  /* 0x000000000f087348 */ /* 0x000fea0003c00000 */
[----:B------:R0:W1:Y:S02]  /*2f3c0*/  SHFL.IDX P6, R14, R13, R12, R11 ;  /* 0x0000000c0d0e7389 */ /* 0x00006400000c000b */
[----:B01----:R-:W-:Y:S01]  /*2f3d0*/  ENDCOLLECTIVE ;  /* 0x000000000000791b */ /* 0x003fe20003800000 */
.L_x_815:
        /* <DEDUP_REMOVED lines=8> */
.L_x_816:
[----:B------:R-:W-:Y:S02]  /*2f460*/  SEL R98, R130, R131, P0 ;  /* 0x0000008382627207 */ /* 0x000fe40000000000 */
[----:B------:R-:W-:Y:S01]  /*2f470*/  SEL R130, R131, R130, P0 ;  /* 0x0000008283827207 */ /* 0x000fe20000000000 */
[----:B------:R-:W-:Y:S02]  /*2f480*/  IMAD.MOV.U32 R13, RZ, RZ, R209 ;  /* 0x000000ffff0d7224 */ /* 0x000fe400078e00d1 */
[----:B------:R-:W-:-:S07]  /*2f490*/  IMAD.MOV.U32 R111, RZ, RZ, R14 ;  /* 0x000000ffff6f7224 */ /* 0x000fce00078e000e */
[----:B------:R-:W-:Y:S05]  /*2f4a0*/  WARPSYNC.COLLECTIVE R15, `(.L_x_817) ;  /* 0x000000000f087348 */ /* 0x000fea0003c00000 */
[----:B------:R0:W1:Y:S02]  /*2f4b0*/  SHFL.IDX P6, R14, R13, R12, R11 ;  /* 0x0000000c0d0e7389 */ /* 0x00006400000c000b */
[----:B01----:R-:W-:Y:S01]  /*2f4c0*/  ENDCOLLECTIVE ;  /* 0x000000000000791b */ /* 0x003fe20003800000 */
.L_x_817:
[----:B------:R-:W-:Y:S01]  /*2f4d0*/  MOV R13, R150 ;  /* 0x00000096000d7202 */ /* 0x000fe20000000f00 */
[----:B------:R-:W-:Y:S02]  /*2f4e0*/  IMAD.MOV.U32 R12, RZ, RZ, R2 ;  /* 0x000000ffff0c7224 */ /* 0x000fe400078e0002 */
[----:B------:R-:W-:Y:S02]  /*2f4f0*/  IMAD.MOV.U32 R2, RZ, RZ, RZ ;  /* 0x000000ffff027224 */ /* 0x000fe400078e00ff */
[----:B------:R-:W-:-:S07]  /*2f500*/  IMAD.MOV.U32 R74, RZ, RZ, R14 ;  /* 0x000000ffff4a7224 */ /* 0x000fce00078e000e */
[----:B------:R-:W-:Y:S05]  /*2f510*/  WARPSYNC.COLLECTIVE R15, `(.L_x_818) ;  /* 0x000000000f087348 */ /* 0x000fea0003c00000 */
[----:B------:R0:W1:Y:S02]  /*2f520*/  SHFL.IDX P6, R14, R13, R12, R11 ;  /* 0x0000000c0d0e7389 */ /* 0x00006400000c000b */
[----:B01----:R-:W-:Y:S01]  /*2f530*/  ENDCOLLECTIVE ;  /* 0x000000000000791b */ /* 0x003fe20003800000 */
.L_x_818:
[----:B------:R-:W-:Y:S02]  /*2f540*/  IMAD.MOV.U32 R13, RZ, RZ, R210 ;  /* 0x000000ffff0d7224 */ /* 0x000fe400078e00d2 */
[----:B------:R-:W-:-:S07]  /*2f550*/  IMAD.MOV.U32 R150, RZ, RZ, R14 ;  /* 0x000000ffff967224 */ /* 0x000fce00078e000e */
[----:B------:R-:W-:Y:S05]  /*2f560*/  WARPSYNC.COLLECTIVE R15, `(.L_x_819) ;  /* 0x000000000f087348 */ /* 0x000fea0003c00000 */
[----:B------:R0:W1:Y:S02]  /*2f570*/  SHFL.IDX P6, R14, R13, R12, R11 ;  /* 0x0000000c0d0e7389 */ /* 0x00006400000c000b */
[----:B01----:R-:W-:Y:S01]  /*2f580*/  ENDCOLLECTIVE ;  /* 0x000000000000791b */ /* 0x003fe20003800000 */
.L_x_819:
[----:B------:R-:W-:Y:S01]  /*2f590*/  MOV R0, R14 ;  /* 0x0000000e00007202 */ /* 0x000fe20000000f00 */
[----:B------:R-:W-:Y:S06]  /*2f5a0*/  BRA `(.L_x_820) ;  /* 0xfffffee800dc7947 */ /* 0x000fec000383ffff */
.L_x_508:
[----:B------:R-:W-:Y:S01]  /*2f5b0*/  IMAD.MOV.U32 R13, RZ, RZ, R28 ;  /* 0x000000ffff0d7224 */ /* 0x000fe200078e001c */
[----:B------:R-:W-:Y:S01]  /*2f5c0*/  MOV R11, 0x181f ;  /* 0x0000181f000b7802 */ /* 0x000fe20000000f00 */
[----:B------:R-:W-:Y:S02]  /*2f5d0*/  IMAD.MOV.U32 R12, RZ, RZ, RZ ;  /* 0x000000ffff0c7224 */ /* 0x000fe400078e00ff */
[----:B------:R-:W-:-:S07]  /*2f5e0*/  IMAD.MOV.U32 R15, RZ, RZ, -0x1 ;  /* 0xffffffffff0f7424 */ /* 0x000fce00078e00ff */
[----:B-----5:R-:W-:Y:S05]  /*2f5f0*/  WARPSYNC.COLLECTIVE R15, `(.L_x_821) ;  /* 0x000000000f087348 */ /* 0x020fea0003c00000 */
[----:B------:R0:W1:Y:S02]  /*2f600*/  SHFL.IDX P6, R14, R13, R12, R11 ;  /* 0x0000000c0d0e7389 */ /* 0x00006400000c000b */
[----:B01---5:R-:W-:Y:S01]  /*2f610*/  ENDCOLLECTIVE ;  /* 0x000000000000791b */ /* 0x023fe20003800000 */
.L_x_821:
[----:B------:R-:W-:Y:S02]  /*2f620*/  IMAD.MOV.U32 R13, RZ, RZ, R21 ;  /* 0x000000ffff0d7224 */ /* 0x000fe400078e0015 */
[----:B------:R-:W-:-:S07]  /*2f630*/  IMAD.MOV.U32 R20, RZ, RZ, R14 ;  /* 0x000000ffff147224 */ /* 0x000fce00078e000e */
[----:B------:R-:W-:Y:S05]  /*2f640*/  WARPSYNC.COLLECTIVE R15, `(.L_x_822) ;  /* 0x000000000f087348 */ /* 0x000fea0003c00000 */
[----:B------:R0:W1:Y:S02]  /*2f650*/  SHFL.IDX P6, R14, R13, R12, R11 ;  /* 0x0000000c0d0e7389 */ /* 0x00006400000c000b */
[----:B01----:R-:W-:Y:S01]  /*2f660*/  ENDCOLLECTIVE ;  /* 0x000000000000791b */ /* 0x003fe20003800000 */
.L_x_822:
[----:B------:R-:W-:Y:S05]  /*2f670*/  BRA `(.L_x_823) ;  /* 0xfffffefc00d47947 */ /* 0x000fea000383ffff */
.L_x_511:
[----:B------:R-:W-:Y:S01]  /*2f680*/  BSSY B1, `(.L_x_824) ;  /* 0x0000008000017945 */ /* 0x000fe20003800000 */
[----:B-1----:R-:W-:Y:S01]  /*2f690*/  MOV R13, R28 ;  /* 0x0000001c000d7202 */ /* 0x002fe20000000f00 */
[----:B------:R-:W-:Y:S02]  /*2f6a0*/  IMAD.MOV.U32 R12, RZ, RZ, 0x1 ;  /* 0x00000001ff0c7424 */ /* 0x000fe400078e00ff */
[----:B------:R-:W-:Y:S02]  /*2f6b0*/  IMAD.MOV.U32 R11, RZ, RZ, 0x181f ;  /* 0x0000181fff0b7424 */ /* 0x000fe400078e00ff */
[----:B------:R-:W-:-:S07]  /*2f6c0*/  IMAD.MOV.U32 R15, RZ, RZ, -0x1 ;  /* 0xffffffffff0f7424 */ /* 0x000fce00078e00ff */
[----:B0-2--5:R-:W-:Y:S05]  /*2f6d0*/  WARPSYNC.COLLECTIVE R15, `(.L_x_825) ;  /* 0x000000000f087348 */ /* 0x025fea0003c00000 */
[----:B--2---:R1:W2:Y:S02]  /*2f6e0*/  SHFL.IDX P6, R14, R13, R12, R11 ;  /* 0x0000000c0d0e7389 */ /* 0x0042a400000c000b */
[----:B012--5:R-:W-:Y:S01]  /*2f6f0*/  ENDCOLLECTIVE ;  /* 0x000000000000791b */ /* 0x027fe20003800000 */
.L_x_825:
[----:B------:R-:W-:Y:S05]  /*2f700*/  BSYNC B1 ;  /* 0x0000000000017941 */ /* 0x000fea0003800000 */
.L_x_824:
[----:B------:R-:W-:Y:S01]  /*2f710*/  IMAD.MOV.U32 R13, RZ, RZ, R21 ;  /* 0x000000ffff0d7224 */ /* 0x000fe200078e0015 */
[----:B------:R-:W-:Y:S01]  /*2f720*/  MOV R15, 0xffffffff ;  /* 0xffffffff000f7802 */ /* 0x000fe20000000f00 */
[----:B------:R-:W-:Y:S01]  /*2f730*/  IMAD.MOV.U32 R12, RZ, RZ, 0x1 ;  /* 0x00000001ff0c7424 */ /* 0x000fe200078e00ff */
[----:B------:R-:W-:Y:S01]  /*2f740*/  MOV R9, R14 ;  /* 0x0000000e00097202 */ /* 0x000fe20000000f00 */
[----:B------:R-:W-:-:S07]  /*2f750*/  IMAD.MOV.U32 R11, RZ, RZ, 0x181f ;  /* 0x0000181fff0b7424 */ /* 0x000fce00078e00ff */
[----:B------:R-:W-:Y:S05]  /*2f760*/  WARPSYNC.COLLECTIVE R15, `(.L_x_826) ;  /* 0x000000000f087348 */ /* 0x000fea0003c00000 */
[----:B------:R0:W1:Y:S02]  /*2f770*/  SHFL.IDX P6, R14, R13, R12, R11 ;  /* 0x0000000c0d0e7389 */ /* 0x00006400000c000b */
[----:B01----:R-:W-:Y:S01]  /*2f780*/  ENDCOLLECTIVE ;  /* 0x000000000000791b */ /* 0x003fe20003800000 */
.L_x_826:
[----:B------:R-:W-:Y:S05]  /*2f790*/  BRA `(.L_x_827) ;  /* 0xffffff0000047947 */ /* 0x000fea000383ffff */
.L_x_514:
[----:B------:R-:W-:Y:S01]  /*2f7a0*/  BSSY B1, `(.L_x_828) ;  /* 0x0000008000017945 */ /* 0x000fe20003800000 */
[----:B------:R-:W-:Y:S01]  /*2f7b0*/  IMAD.MOV.U32 R13, RZ, RZ, R28 ;  /* 0x000000ffff0d7224 */ /* 0x000fe200078e001c */
[----:B------:R-:W-:Y:S01]  /*2f7c0*/  MOV R15, 0xffffffff ;  /* 0xffffffff000f7802 */ /* 0x000fe20000000f00 */
[----:B------:R-:W-:Y:S02]  /*2f7d0*/  IMAD.MOV.U32 R12, RZ, RZ, 0x2 ;  /* 0x00000002ff0c7424 */ /* 0x000fe400078e00ff */
[----:B------:R-:W-:-:S07]  /*2f7e0*/  IMAD.MOV.U32 R11, RZ, RZ, 0x181f ;  /* 0x0000181fff0b7424 */ /* 0x000fce00078e00ff */
[----:B0123-5:R-:W-:Y:S05]  /*2f7f0*/  WARPSYNC.COLLECTIVE R15, `(.L_x_829) ;  /* 0x000000000f087348 */ /* 0x02ffea0003c00000 */
[----:B--2---:R2:W4:Y:S02]  /*2f800*/  SHFL.IDX P6, R14, R13, R12, R11 ;  /* 0x0000000c0d0e7389 */ /* 0x00452400000c000b */
[----:B012345:R-:W-:Y:S01]  /*2f810*/  ENDCOLLECTIVE ;  /* 0x000000000000791b */ /* 0x03ffe20003800000 */
.L_x_829:
[----:B------:R-:W-:Y:S05]  /*2f820*/  BSYNC B1 ;  /* 0x0000000000017941 */ /* 0x000fea0003800000 */
.L_x_828:
[----:B------:R-:W-:Y:S01]  /*2f830*/  IMAD.MOV.U32 R13, RZ, RZ, R21 ;  /* 0x000000ffff0d7224 */ /* 0x000fe200078e0015 */
[----:B------:R-:W-:Y:S01]  /*2f840*/  MOV R11, 0x181f ;  /* 0x0000181f000b7802 */ /* 0x000fe20000000f00 */
[----:B------:R-:W-:Y:S02]  /*2f850*/  IMAD.MOV.U32 R12, RZ, RZ, 0x2 ;  /* 0x00000002ff0c7424 */ /* 0x000fe400078e00ff */
[----:B------:R-:W-:Y:S02]  /*2f860*/  IMAD.MOV.U32 R15, RZ, RZ, -0x1 ;  /* 0xffffffffff0f7424 */ /* 0x000fe400078e00ff */
[----:B------:R-:W-:-:S07]  /*2f870*/  IMAD.MOV.U32 R9, RZ, RZ, R14 ;  /* 0x000000ffff097224 */ /* 0x000fce00078e000e */
[----:B------:R-:W-:Y:S05]  /*2f880*/  WARPSYNC.COLLECTIVE R15, `(.L_x_830) ;  /* 0x000000000f087348 */ /* 0x000fea0003c00000 */
[----:B------:R0:W1:Y:S02]  /*2f890*/  SHFL.IDX P6, R14, R13, R12, R11 ;  /* 0x0000000c0d0e7389 */ /* 0x00006400000c000b */
[----:B01----:R-:W-:Y:S01]  /*2f8a0*/  ENDCOLLECTIVE ;  /* 0x000000000000791b */ /* 0x003fe20003800000 */
.L_x_830:
[----:B------:R-:W-:Y:S05]  /*2f8b0*/  BRA `(.L_x_831) ;  /* 0xffffff00003c7947 */ /* 0x000fea000383ffff */
.L_x_517:
[----:B------:R-:W-:Y:S01]  /*2f8c0*/  BSSY B1, `(.L_x_832) ;  /* 0x0000008000017945 */ /* 0x000fe20003800000 */
[----:B------:R-:W-:Y:S01]  /*2f8d0*/  IMAD.MOV.U32 R13, RZ, RZ, R28 ;  /* 0x000000ffff0d7224 */ /* 0x000fe200078e001c */
[----:B------:R-:W-:Y:S01]  /*2f8e0*/  MOV R11, 0x181f ;  /* 0x0000181f000b7802 */ /* 0x000fe20000000f00 */
[----:B------:R-:W-:Y:S02]  /*2f8f0*/  IMAD.MOV.U32 R12, RZ, RZ, 0x3 ;  /* 0x00000003ff0c7424 */ /* 0x000fe400078e00ff */
[----:B------:R-:W-:-:S07]  /*2f900*/  IMAD.MOV.U32 R15, RZ, RZ, -0x1 ;  /* 0xffffffffff0f7424 */ /* 0x000fce00078e00ff */
[----:B012345:R-:W-:Y:S05]  /*2f910*/  WARPSYNC.COLLECTIVE R15, `(.L_x_833) ;  /* 0x000000000f087348 */ /* 0x03ffea0003c00000 */
[----:B----4-:R4:W0:Y:S02]  /*2f920*/  SHFL.IDX P6, R14, R13, R12, R11 ;  /* 0x0000000c0d0e7389 */ /* 0x01082400000c000b */
[----:B012345:R-:W-:Y:S01]  /*2f930*/  ENDCOLLECTIVE ;  /* 0x000000000000791b */ /* 0x03ffe20003800000 */
.L_x_833:
[----:B------:R-:W-:Y:S05]  /*2f940*/  BSYNC B1 ;  /* 0x0000000000017941 */ /* 0x000fea0003800000 */
.L_x_832:
        /* <DEDUP_REMOVED lines=8> */
.L_x_834:
[----:B------:R-:W-:Y:S05]  /*2f9d0*/  BRA `(.L_x_835) ;  /* 0xffffff00006c7947 */ /* 0x000fea000383ffff */
.L_x_519:
[----:B------:R-:W-:Y:S01]  /*2f9e0*/  IMAD.MOV.U32 R13, RZ, RZ, R40 ;  /* 0x000000ffff0d7224 */ /* 0x000fe200078e0028 */
[----:B------:R-:W-:Y:S01]  /*2f9f0*/  MOV R12, RZ ;  /* 0x000000ff000c7202 */ /* 0x000fe20000000f00 */
[----:B------:R-:W-:Y:S02]  /*2fa00*/  IMAD.MOV.U32 R11, RZ, RZ, 0x1c1f ;  /* 0x00001c1fff0b7424 */ /* 0x000fe400078e00ff */
[----:B------:R-:W-:-:S07]  /*2fa10*/  IMAD.MOV.U32 R15, RZ, RZ, -0x1 ;  /* 0xffffffffff0f7424 */ /* 0x000fce00078e00ff */
[----:B------:R-:W-:Y:S05]  /*2fa20*/  WARPSYNC.COLLECTIVE R15, `(.L_x_836) ;  /* 0x000000000f087348 */ /* 0x000fea0003c00000 */
[----:B------:R0:W1:Y:S02]  /*2fa30*/  SHFL.IDX P6, R14, R13, R12, R11 ;  /* 0x0000000c0d0e7389 */ /* 0x00006400000c000b */
[----:B01----:R-:W-:Y:S01]  /*2fa40*/  ENDCOLLECTIVE ;  /* 0x000000000000791b */ /* 0x003fe20003800000 */
.L_x_836:
[----:B------:R-:W-:Y:S01]  /*2fa50*/  MOV R13, R39 ;  /* 0x00000027000d7202 */ /* 0x000fe20000000f00 */
[----:B------:R-:W-:-:S07]  /*2fa60*/  IMAD.MOV.U32 R41, RZ, RZ, R14 ;  /* 0x000000ffff297224 */ /* 0x000fce00078e000e */
[----:B------:R-:W-:Y:S05]  /*2fa70*/  WARPSYNC.COLLECTIVE R15, `(.L_x_837) ;  /* 0x000000000f087348 */ /* 0x000fea0003c00000 */
[----:B------:R0:W1:Y:S02]  /*2fa80*/  SHFL.IDX P6, R14, R13, R12, R11 ;  /* 0x0000000c0d0e7389 */ /* 0x00006400000c000b */
[----:B01----:R-:W-:Y:S01]  /*2fa90*/  ENDCOLLECTIVE ;  /* 0x000000000000791b */ /* 0x003fe20003800000 */
.L_x_837:
[----:B------:R-:W-:Y:S01]  /*2faa0*/  IMAD.MOV.U32 R11, RZ, RZ, R14 ;  /* 0x000000ffff0b7224 */ /* 0x000fe200078e000e */
[----:B------:R-:W-:Y:S06]  /*2fab0*/  BRA `(.L_x_838) ;  /* 0xffffff0400547947 */ /* 0x000fec000383ffff */
.L_x_522:
[----:B------:R-:W-:Y:S01]  /*2fac0*/  BSSY B1, `(.L_x_839) ;  /* 0x0000008000017945 */ /* 0x000fe20003800000 */
[----:B------:R-:W-:Y:S01]  /*2fad0*/  IMAD.MOV.U32 R13, RZ, RZ, R40 ;  /* 0x000000ffff0d7224 */ /* 0x000fe200078e0028 */
[----:B--2---:R-:W-:Y:S01]  /*2fae0*/  MOV R11, 0x1c1f ;  /* 0x00001c1f000b7802 */ /* 0x004fe20000000f00 */
[----:B------:R-:W-:Y:S02]  /*2faf0*/  IMAD.MOV.U32 R12, RZ, RZ, 0x1 ;  /* 0x00000001ff0c7424 */ /* 0x000fe400078e00ff */
[----:B------:R-:W-:-:S07]  /*2fb00*/  IMAD.MOV.U32 R15, RZ, RZ, -0x1 ;  /* 0xffffffffff0f7424 */ /* 0x000fce00078e00ff */
[----:B01-3--:R-:W-:Y:S05]  /*2fb10*/  WARPSYNC.COLLECTIVE R15, `(.L_x_840) ;  /* 0x000000000f087348 */ /* 0x00bfea0003c00000 */
[----:B------:R2:W4:Y:S02]  /*2fb20*/  SHFL.IDX P6, R14, R13, R12, R11 ;  /* 0x0000000c0d0e7389 */ /* 0x00052400000c000b */
[----:B01234-:R-:W-:Y:S01]  /*2fb30*/  ENDCOLLECTIVE ;  /* 0x000000000000791b */ /* 0x01ffe20003800000 */
.L_x_840:
[----:B------:R-:W-:Y:S05]  /*2fb40*/  BSYNC B1 ;  /* 0x0000000000017941 */ /* 0x000fea0003800000 */
.L_x_839:
        /* <DEDUP_REMOVED lines=8> */
.L_x_841:
[----:B------:R-:W-:Y:S01]  /*2fbd0*/  IMAD.MOV.U32 R39, RZ, RZ, R14 ;  /* 0x000000ffff277224 */ /* 0x000fe200078e000e */
[----:B------:R-:W-:Y:S06]  /*2fbe0*/  BRA `(.L_x_842) ;  /* 0xffffff1000f47947 */ /* 0x000fec000383ffff */
.L_x_526:
[----:B------:R-:W-:Y:S01]  /*2fbf0*/  MOV R13, R3 ;  /* 0x00000003000d7202 */ /* 0x000fe20000000f00 */
[----:B------:R-:W-:Y:S02]  /*2fc00*/  IMAD.MOV.U32 R12, RZ, RZ, RZ ;  /* 0x000000ffff0c7224 */ /* 0x000fe400078e00ff */
[----:B------:R-:W-:Y:S02]  /*2fc10*/  IMAD.MOV.U32 R11, RZ, RZ, 0x181f ;  /* 0x0000181fff0b7424 */ /* 0x000fe400078e00ff */
[----:B------:R-:W-:-:S07]  /*2fc20*/  IMAD.MOV.U32 R15, RZ, RZ, -0x1 ;  /* 0xffffffffff0f7424 */ /* 0x000fce00078e00ff */
[----:B0-----:R-:W-:Y:S05]  /*2fc30*/  WARPSYNC.COLLECTIVE R15, `(.L_x_843) ;  /* 0x000000000f087348 */ /* 0x001fea0003c00000 */
[----:B------:R1:W2:Y:S02]  /*2fc40*/  SHFL.IDX P6, R14, R13, R12, R11 ;  /* 0x0000000c0d0e7389 */ /* 0x0002a400000c000b */
[----:B012---:R-:W-:Y:S01]  /*2fc50*/  ENDCOLLECTIVE ;  /* 0x000000000000791b */ /* 0x007fe20003800000 */
.L_x_843:
[----:B------:R-:W-:Y:S01]  /*2fc60*/  IMAD.MOV.U32 R13, RZ, RZ, R2 ;  /* 0x000000ffff0d7224 */ /* 0x000fe200078e0002 */
[----:B------:R-:W-:-:S07]  /*2fc70*/  MOV R0, R14 ;  /* 0x0000000e00007202 */ /* 0x000fce0000000f00 */
[----:B------:R-:W-:Y:S05]  /*2fc80*/  WARPSYNC.COLLECTIVE R15, `(.L_x_844) ;  /* 0x000000000f087348 */ /* 0x000fea0003c00000 */
[----:B------:R0:W1:Y:S02]  /*2fc90*/  SHFL.IDX P6, R14, R13, R12, R11 ;  /* 0x0000000c0d0e7389 */ /* 0x00006400000c000b */
[----:B01----:R-:W-:Y:S01]  /*2fca0*/  ENDCOLLECTIVE ;  /* 0x000000000000791b */ /* 0x003fe20003800000 */
.L_x_844:
[----:B------:R-:W-:Y:S05]  /*2fcb0*/  BRA `(.L_x_845) ;  /* 0xffffff34005c7947 */ /* 0x000fea000383ffff */
.L_x_529:
[----:B------:R-:W-:Y:S01]  /*2fcc0*/  BSSY B1, `(.L_x_846) ;  /* 0x0000008000017945 */ /* 0x000fe20003800000 */
[----:B--2---:R-:W-:Y:S01]  /*2fcd0*/  IMAD.MOV.U32 R13, RZ, RZ, R3 ;  /* 0x000000ffff0d7224 */ /* 0x004fe200078e0003 */
[----:B------:R-:W-:Y:S01]  /*2fce0*/  MOV R11, 0x181f ;  /* 0x0000181f000b7802 */ /* 0x000fe20000000f00 */
[----:B------:R-:W-:Y:S02]  /*2fcf0*/  IMAD.MOV.U32 R12, RZ, RZ, 0x1 ;  /* 0x00000001ff0c7424 */ /* 0x000fe400078e00ff */
[----:B------:R-:W-:-:S07]  /*2fd00*/  IMAD.MOV.U32 R15, RZ, RZ, -0x1 ;  /* 0xffffffffff0f7424 */ /* 0x000fce00078e00ff */
[----:B01-3--:R-:W-:Y:S05]  /*2fd10*/  WARPSYNC.COLLECTIVE R15, `(.L_x_847) ;  /* 0x000000000f087348 */ /* 0x00bfea0003c00000 */
[----:B---3--:R2:W3:Y:S02]  /*2fd20*/  SHFL.IDX P6, R14, R13, R12, R11 ;  /* 0x0000000c0d0e7389 */ /* 0x0084e400000c000b */
[----:B0123--:R-:W-:Y:S01]  /*2fd30*/  ENDCOLLECTIVE ;  /* 0x000000000000791b */ /* 0x00ffe20003800000 */
.L_x_847:
[----:B------:R-:W-:Y:S05]  /*2fd40*/  BSYNC B1 ;  /* 0x0000000000017941 */ /* 0x000fea0003800000 */
.L_x_846:
        /* <DEDUP_REMOVED lines=8> */
.L_x_848:
[----:B------:R-:W-:Y:S05]  /*2fdd0*/  BRA `(.L_x_849) ;  /* 0xffffff34008c7947 */ /* 0x000fea000383ffff */
.L_x_532:
[----:B------:R-:W-:Y:S01]  /*2fde0*/  BSSY B1, `(.L_x_850) ;  /* 0x0000008000017945 */ /* 0x000fe20003800000 */
[----:B---3--:R-:W-:Y:S01]  /*2fdf0*/  IMAD.MOV.U32 R13, RZ, RZ, R3 ;  /* 0x000000ffff0d7224 */ /* 0x008fe200078e0003 */
[----:B------:R-:W-:Y:S01]  /*2fe00*/  MOV R12, 0x2 ;  /* 0x00000002000c7802 */ /* 0x000fe20000000f00 */
[----:B------:R-:W-:Y:S02]  /*2fe10*/  IMAD.MOV.U32 R11, RZ, RZ, 0x181f ;  /* 0x0000181fff0b7424 */ /* 0x000fe400078e00ff */
[----:B------:R-:W-:-:S07]  /*2fe20*/  IMAD.MOV.U32 R15, RZ, RZ, -0x1 ;  /* 0xffffffffff0f7424 */ /* 0x000fce00078e00ff */
[----:B012-4-:R-:W-:Y:S05]  /*2fe30*/  WARPSYNC.COLLECTIVE R15, `(.L_x_851) ;  /* 0x000000000f087348 */ /* 0x017fea0003c00000 */
[----:B------:R3:W0:Y:S02]  /*2fe40*/  SHFL.IDX P6, R14, R13, R12, R11 ;  /* 0x0000000c0d0e7389 */ /* 0x00062400000c000b */
[----:B01234-:R-:W-:Y:S01]  /*2fe50*/  ENDCOLLECTIVE ;  /* 0x000000000000791b */ /* 0x01ffe20003800000 */
.L_x_851:
[----:B------:R-:W-:Y:S05]  /*2fe60*/  BSYNC B1 ;  /* 0x0000000000017941 */ /* 0x000fea0003800000 */
.L_x_850:
[----:B------:R-:W-:Y:S01]  /*2fe70*/  MOV R13, R2 ;  /* 0x00000002000d7202 */ /* 0x000fe20000000f00 */
[----:B------:R-:W-:Y:S02]  /*2fe80*/  IMAD.MOV.U32 R12, RZ, RZ, 0x2 ;  /* 0x00000002ff0c7424 */ /* 0x000fe400078e00ff */
[----:B------:R-:W-:Y:S02]  /*2fe90*/  IMAD.MOV.U32 R11, RZ, RZ, 0x181f ;  /* 0x0000181fff0b7424 */ /* 0x000fe400078e00ff */
[----:B------:R-:W-:Y:S02]  /*2fea0*/  IMAD.MOV.U32 R15, RZ, RZ, -0x1 ;  /* 0xffffffffff0f7424 */ /* 0x000fe400078e00ff */
[----:B------:R-:W-:-:S07]  /*2feb0*/  IMAD.MOV.U32 R0, RZ, RZ, R14 ;  /* 0x000000ffff007224 */ /* 0x000fce00078e000e */
[----:B------:R-:W-:Y:S05]  /*2fec0*/  WARPSYNC.COLLECTIVE R15, `(.L_x_852) ;  /* 0x000000000f087348 */ /* 0x000fea0003c00000 */
[----:B------:R0:W1:Y:S02]  /*2fed0*/  SHFL.IDX P6, R14, R13, R12, R11 ;  /* 0x0000000c0d0e7389 */ /* 0x00006400000c000b */
[----:B01----:R-:W-:Y:S01]  /*2fee0*/  ENDCOLLECTIVE ;  /* 0x000000000000791b */ /* 0x003fe20003800000 */
.L_x_852:
[----:B------:R-:W-:Y:S05]  /*2fef0*/  BRA `(.L_x_853) ;  /* 0xffffff3400bc7947 */ /* 0x000fea000383ffff */
.L_x_535:
[----:B------:R-:W-:Y:S01]  /*2ff00*/  BSSY B1, `(.L_x_854) ;  /* 0x0000008000017945 */ /* 0x000fe20003800000 */
[----:B0-----:R-:W-:Y:S01]  /*2ff10*/  MOV R13, R3 ;  /* 0x00000003000d7202 */ /* 0x001fe20000000f00 */
[----:B------:R-:W-:Y:S02]  /*2ff20*/  IMAD.MOV.U32 R12, RZ, RZ, 0x3 ;  /* 0x00000003ff0c7424 */ /* 0x000fe400078e00ff */
[----:B------:R-:W-:Y:S02]  /*2ff30*/  IMAD.MOV.U32 R11, RZ, RZ, 0x181f ;  /* 0x0000181fff0b7424 */ /* 0x000fe400078e00ff */
[----:B------:R-:W-:-:S07]  /*2ff40*/  IMAD.MOV.U32 R15, RZ, RZ, -0x1 ;  /* 0xffffffffff0f7424 */ /* 0x000fce00078e00ff */
[----:B-1234-:R-:W-:Y:S05]  /*2ff50*/  WARPSYNC.COLLECTIVE R15, `(.L_x_855) ;  /* 0x000000000f087348 */ /* 0x01efea0003c00000 */
[----:B---3--:R0:W3:Y:S02]  /*2ff60*/  SHFL.IDX P6, R14, R13, R12, R11 ;  /* 0x0000000c0d0e7389 */ /* 0x0080e400000c000b */
[----:B01234-:R-:W-:Y:S01]  /*2ff70*/  ENDCOLLECTIVE ;  /* 0x000000000000791b */ /* 0x01ffe20003800000 */
.L_x_855:
[----:B------:R-:W-:Y:S05]  /*2ff80*/  BSYNC B1 ;  /* 0x0000000000017941 */ /* 0x000fea0003800000 */
.L_x_854:
        /* <DEDUP_REMOVED lines=8> */
.L_x_856:
[----:B------:R-:W-:Y:S05]  /*30010*/  BRA `(.L_x_857) ;  /* 0xffffff3400ec7947 */ /* 0x000fea000383ffff */
.L_x_552:
[----:B------:R-:W0:Y:S01]  /*30020*/  S2R R4, SR_TID.X ;  /* 0x0000000000047919 */ /* 0x000e220000002100 */
[----:B------:R-:W-:Y:S01]  /*30030*/  BSSY B1, `(.L_x_858) ;  /* 0x000000a000017945 */ /* 0x000fe20003800000 */
[----:B------:R-:W-:Y:S01]  /*30040*/  IMAD.MOV.U32 R12, RZ, RZ, RZ ;  /* 0x000000ffff0c7224 */ /* 0x000fe200078e00ff */
[----:B------:R-:W-:Y:S01]  /*30050*/  MOV R15, 0xffffffff ;  /* 0xffffffff000f7802 */ /* 0x000fe20000000f00 */
[----:B------:R-:W-:Y:S01]  /*30060*/  IMAD.MOV.U32 R11, RZ, RZ, 0x1f ;  /* 0x0000001fff0b7424 */ /* 0x000fe200078e00ff */
[----:B0-----:R-:W-:-:S04]  /*30070*/  SHF.R.U32.HI R4, RZ, 0x5, R4 ;  /* 0x00000005ff047819 */ /* 0x001fc80000011604 */
[----:B------:R-:W-:-:S05]  /*30080*/  LOP3.LUT R4, R4, 0x3, RZ, 0xc0, !PT ;  /* 0x0000000304047812 */ /* 0x000fca00078ec0ff */
[----:B------:R-:W-:-:S07]  /*30090*/  IMAD.MOV.U32 R13, RZ, RZ, R4 ;  /* 0x000000ffff0d7224 */ /* 0x000fce00078e0004 */
[----:B------:R-:W-:Y:S05]  /*300a0*/  WARPSYNC.COLLECTIVE R15, `(.L_x_859) ;  /* 0x000000000f087348 */ /* 0x000fea0003c00000 */
[----:B------:R0:W1:Y:S02]  /*300b0*/  SHFL.IDX P6, R14, R13, R12, R11 ;  /* 0x0000000c0d0e7389 */ /* 0x00006400000c000b */
[----:B01----:R-:W-:Y:S01]  /*300c0*/  ENDCOLLECTIVE ;  /* 0x000000000000791b */ /* 0x003fe20003800000 */
.L_x_859:
[----:B------:R-:W-:Y:S05]  /*300d0*/  BSYNC B1 ;  /* 0x0000000000017941 */ /* 0x000fea0003800000 */
.L_x_858:
[----:B------:R-:W-:Y:S05]  /*300e0*/  BRA `(.L_x_860) ;  /* 0xffffff50007c7947 */ /* 0x000fea000383ffff */
.L_x_554:
[----:B------:R-:W-:Y:S01]  /*300f0*/  BSSY B1, `(.L_x_861) ;  /* 0x0000006000017945 */ /* 0x000fe20003800000 */
[----:B------:R-:W-:-:S07]  /*30100*/  IMAD.MOV.U32 R15, RZ, RZ, -0x1 ;  /* 0xffffffffff0f7424 */ /* 0x000fce00078e00ff */
[----:B0-----:R-:W-:Y:S05]  /*30110*/  WARPSYNC.COLLECTIVE R15, `(.L_x_862) ;  /* 0x000000000f0c7348 */ /* 0x001fea0003c00000 */
[----:B------:R-:W-:Y:S02]  /*30120*/  ELECT P6, UR62, PT ;  /* 0x00000000003e782f */ /* 0x000fe400038c0000 */
[----:B------:R-:W-:Y:S01]  /*30130*/  MOV R14, UR62 ;  /* 0x0000003e000e7c02 */ /* 0x000fe20008000f00 */
[----:B0-----:R-:W-:Y:S10]  /*30140*/  ENDCOLLECTIVE ;  /* 0x000000000000791b */ /* 0x001ff40003800000 */
.L_x_862:
[----:B------:R-:W-:Y:S05]  /*30150*/  BSYNC B1 ;  /* 0x0000000000017941 */ /* 0x000fea0003800000 */
.L_x_861:
[----:B------:R-:W-:Y:S05]  /*30160*/  BRA `(.L_x_553) ;  /* 0xffffff5000747947 */ /* 0x000fea000383ffff */
.L_x_556:
[----:B0-----:R0:W1:Y:S02]  /*30170*/  SYNCS.PHASECHK.TRANS64.TRYWAIT P0, [R18+URZ+0x38820], R4 ;  /* 0x03882004120075a7 */ /* 0x001064000800017f */
[----:B-1----:R-:W-:Y:S05]  /*30180*/  @!P0 NANOSLEEP.SYNCS 0x989680 ;  /* 0x009896800000895d */ /* 0x002fea0003900000 */
[----:B------:R-:W1:Y:S02]  /*30190*/  @!P0 SYNCS.PHASECHK.TRANS64 P0, [R18+URZ+0x38820], R4 ;  /* 0x03882004120085a7 */ /* 0x000e64000800007f */
[----:B-1----:R-:W-:Y:S05]  /*301a0*/  @!P0 BRA `(.L_x_556) ;  /* 0xfffffffc00f08947 */ /* 0x002fea000383ffff */
[----:B------:R-:W-:Y:S05]  /*301b0*/  BRA `(.L_x_863) ;  /* 0xffffff5000847947 */ /* 0x000fea000383ffff */
.L_x_560:
[----:B-1----:R1:W2:Y:S02]  /*301c0*/  SYNCS.PHASECHK.TRANS64.TRYWAIT P0, [R7+URZ+0x388a0], R10 ;  /* 0x0388a00a070075a7 */ /* 0x0022a4000800017f */
[----:B--2---:R-:W-:Y:S05]  /*301d0*/  @!P0 NANOSLEEP.SYNCS 0x989680 ;  /* 0x009896800000895d */ /* 0x004fea0003900000 */
[----:B------:R-:W2:Y:S02]  /*301e0*/  @!P0 SYNCS.PHASECHK.TRANS64 P0, [R7+URZ+0x388a0], R10 ;  /* 0x0388a00a070085a7 */ /* 0x000ea4000800007f */
[----:B--2---:R-:W-:Y:S05]  /*301f0*/  @!P0 BRA `(.L_x_560) ;  /* 0xfffffffc00f08947 */ /* 0x004fea000383ffff */
[----:B------:R-:W-:Y:S05]  /*30200*/  BRA `(.L_x_864) ;  /* 0xffffff5000a47947 */ /* 0x000fea000383ffff */
.L_x_566:
[----:B0-----:R0:W2:Y:S02]  /*30210*/  SYNCS.PHASECHK.TRANS64.TRYWAIT P0, [R7+URZ+0x388c0], R10 ;  /* 0x0388c00a070075a7 */ /* 0x0010a4000800017f */
[----:B--2---:R-:W-:Y:S05]  /*30220*/  @!P0 NANOSLEEP.SYNCS 0x989680 ;  /* 0x009896800000895d */ /* 0x004fea0003900000 */
[----:B------:R-:W2:Y:S02]  /*30230*/  @!P0 SYNCS.PHASECHK.TRANS64 P0, [R7+URZ+0x388c0], R10 ;  /* 0x0388c00a070085a7 */ /* 0x000ea4000800007f */
[----:B--2---:R-:W-:Y:S05]  /*30240*/  @!P0 BRA `(.L_x_566) ;  /* 0xfffffffc00f08947 */ /* 0x004fea000383ffff */
[----:B------:R-:W-:Y:S05]  /*30250*/  BRA `(.L_x_865) ;  /* 0xffffff5400647947 */ /* 0x000fea000383ffff */
.L_x_574:
[----:B0-----:R0:W1:Y:S02]  /*30260*/  SYNCS.PHASECHK.TRANS64.TRYWAIT P2, [R8+URZ+0x388a0], R7 ;  /* 0x0388a007080075a7 */ /* 0x001064000804017f */
[----:B-1----:R-:W-:Y:S05]  /*30270*/  @!P2 NANOSLEEP.SYNCS 0x989680 ;  /* 0x009896800000a95d */ /* 0x002fea0003900000 */
[----:B------:R-:W1:Y:S02]  /*30280*/  @!P2 SYNCS.PHASECHK.TRANS64 P2, [R8+URZ+0x388a0], R7 ;  /* 0x0388a0070800a5a7 */ /* 0x000e64000804007f */
[----:B-1----:R-:W-:Y:S05]  /*30290*/  @!P2 BRA `(.L_x_574) ;  /* 0xfffffffc00f0a947 */ /* 0x002fea000383ffff */
[----:B------:R-:W-:Y:S05]  /*302a0*/  BRA `(.L_x_866) ;  /* 0xffffff5800747947 */ /* 0x000fea000383ffff */
.L_x_580:
[----:B-1----:R1:W2:Y:S02]  /*302b0*/  SYNCS.PHASECHK.TRANS64.TRYWAIT P2, [R8+URZ+0x388c0], R7 ;  /* 0x0388c007080075a7 */ /* 0x0022a4000804017f */
[----:B--2---:R-:W-:Y:S05]  /*302c0*/  @!P2 NANOSLEEP.SYNCS 0x989680 ;  /* 0x009896800000a95d */ /* 0x004fea0003900000 */
[----:B------:R-:W2:Y:S02]  /*302d0*/  @!P2 SYNCS.PHASECHK.TRANS64 P2, [R8+URZ+0x388c0], R7 ;  /* 0x0388c0070800a5a7 */ /* 0x000ea4000804007f */
[----:B--2---:R-:W-:Y:S05]  /*302e0*/  @!P2 BRA `(.L_x_580) ;  /* 0xfffffffc00f0a947 */ /* 0x004fea000383ffff */
[----:B------:R-:W-:Y:S05]  /*302f0*/  BRA `(.L_x_867) ;  /* 0xffffff5c00307947 */ /* 0x000fea000383ffff */
.L_x_598:
[----:B------:R-:W2:Y:S01]  /*30300*/  S2R R0, SR_TID.X ;  /* 0x0000000000007919 */ /* 0x000ea20000002100 */
[----:B------:R-:W-:Y:S01]  /*30310*/  BSSY B0, `(.L_x_868) ;  /* 0x000000a000007945 */ /* 0x000fe20003800000 */
[----:B------:R-:W-:Y:S01]  /*30320*/  IMAD.MOV.U32 R12, RZ, RZ, RZ ;  /* 0x000000ffff0c7224 */ /* 0x000fe200078e00ff */
[----:B------:R-:W-:Y:S01]  /*30330*/  MOV R11, 0x1f ;  /* 0x0000001f000b7802 */ /* 0x000fe20000000f00 */
[----:B------:R-:W-:Y:S01]  /*30340*/  IMAD.MOV.U32 R15, RZ, RZ, -0x1 ;  /* 0xffffffffff0f7424 */ /* 0x000fe200078e00ff */
[----:B--2---:R-:W-:-:S04]  /*30350*/  SHF.R.U32.HI R0, RZ, 0x5, R0 ;  /* 0x00000005ff007819 */ /* 0x004fc80000011600 */
[----:B------:R-:W-:-:S05]  /*30360*/  LOP3.LUT R0, R0, 0x3, RZ, 0xc0, !PT ;  /* 0x0000000300007812 */ /* 0x000fca00078ec0ff */
[----:B------:R-:W-:-:S07]  /*30370*/  IMAD.MOV.U32 R13, RZ, RZ, R0 ;  /* 0x000000ffff0d7224 */ /* 0x000fce00078e0000 */
[----:B01-3--:R-:W-:Y:S05]  /*30380*/  WARPSYNC.COLLECTIVE R15, `(.L_x_869) ;  /* 0x000000000f087348 */ /* 0x00bfea0003c00000 */
[----:B------:R2:W4:Y:S02]  /*30390*/  SHFL.IDX P6, R14, R13, R12, R11 ;  /* 0x0000000c0d0e7389 */ /* 0x00052400000c000b */
[----:B01234-:R-:W-:Y:S01]  /*303a0*/  ENDCOLLECTIVE ;  /* 0x000000000000791b */ /* 0x01ffe20003800000 */
.L_x_869:
[----:B------:R-:W-:Y:S05]  /*303b0*/  BSYNC B0 ;  /* 0x0000000000007941 */ /* 0x000fea0003800000 */
.L_x_868:
[----:B------:R-:W-:Y:S05]  /*303c0*/  BRA `(.L_x_870) ;  /* 0xffffff68008c7947 */ /* 0x000fea000383ffff */
.L_x_600:
[----:B------:R-:W-:Y:S01]  /*303d0*/  BSSY B0, `(.L_x_871) ;  /* 0x0000006000007945 */ /* 0x000fe20003800000 */
[----:B------:R-:W-:-:S07]  /*303e0*/  IMAD.MOV.U32 R15, RZ, RZ, -0x1 ;  /* 0xffffffffff0f7424 */ /* 0x000fce00078e00ff */
[----:B0123--:R-:W-:Y:S05]  /*303f0*/  WARPSYNC.COLLECTIVE R15, `(.L_x_872) ;  /* 0x000000000f0c7348 */ /* 0x00ffea0003c00000 */
[----:B------:R-:W-:Y:S02]  /*30400*/  ELECT P6, UR62, PT ;  /* 0x00000000003e782f */ /* 0x000fe400038c0000 */
[----:B------:R-:W-:Y:S01]  /*30410*/  MOV R14, UR62 ;  /* 0x0000003e000e7c02 */ /* 0x000fe20008000f00 */
[----:B0123--:R-:W-:Y:S10]  /*30420*/  ENDCOLLECTIVE ;  /* 0x000000000000791b */ /* 0x00fff40003800000 */
.L_x_872:
[----:B------:R-:W-:Y:S05]  /*30430*/  BSYNC B0 ;  /* 0x0000000000007941 */ /* 0x000fea0003800000 */
.L_x_871:
[----:B------:R-:W-:Y:S05]  /*30440*/  BRA `(.L_x_873) ;  /* 0xffffff6800947947 */ /* 0x000fea000383ffff */
.L_x_602:
[----:B0-----:R0:W1:Y:S02]  /*30450*/  SYNCS.PHASECHK.TRANS64.TRYWAIT P0, [R0+URZ+0x38880], R3 ;  /* 0x03888003000075a7 */ /* 0x001064000800017f */
[----:B-1----:R-:W-:Y:S05]  /*30460*/  @!P0 NANOSLEEP.SYNCS 0x989680 ;  /* 0x009896800000895d */ /* 0x002fea0003900000 */
[----:B------:R-:W1:Y:S02]  /*30470*/  @!P0 SYNCS.PHASECHK.TRANS64 P0, [R0+URZ+0x38880], R3 ;  /* 0x03888003000085a7 */ /* 0x000e64000800007f */
[----:B-1----:R-:W-:Y:S05]  /*30480*/  @!P0 BRA `(.L_x_602) ;  /* 0xfffffffc00f08947 */ /* 0x002fea000383ffff */
[----:B------:R-:W-:Y:S05]  /*30490*/  BRA `(.L_x_874) ;  /* 0xffffff6c00047947 */ /* 0x000fea000383ffff */
.L_x_604:
[----:B-1----:R1:W2:Y:S02]  /*304a0*/  SYNCS.PHASECHK.TRANS64.TRYWAIT P0, [R0+URZ+0x38840], R3 ;  /* 0x03884003000075a7 */ /* 0x0022a4000800017f */
[----:B--2---:R-:W-:Y:S05]  /*304b0*/  @!P0 NANOSLEEP.SYNCS 0x989680 ;  /* 0x009896800000895d */ /* 0x004fea0003900000 */
[----:B------:R-:W2:Y:S02]  /*304c0*/  @!P0 SYNCS.PHASECHK.TRANS64 P0, [R0+URZ+0x38840], R3 ;  /* 0x03884003000085a7 */ /* 0x000ea4000800007f */
[----:B--2---:R-:W-:Y:S05]  /*304d0*/  @!P0 BRA `(.L_x_604) ;  /* 0xfffffffc00f08947 */ /* 0x004fea000383ffff */
[----:B------:R-:W-:Y:S05]  /*304e0*/  BRA `(.L_x_875) ;  /* 0xffffff6c00707947 */ /* 0x000fea000383ffff */
.L_x_608:
[----:B------:R-:W-:Y:S01]  /*304f0*/  IMAD.MOV.U32 R13, RZ, RZ, R3 ;  /* 0x000000ffff0d7224 */ /* 0x000fe200078e0003 */
[----:B------:R-:W-:Y:S01]  /*30500*/  MOV R12, RZ ;  /* 0x000000ff000c7202 */ /* 0x000fe20000000f00 */
[----:B------:R-:W-:Y:S01]  /*30510*/  IMAD.MOV.U32 R11, RZ, RZ, 0x181f ;  /* 0x0000181fff0b7424 */ /* 0x000fe200078e00ff */
[----:B------:R-:W-:Y:S01]  /*30520*/  LOP3.LUT R7, R7, 0x7f, RZ, 0xc0, !PT ;  /* 0x0000007f07077812 */ /* 0x000fe200078ec0ff */
[----:B------:R-:W-:Y:S02]  /*30530*/  IMAD.MOV.U32 R15, RZ, RZ, -0x1 ;  /* 0xffffffffff0f7424 */ /* 0x000fe400078e00ff */
[----:B-----5:R-:W-:Y:S01]  /*30540*/  IMAD R2, R19, R8, RZ ;  /* 0x0000000813027224 */ /* 0x020fe200078e02ff */
[----:B------:R-:W-:-:S07]  /*30550*/  SHF.R.U32.HI R0, RZ, 0x3, R7 ;  /* 0x00000003ff007819 */ /* 0x000fce0000011607 */
[----:B------:R-:W-:Y:S05]  /*30560*/  WARPSYNC.COLLECTIVE R15, `(.L_x_876) ;  /* 0x000000000f087348 */ /* 0x000fea0003c00000 */
[----:B------:R0:W1:Y:S02]  /*30570*/  SHFL.IDX P6, R14, R13, R12, R11 ;  /* 0x0000000c0d0e7389 */ /* 0x00006400000c000b */
[----:B01----:R-:W-:Y:S01]  /*30580*/  ENDCOLLECTIVE ;  /* 0x000000000000791b */ /* 0x003fe20003800000 */
.L_x_876:
[----:B------:R-:W-:-:S05]  /*30590*/  IMAD.IADD R0, R0, 0x1, R5 ;  /* 0x0000000100007824 */ /* 0x000fca00078e0205 */
[C---:B------:R-:W-:Y:S02]  /*305a0*/  ISETP.GE.AND P2, PT, R0.reuse, R2, PT ;  /* 0x000000020000720c */ /* 0x040fe40003f46270 */
[----:B------:R-:W-:Y:S02]  /*305b0*/  IADD3 R5, R0, 0x10, RZ ;  /* 0x0000001000057810 */ /* 0x000fe40007ffe0ff */
[----:B------:R-:W-:Y:S01]  /*305c0*/  MOV R13, R4 ;  /* 0x00000004000d7202 */ /* 0x000fe20000000f00 */
[----:B------:R-:W-:-:S08]  /*305d0*/  IMAD.MOV.U32 R6, RZ, RZ, R14 ;  /* 0x000000ffff067224 */ /* 0x000fd000078e000e */
[----:B------:R-:W-:Y:S05]  /*305e0*/  WARPSYNC.COLLECTIVE R15, `(.L_x_877) ;  /* 0x000000000f087348 */ /* 0x000fea0003c00000 */
[----:B------:R0:W1:Y:S02]  /*305f0*/  SHFL.IDX P6, R14, R13, R12, R11 ;  /* 0x0000000c0d0e7389 */ /* 0x00006400000c000b */
[----:B01----:R-:W-:Y:S01]  /*30600*/  ENDCOLLECTIVE ;  /* 0x000000000000791b */ /* 0x003fe20003800000 */
.L_x_877:
[----:B------:R-:W-:Y:S02]  /*30610*/  IMAD.MOV.U32 R13, RZ, RZ, R3 ;  /* 0x000000ffff0d7224 */ /* 0x000fe400078e0003 */
[----:B------:R-:W-:Y:S02]  /*30620*/  IMAD.MOV.U32 R12, RZ, RZ, 0x1 ;  /* 0x00000001ff0c7424 */ /* 0x000fe400078e00ff */
[----:B------:R-:W-:-:S07]  /*30630*/  IMAD.MOV.U32 R7, RZ, RZ, R14 ;  /* 0x000000ffff077224 */ /* 0x000fce00078e000e */
[----:B------:R-:W-:Y:S05]  /*30640*/  WARPSYNC.COLLECTIVE R15, `(.L_x_878) ;  /* 0x000000000f087348 */ /* 0x000fea0003c00000 */
[----:B------:R0:W1:Y:S02]  /*30650*/  SHFL.IDX P6, R14, R13, R12, R11 ;  /* 0x0000000c0d0e7389 */ /* 0x00006400000c000b */
[----:B01----:R-:W-:Y:S01]  /*30660*/  ENDCOLLECTIVE ;  /* 0x000000000000791b */ /* 0x003fe20003800000 */
.L_x_878:
[----:B------:R-:W-:-:S05]  /*30670*/  @!P2 IADD3 R7, P3, R10, R7, RZ ;  /* 0x000000070a07a210 */ /* 0x000fca0007f7e0ff */
[----:B------:R-:W-:-:S05]  /*30680*/  @!P2 IMAD.X R6, RZ, RZ, R6, P3 ;  /* 0x000000ffff06a224 */ /* 0x000fca00018e0606 */
[----:B------:R-:W-:Y:S02]  /*30690*/  @!P2 LOP3.LUT R7, R7, R6, RZ, 0x3c, !PT ;  /* 0x000000060707a212 */ /* 0x000fe400078e3cff */
[----:B------:R-:W-:Y:S02]  /*306a0*/  MOV R13, R4 ;  /* 0x00000004000d7202 */ /* 0x000fe40000000f00 */
[----:B------:R-:W-:-:S04]  /*306b0*/  @!P2 LOP3.LUT R6, R7, R6, RZ, 0x3c, !PT ;  /* 0x000000060706a212 */ /* 0x000fc800078e3cff */
[----:B------:R-:W-:Y:S01]  /*306c0*/  @!P2 LOP3.LUT R7, R7, R6, RZ, 0x3c, !PT ;  /* 0x000000060707a212 */ /* 0x000fe200078e3cff */
[----:B------:R-:W-:-:S07]  /*306d0*/  IMAD.MOV.U32 R8, RZ, RZ, R14 ;  /* 0x000000ffff087224 */ /* 0x000fce00078e000e */
[----:B------:R-:W-:Y:S05]  /*306e0*/  WARPSYNC.COLLECTIVE R15, `(.L_x_879) ;  /* 0x000000000f087348 */ /* 0x000fea0003c00000 */
[----:B------:R0:W1:Y:S02]  /*306f0*/  SHFL.IDX P6, R14, R13, R12, R11 ;  /* 0x0000000c0d0e7389 */ /* 0x00006400000c000b */
[----:B01----:R-:W-:Y:S01]  /*30700*/  ENDCOLLECTIVE ;  /* 0x000000000000791b */ /* 0x003fe20003800000 */
.L_x_879:
[----:B------:R-:W-:Y:S01]  /*30710*/  @!PT LDS RZ, [RZ] ;  /* 0x00000000fffff984 */ /* 0x000fe20000000800 */
[----:B------:R-:W-:Y:S01]  /*30720*/  @!PT LDS RZ, [RZ] ;  /* 0x00000000fffff984 */ /* 0x000fe20000000800 */
[----:B------:R-:W-:Y:S01]  /*30730*/  @!PT LDS RZ, [RZ] ;  /* 0x00000000fffff984 */ /* 0x000fe20000000800 */
[----:B------:R0:W-:Y:S04]  /*30740*/  @!P2 LDGSTS.E.BYPASS.LTC128B.128 [R9+0x20400], desc[UR42][R6.64], !P0 ;  /* 0x204000000609afae */ /* 0x0001e8000c101d6a */
[----:B------:R0:W-:Y:S01]  /*30750*/  @!P2 LDGSTS.E.BYPASS.LTC128B.128 [R9+0x24400], desc[UR42][R6.64+0x80], !P1 ;  /* 0x244000800609afae */ /* 0x0001e2000c901d6a */
[----:B------:R-:W-:Y:S02]  /*30760*/  ISETP.GE.AND P2, PT, R5, R2, PT ;  /* 0x000000020500720c */ /* 0x000fe40003f46270 */
[----:B------:R-:W-:Y:S01]  /*30770*/  MOV R13, R3 ;  /* 0x00000003000d7202 */ /* 0x000fe20000000f00 */
[----:B------:R-:W-:Y:S02]  /*30780*/  IMAD.MOV.U32 R12, RZ, RZ, 0x2 ;  /* 0x00000002ff0c7424 */ /* 0x000fe400078e00ff */
[----:B------:R-:W-:-:S08]  /*30790*/  IMAD.MOV.U32 R5, RZ, RZ, R14 ;  /* 0x000000ffff057224 */ /* 0x000fd000078e000e */
[----:B0-----:R-:W-:Y:S05]  /*307a0*/  WARPSYNC.COLLECTIVE R15, `(.L_x_880) ;  /* 0x000000000f087348 */ /* 0x001fea0003c00000 */
[----:B------:R1:W2:Y:S02]  /*307b0*/  SHFL.IDX P6, R14, R13, R12, R11 ;  /* 0x0000000c0d0e7389 */ /* 0x0002a400000c000b */
[----:B012---:R-:W-:Y:S01]  /*307c0*/  ENDCOLLECTIVE ;  /* 0x000000000000791b */ /* 0x007fe20003800000 */
.L_x_880:
[----:B------:R-:W-:Y:S01]  /*307d0*/  @!P2 IADD3 R7, P3, R10, R5, RZ ;  /* 0x000000050a07a210 */ /* 0x000fe20007f7e0ff */
[----:B------:R-:W-:-:S04]  /*307e0*/  VIADD R5, R0, 0x20 ;  /* 0x0000002000057836 */ /* 0x000fc80000000000 */
        /* <DEDUP_REMOVED lines=15> */
.L_x_881:
[----:B------:R-:W-:Y:S02]  /*308e0*/  IMAD.MOV.U32 R13, RZ, RZ, R3 ;  /* 0x000000ffff0d7224 */ /* 0x000fe400078e0003 */
[----:B------:R-:W-:Y:S01]  /*308f0*/  IMAD.MOV.U32 R12, RZ, RZ, 0x3 ;  /* 0x00000003ff0c7424 */ /* 0x000fe200078e00ff */
[----:B------:R-:W-:-:S07]  /*30900*/  MOV R5, R14 ;  /* 0x0000000e00057202 */ /* 0x000fce0000000f00 */
[----:B------:R-:W-:Y:S05]  /*30910*/  WARPSYNC.COLLECTIVE R15, `(.L_x_882) ;  /* 0x000000000f087348 */ /* 0x000fea0003c00000 */
[----:B------:R0:W1:Y:S02]  /*30920*/  SHFL.IDX P6, R14, R13, R12, R11 ;  /* 0x0000000c0d0e7389 */ /* 0x00006400000c000b */
[----:B01----:R-:W-:Y:S01]  /*30930*/  ENDCOLLECTIVE ;  /* 0x000000000000791b */ /* 0x003fe20003800000 */
.L_x_882:
[----:B------:R-:W-:-:S05]  /*30940*/  @!P2 IADD3 R5, P3, R10, R5, RZ ;  /* 0x000000050a05a210 */ /* 0x000fca0007f7e0ff */
[----:B------:R-:W-:-:S04]  /*30950*/  @!P2 IMAD.X R6, RZ, RZ, R6, P3 ;  /* 0x000000ffff06a224 */ /* 0x000fc800018e0606 */
[----:B------:R-:W-:Y:S02]  /*30960*/  @!P2 IMAD.MOV.U32 R7, RZ, RZ, R6 ;  /* 0x000000ffff07a224 */ /* 0x000fe400078e0006 */
[----:B------:R-:W-:Y:S01]  /*30970*/  @!P2 IMAD.MOV.U32 R6, RZ, RZ, R5 ;  /* 0x000000ffff06a224 */ /* 0x000fe200078e0005 */
[----:B------:R-:W-:Y:S02]  /*30980*/  MOV R13, R4 ;  /* 0x00000004000d7202 */ /* 0x000fe40000000f00 */
[----:B------:R-:W-:Y:S02]  /*30990*/  IADD3 R5, R0, 0x30, RZ ;  /* 0x0000003000057810 */ /* 0x000fe40007ffe0ff */
        /* <DEDUP_REMOVED lines=10> */
.L_x_883:
[----:B------:R-:W-:Y:S02]  /*30a40*/  IMAD.MOV.U32 R13, RZ, RZ, R3 ;  /* 0x000000ffff0d7224 */ /* 0x000fe400078e0003 */
[----:B------:R-:W-:Y:S02]  /*30a50*/  IMAD.MOV.U32 R12, RZ, RZ, 0x4 ;  /* 0x00000004ff0c7424 */ /* 0x000fe400078e00ff */
[----:B------:R-:W-:-:S07]  /*30a60*/  IMAD.MOV.U32 R5, RZ, RZ, R14 ;  /* 0x000000ffff057224 */ /* 0x000fce00078e000e */
[----:B------:R-:W-:Y:S05]  /*30a70*/  WARPSYNC.COLLECTIVE R15, `(.L_x_884) ;  /* 0x000000000f087348 */ /* 0x000fea0003c00000 */
[----:B------:R0:W1:Y:S02]  /*30a80*/  SHFL.IDX P6, R14, R13, R12, R11 ;  /* 0x0000000c0d0e7389 */ /* 0x00006400000c000b */
[----:B01----:R-:W-:Y:S01]  /*30a90*/  ENDCOLLECTIVE ;  /* 0x000000000000791b */ /* 0x003fe20003800000 */
.L_x_884:
[----:B------:R-:W-:-:S05]  /*30aa0*/  @!P2 IADD3 R5, P3, R10, R5, RZ ;  /* 0x000000050a05a210 */ /* 0x000fca0007f7e0ff */
[----:B------:R-:W-:-:S04]  /*30ab0*/  @!P2 IMAD.X R6, RZ, RZ, R6, P3 ;  /* 0x000000ffff06a224 */ /* 0x000fc800018e0606 */
[----:B------:R-:W-:Y:S01]  /*30ac0*/  @!P2 IMAD.MOV.U32 R7, RZ, RZ, R6 ;  /* 0x000000ffff07a224 */ /* 0x000fe200078e0006 */
[----:B------:R-:W-:Y:S01]  /*30ad0*/  @!P2 MOV R6, R5 ;  /* 0x000000050006a202 */ /* 0x000fe20000000f00 */
[----:B------:R-:W-:Y:S02]  /*30ae0*/  IMAD.MOV.U32 R13, RZ, RZ, R4 ;  /* 0x000000ffff0d7224 */ /* 0x000fe400078e0004 */
[----:B------:R-:W-:Y:S02]  /*30af0*/  VIADD R5, R0, 0x40 ;  /* 0x0000004000057836 */ /* 0x000fe40000000000 */
[----:B------:R-:W-:Y:S01]  /*30b00*/  @!PT LDS RZ, [RZ] ;  /* 0x00000000fffff984 */ /* 0x000fe20000000800 */
[----:B------:R-:W-:Y:S01]  /*30b10*/  @!PT LDS RZ, [RZ] ;  /* 0x00000000fffff984 */ /* 0x000fe20000000800 */
[----:B------:R-:W-:Y:S01]  /*30b20*/  @!PT LDS RZ, [RZ] ;  /* 0x00000000fffff984 */ /* 0x000fe20000000800 */
[----:B------:R-:W-:Y:S04]  /*30b30*/  @!P2 LDGSTS.E.BYPASS.LTC128B.128 [R9+0x21c00], desc[UR42][R6.64], !P0 ;  /* 0x21c000000609afae */ /* 0x000fe8000c101d6a */
[----:B------:R0:W-:Y:S01]  /*30b40*/  @!P2 LDGSTS.E.BYPASS.LTC128B.128 [R9+0x25c00], desc[UR42][R6.64+0x80], !P1 ;  /* 0x25c000800609afae */ /* 0x0001e2000c901d6a */
[----:B------:R-:W-:-:S02]  /*30b50*/  ISETP.GE.AND P2, PT, R5, R2, PT ;  /* 0x000000020500720c */ /* 0x000fc40003f46270 */
[----:B0-----:R-:W-:-:S11]  /*30b60*/  MOV R6, R14 ;  /* 0x0000000e00067202 */ /* 0x001fd60000000f00 */
[----:B------:R-:W-:Y:S05]  /*30b70*/  WARPSYNC.COLLECTIVE R15, `(.L_x_885) ;  /* 0x000000000f087348 */ /* 0x000fea0003c00000 */
[----:B------:R0:W1:Y:S02]  /*30b80*/  SHFL.IDX P6, R14, R13, R12, R11 ;  /* 0x0000000c0d0e7389 */ /* 0x00006400000c000b */
[----:B01----:R-:W-:Y:S01]  /*30b90*/  ENDCOLLECTIVE ;  /* 0x000000000000791b */ /* 0x003fe20003800000 */
.L_x_885:
[----:B------:R-:W-:Y:S01]  /*30ba0*/  IMAD.MOV.U32 R13, RZ, RZ, R3 ;  /* 0x000000ffff0d7224 */ /* 0x000fe200078e0003 */
[----:B------:R-:W-:Y:S01]  /*30bb0*/  MOV R12, 0x5 ;  /* 0x00000005000c7802 */ /* 0x000fe20000000f00 */
[----:B------:R-:W-:-:S07]  /*30bc0*/  IMAD.MOV.U32 R5, RZ, RZ, R14 ;  /* 0x000000ffff057224 */ /* 0x000fce00078e000e */
[----:B------:R-:W-:Y:S05]  /*30bd0*/  WARPSYNC.COLLECTIVE R15, `(.L_x_886) ;  /* 0x000000000f087348 */ /* 0x000fea0003c00000 */
[----:B------:R0:W1:Y:S02]  /*30be0*/  SHFL.IDX P6, R14, R13, R12, R11 ;  /* 0x0000000c0d0e7389 */ /* 0x00006400000c000b */
[----:B01----:R-:W-:Y:S01]  /*30bf0*/  ENDCOLLECTIVE ;  /* 0x000000000000791b */ /* 0x003fe20003800000 */
.L_x_886:
[----:B------:R-:W-:-:S05]  /*30c00*/  @!P2 IADD3 R5, P3, R10, R5, RZ ;  /* 0x000000050a05a210 */ /* 0x000fca0007f7e0ff */
[----:B------:R-:W-:-:S05]  /*30c10*/  @!P2 IMAD.X R6, RZ, RZ, R6, P3 ;  /* 0x000000ffff06a224 */ /* 0x000fca00018e0606 */
[----:B------:R-:W-:Y:S01]  /*30c20*/  @!P2 MOV R7, R6 ;  /* 0x000000060007a202 */ /* 0x000fe20000000f00 */
[----:B------:R-:W-:Y:S02]  /*30c30*/  @!P2 IMAD.MOV.U32 R6, RZ, RZ, R5 ;  /* 0x000000ffff06a224 */ /* 0x000fe400078e0005 */
[----:B------:R-:W-:Y:S02]  /*30c40*/  IMAD.MOV.U32 R13, RZ, RZ, R4 ;  /* 0x000000ffff0d7224 */ /* 0x000fe400078e0004 */
[----:B------:R-:W-:Y:S01]  /*30c50*/  VIADD R5, R0, 0x50 ;  /* 0x0000005000057836 */ /* 0x000fe20000000000 */
        /* <DEDUP_REMOVED lines=10> */
.L_x_887:
[----:B------:R-:W-:Y:S01]  /*30d00*/  IMAD.MOV.U32 R13, RZ, RZ, R3 ;  /* 0x000000ffff0d7224 */ /* 0x000fe200078e0003 */
[----:B------:R-:W-:Y:S01]  /*30d10*/  MOV R12, 0x6 ;  /* 0x00000006000c7802 */ /* 0x000fe20000000f00 */
[----:B------:R-:W-:-:S07]  /*30d20*/  IMAD.MOV.U32 R5, RZ, RZ, R14 ;  /* 0x000000ffff057224 */ /* 0x000fce00078e000e */
[----:B------:R-:W-:Y:S05]  /*30d30*/  WARPSYNC.COLLECTIVE R15, `(.L_x_888) ;  /* 0x000000000f087348 */ /* 0x000fea0003c00000 */
[----:B------:R0:W1:Y:S02]  /*30d40*/  SHFL.IDX P6, R14, R13, R12, R11 ;  /* 0x0000000c0d0e7389 */ /* 0x00006400000c000b */
[----:B01----:R-:W-:Y:S01]  /*30d50*/  ENDCOLLECTIVE ;  /* 0x000000000000791b */ /* 0x003fe20003800000 */
.L_x_888:
[----:B------:R-:W-:-:S04]  /*30d60*/  @!P2 IADD3 R5, P3, R10, R5, RZ ;  /* 0x000000050a05a210 */ /* 0x000fc80007f7e0ff */
[----:B------:R-:W-:-:S05]  /*30d70*/  @!P2 IADD3.X R6, RZ, R6, RZ, P3, !PT ;  /* 0x00000006ff06a210 */ /* 0x000fca0001ffe4ff */
[----:B------:R-:W-:Y:S02]  /*30d80*/  @!P2 IMAD.MOV.U32 R7, RZ, RZ, R6 ;  /* 0x000000ffff07a224 */ /* 0x000fe400078e0006 */
[----:B------:R-:W-:Y:S02]  /*30d90*/  @!P2 IMAD.MOV.U32 R6, RZ, RZ, R5 ;  /* 0x000000ffff06a224 */ /* 0x000fe400078e0005 */
[----:B------:R-:W-:-:S03]  /*30da0*/  IMAD.MOV.U32 R13, RZ, RZ, R4 ;  /* 0x000000ffff0d7224 */ /* 0x000fc600078e0004 */
[----:B------:R-:W-:Y:S01]  /*30db0*/  @!PT LDS RZ, [RZ] ;  /* 0x00000000fffff984 */ /* 0x000fe20000000800 */
[----:B------:R-:W-:Y:S01]  /*30dc0*/  @!PT LDS RZ, [RZ] ;  /* 0x00000000fffff984 */ /* 0x000fe20000000800 */
[----:B------:R-:W-:Y:S01]  /*30dd0*/  @!PT LDS RZ, [RZ] ;  /* 0x00000000fffff984 */ /* 0x000fe20000000800 */
[----:B------:R-:W-:Y:S04]  /*30de0*/  @!P2 LDGSTS.E.BYPASS.LTC128B.128 [R9+0x22c00], desc[UR42][R6.64], !P0 ;  /* 0x22c000000609afae */ /* 0x000fe8000c101d6a */
[----:B------:R0:W-:Y:S02]  /*30df0*/  @!P2 LDGSTS.E.BYPASS.LTC128B.128 [R9+0x26c00], desc[UR42][R6.64+0x80], !P1 ;  /* 0x26c000800609afae */ /* 0x0001e4000c901d6a */
[----:B0-----:R-:W-:Y:S01]  /*30e00*/  IMAD.MOV.U32 R6, RZ, RZ, R14 ;  /* 0x000000ffff067224 */ /* 0x001fe200078e000e */
[----:B------:R-:W-:-:S07]  /*30e10*/  IADD3 R7, R0, 0x60, RZ ;  /* 0x0000006000077810 */ /* 0x000fce0007ffe0ff */
[----:B------:R-:W-:Y:S05]  /*30e20*/  WARPSYNC.COLLECTIVE R15, `(.L_x_889) ;  /* 0x000000000f087348 */ /* 0x000fea0003c00000 */
[----:B------:R0:W1:Y:S02]  /*30e30*/  SHFL.IDX P6, R14, R13, R12, R11 ;  /* 0x0000000c0d0e7389 */ /* 0x00006400000c000b */
[----:B01----:R-:W-:Y:S01]  /*30e40*/  ENDCOLLECTIVE ;  /* 0x000000000000791b */ /* 0x003fe20003800000 */
.L_x_889:
[----:B------:R-:W-:Y:S02]  /*30e50*/  ISETP.GE.AND P2, PT, R7, R2, PT ;  /* 0x000000020700720c */ /* 0x000fe40003f46270 */
[----:B------:R-:W-:Y:S01]  /*30e60*/  MOV R13, R3 ;  /* 0x00000003000d7202 */ /* 0x000fe20000000f00 */
[----:B------:R-:W-:Y:S02]  /*30e70*/  IMAD.MOV.U32 R12, RZ, RZ, 0x7 ;  /* 0x00000007ff0c7424 */ /* 0x000fe400078e00ff */
[----:B------:R-:W-:-:S08]  /*30e80*/  IMAD.MOV.U32 R5, RZ, RZ, R14 ;  /* 0x000000ffff057224 */ /* 0x000fd000078e000e */
[----:B------:R-:W-:Y:S05]  /*30e90*/  WARPSYNC.COLLECTIVE R15, `(.L_x_890) ;  /* 0x000000000f087348 */ /* 0x000fea0003c00000 */
[----:B------:R0:W1:Y:S02]  /*30ea0*/  SHFL.IDX P6, R14, R13, R12, R11 ;  /* 0x0000000c0d0e7389 */ /* 0x00006400000c000b */
[----:B01----:R-:W-:Y:S01]  /*30eb0*/  ENDCOLLECTIVE ;  /* 0x000000000000791b */ /* 0x003fe20003800000 */
.L_x_890:
[----:B------:R-:W-:-:S05]  /*30ec0*/  @!P2 IADD3 R5, P3, R10, R5, RZ ;  /* 0x000000050a05a210 */ /* 0x000fca0007f7e0ff */
[----:B------:R-:W-:-:S04]  /*30ed0*/  @!P2 IMAD.X R6, RZ, RZ, R6, P3 ;  /* 0x000000ffff06a224 */ /* 0x000fc800018e0606 */
[----:B------:R-:W-:Y:S02]  /*30ee0*/  @!P2 IMAD.MOV.U32 R7, RZ, RZ, R6 ;  /* 0x000000ffff07a224 */ /* 0x000fe400078e0006 */
[----:B------:R-:W-:Y:S02]  /*30ef0*/  IMAD.MOV.U32 R13, RZ, RZ, R4 ;  /* 0x000000ffff0d7224 */ /* 0x000fe400078e0004 */
[----:B------:R-:W-:-:S05]  /*30f00*/  @!P2 IMAD.MOV.U32 R6, RZ, RZ, R5 ;  /* 0x000000ffff06a224 */ /* 0x000fca00078e0005 */
[----:B------:R-:W-:Y:S01]  /*30f10*/  @!PT LDS RZ, [RZ] ;  /* 0x00000000fffff984 */ /* 0x000fe20000000800 */
[----:B------:R-:W-:Y:S01]  /*30f20*/  @!PT LDS RZ, [RZ] ;  /* 0x00000000fffff984 */ /* 0x000fe20000000800 */
[----:B------:R-:W-:Y:S01]  /*30f30*/  @!PT LDS RZ, [RZ] ;  /* 0x00000000fffff984 */ /* 0x000fe20000000800 */
[----:B------:R0:W-:Y:S01]  /*30f40*/  @!P2 LDGSTS.E.BYPASS.LTC128B.128 [R9+0x23400], desc[UR42][R6.64], !P0 ;  /* 0x234000000609afae */ /* 0x0001e2000c101d6a */
[----:B------:R-:W-:-:S03]  /*30f50*/  IMAD.MOV.U32 R5, RZ, RZ, R14 ;  /* 0x000000ffff057224 */ /* 0x000fc600078e000e */
[----:B------:R0:W-:Y:S04]  /*30f60*/  @!P2 LDGSTS.E.BYPASS.LTC128B.128 [R9+0x27400], desc[UR42][R6.64+0x80], !P1 ;  /* 0x274000800609afae */ /* 0x0001e8000c901d6a */
[----:B0-----:R-:W-:Y:S05]  /*30f70*/  WARPSYNC.COLLECTIVE R15, `(.L_x_891) ;  /* 0x000000000f087348 */ /* 0x001fea0003c00000 */
[----:B------:R1:W2:Y:S02]  /*30f80*/  SHFL.IDX P6, R14, R13, R12, R11 ;  /* 0x0000000c0d0e7389 */ /* 0x0002a400000c000b */
[----:B012---:R-:W-:Y:S01]  /*30f90*/  ENDCOLLECTIVE ;  /* 0x000000000000791b */ /* 0x007fe20003800000 */
.L_x_891:
[----:B------:R-:W-:Y:S01]  /*30fa0*/  MOV R3, R14 ;  /* 0x0000000e00037202 */ /* 0x000fe20000000f00 */
[----:B------:R-:W-:Y:S06]  /*30fb0*/  BRA `(.L_x_892) ;  /* 0xffffff6c00f47947 */ /* 0x000fec000383ffff */
.L_x_613:
[----:B---3--:R3:W4:Y:S02]  /*30fc0*/  SYNCS.PHASECHK.TRANS64.TRYWAIT P0, [R18+URZ+0x38820], R0 ;  /* 0x03882000120075a7 */ /* 0x008724000800017f */
[----:B----4-:R-:W-:Y:S05]  /*30fd0*/  @!P0 NANOSLEEP.SYNCS 0x989680 ;  /* 0x009896800000895d */ /* 0x010fea0003900000 */
[----:B------:R-:W4:Y:S02]  /*30fe0*/  @!P0 SYNCS.PHASECHK.TRANS64 P0, [R18+URZ+0x38820], R0 ;  /* 0x03882000120085a7 */ /* 0x000f24000800007f */
[----:B----4-:R-:W-:Y:S05]  /*30ff0*/  @!P0 BRA `(.L_x_613) ;  /* 0xfffffffc00f08947 */ /* 0x010fea000383ffff */
[----:B------:R-:W-:Y:S05]  /*31000*/  BRA `(.L_x_893) ;  /* 0xffffff7000607947 */ /* 0x000fea000383ffff */
.L_x_619:
[----:B--2---:R2:W3:Y:S02]  /*31010*/  SYNCS.PHASECHK.TRANS64.TRYWAIT P0, [R6+URZ+0x38880], R5 ;  /* 0x03888005060075a7 */ /* 0x0044e4000800017f */
[----:B---3--:R-:W-:Y:S05]  /*31020*/  @!P0 NANOSLEEP.SYNCS 0x989680 ;  /* 0x009896800000895d */ /* 0x008fea0003900000 */
[----:B------:R-:W3:Y:S02]  /*31030*/  @!P0 SYNCS.PHASECHK.TRANS64 P0, [R6+URZ+0x38880], R5 ;  /* 0x03888005060085a7 */ /* 0x000ee4000800007f */
[----:B---3--:R-:W-:Y:S05]  /*31040*/  @!P0 BRA `(.L_x_619) ;  /* 0xfffffffc00f08947 */ /* 0x008fea000383ffff */
[----:B------:R-:W-:Y:S05]  /*31050*/  BRA `(.L_x_894) ;  /* 0xffffff74001c7947 */ /* 0x000fea000383ffff */
.L_x_625:
[----:B-1----:R1:W3:Y:S02]  /*31060*/  SYNCS.PHASECHK.TRANS64.TRYWAIT P0, [R6+URZ+0x38840], R5 ;  /* 0x03884005060075a7 */ /* 0x0022e4000800017f */
[----:B---3--:R-:W-:Y:S05]  /*31070*/  @!P0 NANOSLEEP.SYNCS 0x989680 ;  /* 0x009896800000895d */ /* 0x008fea0003900000 */
[----:B------:R-:W3:Y:S02]  /*31080*/  @!P0 SYNCS.PHASECHK.TRANS64 P0, [R6+URZ+0x38840], R5 ;  /* 0x03884005060085a7 */ /* 0x000ee4000800007f */
[----:B---3--:R-:W-:Y:S05]  /*31090*/  @!P0 BRA `(.L_x_625) ;  /* 0xfffffffc00f08947 */ /* 0x008fea000383ffff */
[----:B------:R-:W-:Y:S05]  /*310a0*/  BRA `(.L_x_895) ;  /* 0xffffff7400dc7947 */ /* 0x000fea000383ffff */
.L_x_632:
[----:B--2---:R2:W3:Y:S02]  /*310b0*/  SYNCS.PHASECHK.TRANS64.TRYWAIT P0, [R20+URZ+0x38870], R4 ;  /* 0x03887004140075a7 */ /* 0x0044e4000800017f */
[----:B---3--:R-:W-:Y:S05]  /*310c0*/  @!P0 NANOSLEEP.SYNCS 0x989680 ;  /* 0x009896800000895d */ /* 0x008fea0003900000 */
[----:B------:R-:W3:Y:S02]  /*310d0*/  @!P0 SYNCS.PHASECHK.TRANS64 P0, [R20+URZ+0x38870], R4 ;  /* 0x03887004140085a7 */ /* 0x000ee4000800007f */
[----:B---3--:R-:W-:Y:S05]  /*310e0*/  @!P0 BRA `(.L_x_632) ;  /* 0xfffffffc00f08947 */ /* 0x008fea000383ffff */
[----:B------:R-:W-:Y:S05]  /*310f0*/  BRA `(.L_x_896) ;  /* 0xffffff7800b47947 */ /* 0x000fea000383ffff */
.L_x_634:
[----:B---3--:R3:W4:Y:S02]  /*31100*/  SYNCS.PHASECHK.TRANS64.TRYWAIT P0, [R20+URZ+0x38860], R2 ;  /* 0x03886002140075a7 */ /* 0x008724000800017f */
[----:B----4-:R-:W-:Y:S05]  /*31110*/  @!P0 NANOSLEEP.SYNCS 0x989680 ;  /* 0x009896800000895d */ /* 0x010fea0003900000 */
[----:B------:R-:W4:Y:S02]  /*31120*/  @!P0 SYNCS.PHASECHK.TRANS64 P0, [R20+URZ+0x38860], R2 ;  /* 0x03886002140085a7 */ /* 0x000f24000800007f */
[----:B----4-:R-:W-:Y:S05]  /*31130*/  @!P0 BRA `(.L_x_634) ;  /* 0xfffffffc00f08947 */ /* 0x010fea000383ffff */
[----:B------:R-:W-:Y:S05]  /*31140*/  BRA `(.L_x_897) ;  /* 0xffffff7800bc7947 */ /* 0x000fea000383ffff */
.L_x_641:
[----:B--2---:R2:W3:Y:S02]  /*31150*/  SYNCS.PHASECHK.TRANS64.TRYWAIT P1, [R17+URZ+0x38870], R0 ;  /* 0x03887000110075a7 */ /* 0x0044e4000802017f */
[----:B---3--:R-:W-:Y:S05]  /*31160*/  @!P1 NANOSLEEP.SYNCS 0x989680 ;  /* 0x009896800000995d */ /* 0x008fea0003900000 */
[----:B------:R-:W3:Y:S02]  /*31170*/  @!P1 SYNCS.PHASECHK.TRANS64 P1, [R17+URZ+0x38870], R0 ;  /* 0x03887000110095a7 */ /* 0x000ee4000802007f */
[----:B---3--:R-:W-:Y:S05]  /*31180*/  @!P1 BRA `(.L_x_641) ;  /* 0xfffffffc00f09947 */ /* 0x008fea000383ffff */
[----:B------:R-:W-:Y:S05]  /*31190*/  BRA `(.L_x_898) ;  /* 0xffffff84006c7947 */ /* 0x000fea000383ffff */
.L_x_643:
[----:B--2---:R2:W3:Y:S02]  /*311a0*/  SYNCS.PHASECHK.TRANS64.TRYWAIT P1, [R17+URZ+0x38860], R0 ;  /* 0x03886000110075a7 */ /* 0x0044e4000802017f */
[----:B---3--:R-:W-:Y:S05]  /*311b0*/  @!P1 NANOSLEEP.SYNCS 0x989680 ;  /* 0x009896800000995d */ /* 0x008fea0003900000 */
[----:B------:R-:W3:Y:S02]  /*311c0*/  @!P1 SYNCS.PHASECHK.TRANS64 P1, [R17+URZ+0x38860], R0 ;  /* 0x03886000110095a7 */ /* 0x000ee4000802007f */
[----:B---3--:R-:W-:Y:S05]  /*311d0*/  @!P1 BRA `(.L_x_643) ;  /* 0xfffffffc00f09947 */ /* 0x008fea000383ffff */
[----:B------:R-:W-:Y:S05]  /*311e0*/  BRA `(.L_x_899) ;  /* 0xffffff8400747947 */ /* 0x000fea000383ffff */
.L_x_647:
[----:B------:R-:W2:Y:S01]  /*311f0*/  LDL R2, [R1] ;  /* 0x0000000001027983 */ /* 0x000ea20000100800 */
[----:B------:R-:W-:Y:S01]  /*31200*/  BSSY B0, `(.L_x_900) ;  /* 0x0000008000007945 */ /* 0x000fe20003800000 */
[----:B------:R-:W-:Y:S01]  /*31210*/  IMAD.MOV.U32 R12, RZ, RZ, RZ ;  /* 0x000000ffff0c7224 */ /* 0x000fe200078e00ff */
[----:B------:R-:W-:Y:S01]  /*31220*/  MOV R15, 0xffffffff ;  /* 0xffffffff000f7802 */ /* 0x000fe20000000f00 */
[----:B------:R-:W-:Y:S02]  /*31230*/  IMAD.MOV.U32 R11, RZ, RZ, 0x1f ;  /* 0x0000001fff0b7424 */ /* 0x000fe400078e00ff */
[----:B--2---:R-:W-:-:S07]  /*31240*/  IMAD.MOV.U32 R13, RZ, RZ, R2 ;  /* 0x000000ffff0d7224 */ /* 0x004fce00078e0002 */
[----:B0-----:R-:W-:Y:S05]  /*31250*/  WARPSYNC.COLLECTIVE R15, `(.L_x_901) ;  /* 0x000000000f087348 */ /* 0x001fea0003c00000 */
[----:B------:R1:W2:Y:S02]  /*31260*/  SHFL.IDX P6, R14, R13, R12, R11 ;  /* 0x0000000c0d0e7389 */ /* 0x0002a400000c000b */
[----:B012---:R-:W-:Y:S01]  /*31270*/  ENDCOLLECTIVE ;  /* 0x000000000000791b */ /* 0x007fe20003800000 */
.L_x_901:
[----:B------:R-:W-:Y:S05]  /*31280*/  BSYNC B0 ;  /* 0x0000000000007941 */ /* 0x000fea0003800000 */
.L_x_900:
[----:B------:R0:W5:Y:S01]  /*31290*/  LDL R0, [R1+0xc] ;  /* 0x00000c0001007983 */ /* 0x0001620000100800 */
[----:B------:R-:W-:Y:S01]  /*312a0*/  IMAD.MOV.U32 R13, RZ, RZ, R2 ;  /* 0x000000ffff0d7224 */ /* 0x000fe200078e0002 */
[----:B------:R-:W-:Y:S01]  /*312b0*/  MOV R11, 0x1f ;  /* 0x0000001f000b7802 */ /* 0x000fe20000000f00 */
[----:B------:R-:W-:Y:S02]  /*312c0*/  IMAD.MOV.U32 R12, RZ, RZ, 0x1 ;  /* 0x00000001ff0c7424 */ /* 0x000fe400078e00ff */
[----:B------:R-:W-:Y:S02]  /*312d0*/  IMAD.MOV.U32 R15, RZ, RZ, -0x1 ;  /* 0xffffffffff0f7424 */ /* 0x000fe400078e00ff */
[----:B------:R-:W-:-:S07]  /*312e0*/  IMAD.MOV.U32 R5, RZ, RZ, R14 ;  /* 0x000000ffff057224 */ /* 0x000fce00078e000e */
[----:B0----5:R-:W-:Y:S05]  /*312f0*/  WARPSYNC.COLLECTIVE R15, `(.L_x_902) ;  /* 0x000000000f087348 */ /* 0x021fea0003c00000 */
[----:B------:R1:W2:Y:S02]  /*31300*/  SHFL.IDX P6, R14, R13, R12, R11 ;  /* 0x0000000c0d0e7389 */ /* 0x0002a400000c000b */
[----:B012--5:R-:W-:Y:S01]  /*31310*/  ENDCOLLECTIVE ;  /* 0x000000000000791b */ /* 0x027fe20003800000 */
.L_x_902:
[----:B------:R-:W-:Y:S01]  /*31320*/  ULDC UR4, c[0x0][0xc3c] ;  /* 0x00030f0000047ab9 */ /* 0x000fe20000000800 */
[----:B------:R-:W-:Y:S02]  /*31330*/  IMAD.IADD R4, R0, 0x1, R16 ;  /* 0x0000000100047824 */ /* 0x000fe400078e0210 */
[----:B------:R-:W-:Y:S02]  /*31340*/  IMAD.MOV.U32 R11, RZ, RZ, RZ ;  /* 0x000000ffff0b7224 */ /* 0x000fe400078e00ff */
[----:B------:R-:W-:Y:S01]  /*31350*/  IMAD.MOV.U32 R10, RZ, RZ, R14 ;  /* 0x000000ffff0a7224 */ /* 0x000fe200078e000e */
[----:B------:R-:W-:-:S13]  /*31360*/  ISETP.GE.OR P1, PT, R4, UR4, !P0 ;  /* 0x0000000404007c0c */ /* 0x000fda000c726670 */
[----:B------:R-:W0:Y:S08]  /*31370*/  @!P1 LDC.64 R2, c[0x0][0xc80] ;  /* 0x00032000ff029b82 */ /* 0x000e300000000a00 */
[----:B------:R-:W1:Y:S01]  /*31380*/  @!P1 LDC.64 R6, c[0x0][0xc78] ;  /* 0x00031e00ff069b82 */ /* 0x000e620000000a00 */
[----:B0-----:R-:W-:-:S05]  /*31390*/  @!P1 IMAD.WIDE R2, R4, 0x4, R2 ;  /* 0x0000000404029825 */ /* 0x001fca00078e0202 */
[----:B------:R1:W2:Y:S02]  /*313a0*/  @!P1 LDG.E R0, desc[UR42][R2.64] ;  /* 0x0000002a02009981 */ /* 0x0002a4000c1e1900 */
[----:B-1----:R-:W-:-:S06]  /*313b0*/  @!P1 IMAD.WIDE R2, R4, 0x4, R6 ;  /* 0x0000000404029825 */ /* 0x002fcc00078e0206 */
[----:B------:R-:W3:Y:S01]  /*313c0*/  @!P1 LDG.E R2, desc[UR42][R2.64] ;  /* 0x0000002a02029981 */ /* 0x000ee2000c1e1900 */
[----:B------:R-:W-:Y:S01]  /*313d0*/  MOV R4, RZ ;  /* 0x000000ff00047202 */ /* 0x000fe20000000f00 */
[----:B------:R-:W-:Y:S01]  /*313e0*/  IMAD.MOV.U32 R6, RZ, RZ, RZ ;  /* 0x000000ffff067224 */ /* 0x000fe200078e00ff */
[C---:B------:R-:W-:Y:S02]  /*313f0*/  ISETP.GE.U32.AND P2, PT, R16.reuse, 0x2, PT ;  /* 0x000000021000780c */ /* 0x040fe40003f46070 */
[C---:B------:R-:W-:Y:S02]  /*31400*/  ISETP.GE.U32.AND P3, PT, R16.reuse, 0x4, PT ;  /* 0x000000041000780c */ /* 0x040fe40003f66070 */
[C---:B------:R-:W-:Y:S02]  /*31410*/  ISETP.GE.U32.AND P4, PT, R16.reuse, 0x8, PT ;  /* 0x000000081000780c */ /* 0x040fe40003f86070 */
[----:B------:R-:W-:Y:S02]  /*31420*/  ISETP.GE.U32.AND P5, PT, R16, 0x10, PT ;  /* 0x000000101000780c */ /* 0x000fe40003fa6070 */
[----:B------:R-:W-:Y:S01]  /*31430*/  MOV R8, RZ ;  /* 0x000000ff00087202 */ /* 0x000fe20000000f00 */
[----:B--2---:R-:W-:-:S02]  /*31440*/  @!P1 IMAD.MOV.U32 R4, RZ, RZ, R0 ;  /* 0x000000ffff049224 */ /* 0x004fc400078e0000 */
[----:B---3--:R-:W-:Y:S01]  /*31450*/  @!P1 IMAD.MOV.U32 R6, RZ, RZ, R2 ;  /* 0x000000ffff069224 */ /* 0x008fe200078e0002 */
[----:B------:R-:W-:-:S03]  /*31460*/  ISETP.NE.AND P1, PT, R16, RZ, PT ;  /* 0x000000ff1000720c */ /* 0x000fc60003f25270 */
[----:B------:R-:W-:-:S05]  /*31470*/  IMAD R0, R6, R4, RZ ;  /* 0x0000000406007224 */ /* 0x000fca00078e02ff */
[----:B------:R-:W-:-:S07]  /*31480*/  MOV R13, R0 ;  /* 0x00000000000d7202 */ /* 0x000fce0000000f00 */
[----:B------:R-:W-:Y:S05]  /*31490*/  WARPSYNC.COLLECTIVE R15, `(.L_x_903) ;  /* 0x000000000f087348 */ /* 0x000fea0003c00000 */
[----:B------:R0:W1:Y:S02]  /*314a0*/  SHFL.UP P6, R14, R13, R12, R11 ;  /* 0x0400000c0d0e7389 */ /* 0x00006400000c000b */
[----:B01----:R-:W-:Y:S01]  /*314b0*/  ENDCOLLECTIVE ;  /* 0x000000000000791b */ /* 0x003fe20003800000 */
.L_x_903:
[----:B------:R-:W-:Y:S02]  /*314c0*/  IMAD.MOV.U32 R12, RZ, RZ, 0x2 ;  /* 0x00000002ff0c7424 */ /* 0x000fe400078e00ff */
[----:B------:R-:W-:-:S05]  /*314d0*/  IMAD.MOV.U32 R2, RZ, RZ, R14 ;  /* 0x000000ffff027224 */ /* 0x000fca00078e000e */
[----:B------:R-:W-:-:S05]  /*314e0*/  SEL R2, R2, RZ, P1 ;  /* 0x000000ff02027207 */ /* 0x000fca0000800000 */
[----:B------:R-:W-:-:S05]  /*314f0*/  IMAD.IADD R0, R0, 0x1, R2 ;  /* 0x0000000100007824 */ /* 0x000fca00078e0202 */
[----:B------:R-:W-:-:S07]  /*31500*/  MOV R13, R0 ;  /* 0x00000000000d7202 */ /* 0x000fce0000000f00 */
[----:B------:R-:W-:Y:S05]  /*31510*/  WARPSYNC.COLLECTIVE R15, `(.L_x_904) ;  /* 0x000000000f087348 */ /* 0x000fea0003c00000 */
[----:B------:R0:W1:Y:S02]  /*31520*/  SHFL.UP P6, R14, R13, R12, R11 ;  /* 0x0400000c0d0e7389 */ /* 0x00006400000c000b */
[----:B01----:R-:W-:Y:S01]  /*31530*/  ENDCOLLECTIVE ;  /* 0x000000000000791b */ /* 0x003fe20003800000 */
.L_x_904:
        /* <DEDUP_REMOVED lines=8> */
.L_x_905:
        /* <DEDUP_REMOVED lines=8> */
.L_x_906:
        /* <DEDUP_REMOVED lines=8> */
.L_x_907:
[----:B------:R-:W-:Y:S02]  /*316c0*/  IMAD.MOV.U32 R12, RZ, RZ, 0x1f ;  /* 0x0000001fff0c7424 */ /* 0x000fe400078e00ff */
[----:B------:R-:W-:Y:S02]  /*316d0*/  IMAD.MOV.U32 R11, RZ, RZ, 0x1f ;  /* 0x0000001fff0b7424 */ /* 0x000fe400078e00ff */
[----:B------:R-:W-:-:S05]  /*316e0*/  IMAD.MOV.U32 R2, RZ, RZ, R14 ;  /* 0x000000ffff027224 */ /* 0x000fca00078e000e */
[----:B------:R-:W-:-:S05]  /*316f0*/  SEL R2, R2, RZ, P5 ;  /* 0x000000ff02027207 */ /* 0x000fca0002800000 */
[----:B------:R-:W-:-:S05]  /*31700*/  IMAD.IADD R3, R0, 0x1, R2 ;  /* 0x0000000100037824 */ /* 0x000fca00078e0202 */
[----:B------:R-:W-:-:S07]  /*31710*/  MOV R13, R3 ;  /* 0x00000003000d7202 */ /* 0x000fce0000000f00 */
[----:B------:R-:W-:Y:S05]  /*31720*/  WARPSYNC.COLLECTIVE R15, `(.L_x_908) ;  /* 0x000000000f087348 */ /* 0x000fea0003c00000 */
[----:B------:R0:W1:Y:S02]  /*31730*/  SHFL.IDX P6, R14, R13, R12, R11 ;  /* 0x0000000c0d0e7389 */ /* 0x00006400000c000b */
[----:B01----:R-:W-:Y:S01]  /*31740*/  ENDCOLLECTIVE ;  /* 0x000000000000791b */ /* 0x003fe20003800000 */
.L_x_908:
[----:B------:R-:W-:Y:S01]  /*31750*/  IMAD.MOV.U32 R9, RZ, RZ, R14 ;  /* 0x000000ffff097224 */ /* 0x000fe200078e000e */
[----:B------:R-:W-:Y:S06]  /*31760*/  BRA `(.L_x_909) ;  /* 0xffffff8c00387947 */ /* 0x000fec000383ffff */
.L_x_650:
[----:B------:R-:W-:Y:S01]  /*31770*/  BSSY B0, `(.L_x_910) ;  /* 0x0000008000007945 */ /* 0x000fe20003800000 */
[----:B------:R-:W-:Y:S01]  /*31780*/  IMAD.MOV.U32 R13, RZ, RZ, R2 ;  /* 0x000000ffff0d7224 */ /* 0x000fe200078e0002 */
[----:B------:R-:W-:Y:S01]  /*31790*/  MOV R15, 0xffffffff ;  /* 0xffffffff000f7802 */ /* 0x000fe20000000f00 */
[----:B------:R-:W-:Y:S02]  /*317a0*/  IMAD.MOV.U32 R12, RZ, RZ, 0x1 ;  /* 0x00000001ff0c7424 */ /* 0x000fe400078e00ff */
[----:B------:R-:W-:-:S07]  /*317b0*/  IMAD.MOV.U32 R11, RZ, RZ, RZ ;  /* 0x000000ffff0b7224 */ /* 0x000fce00078e00ff */
[----:B------:R-:W-:Y:S05]  /*317c0*/  WARPSYNC.COLLECTIVE R15, `(.L_x_911) ;  /* 0x000000000f087348 */ /* 0x000fea0003c00000 */
[----:B------:R0:W1:Y:S02]  /*317d0*/  SHFL.UP P6, R14, R13, R12, R11 ;  /* 0x0400000c0d0e7389 */ /* 0x00006400000c000b */
[----:B01----:R-:W-:Y:S01]  /*317e0*/  ENDCOLLECTIVE ;  /* 0x000000000000791b */ /* 0x003fe20003800000 */
.L_x_911:
[----:B------:R-:W-:Y:S05]  /*317f0*/  BSYNC B0 ;  /* 0x0000000000007941 */ /* 0x000fea0003800000 */
.L_x_910:
[----:B------:R-:W-:Y:S01]  /*31800*/  IMAD.MOV.U32 R3, RZ, RZ, R14 ;  /* 0x000000ffff037224 */ /* 0x000fe200078e000e */
[----:B------:R-:W-:Y:S01]  /*31810*/  MOV R12, 0x2 ;  /* 0x00000002000c7802 */ /* 0x000fe20000000f00 */
[----:B------:R-:W-:Y:S02]  /*31820*/  IMAD.MOV.U32 R11, RZ, RZ, RZ ;  /* 0x000000ffff0b7224 */ /* 0x000fe400078e00ff */
[----:B------:R-:W-:Y:S01]  /*31830*/  IMAD.MOV.U32 R15, RZ, RZ, -0x1 ;  /* 0xffffffffff0f7424 */ /* 0x000fe200078e00ff */
[----:B------:R-:W-:-:S05]  /*31840*/  SEL R3, R3, RZ, P1 ;  /* 0x000000ff03037207 */ /* 0x000fca0000800000 */
[----:B------:R-:W-:-:S04]  /*31850*/  IMAD.IADD R2, R2, 0x1, R3 ;  /* 0x0000000102027824 */ /* 0x000fc800078e0203 */
[----:B------:R-:W-:-:S07]  /*31860*/  IMAD.MOV.U32 R13, RZ, RZ, R2 ;  /* 0x000000ffff0d7224 */ /* 0x000fce00078e0002 */
[----:B------:R-:W-:Y:S05]  /*31870*/  WARPSYNC.COLLECTIVE R15, `(.L_x_912) ;  /* 0x000000000f087348 */ /* 0x000fea0003c00000 */
[----:B------:R0:W1:Y:S02]  /*31880*/  SHFL.UP P6, R14, R13, R12, R11 ;  /* 0x0400000c0d0e7389 */ /* 0x00006400000c000b */
[----:B01----:R-:W-:Y:S01]  /*31890*/  ENDCOLLECTIVE ;  /* 0x000000000000791b */ /* 0x003fe20003800000 */
.L_x_912:
[----:B------:R-:W-:Y:S02]  /*318a0*/  IMAD.MOV.U32 R12, RZ, RZ, 0x4 ;  /* 0x00000004ff0c7424 */ /* 0x000fe400078e00ff */
[----:B------:R-:W-:-:S05]  /*318b0*/  IMAD.MOV.U32 R3, RZ, RZ, R14 ;  /* 0x000000ffff037224 */ /* 0x000fca00078e000e */
[----:B------:R-:W-:-:S04]  /*318c0*/  SEL R3, R3, RZ, P2 ;  /* 0x000000ff03037207 */ /* 0x000fc80001000000 */
[----:B------:R-:W-:-:S05]  /*318d0*/  IADD3 R2, R2, R3, RZ ;  /* 0x0000000302027210 */ /* 0x000fca0007ffe0ff */
[----:B------:R-:W-:-:S07]  /*318e0*/  IMAD.MOV.U32 R13, RZ, RZ, R2 ;  /* 0x000000ffff0d7224 */ /* 0x000fce00078e0002 */
[----:B------:R-:W-:Y:S05]  /*318f0*/  WARPSYNC.COLLECTIVE R15, `(.L_x_913) ;  /* 0x000000000f087348 */ /* 0x000fea0003c00000 */
[----:B------:R0:W1:Y:S02]  /*31900*/  SHFL.UP P6, R14, R13, R12, R11 ;  /* 0x0400000c0d0e7389 */ /* 0x00006400000c000b */
[----:B01----:R-:W-:Y:S01]  /*31910*/  ENDCOLLECTIVE ;  /* 0x000000000000791b */ /* 0x003fe20003800000 */
.L_x_913:
        /* <DEDUP_REMOVED lines=8> */
.L_x_914:
        /* <DEDUP_REMOVED lines=8> */
.L_x_915:
[----:B------:R-:W-:Y:S02]  /*31a20*/  IMAD.MOV.U32 R12, RZ, RZ, 0x1f ;  /* 0x0000001fff0c7424 */ /* 0x000fe400078e00ff */
[----:B------:R-:W-:Y:S02]  /*31a30*/  IMAD.MOV.U32 R11, RZ, RZ, 0x1f ;  /* 0x0000001fff0b7424 */ /* 0x000fe400078e00ff */
[----:B------:R-:W-:-:S05]  /*31a40*/  IMAD.MOV.U32 R3, RZ, RZ, R14 ;  /* 0x000000ffff037224 */ /* 0x000fca00078e000e */
[----:B------:R-:W-:-:S04]  /*31a50*/  SEL R3, R3, RZ, P5 ;  /* 0x000000ff03037207 */ /* 0x000fc80002800000 */
[----:B------:R-:W-:-:S05]  /*31a60*/  IADD3 R3, R2, R3, RZ ;  /* 0x0000000302037210 */ /* 0x000fca0007ffe0ff */
[----:B------:R-:W-:-:S07]  /*31a70*/  IMAD.MOV.U32 R13, RZ, RZ, R3 ;  /* 0x000000ffff0d7224 */ /* 0x000fce00078e0003 */
[----:B------:R-:W-:Y:S05]  /*31a80*/  WARPSYNC.COLLECTIVE R15, `(.L_x_916) ;  /* 0x000000000f087348 */ /* 0x000fea0003c00000 */
[----:B------:R0:W1:Y:S02]  /*31a90*/  SHFL.IDX P6, R14, R13, R12, R11 ;  /* 0x0000000c0d0e7389 */ /* 0x00006400000c000b */
[----:B01----:R-:W-:Y:S01]  /*31aa0*/  ENDCOLLECTIVE ;  /* 0x000000000000791b */ /* 0x003fe20003800000 */
.L_x_916:
[----:B------:R-:W-:Y:S01]  /*31ab0*/  MOV R9, R14 ;  /* 0x0000000e00097202 */ /* 0x000fe20000000f00 */
[----:B------:R-:W-:Y:S06]  /*31ac0*/  BRA `(.L_x_917) ;  /* 0xffffff8c00107947 */ /* 0x000fec000383ffff */
.L_x_652:
[----:B------:R-:W-:Y:S01]  /*31ad0*/  BSSY B0, `(.L_x_918) ;  /* 0x0000006000007945 */ /* 0x000fe20003800000 */
[----:B------:R-:W-:Y:S01]  /*31ae0*/  PLOP3.LUT P6, PT, P6, PT, PT, 0x8, 0x0 ;  /* 0x000000000000781c */ /* 0x000fe200037ce170 */
[----:B------:R-:W-:-:S12]  /*31af0*/  IMAD.MOV.U32 R15, RZ, RZ, -0x1 ;  /* 0xffffffffff0f7424 */ /* 0x000fd800078e00ff */
[----:B0-----:R-:W-:Y:S05]  /*31b00*/  WARPSYNC.COLLECTIVE R15, `(.L_x_919) ;  /* 0x000000000f087348 */ /* 0x001fea0003c00000 */
[----:B------:R-:W-:Y:S01]  /*31b10*/  VOTE.ANY R14, PT, P6 ;  /* 0x00000000000e7806 */ /* 0x000fe200030e0100 */
[----:B0-----:R-:W-:Y:S06]  /*31b20*/  ENDCOLLECTIVE ;  /* 0x000000000000791b */ /* 0x001fec0003800000 */
.L_x_919:
[----:B------:R-:W-:Y:S05]  /*31b30*/  BSYNC B0 ;  /* 0x0000000000007941 */ /* 0x000fea0003800000 */
.L_x_918:
[----:B------:R-:W-:Y:S02]  /*31b40*/  IMAD.MOV.U32 R3, RZ, RZ, R14 ;  /* 0x000000ffff037224 */ /* 0x000fe400078e000e */
[----:B------:R-:W-:Y:S02]  /*31b50*/  IMAD.MOV.U32 R13, RZ, RZ, R4 ;  /* 0x000000ffff0d7224 */ /* 0x000fe400078e0004 */
[----:B------:R-:W0:Y:S01]  /*31b60*/  POPC R0, R3 ;  /* 0x0000000300007309 */ /* 0x000e220000000000 */
[----:B------:R-:W-:Y:S02]  /*31b70*/  IMAD.MOV.U32 R11, RZ, RZ, 0x1f ;  /* 0x0000001fff0b7424 */ /* 0x000fe400078e00ff */
[----:B------:R-:W-:Y:S01]  /*31b80*/  IMAD.MOV.U32 R15, RZ, RZ, -0x1 ;  /* 0xffffffffff0f7424 */ /* 0x000fe200078e00ff */
[----:B0-----:R-:W-:-:S07]  /*31b90*/  MOV R12, R0 ;  /* 0x00000000000c7202 */ /* 0x001fce0000000f00 */
[----:B------:R-:W-:Y:S05]  /*31ba0*/  WARPSYNC.COLLECTIVE R15, `(.L_x_920) ;  /* 0x000000000f087348 */ /* 0x000fea0003c00000 */
[----:B------:R0:W1:Y:S02]  /*31bb0*/  SHFL.IDX P6, R14, R13, R12, R11 ;  /* 0x0000000c0d0e7389 */ /* 0x00006400000c000b */
[----:B01----:R-:W-:Y:S01]  /*31bc0*/  ENDCOLLECTIVE ;  /* 0x000000000000791b */ /* 0x003fe20003800000 */
.L_x_920:
[----:B------:R-:W-:Y:S01]  /*31bd0*/  MOV R13, R6 ;  /* 0x00000006000d7202 */ /* 0x000fe20000000f00 */
[----:B------:R-:W-:-:S07]  /*31be0*/  IMAD.MOV.U32 R4, RZ, RZ, R14 ;  /* 0x000000ffff047224 */ /* 0x000fce00078e000e */
[----:B------:R-:W-:Y:S05]  /*31bf0*/  WARPSYNC.COLLECTIVE R15, `(.L_x_921) ;  /* 0x000000000f087348 */ /* 0x000fea0003c00000 */
[----:B------:R0:W1:Y:S02]  /*31c00*/  SHFL.IDX P6, R14, R13, R12, R11 ;  /* 0x0000000c0d0e7389 */ /* 0x00006400000c000b */
[----:B01----:R-:W-:Y:S01]  /*31c10*/  ENDCOLLECTIVE ;  /* 0x000000000000791b */ /* 0x003fe20003800000 */
.L_x_921:
[----:B------:R-:W-:Y:S01]  /*31c20*/  IMAD.MOV.U32 R6, RZ, RZ, R14 ;  /* 0x000000ffff067224 */ /* 0x000fe200078e000e */
[----:B------:R-:W-:Y:S06]  /*31c30*/  BRA `(.L_x_922) ;  /* 0xffffff8800f47947 */ /* 0x000fec000383ffff */
.L_x_654:
[----:B------:R-:W-:Y:S01]  /*31c40*/  BSSY B0, `(.L_x_923) ;  /* 0x0000007000007945 */ /* 0x000fe20003800000 */
[----:B------:R-:W-:Y:S01]  /*31c50*/  IMAD.MOV.U32 R13, RZ, RZ, R7 ;  /* 0x000000ffff0d7224 */ /* 0x000fe200078e0007 */
[----:B------:R-:W-:Y:S01]  /*31c60*/  MOV R15, 0xffffffff ;  /* 0xffffffff000f7802 */ /* 0x000fe20000000f00 */
[----:B------:R-:W-:-:S07]  /*31c70*/  IMAD.MOV.U32 R11, RZ, RZ, 0x1f ;  /* 0x0000001fff0b7424 */ /* 0x000fce00078e00ff */
[----:B012---:R-:W-:Y:S05]  /*31c80*/  WARPSYNC.COLLECTIVE R15, `(.L_x_924) ;  /* 0x000000000f087348 */ /* 0x007fea0003c00000 */
[----:B------:R3:W4:Y:S02]  /*31c90*/  SHFL.IDX P6, R14, R13, R12, R11 ;  /* 0x0000000c0d0e7389 */ /* 0x00072400000c000b */
[----:B01234-:R-:W-:Y:S01]  /*31ca0*/  ENDCOLLECTIVE ;  /* 0x000000000000791b */ /* 0x01ffe20003800000 */
.L_x_924:
[----:B------:R-:W-:Y:S05]  /*31cb0*/  BSYNC B0 ;  /* 0x0000000000007941 */ /* 0x000fea0003800000 */
.L_x_923:
[----:B------:R-:W-:Y:S01]  /*31cc0*/  IMAD.MOV.U32 R7, RZ, RZ, R14 ;  /* 0x000000ffff077224 */ /* 0x000fe200078e000e */
[----:B------:R-:W-:Y:S06]  /*31cd0*/  BRA `(.L_x_925) ;  /* 0xffffff8800e47947 */ /* 0x000fec000383ffff */
.L_x_658:
[----:B0-----:R0:W1:Y:S02]  /*31ce0*/  SYNCS.PHASECHK.TRANS64.TRYWAIT P0, [R0+URZ+0x38820], R3 ;  /* 0x03882003000075a7 */ /* 0x001064000800017f */
[----:B-1----:R-:W-:Y:S05]  /*31cf0*/  @!P0 NANOSLEEP.SYNCS 0x989680 ;  /* 0x009896800000895d */ /* 0x002fea0003900000 */
[----:B------:R-:W1:Y:S02]  /*31d00*/  @!P0 SYNCS.PHASECHK.TRANS64 P0, [R0+URZ+0x38820], R3 ;  /* 0x03882003000085a7 */ /* 0x000e64000800007f */
[----:B-1----:R-:W-:Y:S05]  /*31d10*/  @!P0 BRA `(.L_x_658) ;  /* 0xfffffffc00f08947 */ /* 0x002fea000383ffff */
[----:B------:R-:W-:Y:S05]  /*31d20*/  BRA `(.L_x_926) ;  /* 0xffffff90007c7947 */ /* 0x000fea000383ffff */
.L_x_659:
[----:B------:R-:W1:Y:S01]  /*31d30*/  S2R R2, SR_TID.X ;  /* 0x0000000000027919 */ /* 0x000e620000002100 */
[----:B------:R-:W-:Y:S01]  /*31d40*/  BSSY B0, `(.L_x_927) ;  /* 0x000000a000007945 */ /* 0x000fe20003800000 */
[----:B------:R-:W-:Y:S01]  /*31d50*/  IMAD.MOV.U32 R12, RZ, RZ, RZ ;  /* 0x000000ffff0c7224 */ /* 0x000fe200078e00ff */
[----:B------:R-:W-:Y:S01]  /*31d60*/  MOV R11, 0x1f ;  /* 0x0000001f000b7802 */ /* 0x000fe20000000f00 */
[----:B------:R-:W-:Y:S01]  /*31d70*/  IMAD.MOV.U32 R15, RZ, RZ, -0x1 ;  /* 0xffffffffff0f7424 */ /* 0x000fe200078e00ff */
[----:B-1----:R-:W-:-:S04]  /*31d80*/  SHF.R.U32.HI R2, RZ, 0x5, R2 ;  /* 0x00000005ff027819 */ /* 0x002fc80000011602 */
[----:B------:R-:W-:-:S05]  /*31d90*/  LOP3.LUT R2, R2, 0x3, RZ, 0xc0, !PT ;  /* 0x0000000302027812 */ /* 0x000fca00078ec0ff */
[----:B------:R-:W-:-:S07]  /*31da0*/  IMAD.MOV.U32 R13, RZ, RZ, R2 ;  /* 0x000000ffff0d7224 */ /* 0x000fce00078e0002 */
[----:B0-----:R-:W-:Y:S05]  /*31db0*/  WARPSYNC.COLLECTIVE R15, `(.L_x_928) ;  /* 0x000000000f087348 */ /* 0x001fea0003c00000 */
[----:B------:R1:W2:Y:S02]  /*31dc0*/  SHFL.IDX P6, R14, R13, R12, R11 ;  /* 0x0000000c0d0e7389 */ /* 0x0002a400000c000b */
[----:B012---:R-:W-:Y:S01]  /*31dd0*/  ENDCOLLECTIVE ;  /* 0x000000000000791b */ /* 0x007fe20003800000 */
.L_x_928:
[----:B------:R-:W-:Y:S05]  /*31de0*/  BSYNC B0 ;  /* 0x0000000000007941 */ /* 0x000fea0003800000 */
.L_x_927:
[----:B------:R-:W-:Y:S05]  /*31df0*/  BRA `(.L_x_929) ;  /* 0xffffff9000647947 */ /* 0x000fea000383ffff */
.L_x_660:
[----:B------:R-:W-:Y:S01]  /*31e00*/  BSSY B0, `(.L_x_930) ;  /* 0x0000006000007945 */ /* 0x000fe20003800000 */
[----:B------:R-:W-:-:S07]  /*31e10*/  IMAD.MOV.U32 R15, RZ, RZ, -0x1 ;  /* 0xffffffffff0f7424 */ /* 0x000fce00078e00ff */
[----:B01----:R-:W-:Y:S05]  /*31e20*/  WARPSYNC.COLLECTIVE R15, `(.L_x_931) ;  /* 0x000000000f0c7348 */ /* 0x003fea0003c00000 */
[----:B------:R-:W-:Y:S02]  /*31e30*/  ELECT P6, UR62, PT ;  /* 0x00000000003e782f */ /* 0x000fe400038c0000 */
[----:B------:R-:W-:Y:S01]  /*31e40*/  MOV R14, UR62 ;  /* 0x0000003e000e7c02 */ /* 0x000fe20008000f00 */
[----:B01----:R-:W-:Y:S10]  /*31e50*/  ENDCOLLECTIVE ;  /* 0x000000000000791b */ /* 0x003ff40003800000 */
.L_x_931:
[----:B------:R-:W-:Y:S05]  /*31e60*/  BSYNC B0 ;  /* 0x0000000000007941 */ /* 0x000fea0003800000 */
.L_x_930:
[----:B------:R-:W-:Y:S05]  /*31e70*/  BRA `(.L_x_932) ;  /* 0xffffff9000587947 */ /* 0x000fea000383ffff */
.L_x_662:
[----:B0-----:R0:W1:Y:S02]  /*31e80*/  SYNCS.PHASECHK.TRANS64.TRYWAIT P1, [R6+URZ], R5 ;  /* 0x00000005060075a7 */ /* 0x001064000802017f */
[----:B-1----:R-:W-:Y:S05]  /*31e90*/  @!P1 NANOSLEEP.SYNCS 0x989680 ;  /* 0x009896800000995d */ /* 0x002fea0003900000 */
[----:B------:R-:W1:Y:S02]  /*31ea0*/  @!P1 SYNCS.PHASECHK.TRANS64 P1, [R6+URZ], R5 ;  /* 0x00000005060095a7 */ /* 0x000e64000802007f */
[----:B-1----:R-:W-:Y:S05]  /*31eb0*/  @!P1 BRA `(.L_x_662) ;  /* 0xfffffffc00f09947 */ /* 0x002fea000383ffff */
[----:B------:R-:W-:Y:S05]  /*31ec0*/  BRA `(.L_x_933) ;  /* 0xffffff9000947947 */ /* 0x000fea000383ffff */
.L_x_663:
[----:B-1----:R1:W2:Y:S02]  /*31ed0*/  SYNCS.PHASECHK.TRANS64.TRYWAIT P1, [R7+URZ], R2 ;  /* 0x00000002070075a7 */ /* 0x0022a4000802017f */
[----:B--2---:R-:W-:Y:S05]  /*31ee0*/  @!P1 NANOSLEEP.SYNCS 0x989680 ;  /* 0x009896800000995d */ /* 0x004fea0003900000 */
[----:B------:R-:W2:Y:S02]  /*31ef0*/  @!P1 SYNCS.PHASECHK.TRANS64 P1, [R7+URZ], R2 ;  /* 0x00000002070095a7 */ /* 0x000ea4000802007f */
[----:B--2---:R-:W-:Y:S05]  /*31f00*/  @!P1 BRA `(.L_x_663) ;  /* 0xfffffffc00f09947 */ /* 0x004fea000383ffff */
[----:B------:R-:W-:Y:S05]  /*31f10*/  BRA `(.L_x_934) ;  /* 0xffffff9000887947 */ /* 0x000fea000383ffff */
.L_x_665:
[----:B--2---:R2:W3:Y:S02]  /*31f20*/  SYNCS.PHASECHK.TRANS64.TRYWAIT P1, [R4+URZ+0x38860], R5 ;  /* 0x03886005040075a7 */ /* 0x0044e4000802017f */
[----:B---3--:R-:W-:Y:S05]  /*31f30*/  @!P1 NANOSLEEP.SYNCS 0x989680 ;  /* 0x009896800000995d */ /* 0x008fea0003900000 */
[----:B------:R-:W3:Y:S02]  /*31f40*/  @!P1 SYNCS.PHASECHK.TRANS64 P1, [R4+URZ+0x38860], R5 ;  /* 0x03886005040095a7 */ /* 0x000ee4000802007f */
[----:B---3--:R-:W-:Y:S05]  /*31f50*/  @!P1 BRA `(.L_x_665) ;  /* 0xfffffffc00f09947 */ /* 0x008fea000383ffff */
[----:B------:R-:W-:Y:S05]  /*31f60*/  BRA `(.L_x_935) ;  /* 0xffffff90008c7947 */ /* 0x000fea000383ffff */
.L_x_667:
[----:B---3--:R3:W4:Y:S02]  /*31f70*/  SYNCS.PHASECHK.TRANS64.TRYWAIT P1, [R3+URZ+0x38860], R2 ;  /* 0x03886002030075a7 */ /* 0x008724000802017f */
[----:B----4-:R-:W-:Y:S05]  /*31f80*/  @!P1 NANOSLEEP.SYNCS 0x989680 ;  /* 0x009896800000995d */ /* 0x010fea0003900000 */
[----:B------:R-:W4:Y:S02]  /*31f90*/  @!P1 SYNCS.PHASECHK.TRANS64 P1, [R3+URZ+0x38860], R2 ;  /* 0x03886002030095a7 */ /* 0x000f24000802007f */
[----:B----4-:R-:W-:Y:S05]  /*31fa0*/  @!P1 BRA `(.L_x_667) ;  /* 0xfffffffc00f09947 */ /* 0x010fea000383ffff */
[----:B------:R-:W-:Y:S05]  /*31fb0*/  BRA `(.L_x_936) ;  /* 0xffffff90008c7947 */ /* 0x000fea000383ffff */
.L_x_669:
[----:B----4-:R4:W0:Y:S02]  /*31fc0*/  SYNCS.PHASECHK.TRANS64.TRYWAIT P0, [R4+URZ+0x38880], R5 ;  /* 0x03888005040075a7 */ /* 0x010824000800017f */
[----:B0-----:R-:W-:Y:S05]  /*31fd0*/  @!P0 NANOSLEEP.SYNCS 0x989680 ;  /* 0x009896800000895d */ /* 0x001fea0003900000 */
[----:B------:R-:W0:Y:S02]  /*31fe0*/  @!P0 SYNCS.PHASECHK.TRANS64 P0, [R4+URZ+0x38880], R5 ;  /* 0x03888005040085a7 */ /* 0x000e24000800007f */
[----:B0-----:R-:W-:Y:S05]  /*31ff0*/  @!P0 BRA `(.L_x_669) ;  /* 0xfffffffc00f08947 */ /* 0x001fea000383ffff */
[----:B------:R-:W-:Y:S05]  /*32000*/  BRA `(.L_x_670) ;  /* 0xffffff9000887947 */ /* 0x000fea000383ffff */
.L_x_937:
        /* <DEDUP_REMOVED lines=15> */
.L_x_3136:


//--------------------- .text._ZN7cutlass13device_kernelIN5flash11enable_sm90INS1_16FlashAttnFwdSm90INS1_25CollectiveMainloopFwdSm90ILi2EN4cute5tupleIJNS5_1CILi1EEES8_S8_EEENS6_IJNS7_ILi128EEENS7_ILi64EEENS7_ILi256EEEEEELi256ENS_12float_e4m3_tEfNS_4arch4Sm90ELb0ELb1ELb1ELb0ELb0ELb0ELb0ELb1ELb1ELb1ELb1ELb0EEENS1_21CollectiveEpilogueFwdINS6_IJSA_SC_SB_EEES9_NS_10bfloat16_tESG_Li256ELb0ELb1ELb1ELb1EEENS1_19SingleTileSchedulerILb0ELb1ELb1ELi128EEEEEEEEEvNT_6ParamsE --------------------------
	.section	.text._ZN7cutlass13device_kernelIN5flash11enable_sm90INS1_16FlashAttnFwdSm90INS1_25CollectiveMainloopFwdSm90ILi2EN4cute5tupleIJNS5_1CILi1EEES8_S8_EEENS6_IJNS7_ILi128EEENS7_ILi64EEENS7_ILi256EEEEEELi256ENS_12float_e4m3_tEfNS_4arch4Sm90ELb0ELb1ELb1ELb0ELb0ELb0ELb0ELb1ELb1ELb1ELb1ELb0EEENS1_21CollectiveEpilogueFwdINS6_IJSA_SC_SB_EEES9_NS_10bfloat16_tESG_Li256ELb0ELb1ELb1ELb1EEENS1_19SingleTileSchedulerILb0ELb1ELb1ELi128EEEEEEEEEvNT_6ParamsE,"ax",@progbits
	.align	128
.text._ZN7cutlass13device_kernelIN5flash11enable_sm90INS1_16FlashAttnFwdSm90INS1_25CollectiveMainloopFwdSm90ILi2EN4cute5tupleIJNS5_1CILi1EEES8_S8_EEENS6_IJNS7_ILi128EEENS7_ILi64EEENS7_ILi256EEEEEELi256ENS_12float_e4m3_tEfNS_4arch4Sm90ELb0ELb1ELb1ELb0ELb0ELb0ELb0ELb1ELb1ELb1ELb1ELb0EEENS1_21CollectiveEpilogueFwdINS6_IJSA_SC_SB_EEES9_NS_10bfloat16_tESG_Li256ELb0ELb1ELb1ELb1EEENS1_19SingleTileSchedulerILb0ELb1ELb1ELi128EEEEEEEEEvNT_6ParamsE:
        .type           _ZN7cutlass13device_kernelIN5flash11enable_sm90INS1_16FlashAttnFwdSm90INS1_25CollectiveMainloopFwdSm90ILi2EN4cute5tupleIJNS5_1CILi1EEES8_S8_EEENS6_IJNS7_ILi128EEENS7_ILi64EEENS7_ILi256EEEEEELi256ENS_12float_e4m3_tEfNS_4arch4Sm90ELb0ELb1ELb1ELb0ELb0ELb0ELb0ELb1ELb1ELb1ELb1ELb0EEENS1_21CollectiveEpilogueFwdINS6_IJSA_SC_SB_EEES9_NS_10bfloat16_tESG_Li256ELb0ELb1ELb1ELb1EEENS1_19SingleTileSchedulerILb0ELb1ELb1ELi128EEEEEEEEEvNT_6ParamsE,@function
        .size           _ZN7cutlass13device_kernelIN5flash11enable_sm90INS1_16FlashAttnFwdSm90INS1_25CollectiveMainloopFwdSm90ILi2EN4cute5tupleIJNS5_1CILi1EEES8_S8_EEENS6_IJNS7_ILi128EEENS7_ILi64EEENS7_ILi256EEEEEELi256ENS_12float_e4m3_tEfNS_4arch4Sm90ELb0ELb1ELb1ELb0ELb0ELb0ELb0ELb1ELb1ELb1ELb1ELb0EEENS1_21CollectiveEpilogueFwdINS6_IJSA_SC_SB_EEES9_NS_10bfloat16_tESG_Li256ELb0ELb1ELb1ELb1EEENS1_19SingleTileSchedulerILb0ELb1ELb1ELi128EEEEEEEEEvNT_6ParamsE,(.L_x_3137 - _ZN7cutlass13device_kernelIN5flash11enable_sm90INS1_16FlashAttnFwdSm90INS1_25CollectiveMainloopFwdSm90ILi2EN4cute5tupleIJNS5_1CILi1EEES8_S8_EEENS6_IJNS7_ILi128EEENS7_ILi64EEENS7_ILi256EEEEEELi256ENS_12float_e4m3_tEfNS_4arch4Sm90ELb0ELb1ELb1ELb0ELb0ELb0ELb0ELb1ELb1ELb1ELb1ELb0EEENS1_21CollectiveEpilogueFwdINS6_IJSA_SC_SB_EEES9_NS_10bfloat16_tESG_Li256ELb0ELb1ELb1ELb1EEENS1_19SingleTileSchedulerILb0ELb1ELb1ELi128EEEEEEEEEvNT_6ParamsE)
        .other          _ZN7cutlass13device_kernelIN5flash11enable_sm90INS1_16FlashAttnFwdSm90INS1_25CollectiveMainloopFwdSm90ILi2EN4cute5tupleIJNS5_1CILi1EEES8_S8_EEENS6_IJNS7_ILi128EEENS7_ILi64EEENS7_ILi256EEEEEELi256ENS_12float_e4m3_tEfNS_4arch4Sm90ELb0ELb1ELb1ELb0ELb0ELb0ELb0ELb1ELb1ELb1ELb1ELb0EEENS1_21CollectiveEpilogueFwdINS6_IJSA_SC_SB_EEES9_NS_10bfloat16_tESG_Li256ELb0ELb1ELb1ELb1EEENS1_19SingleTileSchedulerILb0ELb1ELb1ELi128EEEEEEEEEvNT_6ParamsE,@"STO_CUDA_ENTRY STV_DEFAULT"
_ZN7cutlass13device_kernelIN5flash11enable_sm90INS1_16FlashAttnFwdSm90INS1_25CollectiveMainloopFwdSm90ILi2EN4cute5tupleIJNS5_1CILi1EEES8_S8_EEENS6_IJNS7_ILi128EEENS7_ILi64EEENS7_ILi256EEEEEELi256ENS_12float_e4m3_tEfNS_4arch4Sm90ELb0ELb1ELb1ELb0ELb0ELb0ELb0ELb1ELb1ELb1ELb1ELb0EEENS1_21CollectiveEpilogueFwdINS6_IJSA_SC_SB_EEES9_NS_10bfloat16_tESG_Li256ELb0ELb1ELb1ELb1EEENS1_19SingleTileSchedulerILb0ELb1ELb1ELi128EEEEEEEEEvNT_6ParamsE:
        /* <DEDUP_REMOVED lines=18> */
.L_x_939:
[----:B------:R-:W-:Y:S05]  /*0120*/  BSYNC B0 ;  /* 0x0000000000007941 */ /* 0x000fea0003800000 */
.L_x_938:
        /* <DEDUP_REMOVED lines=41> */
.L_x_940:
        /* <DEDUP_REMOVED lines=22> */
.L_x_941:
        /* <DEDUP_REMOVED lines=18> */
.L_x_942:
        /* <DEDUP_REMOVED lines=22> */
.L_x_943:
        /* <DEDUP_REMOVED lines=22> */
.L_x_944:
        /* <DEDUP_REMOVED lines=8> */
.L_x_947:
[----:B------:R-:W-:-:S08]  /*0980*/  NOP ;  /* 0x0000000000007918 */ /* 0x000fd00000000000 */
[----:B------:R-:W0:Y:S02]  /*0990*/  USETMAXREG.TRY_ALLOC.CTAPOOL UP0, 0xf0 ;  /* 0x000000f0000079c8 */ /* 0x000e240008000600 */
[----:B0-----:R-:W-:-:S13]  /*09a0*/  PLOP3.LUT P0, PT, PT, PT, UP0, 0x80, 0x0 ;  /* 0x000000000000781c */ /* 0x001fda0003f0f008 */
[----:B------:R-:W-:Y:S05]  /*09b0*/  @!P0 BRA `(.L_x_947) ;  /* 0xfffffffc00f08947 */ /* 0x000fea000383ffff */
[----:B------:R-:W0:Y:S01]  /*09c0*/  S2UR UR6, SR_CTAID.Y ;  /* 0x00000000000679c3 */ /* 0x000e220000002600 */
[----:B------:R-:W-:Y:S01]  /*09d0*/  LOP3.LUT R0, R19, 0xffffff80, RZ, 0xc0, !PT ;  /* 0xffffff8013007812 */ /* 0x000fe200078ec0ff */
[----:B------:R-:W-:Y:S02]  /*09e0*/  ULDC UR7, c[0x0][0xc50] ;  /* 0x0003140000077ab9 */ /* 0x000fe40000000800 */
[----:B------:R-:W-:-:S04]  /*09f0*/  UISETP.NE.AND UP0, UPT, UR7, 0x1, UPT ;  /* 0x000000010700788c */ /* 0x000fc8000bf05270 */
[----:B------:R-:W-:Y:S08]  /*0a00*/  BAR.ARV 0x8, 0x180 ;  /* 0x0206000000007b1d */ /* 0x000ff00000002000 */
[----:B------:R-:W1:Y:S01]  /*0a10*/  S2UR UR36, SR_CTAID.Z ;  /* 0x00000000002479c3 */ /* 0x000e620000002700 */
[----:B------:R-:W-:Y:S01]  /*0a20*/  ISETP.NE.AND P0, PT, R0, 0x80, PT ;  /* 0x000000800000780c */ /* 0x000fe20003f05270 */
[----:B------:R-:W-:Y:S01]  /*0a30*/  @UP0 ULDC UR4, c[0x0][0xc54] ;  /* 0x0003150000040ab9 */ /* 0x000fe20000000800 */
[----:B------:R-:W-:Y:S01]  /*0a40*/  @UP0 ULDC UR8, c[0x0][0xc58] ;  /* 0x0003160000080ab9 */ /* 0x000fe20000000800 */
[----:B0-----:R-:W-:-:S10]  /*0a50*/  UIMAD.WIDE.U32 UR4, UR6, UR4, URZ ;  /* 0x00000004060472a5 */ /* 0x001fd4000f8e003f */
[----:B------:R-:W-:Y:S06]  /*0a60*/  @!P0 BAR.ARV 0x9, 0x100 ;  /* 0x0244000000008b1d */ /* 0x000fec0000002000 */
[----:B------:R-:W-:Y:S01]  /*0a70*/  UMOV UR42, UR6 ;  /* 0x00000006002a7c82 */ /* 0x000fe20008000000 */
[----:B------:R-:W-:Y:S01]  /*0a80*/  @UP0 USHF.R.U32.HI UR42, URZ, UR8, UR5 ;  /* 0x000000083f2a0299 */ /* 0x000fe20008011605 */
[----:B-1----:R-:W-:-:S03]  /*0a90*/  ISETP.LE.AND P0, PT, RZ, UR36, PT ;  /* 0x00000024ff007c0c */ /* 0x002fc6000bf03270 */
[----:B------:R-:W-:-:S04]  /*0aa0*/  UIADD3 UR4, -UR42, URZ, URZ ;  /* 0x0000003f2a047290 */ /* 0x000fc8000fffe13f */
[----:B------:R-:W-:-:S06]  /*0ab0*/  UIMAD UR6, UR7, UR4, UR6 ;  /* 0x00000004070672a4 */ /* 0x000fcc000f8e0206 */
[----:B------:R-:W-:Y:S06]  /*0ac0*/  @!P0 BRA `(.L_x_948) ;  /* 0x0000013400dc8947 */ /* 0x000fec0003800000 */
[----:B------:R-:W0:Y:S01]  /*0ad0*/  S2UR UR47, SR_CTAID.X ;  /* 0x00000000002f79c3 */ /* 0x000e220000002500 */
[----:B------:R-:W-:Y:S01]  /*0ae0*/  ULDC UR7, c[0x0][0x448] ;  /* 0x0001120000077ab9 */ /* 0x000fe20000000800 */
[----:B------:R-:W-:Y:S01]  /*0af0*/  ULDC.64 UR4, c[0x0][0x418] ;  /* 0x0001060000047ab9 */ /* 0x000fe20000000a00 */
[----:B------:R-:W-:Y:S01]  /*0b00*/  UISETP.NE.AND UP1, UPT, UR7, 0x1, UPT ;  /* 0x000000010700788c */ /* 0x000fe2000bf25270 */
[----:B------:R-:W-:Y:S01]  /*0b10*/  VIADD R19, R19, 0xffffff80 ;  /* 0xffffff8013137836 */ /* 0x000fe20000000000 */
[----:B------:R-:W-:Y:S01]  /*0b20*/  UISETP.NE.U32.AND UP0, UPT, UR4, URZ, UPT ;  /* 0x0000003f0400728c */ /* 0x000fe2000bf05070 */
[----:B------:R-:W-:Y:S01]  /*0b30*/  ULDC UR37, c[0x0][0x424] ;  /* 0x0001090000257ab9 */ /* 0x000fe20000000800 */
[----:B------:R-:W-:Y:S02]  /*0b40*/  ULDC UR43, c[0x0][0x288] ;  /* 0x0000a200002b7ab9 */ /* 0x000fe40000000800 */
[----:B------:R-:W-:Y:S02]  /*0b50*/  UISETP.NE.AND.EX UP0, UPT, UR5, URZ, UPT, UP0 ;  /* 0x0000003f0500728c */ /* 0x000fe4000bf05300 */
[----:B------:R-:W-:Y:S01]  /*0b60*/  UIADD3 UR10, -UR43, 0x1, URZ ;  /* 0x000000012b0a7890 */ /* 0x000fe2000fffe13f */
[----:B------:R-:W-:Y:S01]  /*0b70*/  ULDC.64 UR4, c[0x0][0x9e0] ;  /* 0x0002780000047ab9 */ /* 0x000fe20000000a00 */
[----:B------:R-:W-:-:S02]  /*0b80*/  USEL UR37, UR37, 0x1, UP0 ;  /* 0x0000000125257887 */ /* 0x000fc40008000000 */
[----:B------:R-:W-:Y:S01]  /*0b90*/  UISETP.GE.AND UP0, UPT, UR5, 0x1, UPT ;  /* 0x000000010500788c */ /* 0x000fe2000bf06270 */
[----:B------:R-:W-:Y:S01]  /*0ba0*/  @UP1 ULDC UR9, c[0x0][0x44c] ;  /* 0x0001130000091ab9 */ /* 0x000fe20000000800 */
[----:B------:R-:W-:Y:S01]  /*0bb0*/  ULDC UR13, c[0x0][0x2f0] ;  /* 0x0000bc00000d7ab9 */ /* 0x000fe20000000800 */
[----:B------:R-:W-:Y:S01]  /*0bc0*/  @UP1 ULDC UR11, c[0x0][0x450] ;  /* 0x00011400000b1ab9 */ /* 0x000fe20000000800 */
[----:B------:R-:W-:Y:S02]  /*0bd0*/  UIMAD UR10, UR37, UR13, UR10 ;  /* 0x0000000d250a72a4 */ /* 0x000fe4000f8e020a */
[----:B------:R-:W-:Y:S01]  /*0be0*/  PLOP3.LUT P1, PT, PT, PT, UP0, 0x80, 0x0 ;  /* 0x000000000000781c */ /* 0x000fe20003f2f008 */
[----:B------:R-:W-:Y:S02]  /*0bf0*/  USHF.R.S32.HI UR39, URZ, 0x1f, UR36 ;  /* 0x0000001f3f277899 */ /* 0x000fe40008011424 */
[----:B0-----:R-:W-:-:S04]  /*0c00*/  USHF.L.U32 UR47, UR47, 0x7, URZ ;  /* 0x000000072f2f7899 */ /* 0x001fc8000800063f */
[----:B------:R-:W-:Y:S02]  /*0c10*/  @UP1 UIADD3 UR8, UR47, 0x7f, URZ ;  /* 0x0000007f2f081890 */ /* 0x000fe4000fffe03f */
[----:B------:R-:W-:Y:S02]  /*0c20*/  UIADD3 UR7, UR47, 0x7f, URZ ;  /* 0x0000007f2f077890 */ /* 0x000fe4000fffe03f */
[----:B------:R-:W-:-:S04]  /*0c30*/  UIMAD.WIDE.U32 UR8, UR8, UR9, URZ ;  /* 0x00000009080872a5 */ /* 0x000fc8000f8e003f */
[----:B------:R-:W-:-:S04]  /*0c40*/  @UP1 USHF.R.U32.HI UR7, URZ, UR11, UR9 ;  /* 0x0000000b3f071299 */ /* 0x000fc80008011609 */
[----:B------:R-:W-:-:S04]  /*0c50*/  UIADD3 UR10, UR10, UR7, URZ ;  /* 0x000000070a0a7290 */ /* 0x000fc8000fffe03f */
[----:B------:R-:W-:Y:S01]  /*0c60*/  UIADD3 UR4, UR10, UR4, URZ ;  /* 0x000000040a047290 */ /* 0x000fe2000fffe03f */
[----:B------:R-:W-:Y:S11]  /*0c70*/  @!P1 BRA `(.L_x_949) ;  /* 0x0000000000449947 */ /* 0x000ff60003800000 */
[----:B------:R-:W-:Y:S01]  /*0c80*/  ISETP.LT.AND P0, PT, RZ, UR10, PT ;  /* 0x0000000aff007c0c */ /* 0x000fe2000bf01270 */
[----:B------:R-:W-:-:S12]  /*0c90*/  UIADD3 UR7, UR10, -0x1, URZ ;  /* 0xffffffff0a077890 */ /* 0x000fd8000fffe03f */
[----:B------:R-:W-:Y:S05]  /*0ca0*/  @P0 BRA `(.L_x_950) ;  /* 0x00000000001c0947 */ /* 0x000fea0003800000 */
[----:B------:R-:W-:Y:S02]  /*0cb0*/  UISETP.NE.AND UP0, UPT, UR5, 0x1, UPT ;  /* 0x000000010500788c */ /* 0x000fe4000bf05270 */
[----:B------:R-:W-:-:S09]  /*0cc0*/  UIADD3 UR7, -UR10, URZ, URZ ;  /* 0x0000003f0a077290 */ /* 0x000fd2000fffe13f */
[----:B------:R-:W-:Y:S02]  /*0cd0*/  @UP0 ULDC.64 UR10, c[0x0][0x9e8] ;  /* 0x00027a00000a0ab9 */ /* 0x000fe40000000a00 */
[----:B------:R-:W-:-:S04]  /*0ce0*/  UIMAD.WIDE.U32 UR8, UR7, UR10, URZ ;  /* 0x0000000a070872a5 */ /* 0x000fc8000f8e003f */
[----:B------:R-:W-:-:S04]  /*0cf0*/  @UP0 USHF.R.U32.HI UR7, URZ, UR11, UR9 ;  /* 0x0000000b3f070299 */ /* 0x000fc80008011609 */
[----:B------:R-:W-:Y:S01]  /*0d00*/  ULOP3.LUT UR7, URZ, UR7, URZ, 0x33, !UPT ;  /* 0x000000073f077292 */ /* 0x000fe2000f8e333f */
[----:B------:R-:W-:Y:S11]  /*0d10*/  BRA `(.L_x_951) ;  /* 0x0000000000107947 */ /* 0x000ff60003800000 */
.L_x_950:
[----:B------:R-:W-:-:S11]  /*0d20*/  UISETP.NE.AND UP0, UPT, UR5, 0x1, UPT ;  /* 0x000000010500788c */ /* 0x000fd6000bf05270 */
[----:B------:R-:W-:Y:S02]  /*0d30*/  @UP0 ULDC.64 UR10, c[0x0][0x9e8] ;  /* 0x00027a00000a0ab9 */ /* 0x000fe40000000a00 */
[----:B------:R-:W-:-:S04]  /*0d40*/  UIMAD.WIDE.U32 UR8, UR7, UR10, URZ ;  /* 0x0000000a070872a5 */ /* 0x000fc8000f8e003f */
[----:B------:R-:W-:-:S12]  /*0d50*/  @UP0 USHF.R.U32.HI UR7, URZ, UR11, UR9 ;  /* 0x0000000b3f070299 */ /* 0x000fd80008011609 */
.L_x_951:
[----:B------:R-:W-:-:S04]  /*0d60*/  UIMAD UR7, UR7, UR5, UR5 ;  /* 0x00000005070772a4 */ /* 0x000fc8000f8e0205 */
[----:B------:R-:W-:-:S04]  /*0d70*/  UISETP.LT.AND UP0, UPT, UR4, UR7, UPT ;  /* 0x000000070400728c */ /* 0x000fc8000bf01270 */
[----:B------:R-:W-:-:S12]  /*0d80*/  USEL UR4, UR4, UR7, UP0 ;  /* 0x0000000704047287 */ /* 0x000fd80008000000 */
.L_x_949:
[----:B------:R-:W-:Y:S02]  /*0d90*/  UIMAD UR7, UR37, UR13, 0x3f ;  /* 0x0000003f250774a4 */ /* 0x000fe4000f8e020d */
[----:B------:R-:W-:Y:S01]  /*0da0*/  UIADD3 UR10, UR4, 0x3f, URZ ;  /* 0x0000003f040a7890 */ /* 0x000fe2000fffe03f */
[----:B------:R-:W-:Y:S01]  /*0db0*/  @UP1 ULDC UR8, c[0x0][0x44c] ;  /* 0x0001130000081ab9 */ /* 0x000fe20000000800 */
[----:B------:R-:W-:Y:S01]  /*0dc0*/  @UP1 ULDC UR14, c[0x0][0x450] ;  /* 0x00011400000e1ab9 */ /* 0x000fe20000000800 */
[----:B------:R-:W-:Y:S02]  /*0dd0*/  UIMAD.WIDE.U32 UR8, UR47, UR8, URZ ;  /* 0x000000082f0872a5 */ /* 0x000fe4000f8e003f */
[----:B------:R-:W-:Y:S02]  /*0de0*/  USHF.R.S32.HI UR4, URZ, 0x1f, UR7 ;  /* 0x0000001f3f047899 */ /* 0x000fe40008011407 */
[----:B------:R-:W-:Y:S01]  /*0df0*/  USHF.R.S32.HI UR11, URZ, 0x1f, UR10 ;  /* 0x0000001f3f0b7899 */ /* 0x000fe2000801140a */
[----:B------:R-:W-:Y:S01]  /*0e00*/  UMOV UR12, UR47 ;  /* 0x0000002f000c7c82 */ /* 0x000fe20008000000 */
[----:B------:R-:W-:-:S02]  /*0e10*/  UIMAD UR43, UR37, UR13, -UR43 ;  /* 0x0000000d252b72a4 */ /* 0x000fc4000f8e0a2b */
[----:B------:R-:W-:Y:S02]  /*0e20*/  @UP1 USHF.R.U32.HI UR12, URZ, UR14, UR9 ;  /* 0x0000000e3f0c1299 */ /* 0x000fe40008011609 */
[----:B------:R-:W-:Y:S02]  /*0e30*/  ULEA.HI UR4, UR4, UR7, URZ, 0x6 ;  /* 0x0000000704047291 */ /* 0x000fe4000f8f303f */
[----:B------:R-:W-:Y:S02]  /*0e40*/  ULEA.HI UR11, UR11, UR10, URZ, 0x6 ;  /* 0x0000000a0b0b7291 */ /* 0x000fe4000f8f303f */
[----:B------:R-:W-:Y:S02]  /*0e50*/  UIADD3 UR7, UR43, UR12, URZ ;  /* 0x0000000c2b077290 */ /* 0x000fe4000fffe03f */
[----:B------:R-:W-:Y:S02]  /*0e60*/  USHF.R.S32.HI UR4, URZ, 0x6, UR4 ;  /* 0x000000063f047899 */ /* 0x000fe40008011404 */
[----:B------:R-:W-:Y:S01]  /*0e70*/  USHF.R.S32.HI UR11, URZ, 0x6, UR11 ;  /* 0x000000063f0b7899 */ /* 0x000fe2000801140b */
[----:B------:R-:W-:-:S02]  /*0e80*/  ULDC UR8, c[0x0][0x9dc] ;  /* 0x0002770000087ab9 */ /* 0x000fc40000000800 */
[----:B------:R-:W-:Y:S02]  /*0e90*/  UIADD3 UR8, UR7, -UR8, URZ ;  /* 0x8000000807087290 */ /* 0x000fe4000fffe03f */
[----:B------:R-:W-:-:S04]  /*0ea0*/  UISETP.LT.AND UP0, UPT, UR4, UR11, UPT ;  /* 0x0000000b0400728c */ /* 0x000fc8000bf01270 */
[----:B------:R-:W-:Y:S01]  /*0eb0*/  USEL UR4, UR4, UR11, UP0 ;  /* 0x0000000b04047287 */ /* 0x000fe20008000000 */
[----:B------:R-:W-:Y:S01]  /*0ec0*/  IMAD.U32 R0, RZ, RZ, UR8 ;  /* 0x00000008ff007e24 */ /* 0x000fe2000f8e00ff */
[----:B------:R-:W-:Y:S10]  /*0ed0*/  @!P1 BRA `(.L_x_952) ;  /* 0x0000000000409947 */ /* 0x000ff40003800000 */
[----:B------:R-:W-:-:S06]  /*0ee0*/  UISETP.GT.AND UP0, UPT, UR7, -0x1, UPT ;  /* 0xffffffff0700788c */ /* 0x000fcc000bf04270 */
[----:B------:R-:W-:-:S13]  /*0ef0*/  PLOP3.LUT P0, PT, PT, PT, UP0, 0x80, 0x0 ;  /* 0x000000000000781c */ /* 0x000fda0003f0f008 */
[----:B------:R-:W-:Y:S05]  /*0f00*/  @P0 BRA `(.L_x_953) ;  /* 0x00000000001c0947 */ /* 0x000fea0003800000 */
[----:B------:R-:W-:Y:S02]  /*0f10*/  UISETP.NE.AND UP0, UPT, UR5, 0x1, UPT ;  /* 0x000000010500788c */ /* 0x000fe4000bf05270 */
[----:B------:R-:W-:-:S09]  /*0f20*/  ULOP3.LUT UR7, URZ, UR7, URZ, 0x33, !UPT ;  /* 0x000000073f077292 */ /* 0x000fd2000f8e333f */
[----:B------:R-:W-:Y:S02]  /*0f30*/  @UP0 ULDC.64 UR10, c[0x0][0x9e8] ;  /* 0x00027a00000a0ab9 */ /* 0x000fe40000000a00 */
[----:B------:R-:W-:-:S04]  /*0f40*/  UIMAD.WIDE.U32 UR8, UR7, UR10, URZ ;  /* 0x0000000a070872a5 */ /* 0x000fc8000f8e003f */
[----:B------:R-:W-:-:S04]  /*0f50*/  @UP0 USHF.R.U32.HI UR7, URZ, UR11, UR9 ;  /* 0x0000000b3f070299 */ /* 0x000fc80008011609 */
[----:B------:R-:W-:Y:S01]  /*0f60*/  ULOP3.LUT UR7, URZ, UR7, URZ, 0x33, !UPT ;  /* 0x000000073f077292 */ /* 0x000fe2000f8e333f */
[----:B------:R-:W-:Y:S11]  /*0f70*/  BRA `(.L_x_954) ;  /* 0x0000000000107947 */ /* 0x000ff60003800000 */
.L_x_953:
[----:B------:R-:W-:-:S11]  /*0f80*/  UISETP.NE.AND UP0, UPT, UR5, 0x1, UPT ;  /* 0x000000010500788c */ /* 0x000fd6000bf05270 */
[----:B------:R-:W-:Y:S02]  /*0f90*/  @UP0 ULDC.64 UR10, c[0x0][0x9e8] ;  /* 0x00027a00000a0ab9 */ /* 0x000fe40000000a00 */
[----:B------:R-:W-:-:S04]  /*0fa0*/  UIMAD.WIDE.U32 UR8, UR7, UR10, URZ ;  /* 0x0000000a070872a5 */ /* 0x000fc8000f8e003f */
[----:B------:R-:W-:-:S12]  /*0fb0*/  @UP0 USHF.R.U32.HI UR7, URZ, UR11, UR9 ;  /* 0x0000000b3f070299 */ /* 0x000fd80008011609 */
.L_x_954:
[----:B------:R-:W-:-:S06]  /*0fc0*/  UIMAD UR5, UR7, UR5, URZ ;  /* 0x00000005070572a4 */ /* 0x000fcc000f8e023f */
[----:B------:R-:W-:-:S07]  /*0fd0*/  VIMNMX R0, R0, UR5, !PT ;  /* 0x0000000500007c48 */ /* 0x000fce000ffe0100 */
.L_x_952:
[----:B------:R-:W-:Y:S01]  /*0fe0*/  SHF.R.S32.HI R3, RZ, 0x1f, R0 ;  /* 0x0000001fff037819 */ /* 0x000fe20000011400 */
[----:B------:R-:W-:Y:S02]  /*0ff0*/  USHF.R.U32.HI UR5, URZ, 0x10, UR6 ;  /* 0x000000103f057899 */ /* 0x000fe40008011606 */
[----:B------:R-:W-:Y:S01]  /*1000*/  ULOP3.LUT UR6, UR6, 0xffff, URZ, 0xc0, !UPT ;  /* 0x0000ffff06067892 */ /* 0x000fe2000f8ec03f */
[----:B------:R-:W-:Y:S01]  /*1010*/  LEA.HI R3, R3, R0, RZ, 0x6 ;  /* 0x0000000003037211 */ /* 0x000fe200078f30ff */
[----:B------:R-:W-:-:S03]  /*1020*/  UISETP.NE.AND UP0, UPT, UR5, URZ, UPT ;  /* 0x0000003f0500728c */ /* 0x000fc6000bf05270 */
[----:B------:R-:W-:-:S04]  /*1030*/  SHF.R.S32.HI R3, RZ, 0x6, R3 ;  /* 0x00000006ff037819 */ /* 0x000fc80000011403 */
[----:B------:R-:W-:Y:S01]  /*1040*/  VIMNMX R16, RZ, R3, !PT ;  /* 0x00000003ff107248 */ /* 0x000fe20007fe0100 */
[----:B------:R-:W-:-:S03]  /*1050*/  IMAD.MOV.U32 R3, RZ, RZ, RZ ;  /* 0x000000ffff037224 */ /* 0x000fc600078e00ff */
[----:B------:R-:W-:Y:S01]  /*1060*/  ISETP.LT.AND P0, PT, R16, UR4, PT ;  /* 0x0000000410007c0c */ /* 0x000fe2000bf01270 */
[----:B------:R-:W-:-:S12]  /*1070*/  @!UP0 ULDC UR5, c[0x0][0x9f0] ;  /* 0x00027c0000058ab9 */ /* 0x000fd80000000800 */
[----:B------:R-:W-:Y:S05]  /*1080*/  @!P0 BRA `(.L_x_955) ;  /* 0x0000000000708947 */ /* 0x000fea0003800000 */
[----:B------:R-:W-:Y:S01]  /*1090*/  IMAD.U32 R6, RZ, RZ, UR5 ;  /* 0x00000005ff067e24 */ /* 0x000fe2000f8e00ff */
[----:B------:R-:W-:-:S04]  /*10a0*/  UIADD3 UR7, UR5, -0x1, UR4 ;  /* 0xffffffff05077890 */ /* 0x000fc8000fffe004 */
[-C--:B------:R-:W-:Y:S02]  /*10b0*/  IABS R5, R6.reuse ;  /* 0x0000000600057213 */ /* 0x080fe40000000000 */
[----:B------:R-:W-:Y:S02]  /*10c0*/  IADD3 R0, -R16, UR7, RZ ;  /* 0x0000000710007c10 */ /* 0x000fe4000fffe1ff */
[----:B------:R-:W0:Y:S01]  /*10d0*/  I2F.RP R4, R5 ;  /* 0x0000000500047306 */ /* 0x000e220000209400 */
[----:B------:R-:W-:Y:S02]  /*10e0*/  IABS R9, R6 ;  /* 0x0000000600097213 */ /* 0x000fe40000000000 */
[----:B------:R-:W-:Y:S02]  /*10f0*/  IABS R6, R0 ;  /* 0x0000000000067213 */ /* 0x000fe40000000000 */
[----:B------:R-:W-:-:S04]  /*1100*/  LOP3.LUT R0, R0, UR5, RZ, 0x3c, !PT ;  /* 0x0000000500007c12 */ /* 0x000fc8000f8e3cff */
[----:B------:R-:W-:Y:S01]  /*1110*/  ISETP.GE.AND P2, PT, R0, RZ, PT ;  /* 0x000000ff0000720c */ /* 0x000fe20003f46270 */
[----:B0-----:R-:W0:Y:S02]  /*1120*/  MUFU.RCP R4, R4 ;  /* 0x0000000400047308 */ /* 0x001e240000001000 */
[----:B0-----:R-:W-:Y:S02]  /*1130*/  VIADD R2, R4, 0xffffffe ;  /* 0x0ffffffe04027836 */ /* 0x001fe40000000000 */
[----:B------:R-:W-:-:S04]  /*1140*/  IMAD.MOV R4, RZ, RZ, -R9 ;  /* 0x000000ffff047224 */ /* 0x000fc800078e0a09 */
[----:B------:R0:W1:Y:S02]  /*1150*/  F2I.FTZ.U32.TRUNC.NTZ R3, R2 ;  /* 0x0000000200037305 */ /* 0x000064000021f000 */
[----:B0-----:R-:W-:Y:S02]  /*1160*/  IMAD.MOV.U32 R2, RZ, RZ, RZ ;  /* 0x000000ffff027224 */ /* 0x001fe400078e00ff */
[----:B-1----:R-:W-:-:S04]  /*1170*/  IMAD.MOV R8, RZ, RZ, -R3 ;  /* 0x000000ffff087224 */ /* 0x002fc800078e0a03 */
[----:B------:R-:W-:-:S04]  /*1180*/  IMAD R7, R8, R5, RZ ;  /* 0x0000000508077224 */ /* 0x000fc800078e02ff */
[----:B------:R-:W-:-:S04]  /*1190*/  IMAD.HI.U32 R3, R3, R7, R2 ;  /* 0x0000000703037227 */ /* 0x000fc800078e0002 */
[----:B------:R-:W-:-:S04]  /*11a0*/  IMAD.MOV.U32 R2, RZ, RZ, R6 ;  /* 0x000000ffff027224 */ /* 0x000fc800078e0006 */
        /* <DEDUP_REMOVED lines=9> */
[----:B------:R-:W-:-:S07]  /*1240*/  @!P1 LOP3.LUT R3, RZ, UR5, RZ, 0x33, !PT ;  /* 0x00000005ff039c12 */ /* 0x000fce000f8e33ff */
.L_x_955:
[----:B------:R-:W-:Y:S01]  /*1250*/  IMAD R16, R3, UR6, R16 ;  /* 0x0000000603107c24 */ /* 0x000fe2000f8e0210 */
[----:B------:R-:W-:Y:S02]  /*1260*/  PLOP3.LUT P0, PT, PT, PT, PT, 0x80, 0x0 ;  /* 0x000000000000781c */ /* 0x000fe40003f0f070 */
[----:B------:R-:W-:Y:S01]  /*1270*/  CS2R R28, SRZ ;  /* 0x00000000001c7805 */ /* 0x000fe2000001ff00 */
[----:B------:R-:W-:Y:S01]  /*1280*/  IMAD.MOV.U32 R0, RZ, RZ, RZ ;  /* 0x000000ffff007224 */ /* 0x000fe200078e00ff */
[----:B------:R-:W-:Y:S02]  /*1290*/  CS2R R24, SRZ ;  /* 0x0000000000187805 */ /* 0x000fe4000001ff00 */
[----:B------:R-:W-:Y:S01]  /*12a0*/  VIADDMNMX R3, R16, R3, UR4, PT ;  /* 0x0000000410037e46 */ /* 0x000fe2000b800103 */
[----:B------:R-:W-:Y:S01]  /*12b0*/  IMAD.MOV.U32 R2, RZ, RZ, RZ ;  /* 0x000000ffff027224 */ /* 0x000fe200078e00ff */
[----:B------:R-:W-:Y:S01]  /*12c0*/  CS2R R26, SRZ ;  /* 0x00000000001a7805 */ /* 0x000fe2000001ff00 */
[----:B------:R-:W-:Y:S01]  /*12d0*/  IMAD.MOV.U32 R10, RZ, RZ, RZ ;  /* 0x000000ffff0a7224 */ /* 0x000fe200078e00ff */
[----:B------:R-:W-:Y:S01]  /*12e0*/  R2UR UR50, R3 ;  /* 0x00000000033272ca */ /* 0x000fe200000e0000 */
[----:B------:R-:W-:Y:S01]  /*12f0*/  IMAD.MOV.U32 R31, RZ, RZ, RZ ;  /* 0x000000ffff1f7224 */ /* 0x000fe200078e00ff */
[----:B------:R-:W-:-:S02]  /*1300*/  CS2R R36, SRZ ;  /* 0x0000000000247805 */ /* 0x000fc4000001ff00 */
[----:B------:R-:W-:Y:S02]  /*1310*/  CS2R R32, SRZ ;  /* 0x0000000000207805 */ /* 0x000fe4000001ff00 */
        /* <DEDUP_REMOVED lines=9> */
[----:B------:R-:W-:Y:S02]  /*13b0*/  ISETP.LT.AND P1, PT, R16, UR50, PT ;  /* 0x0000003210007c0c */ /* 0x000fe4000bf21270 */
        /* <DEDUP_REMOVED lines=49> */
[----:B------:R-:W-:Y:S02]  /*16d0*/  IMAD.MOV.U32 R8, RZ, RZ, RZ ;  /* 0x000000ffff087224 */ /* 0x000fe400078e00ff */
[----:B------:R-:W-:Y:S01]  /*16e0*/  IMAD.MOV.U32 R147, RZ, RZ, RZ ;  /* 0x000000ffff937224 */ /* 0x000fe200078e00ff */
[----:B------:R-:W-:Y:S06]  /*16f0*/  @!P1 BRA `(.L_x_956) ;  /* 0x000000b000689947 */ /* 0x000fec0003800000 */
[----:B------:R-:W-:Y:S01]  /*1700*/  SHF.R.S32.HI R18, RZ, 0x1f, R19 ;  /* 0x0000001fff127819 */ /* 0x000fe20000011413 */
[----:B------:R-:W0:Y:S01]  /*1710*/  S2UR UR5, SR_CgaCtaId ;  /* 0x00000000000579c3 */ /* 0x000e220000008800 */
[----:B------:R-:W-:Y:S02]  /*1720*/  UMOV UR41, 0x400 ;  /* 0x0000040000297882 */ /* 0x000fe40000000000 */
[----:B------:R-:W-:-:S04]  /*1730*/  LEA.HI R22, R18, R19, RZ, 0x7 ;  /* 0x0000001312167211 */ /* 0x000fc800078f38ff */
[----:B------:R-:W-:-:S05]  /*1740*/  SHF.R.S32.HI R23, RZ, 0x7, R22 ;  /* 0x00000007ff177819 */ /* 0x000fca0000011416 */
        /* <DEDUP_REMOVED lines=29> */
.L_x_957:
[----:B------:R-:W-:Y:S01]  /*1920*/  ULDC.64 UR6, c[0x0][0x990] ;  /* 0x0002640000067ab9 */ /* 0x000fe20000000a00 */
[----:B------:R-:W-:Y:S01]  /*1930*/  ULDC.64 UR4, c[0x0][0x998] ;  /* 0x0002660000047ab9 */ /* 0x000fe20000000a00 */
[----:B------:R-:W-:Y:S01]  /*1940*/  UISETP.NE.U32.AND UP0, UPT, UR6, URZ, UPT ;  /* 0x0000003f0600728c */ /* 0x000fe2000bf05070 */
[----:B------:R-:W-:Y:S01]  /*1950*/  IMAD.MOV.U32 R7, RZ, RZ, 0x3f800000 ;  /* 0x3f800000ff077424 */ /* 0x000fe200078e00ff */
[----:B------:R-:W-:Y:S01]  /*1960*/  UISETP.NE.U32.AND UP1, UPT, UR4, URZ, UPT ;  /* 0x0000003f0400728c */ /* 0x000fe2000bf25070 */
[----:B------:R-:W-:Y:S01]  /*1970*/  IMAD.MOV.U32 R0, RZ, RZ, 0x3f800000 ;  /* 0x3f800000ff007424 */ /* 0x000fe200078e00ff */
[----:B------:R-:W-:Y:S02]  /*1980*/  UISETP.NE.AND.EX UP0, UPT, UR7, URZ, UPT, UP0 ;  /* 0x0000003f0700728c */ /* 0x000fe4000bf05300 */
[----:B------:R-:W-:-:S04]  /*1990*/  UISETP.NE.AND.EX UP1, UPT, UR5, URZ, UPT, UP1 ;  /* 0x0000003f0500728c */ /* 0x000fc8000bf25310 */
[----:B------:R-:W-:Y:S02]  /*19a0*/  PLOP3.LUT P0, PT, PT, PT, UP0, 0x80, 0x0 ;  /* 0x000000000000781c */ /* 0x000fe40003f0f008 */
[----:B------:R-:W-:-:S03]  /*19b0*/  PLOP3.LUT P1, PT, PT, PT, UP1, 0x80, 0x0 ;  /* 0x000000000000781c */ /* 0x000fc60003f2f018 */
[----:B------:R-:W-:Y:S01]  /*19c0*/  @UP0 ULDC.64 UR12, c[0x0][0x9a8] ;  /* 0x00026a00000c0ab9 */ /* 0x000fe20000000a00 */
[----:B------:R-:W-:Y:S01]  /*19d0*/  @UP0 ULDC.64 UR16, c[0x0][0x9b0] ;  /* 0x00026c0000100ab9 */ /* 0x000fe20000000a00 */
[----:B------:R-:W-:Y:S01]  /*19e0*/  @UP1 ULDC.64 UR14, c[0x0][0x9b8] ;  /* 0x00026e00000e1ab9 */ /* 0x000fe20000000a00 */
[----:B------:R-:W-:Y:S02]  /*19f0*/  @UP0 UIMAD UR8, UR39, UR12, URZ ;  /* 0x0000000c270802a4 */ /* 0x000fe4000f8e023f */
[----:B------:R-:W-:Y:S02]  /*1a00*/  @UP0 UIMAD.WIDE.U32 UR10, UR36, UR12, URZ ;  /* 0x0000000c240a02a5 */ /* 0x000fe4000f8e003f */
[----:B------:R-:W-:Y:S02]  /*1a10*/  @UP1 UIMAD UR12, UR39, UR14, URZ ;  /* 0x0000000e270c12a4 */ /* 0x000fe4000f8e023f */
[----:B------:R-:W-:Y:S02]  /*1a20*/  @UP0 UIMAD UR13, UR36, UR13, UR8 ;  /* 0x0000000d240d02a4 */ /* 0x000fe4000f8e0208 */
[----:B------:R-:W-:-:S02]  /*1a30*/  @UP1 UIMAD.WIDE.U32 UR8, UR36, UR14, URZ ;  /* 0x0000000e240812a5 */ /* 0x000fc4000f8e003f */
[----:B------:R-:W-:Y:S02]  /*1a40*/  @UP1 UIMAD UR14, UR36, UR15, UR12 ;  /* 0x0000000f240e12a4 */ /* 0x000fe4000f8e020c */
[----:B------:R-:W-:Y:S02]  /*1a50*/  @UP0 USHF.R.S32.HI UR12, URZ, 0x1f, UR42 ;  /* 0x0000001f3f0c0899 */ /* 0x000fe4000801142a */
[----:B------:R-:W-:Y:S01]  /*1a60*/  @UP1 USHF.R.S32.HI UR15, URZ, 0x1f, UR42 ;  /* 0x0000001f3f0f1899 */ /* 0x000fe2000801142a */
[----:B------:R-:W-:Y:S01]  /*1a70*/  @UP1 ULDC.64 UR18, c[0x0][0x9c0] ;  /* 0x0002700000121ab9 */ /* 0x000fe20000000a00 */
[----:B------:R-:W-:Y:S02]  /*1a80*/  @UP0 UIADD3 UR11, UR11, UR13, URZ ;  /* 0x0000000d0b0b0290 */ /* 0x000fe4000fffe03f */
[----:B------:R-:W-:Y:S02]  /*1a90*/  @UP0 UIMAD UR12, UR12, UR16, URZ ;  /* 0x000000100c0c02a4 */ /* 0x000fe4000f8e023f */
[----:B------:R-:W-:-:S02]  /*1aa0*/  @UP1 UIMAD UR13, UR15, UR18, URZ ;  /* 0x000000120f0d12a4 */ /* 0x000fc4000f8e023f */
[----:B------:R-:W-:Y:S02]  /*1ab0*/  @UP1 UIADD3 UR9, UR9, UR14, URZ ;  /* 0x0000000e09091290 */ /* 0x000fe4000fffe03f */
[----:B------:R-:W-:Y:S02]  /*1ac0*/  @UP0 UIMAD UR12, UR42, UR17, UR12 ;  /* 0x000000112a0c02a4 */ /* 0x000fe4000f8e020c */
[----:B------:R-:W-:Y:S02]  /*1ad0*/  @UP0 UIMAD.WIDE.U32 UR10, UR42, UR16, UR10 ;  /* 0x000000102a0a02a5 */ /* 0x000fe4000f8e000a */
[----:B------:R-:W-:Y:S02]  /*1ae0*/  @UP1 UIMAD UR13, UR42, UR19, UR13 ;  /* 0x000000132a0d12a4 */ /* 0x000fe4000f8e020d */
[----:B------:R-:W-:Y:S02]  /*1af0*/  @UP1 UIMAD.WIDE.U32 UR8, UR42, UR18, UR8 ;  /* 0x000000122a0812a5 */ /* 0x000fe4000f8e0008 */
[----:B------:R-:W-:-:S02]  /*1b00*/  @UP0 UIADD3 UR11, UR11, UR12, URZ ;  /* 0x0000000c0b0b0290 */ /* 0x000fc4000fffe03f */
[----:B------:R-:W-:Y:S02]  /*1b10*/  @UP0 ULEA UR6, UP2, UR10, UR6, 0x2 ;  /* 0x000000060a060291 */ /* 0x000fe4000f84103f */
[----:B------:R-:W-:Y:S02]  /*1b20*/  @UP1 UIADD3 UR9, UR9, UR13, URZ ;  /* 0x0000000d09091290 */ /* 0x000fe4000fffe03f */
[----:B------:R-:W-:Y:S02]  /*1b30*/  @UP1 ULEA UR4, UP3, UR8, UR4, 0x2 ;  /* 0x0000000408041291 */ /* 0x000fe4000f86103f */
[----:B------:R-:W-:Y:S01]  /*1b40*/  @UP0 ULEA.HI.X UR7, UR10, UR7, UR11, 0x2, UP2 ;  /* 0x000000070a070291 */ /* 0x000fe200090f140b */
[----:B------:R-:W-:Y:S01]  /*1b50*/  IMAD.U32 R2, RZ, RZ, UR6 ;  /* 0x00000006ff027e24 */ /* 0x000fe2000f8e00ff */
[----:B------:R-:W-:Y:S02]  /*1b60*/  @UP1 ULEA.HI.X UR5, UR8, UR5, UR9, 0x2, UP3 ;  /* 0x0000000508051291 */ /* 0x000fe400098f1409 */
[----:B------:R-:W-:Y:S01]  /*1b70*/  IMAD.U32 R4, RZ, RZ, UR4 ;  /* 0x00000004ff047e24 */ /* 0x000fe2000f8e00ff */
[----:B------:R-:W-:Y:S01]  /*1b80*/  SHF.L.U32 R8, RZ, 0x1f, RZ ;  /* 0x0000001fff087819 */ /* 0x000fe200000006ff */
[----:B------:R-:W-:Y:S01]  /*1b90*/  IMAD.U32 R3, RZ, RZ, UR7 ;  /* 0x00000007ff037e24 */ /* 0x000fe2000f8e00ff */
[----:B------:R-:W-:Y:S01]  /*1ba0*/  ULDC UR4, c[0x0][0x9d8] ;  /* 0x0002760000047ab9 */ /* 0x000fe20000000800 */
[----:B------:R-:W-:-:S03]  /*1bb0*/  IMAD.U32 R5, RZ, RZ, UR5 ;  /* 0x00000005ff057e24 */ /* 0x000fc6000f8e00ff */
[----:B------:R-:W2:Y:S04]  /*1bc0*/  @P0 LDG.E R7, desc[UR44][R2.64] ;  /* 0x0000002c02070981 */ /* 0x000ea8000c1e1900 */
[----:B------:R-:W2:Y:S01]  /*1bd0*/  @P1 LDG.E R0, desc[UR44][R4.64] ;  /* 0x0000002c04001981 */ /* 0x000ea2000c1e1900 */
[----:B------:R-:W0:Y:S01]  /*1be0*/  SYNCS.PHASECHK.TRANS64.TRYWAIT P0, [UR41+0x20800], R8 ;  /* 0x02080008ff0075a7 */ /* 0x000e220008000169 */
[----:B--2---:R-:W-:-:S04]  /*1bf0*/  FMUL.FTZ R0, R7, R0 ;  /* 0x0000000007007220 */ /* 0x004fc80000410000 */
[----:B------:R-:W-:Y:S01]  /*1c00*/  FMUL.FTZ R0, R0, UR4 ;  /* 0x0000000400007c20 */ /* 0x000fe20008410000 */
[----:B0-----:R-:W-:Y:S06]  /*1c10*/  @!P0 BRA `(.L_x_958) ;  /* 0x0000012400908947 */ /* 0x001fec0003800000 */
.L_x_1099:
[----:B------:R-:W-:-:S06]  /*1c20*/  ULOP3.LUT UR4, UR38, 0x1, URZ, 0xfc, !UPT ;  /* 0x0000000126047892 */ /* 0x000fcc000f8efc3f */
[----:B------:R-:W-:-:S05]  /*1c30*/  IMAD.U32 R2, RZ, RZ, UR4 ;  /* 0x00000004ff027e24 */ /* 0x000fca000f8e00ff */
[----:B------:R-:W-:-:S13]  /*1c40*/  ISETP.NE.AND P4, PT, R2, 0x3, PT ;  /* 0x000000030200780c */ /* 0x000fda0003f85270 */
[----:B------:R-:W-:Y:S05]  /*1c50*/  @!P4 BRA `(.L_x_959) ;  /* 0x000000000004c947 */ /* 0x000fea0003800000 */
[----:B------:R-:W-:Y:S01]  /*1c60*/  BPT.TRAP 0x1 ;  /* 0x000000040000795c */ /* 0x000fe20000300000 */
.L_x_959:
[----:B------:R1:W2:Y:S01]  /*1c70*/  SYNCS.PHASECHK.TRANS64.TRYWAIT P0, [UR41+0x20830], R8 ;  /* 0x02083008ff0075a7 */ /* 0x0002a20008000169 */
[----:B------:R-:W-:Y:S05]  /*1c80*/  @!P4 BRA `(.L_x_960) ;  /* 0x000000000004c947 */ /* 0x000fea0003800000 */
[----:B------:R-:W-:Y:S01]  /*1c90*/  BPT.TRAP 0x1 ;  /* 0x000000040000795c */ /* 0x000fe20000300000 */
.L_x_960:
[----:B------:R-:W3:Y:S01]  /*1ca0*/  S2R R2, SR_TID.X ;  /* 0x0000000000027919 */ /* 0x000ee20000002100 */
[----:B------:R-:W-:-:S05]  /*1cb0*/  IMAD.U32 R6, RZ, RZ, UR46 ;  /* 0x0000002eff067e24 */ /* 0x000fca000f8e00ff */
[----:B------:R-:W-:Y:S02]  /*1cc0*/  LOP3.LUT R6, R6, 0x10000, RZ, 0xfc, !PT ;  /* 0x0001000006067812 */ /* 0x000fe400078efcff */
[----:B---3--:R-:W-:-:S04]  /*1cd0*/  LOP3.LUT R2, R2, 0x7f, RZ, 0xc0, !PT ;  /* 0x0000007f02027812 */ /* 0x008fc800078ec0ff */
[----:B------:R-:W-:Y:S01]  /*1ce0*/  ISETP.NE.AND P5, PT, R2, RZ, PT ;  /* 0x000000ff0200720c */ /* 0x000fe20003fa5270 */
[----:B--2---:R-:W-:-:S12]  /*1cf0*/  @P0 BRA `(.L_x_961) ;  /* 0x0000000000080947 */ /* 0x004fd80003800000 */
[----:B------:R-:W2:Y:S02]  /*1d00*/  SYNCS.PHASECHK.TRANS64.TRYWAIT P0, [UR41+0x20830], R8 ;  /* 0x02083008ff0075a7 */ /* 0x000ea40008000169 */
[----:B--2---:R-:W-:Y:S05]  /*1d10*/  @!P0 BRA `(.L_x_962) ;  /* 0x0000012400688947 */ /* 0x004fea0003800000 */
.L_x_961:
[----:B------:R-:W-:Y:S05]  /*1d20*/  WARPSYNC.ALL ;  /* 0x0000000000007948 */ /* 0x000fea0003800000 */
[----:B------:R-:W-:Y:S01]  /*1d30*/  IMAD.MOV.U32 R7, RZ, RZ, 0x40000040 ;  /* 0x40000040ff077424 */ /* 0x000fe200078e00ff */
[----:B------:R-:W-:Y:S01]  /*1d40*/  UIADD3 UR4, UR41, 0x18400, URZ ;  /* 0x0001840029047890 */ /* 0x000fe2000fffe03f */
[C---:B------:R-:W-:Y:S01]  /*1d50*/  R2UR UR8, R6.reuse ;  /* 0x00000000060872ca */ /* 0x040fe200000e0000 */
[----:B------:R-:W-:Y:S02]  /*1d60*/  WARPGROUP.ARRIVE ;  /* 0x00000000000079c5 */ /* 0x000fe40000000000 */
        /* <DEDUP_REMOVED lines=10> */
[----:B------:R-:W-:Y:S01]  /*1e10*/  LEA.HI R18, R18, R19, RZ, 0x2 ;  /* 0x0000001312127211 */ /* 0x000fe200078f10ff */
[----:B------:R-:W-:Y:S01]  /*1e20*/  UMOV UR15, 0x40000040 ;  /* 0x40000040000f7882 */ /* 0x000fe20000000000 */
[----:B------:R-:W-:Y:S01]  /*1e30*/  UMOV UR17, 0x40000040 ;  /* 0x4000004000117882 */ /* 0x000fe20000000000 */
[----:B------:R-:W-:Y:S01]  /*1e40*/  UIADD3 UR6, UR46, 0x2, URZ ;  /* 0x000000022e067890 */ /* 0x000fe2000fffe03f */
[----:B------:R-:W-:Y:S01]  /*1e50*/  IMAD.IADD R22, R19, 0x1, -R22 ;  /* 0x0000000113167824 */ /* 0x000fe200078e0a16 */
[----:B------:R-:W-:Y:S01]  /*1e60*/  UIADD3 UR4, UR28, 0x2, URZ ;  /* 0x000000021c047890 */ /* 0x000fe2000fffe03f */
[----:B------:R-:W-:Y:S01]  /*1e70*/  LEA.HI R4, R23, R23, RZ, 0x1 ;  /* 0x0000001717047211 */ /* 0x000fe200078f08ff */
[----:B------:R-:W-:Y:S01]  /*1e80*/  UMOV UR10, UR46 ;  /* 0x0000002e000a7c82 */ /* 0x000fe20008000000 */
[----:B------:R-:W-:Y:S01]  /*1e90*/  UIADD3 UR12, UR28, 0x6, URZ ;  /* 0x000000061c0c7890 */ /* 0x000fe2000fffe03f */
[----:B------:R-:W-:Y:S01]  /*1ea0*/  QGMMA.64x64x32.F32.E4M3.E4M3 R24, gdesc[UR8], RZ, !UPT, gsb0 ;  /* 0x00e00000081879f3 */ /* 0x000fe2000c0008ff */
[----:B------:R-:W-:Y:S01]  /*1eb0*/  UIADD3 UR8, UR28, 0x4, URZ ;  /* 0x000000041c087890 */ /* 0x000fe2000fffe03f */
[----:B0-----:R-:W-:Y:S01]  /*1ec0*/  SHF.R.S32.HI R3, RZ, 0x1f, R22 ;  /* 0x0000001fff037819 */ /* 0x001fe20000011416 */
[----:B------:R-:W-:Y:S01]  /*1ed0*/  UIADD3 UR10, UR46, 0x4, URZ ;  /* 0x000000042e0a7890 */ /* 0x000fe2000fffe03f */
[----:B------:R-:W-:Y:S01]  /*1ee0*/  LOP3.LUT R18, R18, 0xfffffffc, RZ, 0xc0, !PT ;  /* 0xfffffffc12127812 */ /* 0x000fe200078ec0ff */
[----:B------:R-:W-:Y:S01]  /*1ef0*/  UMOV UR9, 0x40000040 ;  /* 0x4000004000097882 */ /* 0x000fe20000000000 */
[----:B------:R-:W-:Y:S01]  /*1f00*/  UMOV UR11, 0x40000040 ;  /* 0x40000040000b7882 */ /* 0x000fe20000000000 */
[----:B------:R-:W-:Y:S01]  /*1f10*/  UIADD3 UR14, UR46, 0x6, URZ ;  /* 0x000000062e0e7890 */ /* 0x000fe2000fffe03f */
[CC--:B------:R-:W-:Y:S01]  /*1f20*/  LEA.HI R2, R3.reuse, R22.reuse, RZ, 0x2 ;  /* 0x0000001603027211 */ /* 0x0c0fe200078f10ff */
[----:B------:R-:W-:Y:S01]  /*1f30*/  UIADD3 UR16, UR28, 0x400, URZ ;  /* 0x000004001c107890 */ /* 0x000fe2000fffe03f */
[----:B------:R-:W-:Y:S01]  /*1f40*/  LOP3.LUT R10, R4, 0x3fffffe, RZ, 0xc0, !PT ;  /* 0x03fffffe040a7812 */ /* 0x000fe200078ec0ff */
[----:B------:R-:W-:Y:S01]  /*1f50*/  UIADD3 UR18, UR46, 0x200, URZ ;  /* 0x000002002e127890 */ /* 0x000fe2000fffe03f */
[----:B------:R-:W-:Y:S01]  /*1f60*/  LEA.HI R4, R3, R22, RZ, 0x5 ;  /* 0x0000001603047211 */ /* 0x000fe200078f28ff */
[----:B------:R-:W-:Y:S01]  /*1f70*/  UMOV UR19, 0x40000040 ;  /* 0x4000004000137882 */ /* 0x000fe20000000000 */
[----:B------:R-:W-:Y:S01]  /*1f80*/  UIADD3 UR20, UR28, 0x402, URZ ;  /* 0x000004021c147890 */ /* 0x000fe2000fffe03f */
[--C-:B------:R-:W-:Y:S01]  /*1f90*/  SHF.R.S32.HI R3, RZ, 0x2, R2.reuse ;  /* 0x00000002ff037819 */ /* 0x100fe20000011402 */
[----:B------:R-:W-:Y:S01]  /*1fa0*/  UIADD3 UR22, UR46, 0x202, URZ ;  /* 0x000002022e167890 */ /* 0x000fe2000fffe03f */
[----:B-1----:R-:W-:Y:S01]  /*1fb0*/  SHF.R.S32.HI R8, RZ, 0x1f, R2 ;  /* 0x0000001fff087819 */ /* 0x002fe20000011402 */
[----:B------:R-:W-:Y:S01]  /*1fc0*/  UMOV UR21, 0x40000040 ;  /* 0x4000004000157882 */ /* 0x000fe20000000000 */
[----:B------:R-:W-:Y:S01]  /*1fd0*/  UMOV UR23, 0x40000040 ;  /* 0x4000004000177882 */ /* 0x000fe20000000000 */
[----:B------:R-:W-:Y:S01]  /*1fe0*/  UIADD3 UR24, UR28, 0x404, URZ ;  /* 0x000004041c187890 */ /* 0x000fe2000fffe03f */
[----:B------:R-:W-:Y:S01]  /*1ff0*/  IMAD.IADD R18, R19, 0x1, -R18 ;  /* 0x0000000113127824 */ /* 0x000fe200078e0a12 */
[----:B------:R-:W-:Y:S01]  /*2000*/  UIADD3 UR26, UR46, 0x204, URZ ;  /* 0x000002042e1a7890 */ /* 0x000fe2000fffe03f */
[----:B------:R-:W-:Y:S01]  /*2010*/  SHF.R.S32.HI R4, RZ, 0x5, R4 ;  /* 0x00000005ff047819 */ /* 0x000fe20000011404 */
[----:B------:R-:W-:Y:S01]  /*2020*/  UMOV UR25, 0x40000040 ;  /* 0x4000004000197882 */ /* 0x000fe20000000000 */
[----:B------:R-:W-:Y:S01]  /*2030*/  UMOV UR27, 0x40000040 ;  /* 0x40000040001b7882 */ /* 0x000fe20000000000 */
[----:B------:R-:W-:Y:S01]  /*2040*/  UIADD3 UR28, UR28, 0x406, URZ ;  /* 0x000004061c1c7890 */ /* 0x000fe2000fffe03f */
[-C--:B------:R-:W-:Y:S01]  /*2050*/  LEA.HI R8, R8, R3.reuse, RZ, 0x3 ;  /* 0x0000000308087211 */ /* 0x080fe200078f18ff */
[----:B------:R-:W-:Y:S01]  /*2060*/  UIADD3 UR30, UR46, 0x206, URZ ;  /* 0x000002062e1e7890 */ /* 0x000fe2000fffe03f */
[----:B------:R-:W-:Y:S01]  /*2070*/  LEA.HI R5, R18, R18, RZ, 0x1 ;  /* 0x0000001212057211 */ /* 0x000fe200078f08ff */
[----:B------:R-:W-:Y:S01]  /*2080*/  UMOV UR29, 0x40000040 ;  /* 0x40000040001d7882 */ /* 0x000fe20000000000 */
[----:B------:R-:W-:Y:S01]  /*2090*/  UMOV UR31, 0x40000040 ;  /* 0x40000040001f7882 */ /* 0x000fe20000000000 */
[----:B------:R-:W-:Y:S01]  /*20a0*/  LEA R4, R4, UR47, 0x4 ;  /* 0x0000002f04047c11 */ /* 0x000fe2000f8e20ff */
[----:B------:R-:W-:Y:S01]  /*20b0*/  IMAD.IADD R10, R23, 0x1, -R10 ;  /* 0x00000001170a7824 */ /* 0x000fe200078e0a0a */
[----:B------:R-:W-:Y:S01]  /*20c0*/  LOP3.LUT R8, R8, 0xfffffff8, RZ, 0xc0, !PT ;  /* 0xfffffff808087812 */ /* 0x000fe200078ec0ff */
[----:B------:R-:W0:Y:S01]  /*20d0*/  LDC.64 R12, c[0x0][0x9e0] ;  /* 0x00027800ff0c7b82 */ /* 0x000e220000000a00 */
[----:B------:R-:W-:Y:S01]  /*20e0*/  LOP3.LUT R5, R5, 0x1ffffffe, RZ, 0xc0, !PT ;  /* 0x1ffffffe05057812 */ /* 0x000fe200078ec0ff */
[----:B------:R-:W-:Y:S01]  /*20f0*/  ULDC UR54, c[0x0][0x2f0] ;  /* 0x0000bc0000367ab9 */ /* 0x000fe20000000800 */
[----:B------:R-:W-:Y:S01]  /*2100*/  IADD3 R3, R4, R3, -R8 ;  /* 0x0000000304037210 */ /* 0x000fe20007ffe808 */
[----:B------:R-:W-:Y:S01]  /*2110*/  IMAD.U32 R19, RZ, RZ, UR54 ;  /* 0x00000036ff137e24 */ /* 0x000fe2000f8e00ff */
[----:B------:R-:W-:Y:S01]  /*2120*/  ULDC UR48, c[0x0][0x9dc] ;  /* 0x0002770000307ab9 */ /* 0x000fe20000000800 */
[----:B------:R-:W-:Y:S01]  /*2130*/  IMAD.IADD R5, R18, 0x1, -R5 ;  /* 0x0000000112057824 */ /* 0x000fe200078e0a05 */
[----:B------:R-:W-:Y:S01]  /*2140*/  ULDC UR53, c[0x0][0x288] ;  /* 0x0000a20000357ab9 */ /* 0x000fe20000000800 */
[----:B------:R-:W-:Y:S01]  /*2150*/  IMAD R10, R10, 0x40, R3 ;  /* 0x000000400a0a7824 */ /* 0x000fe200078e0203 */
[----:B------:R-:W-:Y:S01]  /*2160*/  LOP3.LUT R3, R2, 0x7ffffffc, RZ, 0xc0, !PT ;  /* 0x7ffffffc02037812 */ /* 0x000fe200078ec0ff */
[----:B------:R-:W-:-:S02]  /*2170*/  ULOP3.LUT UR48, URZ, UR48, URZ, 0x33, !UPT ;  /* 0x000000303f307292 */ /* 0x000fc4000f8e333f */
[----:B------:R-:W-:Y:S02]  /*2180*/  IMAD R5, R5, 0x8, R10 ;  /* 0x0000000805057824 */ /* 0x000fe400078e020a */
[----:B------:R-:W-:Y:S02]  /*2190*/  IMAD.IADD R2, R22, 0x1, -R3 ;  /* 0x0000000116027824 */ /* 0x000fe400078e0a03 */
[----:B------:R-:W-:Y:S02]  /*21a0*/  IMAD.MOV.U32 R4, RZ, RZ, R5 ;  /* 0x000000ffff047224 */ /* 0x000fe400078e0005 */
[----:B------:R-:W-:-:S04]  /*21b0*/  IMAD.U32 R3, RZ, RZ, UR41 ;  /* 0x00000029ff037e24 */ /* 0x000fc8000f8e00ff */
[----:B------:R-:W-:Y:S01]  /*21c0*/  @!P5 VIADD R3, R3, 0x20840 ;  /* 0x000208400303d836 */ /* 0x000fe20000000000 */
[----:B0-----:R-:W-:-:S04]  /*21d0*/  ISETP.GE.AND P6, PT, R13, 0x1, PT ;  /* 0x000000010d00780c */ /* 0x001fc80003fc6270 */
[----:B------:R-:W-:Y:S01]  /*21e0*/  @!P5 PRMT R3, RZ, 0x654, R3 ;  /* 0x00000654ff03d816 */ /* 0x000fe20000000003 */
[----:B------:R-:W-:Y:S02]  /*21f0*/  WARPGROUP.DEPBAR.LE gsb0, 0x0 ;  /* 0x00008000000079c5 */ /* 0x000fe40000010000 */
[----:B------:R-:W-:-:S06]  /*2200*/  WARPGROUP.ARRIVE ;  /* 0x00000000000079c5 */ /* 0x000fcc0000000000 */
[----:B------:R-:W-:Y:S01]  /*2210*/  QGMMA.64x64x32.F32.E4M3.E4M3 R24, gdesc[UR4], R24, gsb0 ;  /* 0x00e00000041879f3 */ /* 0x000fe20008000818 */
[----:B------:R-:W-:Y:S02]  /*2220*/  ULDC UR6, c[0x0][0x448] ;  /* 0x0001120000067ab9 */ /* 0x000fe40000000800 */
[----:B------:R-:W-:-:S03]  /*2230*/  UISETP.NE.AND UP0, UPT, UR6, 0x1, UPT ;  /* 0x000000010600788c */ /* 0x000fc6000bf05270 */
[----:B------:R-:W-:Y:S02]  /*2240*/  UMOV UR6, 0xffffffc0 ;  /* 0xffffffc000067882 */ /* 0x000fe40000000000 */
[----:B------:R-:W-:Y:S01]  /*2250*/  UIMAD UR6, UR50, UR6, 0x40 ;  /* 0x00000040320674a4 */ /* 0x000fe2000f8e0206 */
[----:B------:R-:W-:Y:S02]  /*2260*/  PLOP3.LUT P0, PT, PT, PT, UP0, 0x80, 0x0 ;  /* 0x000000000000781c */ /* 0x000fe40003f0f008 */
[----:B------:R-:W-:-:S03]  /*2270*/  PLOP3.LUT P1, PT, PT, PT, UP0, 0x80, 0x0 ;  /* 0x000000000000781c */ /* 0x000fc60003f2f008 */
[----:B------:R-:W-:-:S08]  /*2280*/  @UP0 ULDC UR7, c[0x0][0x44c] ;  /* 0x0001130000070ab9 */ /* 0x000fd00000000800 */
[----:B------:R-:W-:Y:S01]  /*2290*/  @P0 IMAD.HI.U32 R8, R5, UR7, RZ ;  /* 0x0000000705080c27 */ /* 0x000fe2000f8e00ff */
[----:B------:R-:W-:-:S04]  /*22a0*/  @UP0 ULDC UR7, c[0x0][0x450] ;  /* 0x0001140000070ab9 */ /* 0x000fc80000000800 */
[----:B------:R-:W-:Y:S01]  /*22b0*/  @P1 SHF.R.U32.HI R4, RZ, UR7, R8 ;  /* 0x00000007ff041c19 */ /* 0x000fe20008011608 */
[----:B------:R-:W-:-:S04]  /*22c0*/  UIADD3 UR7, UR6, 0x1, URZ ;  /* 0x0000000106077890 */ /* 0x000fc8000fffe03f */
[----:B------:R-:W0:Y:S02]  /*22d0*/  SHFL.IDX PT, R9, R4, RZ, 0x1c1f ;  /* 0x001c1fff04097589 */ /* 0x000e2400000e0000 */
[----:B------:R-:W-:Y:S01]  /*22e0*/  IMAD.U32 R11, RZ, RZ, UR7 ;  /* 0x00000007ff0b7e24 */ /* 0x000fe2000f8e00ff */
[----:B------:R-:W-:-:S03]  /*22f0*/  UIMAD UR7, UR37, UR54, UR6 ;  /* 0x00000036250772a4 */ /* 0x000fc6000f8e0206 */
[----:B------:R-:W-:-:S03]  /*2300*/  IMAD R8, R2, -0x2, R11 ;  /* 0xfffffffe02087824 */ /* 0x000fc600078e020b */
[----:B------:R-:W-:Y:S02]  /*2310*/  IMAD.U32 R11, RZ, RZ, UR7 ;  /* 0x00000007ff0b7e24 */ /* 0x000fe4000f8e00ff */
[----:B------:R-:W-:Y:S02]  /*2320*/  IMAD R8, R19, UR37, R8 ;  /* 0x0000002513087c24 */ /* 0x000fe4000f8e0208 */
[----:B------:R-:W-:Y:S01]  /*2330*/  IMAD R11, R2, -0x2, R11 ;  /* 0xfffffffe020b7824 */ /* 0x000fe200078e020b */
[----:B------:R-:W-:Y:S02]  /*2340*/  WARPGROUP.DEPBAR.LE gsb0, 0x0 ;  /* 0x00008000000079c5 */ /* 0x000fe40000010000 */
[----:B------:R-:W-:-:S06]  /*2350*/  WARPGROUP.ARRIVE ;  /* 0x00000000000079c5 */ /* 0x000fcc0000000000 */
[----:B------:R-:W-:Y:S03]  /*2360*/  QGMMA.64x64x32.F32.E4M3.E4M3 R24, gdesc[UR8], R24, gsb0 ;  /* 0x00e00000081879f3 */ /* 0x000fe60008000818 */
[----:B------:R-:W-:Y:S02]  /*2370*/  WARPGROUP.DEPBAR.LE gsb0, 0x0 ;  /* 0x00008000000079c5 */ /* 0x000fe40000010000 */
[----:B------:R-:W-:-:S06]  /*2380*/  WARPGROUP.ARRIVE ;  /* 0x00000000000079c5 */ /* 0x000fcc0000000000 */
[----:B------:R-:W-:Y:S01]  /*2390*/  QGMMA.64x64x32.F32.E4M3.E4M3 R24, gdesc[UR12], R24, gsb0 ;  /* 0x00e000000c1879f3 */ /* 0x000fe20008000818 */
[----:B------:R-:W-:Y:S02]  /*23a0*/  ULEA UR14, UR50, 0xffffffc0, 0x6 ;  /* 0xffffffc0320e7891 */ /* 0x000fe4000f8e303f */
[----:B------:R-:W-:Y:S02]  /*23b0*/  WARPGROUP.DEPBAR.LE gsb0, 0x0 ;  /* 0x00008000000079c5 */ /* 0x000fe40000010000 */
[----:B------:R-:W-:-:S06]  /*23c0*/  WARPGROUP.ARRIVE ;  /* 0x00000000000079c5 */ /* 0x000fcc0000000000 */
[----:B------:R-:W-:Y:S03]  /*23d0*/  QGMMA.64x64x32.F32.E4M3.E4M3 R24, gdesc[UR16], R24, gsb0 ;  /* 0x00e00000101879f3 */ /* 0x000fe60008000818 */
        /* <DEDUP_REMOVED lines=10> */
[C---:B------:R-:W-:Y:S01]  /*2480*/  FMUL.FTZ R24, R0.reuse, R24 ;  /* 0x0000001800187220 */ /* 0x040fe20000410000 */
        /* <DEDUP_REMOVED lines=30> */
[----:B------:R-:W-:Y:S01]  /*2670*/  FMUL.FTZ R46, R0, R46 ;  /* 0x0000002e002e7220 */ /* 0x000fe20000410000 */
[----:B------:R-:W1:Y:S01]  /*2680*/  MUFU.TANH R24, R24 ;  /* 0x0000001800187308 */ /* 0x000e620000002400 */
[----:B------:R2:W-:Y:S07]  /*2690*/  @!P5 SYNCS.ARRIVE.TRANS64.RED.A1T0 RZ, [R3+URZ], RZ ;  /* 0x000000ff03ffd9a7 */ /* 0x0005ee000810043f */
[----:B------:R-:W3:Y:S01]  /*26a0*/  MUFU.TANH R25, R25 ;  /* 0x0000001900197308 */ /* 0x000ee20000002400 */
[----:B--2---:R-:W-:-:S04]  /*26b0*/  VIADD R3, R8, -UR53 ;  /* 0x8000003508037c36 */ /* 0x004fc80008000000 */
[C---:B------:R-:W-:Y:S02]  /*26c0*/  IMAD.IADD R14, R3.reuse, 0x1, R12 ;  /* 0x00000001030e7824 */ /* 0x040fe400078e020c */
[----:B------:R-:W-:Y:S01]  /*26d0*/  VIADD R18, R3, UR48 ;  /* 0x0000003003127c36 */ /* 0x000fe20008000000 */
[----:B------:R-:W2:Y:S02]  /*26e0*/  MUFU.TANH R26, R26 ;  /* 0x0000001a001a7308 */ /* 0x000ea40000002400 */
[----:B0-----:R-:W-:Y:S01]  /*26f0*/  VIADDMNMX R8, R9, R14, R11, PT ;  /* 0x0000000e09087246 */ /* 0x001fe2000380010b */
[----:B------:R-:W-:-:S05]  /*2700*/  IMAD.IADD R3, R18, 0x1, R9 ;  /* 0x0000000112037824 */ /* 0x000fca00078e0209 */
[----:B------:R-:W0:Y:S08]  /*2710*/  MUFU.TANH R27, R27 ;  /* 0x0000001b001b7308 */ /* 0x000e300000002400 */
[----:B------:R-:W4:Y:S08]  /*2720*/  MUFU.TANH R28, R28 ;  /* 0x0000001c001c7308 */ /* 0x000f300000002400 */
[----:B------:R-:W0:Y:S08]  /*2730*/  MUFU.TANH R29, R29 ;  /* 0x0000001d001d7308 */ /* 0x000e300000002400 */
[----:B------:R-:W0:Y:S08]  /*2740*/  MUFU.TANH R30, R30 ;  /* 0x0000001e001e7308 */ /* 0x000e300000002400 */
[----:B------:R0:W0:Y:S08]  /*2750*/  MUFU.TANH R20, R31 ;  /* 0x0000001f00147308 */ /* 0x0000300000002400 */
[----:B------:R-:W0:Y:S08]  /*2760*/  MUFU.TANH R32, R32 ;  /* 0x0000002000207308 */ /* 0x000e300000002400 */
        /* <DEDUP_REMOVED lines=22> */
[----:B------:R-:W0:Y:S01]  /*28d0*/  MUFU.TANH R55, R55 ;  /* 0x0000003700377308 */ /* 0x000e220000002400 */
[----:B-1234-:R-:W-:Y:S05]  /*28e0*/  @!P6 BRA `(.L_x_963) ;  /* 0x000000000058e947 */ /* 0x01efea0003800000 */
[----:B------:R-:W-:Y:S01]  /*28f0*/  IMAD.U32 R10, RZ, RZ, UR54 ;  /* 0x00000036ff0a7e24 */ /* 0x000fe2000f8e00ff */
[----:B------:R-:W-:Y:S03]  /*2900*/  BSSY B0, `(.L_x_964) ;  /* 0x0000010000007945 */ /* 0x000fe60003800000 */
[----:B------:R-:W-:-:S04]  /*2910*/  IMAD R9, R10, UR37, R9 ;  /* 0x000000250a097c24 */ /* 0x000fc8000f8e0209 */
[----:B------:R-:W-:-:S05]  /*2920*/  VIADD R9, R9, -UR53 ;  /* 0x8000003509097c36 */ /* 0x000fca0008000000 */
[----:B------:R-:W-:-:S13]  /*2930*/  ISETP.GT.AND P0, PT, R9, -0x1, PT ;  /* 0xffffffff0900780c */ /* 0x000fda0003f04270 */
[----:B------:R-:W-:Y:S05]  /*2940*/  @P0 BRA `(.L_x_965) ;  /* 0x00000000001c0947 */ /* 0x000fea0003800000 */
[----:B------:R-:W-:Y:S02]  /*2950*/  ISETP.NE.AND P0, PT, R13, 0x1, PT ;  /* 0x000000010d00780c */ /* 0x000fe40003f05270 */
[----:B------:R-:W-:-:S11]  /*2960*/  LOP3.LUT R9, RZ, R9, RZ, 0x33, !PT ;  /* 0x00000009ff097212 */ /* 0x000fd600078e33ff */
[----:B------:R-:W1:Y:S02]  /*2970*/  @P0 LDC.64 R22, c[0x0][0x9e8] ;  /* 0x00027a00ff160b82 */ /* 0x000e640000000a00 */
[----:B-1----:R-:W-:-:S05]  /*2980*/  @P0 IMAD.HI.U32 R10, R9, R22, RZ ;  /* 0x00000016090a0227 */ /* 0x002fca00078e00ff */
[----:B------:R-:W-:-:S04]  /*2990*/  @P0 SHF.R.U32.HI R9, RZ, R23, R10 ;  /* 0x00000017ff090219 */ /* 0x000fc8000001160a */
[----:B------:R-:W-:Y:S01]  /*29a0*/  LOP3.LUT R9, RZ, R9, RZ, 0x33, !PT ;  /* 0x00000009ff097212 */ /* 0x000fe200078e33ff */
[----:B------:R-:W-:Y:S06]  /*29b0*/  BRA `(.L_x_966) ;  /* 0x0000000000107947 */ /* 0x000fec0003800000 */
.L_x_965:
[----:B------:R-:W-:-:S13]  /*29c0*/  ISETP.NE.AND P0, PT, R13, 0x1, PT ;  /* 0x000000010d00780c */ /* 0x000fda0003f05270 */
[----:B------:R-:W1:Y:S02]  /*29d0*/  @P0 LDC.64 R22, c[0x0][0x9e8] ;  /* 0x00027a00ff160b82 */ /* 0x000e640000000a00 */
[----:B-1----:R-:W-:-:S05]  /*29e0*/  @P0 IMAD.HI.U32 R10, R9, R22, RZ ;  /* 0x00000016090a0227 */ /* 0x002fca00078e00ff */
[----:B------:R-:W-:-:S07]  /*29f0*/  @P0 SHF.R.U32.HI R9, RZ, R23, R10 ;  /* 0x00000017ff090219 */ /* 0x000fce000001160a */
.L_x_966:
[----:B------:R-:W-:Y:S05]  /*2a00*/  BSYNC B0 ;  /* 0x0000000000007941 */ /* 0x000fea0003800000 */
.L_x_964:
[----:B------:R-:W-:-:S04]  /*2a10*/  IMAD R9, R9, R13, -UR14 ;  /* 0x8000000e09097e24 */ /* 0x000fc8000f8e020d */
[----:B------:R-:W-:-:S05]  /*2a20*/  IMAD R10, R2, -0x2, R9 ;  /* 0xfffffffe020a7824 */ /* 0x000fca00078e0209 */
[----:B------:R-:W-:Y:S02]  /*2a30*/  VIMNMX R3, R3, R10, !PT ;  /* 0x0000000a03037248 */ /* 0x000fe40007fe0100 */
[----:B------:R-:W-:-:S07]  /*2a40*/  VIADDMNMX R8, R10, R13, R8, PT ;  /* 0x0000000d0a087246 */ /* 0x000fce0003800108 */
.L_x_963:
[----:B------:R-:W-:Y:S01]  /*2a50*/  UISETP.GE.AND UP1, UPT, UR6, 0x2, UPT ;  /* 0x000000020600788c */ /* 0x000fe2000bf26270 */
[----:B------:R-:W1:Y:S01]  /*2a60*/  SHFL.IDX PT, R9, R4, 0x1, 0x1c1f ;  /* 0x003c1f0004097f89 */ /* 0x000e6200000e0000 */
[----:B------:R-:W-:Y:S02]  /*2a70*/  UISETP.GE.AND UP4, UPT, UR6, 0x9, UPT ;  /* 0x000000090600788c */ /* 0x000fe4000bf86270 */
[----:B------:R-:W-:Y:S02]  /*2a80*/  UISETP.GE.AND UP2, UPT, UR6, 0x1, UPT ;  /* 0x000000010600788c */ /* 0x000fe4000bf46270 */
[----:B------:R-:W-:Y:S01]  /*2a90*/  PLOP3.LUT P1, PT, PT, PT, UP1, 0x40, 0x0 ;  /* 0x000000000000781c */ /* 0x000fe20003f2e818 */
[----:B------:R-:W-:Y:S01]  /*2aa0*/  UP2UR UR10, UPR, URZ, 0x2 ;  /* 0x000000023f0a7883 */ /* 0x000fe20008000000 */
[----:B------:R-:W-:Y:S01]  /*2ab0*/  PLOP3.LUT P0, PT, PT, PT, UP4, 0x40, 0x0 ;  /* 0x000000000000781c */ /* 0x000fe20003f0e848 */
[----:B------:R-:W-:Y:S01]  /*2ac0*/  UISETP.GE.AND UP1, UPT, UR6, 0x12, UPT ;  /* 0x000000120600788c */ /* 0x000fe2000bf26270 */
[C---:B------:R-:W-:Y:S01]  /*2ad0*/  ISETP.GT.AND P1, PT, R3.reuse, 0x1, P1 ;  /* 0x000000010300780c */ /* 0x040fe20000f24270 */
[----:B------:R-:W-:Y:S01]  /*2ae0*/  UISETP.GE.AND UP3, UPT, UR6, 0xa, UPT ;  /* 0x0000000a0600788c */ /* 0x000fe2000bf66270 */
[----:B------:R-:W-:Y:S01]  /*2af0*/  PLOP3.LUT P2, PT, PT, PT, UP2, 0x40, 0x0 ;  /* 0x000000000000781c */ /* 0x000fe20003f4e828 */
[----:B------:R-:W-:Y:S01]  /*2b00*/  UP2UR UR19, UPR, URZ, 0x2 ;  /* 0x000000023f137883 */ /* 0x000fe20008000000 */
[C---:B------:R-:W-:Y:S01]  /*2b10*/  ISETP.LT.OR P1, PT, R8.reuse, 0x2, P1 ;  /* 0x000000020800780c */ /* 0x040fe20000f21670 */
[----:B------:R-:W-:Y:S01]  /*2b20*/  UP2UR UR11, UPR, URZ, 0x4 ;  /* 0x000000043f0b7883 */ /* 0x000fe20008000000 */
[C---:B------:R-:W-:Y:S01]  /*2b30*/  ISETP.GT.AND P0, PT, R3.reuse, 0x8, P0 ;  /* 0x000000080300780c */ /* 0x040fe20000704270 */
[----:B------:R-:W-:Y:S01]  /*2b40*/  UISETP.GE.AND UP2, UPT, UR6, 0x11, UPT ;  /* 0x000000110600788c */ /* 0x000fe2000bf46270 */
[----:B------:R-:W-:Y:S01]  /*2b50*/  ISETP.GT.AND P2, PT, R3, RZ, P2 ;  /* 0x000000ff0300720c */ /* 0x000fe20001744270 */
[----:B------:R-:W-:Y:S01]  /*2b60*/  UP2UR UR7, UPR, URZ, 0x10 ;  /* 0x000000103f077883 */ /* 0x000fe20008000000 */
[----:B------:R-:W-:Y:S01]  /*2b70*/  FSEL R25, R25, -INF , !P1 ;  /* 0xff80000019197808 */ /* 0x000fe20004800000 */
[----:B------:R-:W-:Y:S01]  /*2b80*/  UP2UR UR18, UPR, URZ, 0x4 ;  /* 0x000000043f127883 */ /* 0x000fe20008000000 */
[----:B------:R-:W-:Y:S01]  /*2b90*/  PLOP3.LUT P1, PT, PT, PT, UP1, 0x40, 0x0 ;  /* 0x000000000000781c */ /* 0x000fe20003f2e818 */
[----:B------:R-:W-:Y:S01]  /*2ba0*/  UISETP.GE.AND UP1, UPT, UR6, 0x19, UPT ;  /* 0x000000190600788c */ /* 0x000fe2000bf26270 */
[----:B------:R-:W-:Y:S01]  /*2bb0*/  PLOP3.LUT P3, PT, PT, PT, UP3, 0x40, 0x0 ;  /* 0x000000000000781c */ /* 0x000fe20003f6e838 */
[----:B------:R-:W-:Y:S01]  /*2bc0*/  UP2UR UR15, UPR, URZ, 0x8 ;  /* 0x000000083f0f7883 */ /* 0x000fe20008000000 */
[C---:B------:R-:W-:Y:S01]  /*2bd0*/  ISETP.LT.OR P0, PT, R8.reuse, 0x9, P0 ;  /* 0x000000090800780c */ /* 0x040fe20000701670 */
[----:B------:R-:W-:Y:S01]  /*2be0*/  UP2UR UR22, UPR, URZ, 0x2 ;  /* 0x000000023f167883 */ /* 0x000fe20008000000 */
[----:B------:R-:W-:Y:S01]  /*2bf0*/  ISETP.LT.OR P2, PT, R8, 0x1, P2 ;  /* 0x000000010800780c */ /* 0x000fe20001741670 */
[----:B------:R-:W-:Y:S01]  /*2c00*/  UISETP.GE.AND UP3, UPT, UR6, 0x31, UPT ;  /* 0x000000310600788c */ /* 0x000fe2000bf66270 */
[C---:B------:R-:W-:Y:S01]  /*2c10*/  ISETP.GT.AND P3, PT, R3.reuse, 0x9, P3 ;  /* 0x000000090300780c */ /* 0x040fe20001f64270 */
[----:B------:R-:W-:Y:S01]  /*2c20*/  UISETP.GE.AND UP4, UPT, UR6, 0x32, UPT ;  /* 0x000000320600788c */ /* 0x000fe2000bf86270 */
[----:B------:R-:W-:Y:S01]  /*2c30*/  FSEL R21, R28, -INF , !P0 ;  /* 0xff8000001c157808 */ /* 0x000fe20004000000 */
[----:B------:R-:W-:Y:S01]  /*2c40*/  UISETP.GE.AND UP5, UPT, UR6, 0x39, UPT ;  /* 0x000000390600788c */ /* 0x000fe2000bfa6270 */
[----:B------:R-:W-:Y:S01]  /*2c50*/  FSEL R19, R24, -INF , !P2 ;  /* 0xff80000018137808 */ /* 0x000fe20005000000 */
[----:B------:R-:W-:Y:S01]  /*2c60*/  UISETP.GE.AND UP6, UPT, UR6, 0x3a, UPT ;  /* 0x0000003a0600788c */ /* 0x000fe2000bfc6270 */
[----:B------:R-:W-:Y:S01]  /*2c70*/  PLOP3.LUT P0, PT, PT, PT, UP1, 0x40, 0x0 ;  /* 0x000000000000781c */ /* 0x000fe20003f0e818 */
[----:B------:R-:W-:Y:S01]  /*2c80*/  UISETP.GE.AND UP1, UPT, UR6, 0x1a, UPT ;  /* 0x0000001a0600788c */ /* 0x000fe2000bf26270 */
[----:B------:R-:W-:Y:S01]  /*2c90*/  PLOP3.LUT P2, PT, PT, PT, UP2, 0x40, 0x0 ;  /* 0x000000000000781c */ /* 0x000fe20003f4e828 */
[----:B------:R-:W-:Y:S01]  /*2ca0*/  UISETP.GE.AND UP2, UPT, UR6, 0x2a, UPT ;  /* 0x0000002a0600788c */ /* 0x000fe2000bf46270 */
[----:B------:R-:W-:Y:S01]  /*2cb0*/  ISETP.LT.OR P3, PT, R8, 0xa, P3 ;  /* 0x0000000a0800780c */ /* 0x000fe20001f61670 */
[----:B------:R-:W-:Y:S01]  /*2cc0*/  UP2UR UR23, UPR, URZ, 0x2 ;  /* 0x000000023f177883 */ /* 0x000fe20008000000 */
[----:B------:R-:W-:-:S02]  /*2cd0*/  ISETP.GT.AND P2, PT, R3, 0x10, P2 ;  /* 0x000000100300780c */ /* 0x000fc40001744270 */
[----:B0-----:R-:W-:Y:S02]  /*2ce0*/  FSEL R29, R29, -INF , !P3 ;  /* 0xff8000001d1d7808 */ /* 0x001fe40005800000 */
[----:B------:R-:W-:Y:S01]  /*2cf0*/  PLOP3.LUT P3, PT, PT, PT, UP1, 0x40, 0x0 ;  /* 0x000000000000781c */ /* 0x000fe20003f6e818 */
[----:B------:R-:W-:Y:S01]  /*2d00*/  UISETP.GE.AND UP1, UPT, UR6, 0x21, UPT ;  /* 0x000000210600788c */ /* 0x000fe2000bf26270 */
[----:B------:R-:W-:Y:S02]  /*2d10*/  ISETP.LT.OR P2, PT, R8, 0x11, P2 ;  /* 0x000000110800780c */ /* 0x000fe40001741670 */
[----:B------:R-:W-:Y:S01]  /*2d20*/  ISETP.GT.AND P1, PT, R3, 0x11, P1 ;  /* 0x000000110300780c */ /* 0x000fe20000f24270 */
[----:B------:R-:W-:Y:S01]  /*2d30*/  UP2UR UR26, UPR, URZ, 0x2 ;  /* 0x000000023f1a7883 */ /* 0x000fe20008000000 */
[----:B------:R-:W-:Y:S02]  /*2d40*/  FSEL R23, R32, -INF , !P2 ;  /* 0xff80000020177808 */ /* 0x000fe40005000000 */
[----:B------:R-:W-:Y:S01]  /*2d50*/  PLOP3.LUT P2, PT, PT, PT, UP1, 0x40, 0x0 ;  /* 0x000000000000781c */ /* 0x000fe20003f4e818 */
[----:B------:R-:W-:Y:S01]  /*2d60*/  UISETP.GE.AND UP1, UPT, UR6, 0x22, UPT ;  /* 0x000000220600788c */ /* 0x000fe2000bf26270 */
[----:B------:R-:W-:-:S02]  /*2d70*/  ISETP.LT.OR P1, PT, R8, 0x12, P1 ;  /* 0x000000120800780c */ /* 0x000fc40000f21670 */
[C---:B------:R-:W-:Y:S01]  /*2d80*/  ISETP.GT.AND P0, PT, R3.reuse, 0x18, P0 ;  /* 0x000000180300780c */ /* 0x040fe20000704270 */
[----:B------:R-:W-:Y:S01]  /*2d90*/  UP2UR UR27, UPR, URZ, 0x2 ;  /* 0x000000023f1b7883 */ /* 0x000fe20008000000 */
[----:B------:R-:W-:Y:S02]  /*2da0*/  ISETP.GT.AND P3, PT, R3, 0x19, P3 ;  /* 0x000000190300780c */ /* 0x000fe40001f64270 */
[----:B------:R-:W-:Y:S02]  /*2db0*/  FSEL R33, R33, -INF , !P1 ;  /* 0xff80000021217808 */ /* 0x000fe40004800000 */
[----:B------:R-:W-:Y:S01]  /*2dc0*/  PLOP3.LUT P1, PT, PT, PT, UP1, 0x40, 0x0 ;  /* 0x000000000000781c */ /* 0x000fe20003f2e818 */
[----:B------:R-:W-:Y:S01]  /*2dd0*/  UISETP.GE.AND UP1, UPT, UR6, 0x29, UPT ;  /* 0x000000290600788c */ /* 0x000fe2000bf26270 */
[C---:B------:R-:W-:Y:S02]  /*2de0*/  ISETP.LT.OR P0, PT, R8.reuse, 0x19, P0 ;  /* 0x000000190800780c */ /* 0x040fe40000701670 */
[----:B------:R-:W-:-:S02]  /*2df0*/  ISETP.LT.OR P3, PT, R8, 0x1a, P3 ;  /* 0x0000001a0800780c */ /* 0x000fc40001f61670 */
[----:B------:R-:W-:Y:S02]  /*2e00*/  FSEL R31, R36, -INF , !P0 ;  /* 0xff800000241f7808 */ /* 0x000fe40004000000 */
[----:B------:R-:W-:Y:S02]  /*2e10*/  FSEL R37, R37, -INF , !P3 ;  /* 0xff80000025257808 */ /* 0x000fe40005800000 */
[----:B------:R-:W-:Y:S02]  /*2e20*/  PLOP3.LUT P0, PT, PT, PT, UP1, 0x40, 0x0 ;  /* 0x000000000000781c */ /* 0x000fe40003f0e818 */
[----:B------:R-:W-:Y:S02]  /*2e30*/  PLOP3.LUT P3, PT, PT, PT, UP2, 0x40, 0x0 ;  /* 0x000000000000781c */ /* 0x000fe40003f6e828 */
[C---:B------:R-:W-:Y:S02]  /*2e40*/  ISETP.GT.AND P2, PT, R3.reuse, 0x20, P2 ;  /* 0x000000200300780c */ /* 0x040fe40001744270 */
[----:B------:R-:W-:-:S02]  /*2e50*/  ISETP.GT.AND P1, PT, R3, 0x21, P1 ;  /* 0x000000210300780c */ /* 0x000fc40000f24270 */
[C---:B------:R-:W-:Y:S02]  /*2e60*/  ISETP.GT.AND P0, PT, R3.reuse, 0x28, P0 ;  /* 0x000000280300780c */ /* 0x040fe40000704270 */
[----:B------:R-:W-:Y:S02]  /*2e70*/  ISETP.GT.AND P3, PT, R3, 0x29, P3 ;  /* 0x000000290300780c */ /* 0x000fe40001f64270 */
[C---:B------:R-:W-:Y:S02]  /*2e80*/  ISETP.LT.OR P2, PT, R8.reuse, 0x21, P2 ;  /* 0x000000210800780c */ /* 0x040fe40001741670 */
[C---:B------:R-:W-:Y:S02]  /*2e90*/  ISETP.LT.OR P1, PT, R8.reuse, 0x22, P1 ;  /* 0x000000220800780c */ /* 0x040fe40000f21670 */
[C---:B------:R-:W-:Y:S02]  /*2ea0*/  ISETP.LT.OR P0, PT, R8.reuse, 0x29, P0 ;  /* 0x000000290800780c */ /* 0x040fe40000701670 */
[----:B------:R-:W-:-:S02]  /*2eb0*/  ISETP.LT.OR P3, PT, R8, 0x2a, P3 ;  /* 0x0000002a0800780c */ /* 0x000fc40001f61670 */
[----:B------:R-:W-:Y:S02]  /*2ec0*/  FSEL R57, R40, -INF , !P2 ;  /* 0xff80000028397808 */ /* 0x000fe40005000000 */
[----:B------:R-:W-:Y:S02]  /*2ed0*/  FSEL R41, R41, -INF , !P1 ;  /* 0xff80000029297808 */ /* 0x000fe40004800000 */
[----:B------:R-:W-:Y:S02]  /*2ee0*/  FSEL R59, R44, -INF , !P0 ;  /* 0xff8000002c3b7808 */ /* 0x000fe40004000000 */
[----:B------:R-:W-:Y:S02]  /*2ef0*/  FSEL R45, R45, -INF , !P3 ;  /* 0xff8000002d2d7808 */ /* 0x000fe40005800000 */
[----:B------:R-:W-:Y:S02]  /*2f00*/  PLOP3.LUT P2, PT, PT, PT, UP3, 0x40, 0x0 ;  /* 0x000000000000781c */ /* 0x000fe40003f4e838 */
[----:B------:R-:W-:-:S02]  /*2f10*/  PLOP3.LUT P1, PT, PT, PT, UP4, 0x40, 0x0 ;  /* 0x000000000000781c */ /* 0x000fc40003f2e848 */
[----:B------:R-:W-:Y:S02]  /*2f20*/  PLOP3.LUT P0, PT, PT, PT, UP5, 0x40, 0x0 ;  /* 0x000000000000781c */ /* 0x000fe40003f0e858 */
[----:B------:R-:W-:Y:S02]  /*2f30*/  PLOP3.LUT P3, PT, PT, PT, UP6, 0x40, 0x0 ;  /* 0x000000000000781c */ /* 0x000fe40003f6e868 */
[C---:B------:R-:W-:Y:S02]  /*2f40*/  ISETP.GT.AND P2, PT, R3.reuse, 0x30, P2 ;  /* 0x000000300300780c */ /* 0x040fe40001744270 */
[C---:B------:R-:W-:Y:S02]  /*2f50*/  ISETP.GT.AND P1, PT, R3.reuse, 0x31, P1 ;  /* 0x000000310300780c */ /* 0x040fe40000f24270 */
[C---:B------:R-:W-:Y:S02]  /*2f60*/  ISETP.GT.AND P0, PT, R3.reuse, 0x38, P0 ;  /* 0x000000380300780c */ /* 0x040fe40000704270 */
[----:B------:R-:W-:Y:S01]  /*2f70*/  ISETP.GT.AND P3, PT, R3, 0x39, P3 ;  /* 0x000000390300780c */ /* 0x000fe20001f64270 */
[----:B-1----:R-:W-:Y:S01]  /*2f80*/  IMAD.IADD R3, R18, 0x1, R9 ;  /* 0x0000000112037824 */ /* 0x002fe200078e0209 */
[----:B------:R-:W-:-:S02]  /*2f90*/  ISETP.LT.OR P2, PT, R8, 0x31, P2 ;  /* 0x000000310800780c */ /* 0x000fc40001741670 */
[C---:B------:R-:W-:Y:S02]  /*2fa0*/  ISETP.LT.OR P1, PT, R8.reuse, 0x32, P1 ;  /* 0x000000320800780c */ /* 0x040fe40000f21670 */
[C---:B------:R-:W-:Y:S02]  /*2fb0*/  ISETP.LT.OR P0, PT, R8.reuse, 0x39, P0 ;  /* 0x000000390800780c */ /* 0x040fe40000701670 */
[----:B------:R-:W-:Y:S02]  /*2fc0*/  ISETP.LT.OR P3, PT, R8, 0x3a, P3 ;  /* 0x0000003a0800780c */ /* 0x000fe40001f61670 */
[----:B------:R-:W-:Y:S02]  /*2fd0*/  VIADDMNMX R4, R9, R14, R11, PT ;  /* 0x0000000e09047246 */ /* 0x000fe4000380010b */
[----:B------:R-:W-:Y:S02]  /*2fe0*/  FSEL R61, R48, -INF , !P2 ;  /* 0xff800000303d7808 */ /* 0x000fe40005000000 */
[----:B------:R-:W-:-:S02]  /*2ff0*/  FSEL R49, R49, -INF , !P1 ;  /* 0xff80000031317808 */ /* 0x000fc40004800000 */
[----:B------:R-:W-:Y:S02]  /*3000*/  FSEL R63, R52, -INF , !P0 ;  /* 0xff800000343f7808 */ /* 0x000fe40004000000 */
[----:B------:R-:W-:Y:S01]  /*3010*/  FSEL R53, R53, -INF , !P3 ;  /* 0xff80000035357808 */ /* 0x000fe20005800000 */
[----:B------:R-:W-:Y:S06]  /*3020*/  @!P6 BRA `(.L_x_967) ;  /* 0x000000000058e947 */ /* 0x000fec0003800000 */
        /* <DEDUP_REMOVED lines=8> */
[----:B------:R-:W0:Y:S02]  /*30b0*/  @P0 LDC.64 R10, c[0x0][0x9e8] ;  /* 0x00027a00ff0a0b82 */ /* 0x000e240000000a00 */
[----:B0-----:R-:W-:-:S05]  /*30c0*/  @P0 IMAD.HI.U32 R8, R9, R10, RZ ;  /* 0x0000000a09080227 */ /* 0x001fca00078e00ff */
[----:B------:R-:W-:-:S04]  /*30d0*/  @P0 SHF.R.U32.HI R9, RZ, R11, R8 ;  /* 0x0000000bff090219 */ /* 0x000fc80000011608 */
[----:B------:R-:W-:Y:S01]  /*30e0*/  LOP3.LUT R8, RZ, R9, RZ, 0x33, !PT ;  /* 0x00000009ff087212 */ /* 0x000fe200078e33ff */
[----:B------:R-:W-:Y:S06]  /*30f0*/  BRA `(.L_x_970) ;  /* 0x0000000000107947 */ /* 0x000fec0003800000 */
.L_x_969:
[----:B------:R-:W-:-:S13]  /*3100*/  ISETP.NE.AND P0, PT, R13, 0x1, PT ;  /* 0x000000010d00780c */ /* 0x000fda0003f05270 */
[----:B------:R-:W0:Y:S02]  /*3110*/  @P0 LDC.64 R10, c[0x0][0x9e8] ;  /* 0x00027a00ff0a0b82 */ /* 0x000e240000000a00 */
[----:B0-----:R-:W-:-:S05]  /*3120*/  @P0 IMAD.HI.U32 R10, R8, R10, RZ ;  /* 0x0000000a080a0227 */ /* 0x001fca00078e00ff */
[----:B------:R-:W-:-:S07]  /*3130*/  @P0 SHF.R.U32.HI R8, RZ, R11, R10 ;  /* 0x0000000bff080219 */ /* 0x000fce000001160a */
.L_x_970:
[----:B------:R-:W-:Y:S05]  /*3140*/  BSYNC B0 ;  /* 0x0000000000007941 */ /* 0x000fea0003800000 */
.L_x_968:
[----:B------:R-:W-:-:S04]  /*3150*/  IMAD R9, R8, R13, -UR14 ;  /* 0x8000000e08097e24 */ /* 0x000fc8000f8e020d */
[----:B------:R-:W-:-:S05]  /*3160*/  IMAD R8, R2, -0x2, R9 ;  /* 0xfffffffe02087824 */ /* 0x000fca00078e0209 */
[----:B------:R-:W-:Y:S02]  /*3170*/  VIMNMX R3, R3, R8, !PT ;  /* 0x0000000803037248 */ /* 0x000fe40007fe0100 */
[----:B------:R-:W-:-:S07]  /*3180*/  VIADDMNMX R4, R8, R13, R4, PT ;  /* 0x0000000d08047246 */ /* 0x000fce0003800104 */
.L_x_967:
[----:B------:R-:W-:Y:S01]  /*3190*/  FMNMX.FTZ R8, R19, R25, !PT ;  /* 0x0000001913087209 */ /* 0x000fe20007810000 */
[----:B------:R-:W-:Y:S02]  /*31a0*/  UP2UR UR6, UPR, URZ, 0x8 ;  /* 0x000000083f067883 */ /* 0x000fe40008000000 */
[----:B------:R-:W-:Y:S01]  /*31b0*/  UISETP.NE.AND UP3, UPT, UR7, URZ, UPT ;  /* 0x0000003f0700728c */ /* 0x000fe2000bf65270 */
[----:B------:R-:W-:Y:S01]  /*31c0*/  FMNMX.FTZ R8, R21, R8, !PT ;  /* 0x0000000815087209 */ /* 0x000fe20007810000 */
[----:B------:R-:W-:Y:S02]  /*31d0*/  UP2UR UR7, UPR, URZ, 0x10 ;  /* 0x000000103f077883 */ /* 0x000fe40008000000 */
[----:B------:R-:W-:Y:S01]  /*31e0*/  UISETP.NE.AND UP4, UPT, UR10, URZ, UPT ;  /* 0x0000003f0a00728c */ /* 0x000fe2000bf85270 */
[----:B------:R-:W-:Y:S01]  /*31f0*/  FMNMX.FTZ R8, R29, R8, !PT ;  /* 0x000000081d087209 */ /* 0x000fe20007810000 */
[----:B------:R-:W-:Y:S01]  /*3200*/  UP2UR UR10, UPR, URZ, 0x20 ;  /* 0x000000203f0a7883 */ /* 0x000fe20008000000 */
[----:B------:R-:W-:Y:S01]  /*3210*/  PLOP3.LUT P2, PT, PT, PT, UP3, 0x40, 0x0 ;  /* 0x000000000000781c */ /* 0x000fe20003f4e838 */
[----:B------:R-:W-:Y:S01]  /*3220*/  UISETP.NE.AND UP5, UPT, UR11, URZ, UPT ;  /* 0x0000003f0b00728c */ /* 0x000fe2000bfa5270 */
[----:B------:R-:W-:Y:S01]  /*3230*/  FMNMX.FTZ R8, R23, R8, !PT ;  /* 0x0000000817087209 */ /* 0x000fe20007810000 */
[----:B------:R-:W-:Y:S01]  /*3240*/  UP2UR UR14, UPR, URZ, 0x1 ;  /* 0x000000013f0e7883 */ /* 0x000fe20008000000 */
[----:B------:R-:W-:Y:S01]  /*3250*/  PLOP3.LUT P1, PT, PT, PT, UP4, 0x40, 0x0 ;  /* 0x000000000000781c */ /* 0x000fe20003f2e848 */
[----:B------:R-:W-:Y:S01]  /*3260*/  UISETP.NE.AND UP0, UPT, UR18, URZ, UPT ;  /* 0x0000003f1200728c */ /* 0x000fe2000bf05270 */
[----:B------:R-:W-:Y:S01]  /*3270*/  FMNMX.FTZ R8, R33, R8, !PT ;  /* 0x0000000821087209 */ /* 0x000fe20007810000 */
[----:B------:R-:W-:Y:S01]  /*3280*/  UISETP.NE.AND UP3, UPT, UR19, URZ, UPT ;  /* 0x0000003f1300728c */ /* 0x000fe2000bf65270 */
[----:B------:R-:W-:Y:S01]  /*3290*/  PLOP3.LUT P3, PT, PT, PT, UP5, 0x40, 0x0 ;  /* 0x000000000000781c */ /* 0x000fe20003f6e858 */
[----:B------:R-:W-:Y:S01]  /*32a0*/  UISETP.NE.AND UP5, UPT, UR15, URZ, UPT ;  /* 0x0000003f0f00728c */ /* 0x000fe2000bfa5270 */
[----:B------:R-:W-:Y:S01]  /*32b0*/  FMNMX.FTZ R8, R31, R8, !PT ;  /* 0x000000081f087209 */ /* 0x000fe20007810000 */
[----:B------:R-:W-:Y:S01]  /*32c0*/  UISETP.NE.AND UP4, UPT, UR22, URZ, UPT ;  /* 0x0000003f1600728c */ /* 0x000fe2000bf85270 */
[----:B------:R-:W-:Y:S01]  /*32d0*/  ISETP.GT.AND P3, PT, R3, RZ, P3 ;  /* 0x000000ff0300720c */ /* 0x000fe20001f64270 */
[----:B------:R-:W-:Y:S01]  /*32e0*/  ULDC UR15, c[0x0][0x988] ;  /* 0x00026200000f7ab9 */ /* 0x000fe20000000800 */
[----:B------:R-:W-:Y:S01]  /*32f0*/  FMNMX.FTZ R8, R37, R8, !PT ;  /* 0x0000000825087209 */ /* 0x000fe20007810000 */
[----:B------:R-:W-:Y:S01]  /*3300*/  UP2UR UR11, UPR, URZ, 0x40 ;  /* 0x000000403f0b7883 */ /* 0x000fe20008000000 */
[----:B------:R-:W-:Y:S01]  /*3310*/  ISETP.GT.AND P1, PT, R3, 0x1, P1 ;  /* 0x000000010300780c */ /* 0x000fe20000f24270 */
[----:B------:R-:W-:Y:S01]  /*3320*/  UISETP.NE.AND UP6, UPT, UR26, URZ, UPT ;  /* 0x0000003f1a00728c */ /* 0x000fe2000bfc5270 */
[----:B------:R-:W-:Y:S01]  /*3330*/  FMNMX.FTZ R8, R57, R8, !PT ;  /* 0x0000000839087209 */ /* 0x000fe20007810000 */
[----:B------:R-:W-:Y:S01]  /*3340*/  UIADD3 UR50, UR50, -0x2, URZ ;  /* 0xfffffffe32327890 */ /* 0x000fe2000fffe03f */
[----:B------:R-:W-:-:S02]  /*3350*/  ISETP.LT.OR P3, PT, R4, 0x1, P3 ;  /* 0x000000010400780c */ /* 0x000fc40001f61670 */
[----:B------:R-:W-:Y:S02]  /*3360*/  FMNMX.FTZ R8, R41, R8, !PT ;  /* 0x0000000829087209 */ /* 0x000fe40007810000 */
[C---:B------:R-:W-:Y:S02]  /*3370*/  ISETP.LT.OR P1, PT, R4.reuse, 0x2, P1 ;  /* 0x000000020400780c */ /* 0x040fe40000f21670 */
[----:B------:R-:W-:Y:S02]  /*3380*/  FMNMX.FTZ R8, R59, R8, !PT ;  /* 0x000000083b087209 */ /* 0x000fe40007810000 */
[----:B------:R-:W-:Y:S02]  /*3390*/  ISETP.GT.AND P2, PT, R3, 0x8, P2 ;  /* 0x000000080300780c */ /* 0x000fe40001744270 */
[----:B------:R-:W-:Y:S02]  /*33a0*/  FMNMX.FTZ R8, R45, R8, !PT ;  /* 0x000000082d087209 */ /* 0x000fe40007810000 */
[----:B------:R-:W-:-:S02]  /*33b0*/  ISETP.LT.OR P2, PT, R4, 0x9, P2 ;  /* 0x000000090400780c */ /* 0x000fc40001741670 */
[----:B------:R-:W-:Y:S02]  /*33c0*/  FMNMX.FTZ R8, R61, R8, !PT ;  /* 0x000000083d087209 */ /* 0x000fe40007810000 */
[----:B------:R-:W-:Y:S02]  /*33d0*/  FSEL R18, R30, -INF , !P2 ;  /* 0xff8000001e127808 */ /* 0x000fe40005000000 */
[----:B------:R-:W-:Y:S02]  /*33e0*/  FMNMX.FTZ R8, R49, R8, !PT ;  /* 0x0000000831087209 */ /* 0x000fe40007810000 */
[----:B------:R-:W-:Y:S01]  /*33f0*/  PLOP3.LUT P2, PT, PT, PT, UP4, 0x40, 0x0 ;  /* 0x000000000000781c */ /* 0x000fe20003f4e848 */
[----:B------:R-:W-:Y:S01]  /*3400*/  UISETP.NE.AND UP4, UPT, UR7, URZ, UPT ;  /* 0x0000003f0700728c */ /* 0x000fe2000bf85270 */
[----:B------:R-:W-:Y:S02]  /*3410*/  FMNMX.FTZ R8, R63, R8, !PT ;  /* 0x000000083f087209 */ /* 0x000fe40007810000 */
[----:B------:R-:W-:-:S02]  /*3420*/  ISETP.GT.AND P2, PT, R3, 0x18, P2 ;  /* 0x000000180300780c */ /* 0x000fc40001744270 */
[----:B------:R-:W-:Y:S02]  /*3430*/  FMNMX.FTZ R9, R53, R8, !PT ;  /* 0x0000000835097209 */ /* 0x000fe40007810000 */
[----:B------:R-:W-:-:S03]  /*3440*/  ISETP.LT.OR P2, PT, R4, 0x19, P2 ;  /* 0x000000190400780c */ /* 0x000fc60001741670 */
[----:B------:R-:W0:Y:S02]  /*3450*/  SHFL.BFLY PT, R8, R9, 0x2, 0x1f ;  /* 0x0c401f0009087f89 */ /* 0x000e2400000e0000 */
[----:B0-----:R-:W-:-:S05]  /*3460*/  FMNMX.FTZ R14, R9, R8, !PT ;  /* 0x00000008090e7209 */ /* 0x001fca0007810000 */
[----:B------:R-:W0:Y:S02]  /*3470*/  SHFL.BFLY PT, R11, R14, 0x1, 0x1f ;  /* 0x0c201f000e0b7f89 */ /* 0x000e2400000e0000 */
[----:B0-----:R-:W-:Y:S01]  /*3480*/  FMNMX.FTZ R8, R14, R11, !PT ;  /* 0x0000000b0e087209 */ /* 0x001fe20007810000 */
[----:B------:R-:W-:Y:S01]  /*3490*/  IMAD.U32 R11, RZ, RZ, UR15 ;  /* 0x0000000fff0b7e24 */ /* 0x000fe2000f8e00ff */
[----:B------:R-:W-:Y:S02]  /*34a0*/  FSEL R14, R27, -INF , !P1 ;  /* 0xff8000001b0e7808 */ /* 0x000fe40004800000 */
[C---:B------:R-:W-:Y:S01]  /*34b0*/  FSETP.NEU.FTZ.AND P0, PT, R8.reuse, -INF , PT ;  /* 0xff8000000800780b */ /* 0x040fe20003f1d000 */
[----:B------:R-:W-:Y:S01]  /*34c0*/  FFMA.FTZ R10, R8, R11, -8 ;  /* 0xc1000000080a7423 */ /* 0x000fe2000001000b */
[----:B------:R-:W-:Y:S01]  /*34d0*/  PLOP3.LUT P1, PT, PT, PT, UP3, 0x40, 0x0 ;  /* 0x000000000000781c */ /* 0x000fe20003f2e838 */
[----:B------:R-:W-:-:S03]  /*34e0*/  UISETP.NE.AND UP3, UPT, UR6, URZ, UPT ;  /* 0x0000003f0600728c */ /* 0x000fc6000bf65270 */
[----:B------:R-:W-:Y:S02]  /*34f0*/  FSEL R46, R10, RZ, P0 ;  /* 0x000000ff0a2e7208 */ /* 0x000fe40000000000 */
[----:B------:R-:W-:Y:S01]  /*3500*/  PLOP3.LUT P0, PT, PT, PT, UP5, 0x40, 0x0 ;  /* 0x000000000000781c */ /* 0x000fe20003f0e858 */
[----:B------:R-:W-:Y:S01]  /*3510*/  UISETP.NE.AND UP5, UPT, UR23, URZ, UPT ;  /* 0x0000003f1700728c */ /* 0x000fe2000bfa5270 */
[----:B------:R-:W-:Y:S01]  /*3520*/  FSEL R10, R26, -INF , !P3 ;  /* 0xff8000001a0a7808 */ /* 0x000fe20005800000 */
[-CC-:B------:R-:W-:Y:S01]  /*3530*/  FFMA.FTZ R23, R23, R11.reuse, -R46.reuse ;  /* 0x0000000b17177223 */ /* 0x180fe2000001082e */
[----:B------:R-:W-:Y:S01]  /*3540*/  PLOP3.LUT P3, PT, PT, PT, UP0, 0x40, 0x0 ;  /* 0x000000000000781c */ /* 0x000fe20003f6e808 */
[----:B------:R-:W-:Y:S01]  /*3550*/  UISETP.NE.AND UP0, UPT, UR27, URZ, UPT ;  /* 0x0000003f1b00728c */ /* 0x000fe2000bf05270 */
[----:B------:R-:W-:Y:S01]  /*3560*/  ISETP.GT.AND P0, PT, R3, 0x9, P0 ;  /* 0x000000090300780c */ /* 0x000fe20000704270 */
[----:B------:R-:W-:Y:S01]  /*3570*/  FFMA.FTZ R27, R37, R11, -R46 ;  /* 0x0000000b251b7223 */ /* 0x000fe2000001082e */
[----:B------:R-:W-:Y:S01]  /*3580*/  ISETP.GT.AND P3, PT, R3, 0x10, P3 ;  /* 0x000000100300780c */ /* 0x000fe20001f64270 */
[----:B------:R-:W-:Y:S01]  /*3590*/  MUFU.EX2 R23, R23 ;  /* 0x0000001700177308 */ /* 0x000fe20000000800 */
[----:B------:R-:W-:-:S02]  /*35a0*/  ISETP.LT.OR P0, PT, R4, 0xa, P0 ;  /* 0x0000000a0400780c */ /* 0x000fc40000701670 */
[----:B------:R-:W-:Y:S02]  /*35b0*/  FMNMX.FTZ R9, R10, R14, !PT ;  /* 0x0000000e0a097209 */ /* 0x000fe40007810000 */
[----:B------:R-:W-:Y:S02]  /*35c0*/  FSEL R20, R20, -INF , !P0 ;  /* 0xff80000014147808 */ /* 0x000fe40004000000 */
[----:B------:R-:W-:Y:S02]  /*35d0*/  ISETP.LT.OR P3, PT, R4, 0x11, P3 ;  /* 0x000000110400780c */ /* 0x000fe40001f61670 */
[----:B------:R-:W-:Y:S02]  /*35e0*/  ISETP.GT.AND P1, PT, R3, 0x11, P1 ;  /* 0x000000110300780c */ /* 0x000fe40000f24270 */
[----:B------:R-:W-:Y:S02]  /*35f0*/  FMNMX.FTZ R9, R18, R9, !PT ;  /* 0x0000000912097209 */ /* 0x000fe40007810000 */
[----:B------:R-:W-:Y:S01]  /*3600*/  PLOP3.LUT P0, PT, PT, PT, UP5, 0x40, 0x0 ;  /* 0x000000000000781c */ /* 0x000fe20003f0e858 */
[----:B------:R-:W-:Y:S01]  /*3610*/  UISETP.NE.AND UP5, UPT, UR10, URZ, UPT ;  /* 0x0000003f0a00728c */ /* 0x000fe2000bfa5270 */
[----:B------:R-:W-:-:S02]  /*3620*/  FSEL R22, R34, -INF , !P3 ;  /* 0xff80000022167808 */ /* 0x000fc40005800000 */
[----:B------:R-:W-:Y:S02]  /*3630*/  ISETP.LT.OR P1, PT, R4, 0x12, P1 ;  /* 0x000000120400780c */ /* 0x000fe40000f21670 */
[----:B------:R-:W-:Y:S02]  /*3640*/  FMNMX.FTZ R9, R20, R9, !PT ;  /* 0x0000000914097209 */ /* 0x000fe40007810000 */
[----:B------:R-:W-:Y:S01]  /*3650*/  PLOP3.LUT P3, PT, PT, PT, UP6, 0x40, 0x0 ;  /* 0x000000000000781c */ /* 0x000fe20003f6e868 */
[----:B------:R-:W-:Y:S01]  /*3660*/  UISETP.NE.AND UP6, UPT, UR11, URZ, UPT ;  /* 0x0000003f0b00728c */ /* 0x000fe2000bfc5270 */
[----:B------:R-:W-:Y:S01]  /*3670*/  FSEL R24, R35, -INF , !P1 ;  /* 0xff80000023187808 */ /* 0x000fe20004800000 */
[----:B------:R-:W-:Y:S01]  /*3680*/  FFMA.FTZ R35, R63, R11, -R46 ;  /* 0x0000000b3f237223 */ /* 0x000fe2000001082e */
[----:B------:R-:W-:Y:S02]  /*3690*/  ISETP.GT.AND P0, PT, R3, 0x19, P0 ;  /* 0x000000190300780c */ /* 0x000fe40000704270 */
[----:B------:R-:W-:-:S02]  /*36a0*/  FMNMX.FTZ R9, R22, R9, !PT ;  /* 0x0000000916097209 */ /* 0x000fc40007810000 */
[----:B------:R-:W-:Y:S01]  /*36b0*/  PLOP3.LUT P1, PT, PT, PT, UP0, 0x40, 0x0 ;  /* 0x000000000000781c */ /* 0x000fe20003f2e808 */
[----:B------:R-:W-:Y:S01]  /*36c0*/  MUFU.EX2 R35, R35 ;  /* 0x0000002300237308 */ /* 0x000fe20000000800 */
[----:B------:R-:W-:Y:S01]  /*36d0*/  ISETP.GT.AND P3, PT, R3, 0x20, P3 ;  /* 0x000000200300780c */ /* 0x000fe20001f64270 */
[----:B------:R-:W-:Y:S01]  /*36e0*/  UISETP.NE.AND UP0, UPT, UR14, URZ, UPT ;  /* 0x0000003f0e00728c */ /* 0x000fe2000bf05270 */
[----:B------:R-:W-:Y:S02]  /*36f0*/  ISETP.LT.OR P0, PT, R4, 0x1a, P0 ;  /* 0x0000001a0400780c */ /* 0x000fe40000701670 */
[----:B------:R-:W-:Y:S02]  /*3700*/  FSEL R26, R38, -INF , !P2 ;  /* 0xff800000261a7808 */ /* 0x000fe40005000000 */
[----:B------:R-:W-:Y:S02]  /*3710*/  FMNMX.FTZ R9, R24, R9, !PT ;  /* 0x0000000918097209 */ /* 0x000fe40007810000 */
[----:B------:R-:W-:-:S02]  /*3720*/  PLOP3.LUT P2, PT, PT, PT, UP1, 0x40, 0x0 ;  /* 0x000000000000781c */ /* 0x000fc40003f4e818 */
[----:B------:R-:W-:Y:S02]  /*3730*/  ISETP.LT.OR P3, PT, R4, 0x21, P3 ;  /* 0x000000210400780c */ /* 0x000fe40001f61670 */
[----:B------:R-:W-:Y:S01]  /*3740*/  FSEL R28, R39, -INF , !P0 ;  /* 0xff800000271c7808 */ /* 0x000fe20004000000 */
[----:B------:R-:W-:Y:S01]  /*3750*/  @UP0 ULDC UR6, c[0x0][0x44c] ;  /* 0x0001130000060ab9 */ /* 0x000fe20000000800 */
[----:B------:R-:W-:Y:S01]  /*3760*/  ISETP.GT.AND P1, PT, R3, 0x21, P1 ;  /* 0x000000210300780c */ /* 0x000fe20000f24270 */
[----:B------:R-:W-:Y:S01]  /*3770*/  UIMAD.WIDE.U32 UR6, UR47, UR6, URZ ;  /* 0x000000062f0672a5 */ /* 0x000fe2000f8e003f */
[----:B------:R-:W-:Y:S01]  /*3780*/  FMNMX.FTZ R9, R26, R9, !PT ;  /* 0x000000091a097209 */ /* 0x000fe20007810000 */
[----:B------:R-:W-:Y:S01]  /*3790*/  @UP0 ULDC UR10, c[0x0][0x450] ;  /* 0x00011400000a0ab9 */ /* 0x000fe20000000800 */
[----:B------:R-:W-:Y:S01]  /*37a0*/  PLOP3.LUT P0, PT, PT, PT, UP2, 0x40, 0x0 ;  /* 0x000000000000781c */ /* 0x000fe20003f0e828 */
[----:B------:R-:W-:Y:S01]  /*37b0*/  @UP0 USHF.R.U32.HI UR47, URZ, UR10, UR7 ;  /* 0x0000000a3f2f0299 */ /* 0x000fe20008011607 */
[----:B------:R-:W-:-:S02]  /*37c0*/  FSEL R30, R42, -INF , !P3 ;  /* 0xff8000002a1e7808 */ /* 0x000fc40005800000 */
[C---:B------:R-:W-:Y:S01]  /*37d0*/  ISETP.GT.AND P2, PT, R3.reuse, 0x28, P2 ;  /* 0x000000280300780c */ /* 0x040fe20001744270 */
[----:B------:R-:W-:Y:S01]  /*37e0*/  UIADD3 UR43, UR43, UR47, URZ ;  /* 0x0000002f2b2b7290 */ /* 0x000fe2000fffe03f */
[----:B------:R-:W-:Y:S02]  /*37f0*/  ISETP.LT.OR P1, PT, R4, 0x22, P1 ;  /* 0x000000220400780c */ /* 0x000fe40000f21670 */
[----:B------:R-:W-:Y:S02]  /*3800*/  FMNMX.FTZ R9, R28, R9, !PT ;  /* 0x000000091c097209 */ /* 0x000fe40007810000 */
[----:B------:R-:W-:Y:S01]  /*3810*/  PLOP3.LUT P3, PT, PT, PT, UP3, 0x40, 0x0 ;  /* 0x000000000000781c */ /* 0x000fe20003f6e838 */
[----:B------:R-:W-:Y:S01]  /*3820*/  VIADD R12, R12, UR43 ;  /* 0x0000002b0c0c7c36 */ /* 0x000fe20008000000 */
[----:B------:R-:W-:Y:S02]  /*3830*/  ISETP.GT.AND P0, PT, R3, 0x29, P0 ;  /* 0x000000290300780c */ /* 0x000fe40000704270 */
[----:B------:R-:W-:-:S02]  /*3840*/  ISETP.LT.OR P2, PT, R4, 0x29, P2 ;  /* 0x000000290400780c */ /* 0x000fc40001741670 */
[----:B------:R-:W-:Y:S02]  /*3850*/  FSEL R32, R43, -INF , !P1 ;  /* 0xff8000002b207808 */ /* 0x000fe40004800000 */
[----:B------:R-:W-:Y:S02]  /*3860*/  FMNMX.FTZ R9, R30, R9, !PT ;  /* 0x000000091e097209 */ /* 0x000fe40007810000 */
[----:B------:R-:W-:Y:S02]  /*3870*/  PLOP3.LUT P1, PT, PT, PT, UP4, 0x40, 0x0 ;  /* 0x000000000000781c */ /* 0x000fe40003f2e848 */
[----:B------:R-:W-:Y:S02]  /*3880*/  ISETP.LT.OR P0, PT, R4, 0x2a, P0 ;  /* 0x0000002a0400780c */ /* 0x000fe40000701670 */
[----:B------:R-:W-:Y:S01]  /*3890*/  FSEL R34, R15, -INF , !P2 ;  /* 0xff8000000f227808 */ /* 0x000fe20005000000 */
[-CC-:B------:R-:W-:Y:S01]  /*38a0*/  FFMA.FTZ R15, R25, R11.reuse, -R46.reuse ;  /* 0x0000000b190f7223 */ /* 0x180fe2000001082e */
[----:B------:R-:W-:Y:S01]  /*38b0*/  ISETP.GT.AND P3, PT, R3, 0x30, P3 ;  /* 0x000000300300780c */ /* 0x000fe20001f64270 */
[--C-:B------:R-:W-:Y:S01]  /*38c0*/  FFMA.FTZ R25, R31, R11, -R46.reuse ;  /* 0x0000000b1f197223 */ /* 0x100fe2000001082e */
[----:B------:R-:W-:Y:S01]  /*38d0*/  FMNMX.FTZ R9, R32, R9, !PT ;  /* 0x0000000920097209 */ /* 0x000fe20007810000 */
[----:B------:R0:W-:Y:S01]  /*38e0*/  MUFU.EX2 R48, R15 ;  /* 0x0000000f00307308 */ /* 0x0001e20000000800 */
[----:B------:R-:W-:Y:S01]  /*38f0*/  PLOP3.LUT P2, PT, PT, PT, UP5, 0x40, 0x0 ;  /* 0x000000000000781c */ /* 0x000fe20003f4e858 */
[----:B------:R-:W-:Y:S01]  /*3900*/  FFMA.FTZ R31, R45, R11, -R46 ;  /* 0x0000000b2d1f7223 */ /* 0x000fe2000001082e */
[----:B------:R-:W-:-:S02]  /*3910*/  FSEL R36, R47, -INF , !P0 ;  /* 0xff8000002f247808 */ /* 0x000fc40004000000 */
[----:B------:R-:W-:Y:S02]  /*3920*/  ISETP.GT.AND P1, PT, R3, 0x31, P1 ;  /* 0x000000310300780c */ /* 0x000fe40000f24270 */
[----:B------:R-:W-:Y:S01]  /*3930*/  ISETP.LT.OR P3, PT, R4, 0x31, P3 ;  /* 0x000000310400780c */ /* 0x000fe20001f61670 */
[----:B------:R-:W-:Y:S01]  /*3940*/  MUFU.EX2 R58, R31 ;  /* 0x0000001f003a7308 */ /* 0x000fe20000000800 */
[----:B------:R-:W-:Y:S01]  /*3950*/  FMNMX.FTZ R9, R34, R9, !PT ;  /* 0x0000000922097209 */ /* 0x000fe20007810000 */
[-CC-:B0-----:R-:W-:Y:S01]  /*3960*/  FFMA.FTZ R15, R33, R11.reuse, -R46.reuse ;  /* 0x0000000b210f7223 */ /* 0x181fe2000001082e */
[----:B------:R-:W-:Y:S01]  /*3970*/  PLOP3.LUT P0, PT, PT, PT, UP6, 0x40, 0x0 ;  /* 0x000000000000781c */ /* 0x000fe20003f0e868 */
[----:B------:R-:W-:Y:S01]  /*3980*/  FFMA.FTZ R33, R49, R11, -R46 ;  /* 0x0000000b31217223 */ /* 0x000fe2000001082e */
[----:B------:R-:W-:Y:S02]  /*3990*/  ISETP.GT.AND P2, PT, R3, 0x38, P2 ;  /* 0x000000380300780c */ /* 0x000fe40001744270 */
[----:B------:R-:W-:Y:S01]  /*39a0*/  ISETP.LT.OR P1, PT, R4, 0x32, P1 ;  /* 0x000000320400780c */ /* 0x000fe20000f21670 */
[----:B------:R-:W-:Y:S01]  /*39b0*/  MUFU.EX2 R60, R33 ;  /* 0x00000021003c7308 */ /* 0x000fe20000000800 */
[----:B------:R-:W-:-:S02]  /*39c0*/  FSEL R38, R50, -INF , !P3 ;  /* 0xff80000032267808 */ /* 0x000fc40005800000 */
[----:B------:R-:W-:Y:S02]  /*39d0*/  FMNMX.FTZ R9, R36, R9, !PT ;  /* 0x0000000924097209 */ /* 0x000fe40007810000 */
[----:B------:R-:W-:Y:S01]  /*39e0*/  ISETP.GT.AND P0, PT, R3, 0x39, P0 ;  /* 0x000000390300780c */ /* 0x000fe20000704270 */
[-CC-:B------:R-:W-:Y:S01]  /*39f0*/  FFMA.FTZ R3, R19, R11.reuse, -R46.reuse ;  /* 0x0000000b13037223 */ /* 0x180fe2000001082e */
[----:B------:R-:W-:Y:S01]  /*3a00*/  ISETP.LT.OR P2, PT, R4, 0x39, P2 ;  /* 0x000000390400780c */ /* 0x000fe20001741670 */
[-CC-:B------:R-:W-:Y:S01]  /*3a10*/  FFMA.FTZ R19, R21, R11.reuse, -R46.reuse ;  /* 0x0000000b15137223 */ /* 0x180fe2000001082e */
[----:B------:R-:W-:Y:S01]  /*3a20*/  FSEL R40, R51, -INF , !P1 ;  /* 0xff80000033287808 */ /* 0x000fe20004800000 */
[--C-:B------:R-:W-:Y:S01]  /*3a30*/  FFMA.FTZ R21, R29, R11, -R46.reuse ;  /* 0x0000000b1d157223 */ /* 0x100fe2000001082e */
[----:B------:R-:W-:Y:S01]  /*3a40*/  FMNMX.FTZ R9, R38, R9, !PT ;  /* 0x0000000926097209 */ /* 0x000fe20007810000 */
[----:B------:R-:W0:Y:S01]  /*3a50*/  MUFU.EX2 R3, R3 ;  /* 0x0000000300037308 */ /* 0x000e220000000800 */
[----:B------:R-:W-:Y:S01]  /*3a60*/  ISETP.LT.OR P0, PT, R4, 0x3a, P0 ;  /* 0x0000003a0400780c */ /* 0x000fe20000701670 */
[----:B------:R-:W-:Y:S01]  /*3a70*/  FFMA.FTZ R29, R57, R11, -R46 ;  /* 0x0000000b391d7223 */ /* 0x000fe2000001082e */
[----:B------:R-:W-:-:S02]  /*3a80*/  FSEL R4, R54, -INF , !P2 ;  /* 0xff80000036047808 */ /* 0x000fc40005000000 */
[----:B------:R-:W-:Y:S02]  /*3a90*/  FMNMX.FTZ R9, R40, R9, !PT ;  /* 0x0000000928097209 */ /* 0x000fe40007810000 */
[----:B------:R-:W-:Y:S01]  /*3aa0*/  FSEL R42, R55, -INF , !P0 ;  /* 0xff800000372a7808 */ /* 0x000fe20004000000 */
[----:B------:R1:W-:Y:S01]  /*3ab0*/  MUFU.EX2 R50, R21 ;  /* 0x0000001500327308 */ /* 0x0003e20000000800 */
[----:B------:R-:W-:-:S04]  /*3ac0*/  FMNMX.FTZ R9, R4, R9, !PT ;  /* 0x0000000904097209 */ /* 0x000fc80007810000 */
[----:B------:R-:W-:-:S03]  /*3ad0*/  FMNMX.FTZ R9, R42, R9, !PT ;  /* 0x000000092a097209 */ /* 0x000fc60007810000 */
[----:B------:R-:W2:Y:S01]  /*3ae0*/  MUFU.EX2 R19, R19 ;  /* 0x0000001300137308 */ /* 0x000ea20000000800 */
[-CC-:B-1----:R-:W-:Y:S01]  /*3af0*/  FFMA.FTZ R21, R41, R11.reuse, -R46.reuse ;  /* 0x0000000b29157223 */ /* 0x182fe2000001082e */
[----:B------:R-:W1:Y:S06]  /*3b00*/  SHFL.BFLY PT, R44, R9, 0x2, 0x1f ;  /* 0x0c401f00092c7f89 */ /* 0x000e6c00000e0000 */
[----:B------:R-:W-:Y:S08]  /*3b10*/  MUFU.EX2 R56, R21 ;  /* 0x0000001500387308 */ /* 0x000ff00000000800 */
[----:B------:R3:W-:Y:S08]  /*3b20*/  MUFU.EX2 R52, R15 ;  /* 0x0000000f00347308 */ /* 0x0007f00000000800 */
[----:B------:R-:W-:Y:S01]  /*3b30*/  MUFU.EX2 R25, R25 ;  /* 0x0000001900197308 */ /* 0x000fe20000000800 */
[----:B---3--:R-:W-:Y:S01]  /*3b40*/  FFMA.FTZ R15, R59, R11, -R46 ;  /* 0x0000000b3b0f7223 */ /* 0x008fe2000001082e */
[----:B-1----:R-:W-:-:S05]  /*3b50*/  FMNMX.FTZ R44, R9, R44, !PT ;  /* 0x0000002c092c7209 */ /* 0x002fca0007810000 */
[----:B------:R-:W1:Y:S01]  /*3b60*/  SHFL.BFLY PT, R9, R44, 0x1, 0x1f ;  /* 0x0c201f002c097f89 */ /* 0x000e6200000e0000 */
[----:B------:R3:W-:Y:S08]  /*3b70*/  MUFU.EX2 R54, R27 ;  /* 0x0000001b00367308 */ /* 0x0007f00000000800 */
[----:B------:R-:W-:Y:S01]  /*3b80*/  MUFU.EX2 R15, R15 ;  /* 0x0000000f000f7308 */ /* 0x000fe20000000800 */
[-CC-:B---3--:R-:W-:Y:S01]  /*3b90*/  FFMA.FTZ R27, R61, R11.reuse, -R46.reuse ;  /* 0x0000000b3d1b7223 */ /* 0x188fe2000001082e */
[----:B------:R-:W-:-:S06]  /*3ba0*/  FFMA.FTZ R46, R53, R11, -R46 ;  /* 0x0000000b352e7223 */ /* 0x000fcc000001082e */
[----:B------:R-:W-:Y:S01]  /*3bb0*/  MUFU.EX2 R29, R29 ;  /* 0x0000001d001d7308 */ /* 0x000fe20000000800 */
[----:B-1----:R-:W-:-:S07]  /*3bc0*/  FMNMX.FTZ R9, R44, R9, !PT ;  /* 0x000000092c097209 */ /* 0x002fce0007810000 */
[----:B------:R-:W-:Y:S01]  /*3bd0*/  MUFU.EX2 R46, R46 ;  /* 0x0000002e002e7308 */ /* 0x000fe20000000800 */
[C---:B------:R-:W-:Y:S01]  /*3be0*/  FSETP.NEU.FTZ.AND P0, PT, R9.reuse, -INF , PT ;  /* 0xff8000000900780b */ /* 0x040fe20003f1d000 */
[----:B------:R-:W-:-:S06]  /*3bf0*/  FFMA.FTZ R21, R9, R11, -8 ;  /* 0xc100000009157423 */ /* 0x000fcc000001000b */
[----:B------:R-:W-:Y:S01]  /*3c00*/  MUFU.EX2 R27, R27 ;  /* 0x0000001b001b7308 */ /* 0x000fe20000000800 */
[----:B------:R-:W-:-:S05]  /*3c10*/  FSEL R21, R21, RZ, P0 ;  /* 0x000000ff15157208 */ /* 0x000fca0000000000 */
        /* <DEDUP_REMOVED lines=13> */
[----:B------:R-:W1:Y:S01]  /*3cf0*/  MUFU.EX2 R10, R10 ;  /* 0x0000000a000a7308 */ /* 0x000e620000000800 */
[----:B0-----:R-:W-:Y:S01]  /*3d00*/  FADD.FTZ R14, R3, R48 ;  /* 0x00000030030e7221 */ /* 0x001fe20000010000 */
[-CC-:B------:R-:W-:Y:S01]  /*3d10*/  FFMA.FTZ R38, R38, R11.reuse, -R21.reuse ;  /* 0x0000000b26267223 */ /* 0x180fe20000010815 */
[-CC-:B------:R-:W-:Y:S01]  /*3d20*/  FFMA.FTZ R40, R40, R11.reuse, -R21.reuse ;  /* 0x0000000b28287223 */ /* 0x180fe20000010815 */
[--C-:B------:R-:W-:Y:S01]  /*3d30*/  FFMA.FTZ R4, R4, R11, -R21.reuse ;  /* 0x0000000b04047223 */ /* 0x100fe20000010815 */
[----:B--2---:R-:W-:Y:S01]  /*3d40*/  FADD.FTZ R45, R19, R14 ;  /* 0x0000000e132d7221 */ /* 0x004fe20000010000 */
[----:B------:R-:W-:Y:S01]  /*3d50*/  F2FP.SATFINITE.E4M3.F32.PACK_AB_MERGE_C R14, R50, R19, RZ ;  /* 0x00000013320e723e */ /* 0x000fe200048070ff */
[----:B------:R-:W-:Y:S01]  /*3d60*/  FFMA.FTZ R21, R42, R11, -R21 ;  /* 0x0000000b2a157223 */ /* 0x000fe20000010815 */
[----:B------:R-:W0:Y:S01]  /*3d70*/  MUFU.EX2 R18, R18 ;  /* 0x0000001200127308 */ /* 0x000e220000000800 */
[----:B------:R-:W-:Y:S01]  /*3d80*/  FADD.FTZ R50, R50, R45 ;  /* 0x0000002d32327221 */ /* 0x000fe20000010000 */
[----:B------:R-:W-:-:S06]  /*3d90*/  F2FP.SATFINITE.E4M3.F32.PACK_AB_MERGE_C R188, R48, R3, R14 ;  /* 0x0000000330bc723e */ /* 0x000fcc000480700e */
[----:B------:R2:W3:Y:S01]  /*3da0*/  MUFU.EX2 R33, R20 ;  /* 0x0000001400217308 */ /* 0x0004e20000000800 */
[----:B-1----:R-:W-:-:S07]  /*3db0*/  FADD.FTZ R43, R10, R31 ;  /* 0x0000001f0a2b7221 */ /* 0x002fce0000010000 */
[----:B------:R-:W1:Y:S01]  /*3dc0*/  MUFU.EX2 R22, R22 ;  /* 0x0000001600167308 */ /* 0x000e620000000800 */
[----:B0-----:R-:W-:Y:S01]  /*3dd0*/  FADD.FTZ R14, R18, R43 ;  /* 0x0000002b120e7221 */ /* 0x001fe20000010000 */
[----:B------:R-:W-:-:S04]  /*3de0*/  FADD.FTZ R43, R23, R50 ;  /* 0x00000032172b7221 */ /* 0x000fc80000010000 */
[----:B--2---:R-:W-:Y:S02]  /*3df0*/  FADD.FTZ R20, R52, R43 ;  /* 0x0000002b34147221 */ /* 0x004fe40000010000 */
[----:B------:R0:W2:Y:S01]  /*3e00*/  MUFU.EX2 R37, R24 ;  /* 0x0000001800257308 */ /* 0x0000a20000000800 */
[C---:B---3--:R-:W-:Y:S01]  /*3e10*/  FADD.FTZ R3, R33.reuse, R14 ;  /* 0x0000000e21037221 */ /* 0x048fe20000010000 */
[----:B------:R-:W-:-:S04]  /*3e20*/  F2FP.SATFINITE.E4M3.F32.PACK_AB_MERGE_C R18, R33, R18, RZ ;  /* 0x000000122112723e */ /* 0x000fc800048070ff */
[----:B------:R-:W-:Y:S02]  /*3e30*/  F2FP.SATFINITE.E4M3.F32.PACK_AB_MERGE_C R189, R31, R10, R18 ;  /* 0x0000000a1fbd723e */ /* 0x000fe40004807012 */
[----:B------:R-:W3:Y:S01]  /*3e40*/  MUFU.EX2 R26, R26 ;  /* 0x0000001a001a7308 */ /* 0x000ee20000000800 */
[----:B0-----:R-:W-:Y:S01]  /*3e50*/  F2FP.SATFINITE.E4M3.F32.PACK_AB_MERGE_C R24, R54, R25, RZ ;  /* 0x000000193618723e */ /* 0x001fe200048070ff */
[----:B-1----:R-:W-:Y:S01]  /*3e60*/  FADD.FTZ R14, R22, R3 ;  /* 0x00000003160e7221 */ /* 0x002fe20000010000 */
[----:B------:R-:W-:Y:S01]  /*3e70*/  FADD.FTZ R25, R25, R20 ;  /* 0x0000001419197221 */ /* 0x000fe20000010000 */
[----:B------:R-:W-:Y:S02]  /*3e80*/  F2FP.SATFINITE.E4M3.F32.PACK_AB_MERGE_C R20, R58, R15, RZ ;  /* 0x0000000f3a14723e */ /* 0x000fe400048070ff */
[----:B------:R-:W-:Y:S01]  /*3e90*/  F2FP.SATFINITE.E4M3.F32.PACK_AB_MERGE_C R190, R52, R23, R24 ;  /* 0x0000001734be723e */ /* 0x000fe20004807018 */
[----:B------:R-:W-:Y:S01]  /*3ea0*/  FADD.FTZ R54, R54, R25 ;  /* 0x0000001936367221 */ /* 0x000fe20000010000 */
[----:B------:R-:W0:Y:S01]  /*3eb0*/  MUFU.EX2 R39, R28 ;  /* 0x0000001c00277308 */ /* 0x000e220000000800 */
[----:B--2---:R-:W-:Y:S01]  /*3ec0*/  FADD.FTZ R23, R37, R14 ;  /* 0x0000000e25177221 */ /* 0x004fe20000010000 */
[----:B------:R-:W-:Y:S01]  /*3ed0*/  F2FP.SATFINITE.E4M3.F32.PACK_AB_MERGE_C R184, R56, R29, R20 ;  /* 0x0000001d38b8723e */ /* 0x000fe20004807014 */
[----:B------:R-:W-:Y:S01]  /*3ee0*/  FADD.FTZ R29, R29, R54 ;  /* 0x000000361d1d7221 */ /* 0x000fe20000010000 */
[----:B------:R-:W-:-:S03]  /*3ef0*/  F2FP.SATFINITE.E4M3.F32.PACK_AB_MERGE_C R20, R46, R35, RZ ;  /* 0x000000232e14723e */ /* 0x000fc600048070ff */
[----:B------:R-:W-:Y:S01]  /*3f00*/  FADD.FTZ R56, R56, R29 ;  /* 0x0000001d38387221 */ /* 0x000fe20000010000 */
[----:B------:R-:W1:Y:S01]  /*3f10*/  MUFU.EX2 R30, R30 ;  /* 0x0000001e001e7308 */ /* 0x000e620000000800 */
[----:B---3--:R-:W-:Y:S01]  /*3f20*/  FADD.FTZ R14, R26, R23 ;  /* 0x000000171a0e7221 */ /* 0x008fe20000010000 */
[----:B------:R-:W-:-:S06]  /*3f30*/  F2FP.SATFINITE.E4M3.F32.PACK_AB_MERGE_C R186, R60, R27, R20 ;  /* 0x0000001b3cba723e */ /* 0x000fcc0004807014 */
[----:B------:R-:W2:Y:S01]  /*3f40*/  MUFU.EX2 R41, R32 ;  /* 0x0000002000297308 */ /* 0x000ea20000000800 */
[C---:B0-----:R-:W-:Y:S01]  /*3f50*/  FADD.FTZ R23, R39.reuse, R14 ;  /* 0x0000000e27177221 */ /* 0x041fe20000010000 */
[----:B------:R-:W-:-:S04]  /*3f60*/  F2FP.SATFINITE.E4M3.F32.PACK_AB_MERGE_C R26, R39, R26, RZ ;  /* 0x0000001a271a723e */ /* 0x000fc800048070ff */
[----:B------:R-:W-:Y:S02]  /*3f70*/  F2FP.SATFINITE.E4M3.F32.PACK_AB_MERGE_C R191, R37, R22, R26 ;  /* 0x0000001625bf723e */ /* 0x000fe4000480701a */
[----:B------:R-:W0:Y:S01]  /*3f80*/  MUFU.EX2 R34, R34 ;  /* 0x0000002200227308 */ /* 0x000e220000000800 */
[----:B-1----:R-:W-:Y:S01]  /*3f90*/  FADD.FTZ R14, R30, R23 ;  /* 0x000000171e0e7221 */ /* 0x002fe20000010000 */
[----:B------:R-:W-:-:S04]  /*3fa0*/  FADD.FTZ R23, R15, R56 ;  /* 0x000000380f177221 */ /* 0x000fc80000010000 */
[----:B------:R-:W-:Y:S02]  /*3fb0*/  FADD.FTZ R58, R58, R23 ;  /* 0x000000173a3a7221 */ /* 0x000fe40000010000 */
[----:B------:R-:W1:Y:S01]  /*3fc0*/  MUFU.EX2 R19, R36 ;  /* 0x0000002400137308 */ /* 0x000e620000000800 */
[----:B--2---:R-:W-:Y:S01]  /*3fd0*/  FADD.FTZ R15, R41, R14 ;  /* 0x0000000e290f7221 */ /* 0x004fe20000010000 */
[----:B------:R-:W-:-:S04]  /*3fe0*/  FADD.FTZ R27, R27, R58 ;  /* 0x0000003a1b1b7221 */ /* 0x000fc80000010000 */
[----:B------:R-:W-:Y:S02]  /*3ff0*/  FADD.FTZ R60, R60, R27 ;  /* 0x0000001b3c3c7221 */ /* 0x000fe40000010000 */
[----:B------:R-:W2:Y:S01]  /*4000*/  MUFU.EX2 R38, R38 ;  /* 0x0000002600267308 */ /* 0x000ea20000000800 */
[----:B0-----:R-:W-:Y:S01]  /*4010*/  FADD.FTZ R14, R34, R15 ;  /* 0x0000000f220e7221 */ /* 0x001fe20000010000 */
[----:B------:R-:W-:-:S06]  /*4020*/  FADD.FTZ R35, R35, R60 ;  /* 0x0000003c23237221 */ /* 0x000fcc0000010000 */
[----:B------:R-:W0:Y:S01]  /*4030*/  MUFU.EX2 R3, R40 ;  /* 0x0000002800037308 */ /* 0x000e220000000800 */
[C---:B-1----:R-:W-:Y:S01]  /*4040*/  F2FP.SATFINITE.E4M3.F32.PACK_AB_MERGE_C R34, R19.reuse, R34, RZ ;  /* 0x000000221322723e */ /* 0x042fe200048070ff */
[----:B------:R-:W-:-:S03]  /*4050*/  FADD.FTZ R19, R19, R14 ;  /* 0x0000000e13137221 */ /* 0x000fc60000010000 */
[----:B------:R-:W-:-:S03]  /*4060*/  F2FP.SATFINITE.E4M3.F32.PACK_AB_MERGE_C R185, R41, R30, R34 ;  /* 0x0000001e29b9723e */ /* 0x000fc60004807022 */
[----:B------:R-:W-:Y:S01]  /*4070*/  MUFU.EX2 R4, R4 ;  /* 0x0000000400047308 */ /* 0x000fe20000000800 */
[----:B--2---:R-:W-:-:S07]  /*4080*/  FADD.FTZ R10, R38, R19 ;  /* 0x00000013260a7221 */ /* 0x004fce0000010000 */
[----:B------:R-:W1:Y:S01]  /*4090*/  MUFU.EX2 R21, R21 ;  /* 0x0000001500157308 */ /* 0x000e620000000800 */
[----:B0-----:R-:W-:Y:S01]  /*40a0*/  FADD.FTZ R15, R3, R10 ;  /* 0x0000000a030f7221 */ /* 0x001fe20000010000 */
[----:B-1----:R-:W-:-:S03]  /*40b0*/  F2FP.SATFINITE.E4M3.F32.PACK_AB_MERGE_C R10, R21, R4, RZ ;  /* 0x00000004150a723e */ /* 0x002fc600048070ff */
[----:B------:R-:W-:Y:S01]  /*40c0*/  FADD.FTZ R4, R4, R15 ;  /* 0x0000000f04047221 */ /* 0x000fe20000010000 */
[----:B------:R-:W-:Y:S01]  /*40d0*/  F2FP.SATFINITE.E4M3.F32.PACK_AB_MERGE_C R187, R3, R38, R10 ;  /* 0x0000002603bb723e */ /* 0x000fe2000480700a */
[----:B------:R-:W-:Y:S02]  /*40e0*/  FADD.FTZ R3, R46, R35 ;  /* 0x000000232e037221 */ /* 0x000fe40000010000 */
[----:B------:R-:W-:Y:S01]  /*40f0*/  FADD.FTZ R4, R21, R4 ;  /* 0x0000000415047221 */ /* 0x000fe20000010000 */
[----:B------:R-:W-:Y:S06]  /*4100*/  @!P6 BRA `(.L_x_971) ;  /* 0x000000000044e947 */ /* 0x000fec0003800000 */
[----:B------:R-:W-:Y:S01]  /*4110*/  ISETP.LT.AND P0, PT, RZ, UR43, PT ;  /* 0x0000002bff007c0c */ /* 0x000fe2000bf01270 */
[----:B------:R-:W-:-:S06]  /*4120*/  UIADD3 UR6, UR43, -0x1, URZ ;  /* 0xffffffff2b067890 */ /* 0x000fcc000fffe03f */
[----:B------:R-:W-:-:S06]  /*4130*/  IMAD.U32 R10, RZ, RZ, UR6 ;  /* 0x00000006ff0a7e24 */ /* 0x000fcc000f8e00ff */
[----:B------:R-:W-:Y:S05]  /*4140*/  @P0 BRA `(.L_x_972) ;  /* 0x00000000001c0947 */ /* 0x000fea0003800000 */
[----:B------:R-:W-:Y:S01]  /*4150*/  ISETP.NE.AND P0, PT, R13, 0x1, PT ;  /* 0x000000010d00780c */ /* 0x000fe20003f05270 */
[----:B------:R-:W-:-:S12]  /*4160*/  IMAD R15, RZ, RZ, -UR43 ;  /* 0x8000002bff0f7e24 */ /* 0x000fd8000f8e02ff */
[----:B------:R-:W0:Y:S02]  /*4170*/  @P0 LDC.64 R18, c[0x0][0x9e8] ;  /* 0x00027a00ff120b82 */ /* 0x000e240000000a00 */
[----:B0-----:R-:W-:-:S05]  /*4180*/  @P0 IMAD.HI.U32 R10, R15, R18, RZ ;  /* 0x000000120f0a0227 */ /* 0x001fca00078e00ff */
[----:B------:R-:W-:-:S04]  /*4190*/  @P0 SHF.R.U32.HI R15, RZ, R19, R10 ;  /* 0x00000013ff0f0219 */ /* 0x000fc8000001160a */
[----:B------:R-:W-:Y:S01]  /*41a0*/  LOP3.LUT R10, RZ, R15, RZ, 0x33, !PT ;  /* 0x0000000fff0a7212 */ /* 0x000fe200078e33ff */
[----:B------:R-:W-:Y:S06]  /*41b0*/  BRA `(.L_x_973) ;  /* 0x0000000000107947 */ /* 0x000fec0003800000 */
.L_x_972:
[----:B------:R-:W-:-:S13]  /*41c0*/  ISETP.NE.AND P0, PT, R13, 0x1, PT ;  /* 0x000000010d00780c */ /* 0x000fda0003f05270 */
[----:B------:R-:W0:Y:S02]  /*41d0*/  @P0 LDC.64 R14, c[0x0][0x9e8] ;  /* 0x00027a00ff0e0b82 */ /* 0x000e240000000a00 */
[----:B0-----:R-:W-:-:S05]  /*41e0*/  @P0 IMAD.HI.U32 R14, R10, R14, RZ ;  /* 0x0000000e0a0e0227 */ /* 0x001fca00078e00ff */
[----:B------:R-:W-:-:S07]  /*41f0*/  @P0 SHF.R.U32.HI R10, RZ, R15, R14 ;  /* 0x0000000fff0a0219 */ /* 0x000fce000001160e */
.L_x_973:
[----:B------:R-:W-:-:S05]  /*4200*/  IMAD R13, R10, R13, R13 ;  /* 0x0000000d0a0d7224 */ /* 0x000fca00078e020d */
[----:B------:R-:W-:-:S07]  /*4210*/  VIMNMX R12, R12, R13, PT ;  /* 0x0000000d0c0c7248 */ /* 0x000fce0003fe0100 */
.L_x_971:
[----:B------:R-:W-:Y:S01]  /*4220*/  SHF.R.S32.HI R13, RZ, 0x1f, R12 ;  /* 0x0000001fff0d7819 */ /* 0x000fe2000001140c */
[----:B------:R-:W0:Y:S01]  /*4230*/  S2UR UR43, SR_CgaCtaId ;  /* 0x00000000002b79c3 */ /* 0x000e220000008800 */
[----:B------:R-:W-:Y:S01]  /*4240*/  UMOV UR49, URZ ;  /* 0x0000003f00317c82 */ /* 0x000fe20008000000 */
[----:B------:R-:W-:Y:S01]  /*4250*/  UMOV UR47, URZ ;  /* 0x0000003f002f7c82 */ /* 0x000fe20008000000 */
[----:B------:R-:W-:Y:S02]  /*4260*/  LEA.HI R13, R13, R12, RZ, 0x6 ;  /* 0x0000000c0d0d7211 */ /* 0x000fe400078f30ff */
[----:B------:R-:W-:Y:S02]  /*4270*/  CS2R R24, SRZ ;  /* 0x0000000000187805 */ /* 0x000fe4000001ff00 */
[----:B------:R-:W-:Y:S02]  /*4280*/  CS2R R26, SRZ ;  /* 0x00000000001a7805 */ /* 0x000fe4000001ff00 */
[----:B------:R-:W-:-:S02]  /*4290*/  CS2R R28, SRZ ;  /* 0x00000000001c7805 */ /* 0x000fc4000001ff00 */
[----:B------:R-:W-:Y:S02]  /*42a0*/  SHF.R.S32.HI R13, RZ, 0x6, R13 ;  /* 0x00000006ff0d7819 */ /* 0x000fe4000001140d */
[----:B------:R-:W-:Y:S02]  /*42b0*/  CS2R R30, SRZ ;  /* 0x00000000001e7805 */ /* 0x000fe4000001ff00 */
[----:B------:R-:W-:Y:S02]  /*42c0*/  CS2R R32, SRZ ;  /* 0x0000000000207805 */ /* 0x000fe4000001ff00 */
[----:B------:R-:W-:Y:S02]  /*42d0*/  CS2R R34, SRZ ;  /* 0x0000000000227805 */ /* 0x000fe4000001ff00 */
[----:B------:R-:W-:Y:S02]  /*42e0*/  VIMNMX R10, R16, R13, !PT ;  /* 0x0000000d100a7248 */ /* 0x000fe40007fe0100 */
[----:B------:R-:W-:-:S02]  /*42f0*/  CS2R R36, SRZ ;  /* 0x0000000000247805 */ /* 0x000fc4000001ff00 */
[----:B------:R-:W-:Y:S02]  /*4300*/  CS2R R38, SRZ ;  /* 0x0000000000267805 */ /* 0x000fe4000001ff00 */
[----:B------:R-:W-:Y:S02]  /*4310*/  CS2R R40, SRZ ;  /* 0x0000000000287805 */ /* 0x000fe4000001ff00 */
[----:B------:R-:W-:Y:S02]  /*4320*/  ISETP.LE.AND P0, PT, R10, UR50, PT ;  /* 0x000000320a007c0c */ /* 0x000fe4000bf03270 */
        /* <DEDUP_REMOVED lines=55> */
[----:B0-----:R-:W-:Y:S06]  /*46a0*/  @!P0 BRA `(.L_x_974) ;  /* 0x0000002c001c8947 */ /* 0x001fec0003800000 */
        /* <DEDUP_REMOVED lines=64> */
[----:B------:R-:W-:Y:S01]  /*4ab0*/  UMOV UR52, URZ ;  /* 0x0000003f00347c82 */ /* 0x000fe20008000000 */
[----:B------:R-:W-:Y:S01]  /*4ac0*/  UMOV UR51, URZ ;  /* 0x0000003f00337c82 */ /* 0x000fe20008000000 */
[----:B------:R-:W-:Y:S01]  /*4ad0*/  ULDC UR55, c[0x0][0x9e4] ;  /* 0x0002790000377ab9 */ /* 0x000fe20000000800 */
[----:B------:R-:W-:Y:S01]  /*4ae0*/  ULDC UR53, c[0x0][0x288] ;  /* 0x0000a20000357ab9 */ /* 0x000fe20000000800 */
[----:B------:R-:W-:Y:S01]  /*4af0*/  ULDC UR54, c[0x0][0x2f0] ;  /* 0x0000bc0000367ab9 */ /* 0x000fe20000000800 */
[----:B------:R-:W-:-:S05]  /*4b00*/  ULDC UR56, c[0x0][0x9e0] ;  /* 0x0002780000387ab9 */ /* 0x000fca0000000800 */
.L_x_992:
[----:B------:R-:W-:Y:S01]  /*4b10*/  UIADD3 UR49, UR51, 0x1, URZ ;  /* 0x0000000133317890 */ /* 0x000fe2000fffe03f */
[----:B------:R-:W-:-:S03]  /*4b20*/  ISETP.NE.AND P1, PT, RZ, UR40, PT ;  /* 0x00000028ff007c0c */ /* 0x000fc6000bf25270 */
[----:B------:R-:W-:-:S04]  /*4b30*/  UISETP.NE.AND UP1, UPT, UR49, 0x2, UPT ;  /* 0x000000023100788c */ /* 0x000fc8000bf25270 */
[----:B------:R-:W-:Y:S02]  /*4b40*/  USEL UR47, URZ, 0x1, UP1 ;  /* 0x000000013f2f7887 */ /* 0x000fe40008800000 */
[----:B------:R-:W-:Y:S02]  /*4b50*/  USEL UR49, UR49, URZ, UP1 ;  /* 0x0000003f31317287 */ /* 0x000fe40008800000 */
[----:B------:R-:W-:Y:S02]  /*4b60*/  ULOP3.LUT UR47, UR52, UR47, URZ, 0x3c, !UPT ;  /* 0x0000002f342f7292 */ /* 0x000fe4000f8e3c3f */
[----:B------:R-:W-:Y:S10]  /*4b70*/  @P1 BRA `(.L_x_975) ;  /* 0x00000000002c1947 */ /* 0x000ff40003800000 */
[----:B------:R-:W-:Y:S05]  /*4b80*/  @!P4 BRA `(.L_x_976) ;  /* 0x000000000004c947 */ /* 0x000fea0003800000 */
[----:B------:R-:W-:Y:S01]  /*4b90*/  BPT.TRAP 0x1 ;  /* 0x000000040000795c */ /* 0x000fe20000300000 */
.L_x_976:
[----:B------:R-:W-:Y:S01]  /*4ba0*/  ULEA UR6, UR49, UR41, 0x3 ;  /* 0x0000002931067291 */ /* 0x000fe2000f8e183f */
[----:B------:R-:W-:-:S05]  /*4bb0*/  IMAD.U32 R11, RZ, RZ, UR47 ;  /* 0x0000002fff0b7e24 */ /* 0x000fca000f8e00ff */
[----:B------:R-:W-:-:S04]  /*4bc0*/  SHF.L.U32 R11, R11, 0x1f, RZ ;  /* 0x0000001f0b0b7819 */ /* 0x000fc800000006ff */
[----:B------:R0:W1:Y:S01]  /*4bd0*/  SYNCS.PHASECHK.TRANS64.TRYWAIT P0, [UR6+0x20830], R11 ;  /* 0x0208300bff0075a7 */ /* 0x0000620008000146 */
[----:B------:R-:W-:Y:S05]  /*4be0*/  @!P4 BRA `(.L_x_977) ;  /* 0x000000000004c947 */ /* 0x000fea0003800000 */
[----:B------:R-:W-:Y:S01]  /*4bf0*/  BPT.TRAP 0x1 ;  /* 0x000000040000795c */ /* 0x000fe20000300000 */
.L_x_977:
[----:B-1----:R-:W-:Y:S05]  /*4c00*/  @P0 BRA `(.L_x_975) ;  /* 0x0000000000080947 */ /* 0x002fea0003800000 */
[----:B------:R-:W1:Y:S02]  /*4c10*/  SYNCS.PHASECHK.TRANS64.TRYWAIT P0, [UR6+0x20830], R11 ;  /* 0x0208300bff0075a7 */ /* 0x000e640008000146 */
[----:B-1----:R-:W-:Y:S05]  /*4c20*/  @!P0 BRA `(.L_x_978) ;  /* 0x000000f400bc8947 */ /* 0x002fea0003800000 */
.L_x_975:
[----:B01----:R-:W-:Y:S01]  /*4c30*/  VIADD R11, R17, 0x8 ;  /* 0x00000008110b7836 */ /* 0x003fe20000000000 */
[----:B------:R-:W-:Y:S01]  /*4c40*/  R2UR UR32, R6 ;  /* 0x00000000062072ca */ /* 0x000fe200000e0000 */
[----:B------:R-:W-:Y:S01]  /*4c50*/  ULEA UR34, UR49, UR46, 0xa ;  /* 0x0000002e31227291 */ /* 0x000fe2000f8e503f */
[----:B------:R-:W-:Y:S01]  /*4c60*/  R2UR UR33, R7 ;  /* 0x00000000072172ca */ /* 0x000fe200000e0000 */
[----:B------:R-:W-:Y:S01]  /*4c70*/  UMOV UR35, 0x40000040 ;  /* 0x4000004000237882 */ /* 0x000fe20000000000 */
[----:B------:R0:W-:Y:S01]  /*4c80*/  BAR.SYNC.DEFER_BLOCKING R11, 0x100 ;  /* 0x0004000b0000751d */ /* 0x0001e20000010000 */
[----:B------:R-:W-:Y:S02]  /*4c90*/  UIADD3 UR6, UR34, 0x2, URZ ;  /* 0x0000000222067890 */ /* 0x000fe4000fffe03f */
[----:B------:R-:W-:Y:S02]  /*4ca0*/  UIADD3 UR10, UR34, 0x4, URZ ;  /* 0x00000004220a7890 */ /* 0x000fe4000fffe03f */
[----:B------:R-:W-:Y:S01]  /*4cb0*/  UIADD3 UR14, UR34, 0x6, URZ ;  /* 0x00000006220e7890 */ /* 0x000fe2000fffe03f */
[----:B------:R-:W-:Y:S01]  /*4cc0*/  UMOV UR7, 0x40000040 ;  /* 0x4000004000077882 */ /* 0x000fe20000000000 */
[----:B------:R-:W-:Y:S01]  /*4cd0*/  UMOV UR11, 0x40000040 ;  /* 0x40000040000b7882 */ /* 0x000fe20000000000 */
[----:B------:R-:W-:Y:S01]  /*4ce0*/  UMOV UR15, 0x40000040 ;  /* 0x40000040000f7882 */ /* 0x000fe20000000000 */
[----:B------:R-:W-:Y:S01]  /*4cf0*/  UIADD3 UR18, UR34, 0x200, URZ ;  /* 0x0000020022127890 */ /* 0x000fe2000fffe03f */
[----:B------:R-:W-:Y:S01]  /*4d00*/  UMOV UR19, 0x40000040 ;  /* 0x4000004000137882 */ /* 0x000fe20000000000 */
[----:B------:R-:W-:Y:S01]  /*4d10*/  UIADD3 UR22, UR34, 0x202, URZ ;  /* 0x0000020222167890 */ /* 0x000fe2000fffe03f */
[----:B------:R-:W-:Y:S01]  /*4d20*/  UMOV UR23, 0x40000040 ;  /* 0x4000004000177882 */ /* 0x000fe20000000000 */
[----:B------:R-:W-:Y:S01]  /*4d30*/  UIADD3 UR26, UR34, 0x204, URZ ;  /* 0x00000204221a7890 */ /* 0x000fe2000fffe03f */
[----:B------:R-:W-:Y:S01]  /*4d40*/  UMOV UR27, 0x40000040 ;  /* 0x40000040001b7882 */ /* 0x000fe20000000000 */
[----:B------:R-:W-:Y:S01]  /*4d50*/  UIADD3 UR30, UR34, 0x206, URZ ;  /* 0x00000206221e7890 */ /* 0x000fe2000fffe03f */
[----:B------:R-:W-:Y:S01]  /*4d60*/  UMOV UR31, 0x40000040 ;  /* 0x40000040001f7882 */ /* 0x000fe20000000000 */
[----:B------:R-:W-:-:S06]  /*4d70*/  WARPGROUP.ARRIVE ;  /* 0x00000000000079c5 */ /* 0x000fcc0000000000 */
[----:B------:R-:W-:Y:S03]  /*4d80*/  QGMMA.64x64x32.F32.E4M3.E4M3 R152, gdesc[UR32], RZ, !UPT, gsb0 ;  /* 0x00e00000209879f3 */ /* 0x000fe6000c0008ff */
        /* <DEDUP_REMOVED lines=22> */
[----:B0-----:R-:W-:Y:S05]  /*4ef0*/  @P1 BRA `(.L_x_979) ;  /* 0x00000000002c1947 */ /* 0x001fea0003800000 */
[----:B------:R-:W-:Y:S05]  /*4f00*/  @!P4 BRA `(.L_x_980) ;  /* 0x000000000004c947 */ /* 0x000fea0003800000 */
[----:B------:R-:W-:Y:S01]  /*4f10*/  BPT.TRAP 0x1 ;  /* 0x000000040000795c */ /* 0x000fe20000300000 */
.L_x_980:
[----:B------:R-:W-:Y:S01]  /*4f20*/  ULEA UR6, UR51, UR41, 0x3 ;  /* 0x0000002933067291 */ /* 0x000fe2000f8e183f */
[----:B------:R-:W-:-:S05]  /*4f30*/  IMAD.U32 R11, RZ, RZ, UR52 ;  /* 0x00000034ff0b7e24 */ /* 0x000fca000f8e00ff */
[----:B------:R-:W-:-:S04]  /*4f40*/  SHF.L.U32 R11, R11, 0x1f, RZ ;  /* 0x0000001f0b0b7819 */ /* 0x000fc800000006ff */
[----:B------:R0:W1:Y:S01]  /*4f50*/  SYNCS.PHASECHK.TRANS64.TRYWAIT P0, [UR6+0x20850], R11 ;  /* 0x0208500bff0075a7 */ /* 0x0000620008000146 */
[----:B------:R-:W-:Y:S05]  /*4f60*/  @!P4 BRA `(.L_x_981) ;  /* 0x000000000004c947 */ /* 0x000fea0003800000 */
[----:B------:R-:W-:Y:S01]  /*4f70*/  BPT.TRAP 0x1 ;  /* 0x000000040000795c */ /* 0x000fe20000300000 */
.L_x_981:
[----:B-1----:R-:W-:Y:S05]  /*4f80*/  @P0 BRA `(.L_x_979) ;  /* 0x0000000000080947 */ /* 0x002fea0003800000 */
[----:B------:R-:W1:Y:S02]  /*4f90*/  SYNCS.PHASECHK.TRANS64.TRYWAIT P0, [UR6+0x20850], R11 ;  /* 0x0208500bff0075a7 */ /* 0x000e640008000146 */
[----:B-1----:R-:W-:Y:S05]  /*4fa0*/  @!P0 BRA `(.L_x_982) ;  /* 0x000000f000f48947 */ /* 0x002fea0003800000 */
.L_x_979:
[----:B------:R-:W-:Y:S01]  /*4fb0*/  UIADD3 UR6, UR41, 0x400, URZ ;  /* 0x0000040029067890 */ /* 0x000fe2000fffe03f */
[----:B------:R-:W-:Y:S01]  /*4fc0*/  WARPGROUP.ARRIVE ;  /* 0x00000000000079c5 */ /* 0x000fe20000000000 */
[----:B------:R-:W-:Y:S01]  /*4fd0*/  UMOV UR7, 0x80000020 ;  /* 0x8000002000077882 */ /* 0x000fe20000000000 */
[----:B------:R-:W-:Y:S01]  /*4fe0*/  PLOP3.LUT P0, PT, PT, PT, UP0, 0x80, 0x0 ;  /* 0x000000000000781c */ /* 0x000fe20003f0f008 */
[----:B------:R-:W-:Y:S01]  /*4ff0*/  USHF.R.U32.HI UR6, URZ, 0x4, UR6 ;  /* 0x000000043f067899 */ /* 0x000fe20008011606 */
[----:B------:R-:W-:Y:S01]  /*5000*/  PLOP3.LUT P1, PT, PT, PT, UP0, 0x80, 0x0 ;  /* 0x000000000000781c */ /* 0x000fe20003f2f008 */
[C---:B------:R-:W-:Y:S01]  /*5010*/  FMUL.FTZ R14, R0.reuse, R159 ;  /* 0x0000009f000e7220 */ /* 0x040fe20000410000 */
[C---:B------:R-:W-:Y:S01]  /*5020*/  FMUL.FTZ R22, R0.reuse, R166 ;  /* 0x000000a600167220 */ /* 0x040fe20000410000 */
[----:B------:R-:W-:Y:S01]  /*5030*/  ULOP3.LUT UR6, UR6, 0x3fff, URZ, 0xc0, !UPT ;  /* 0x00003fff06067892 */ /* 0x000fe2000f8ec03f */
[----:B------:R-:W-:Y:S02]  /*5040*/  IMAD.MOV.U32 R166, RZ, RZ, R5 ;  /* 0x000000ffffa67224 */ /* 0x000fe400078e0005 */
[C---:B------:R-:W-:Y:S01]  /*5050*/  FMUL.FTZ R20, R0.reuse, R163 ;  /* 0x000000a300147220 */ /* 0x040fe20000410000 */
[C---:B------:R-:W-:Y:S01]  /*5060*/  FMUL.FTZ R163, R0.reuse, R164 ;  /* 0x000000a400a37220 */ /* 0x040fe20000410000 */
[----:B------:R-:W-:Y:S01]  /*5070*/  ULOP3.LUT UR6, UR6, 0x10000, URZ, 0xfc, !UPT ;  /* 0x0001000006067892 */ /* 0x000fe2000f8efc3f */
[C---:B------:R-:W-:Y:S01]  /*5080*/  FMUL.FTZ R164, R0.reuse, R168 ;  /* 0x000000a800a47220 */ /* 0x040fe20000410000 */
[C---:B------:R-:W-:Y:S01]  /*5090*/  FMUL.FTZ R15, R0.reuse, R152 ;  /* 0x00000098000f7220 */ /* 0x040fe20000410000 */
[C---:B------:R-:W-:Y:S01]  /*50a0*/  FMUL.FTZ R152, R0.reuse, R167 ;  /* 0x000000a700987220 */ /* 0x040fe20000410000 */
[----:B------:R-:W-:Y:S01]  /*50b0*/  ULEA UR6, UR51, UR6, 0xa ;  /* 0x0000000633067291 */ /* 0x000fe2000f8e503f */
[C---:B------:R-:W-:Y:S01]  /*50c0*/  FMUL.FTZ R172, R0.reuse, R172 ;  /* 0x000000ac00ac7220 */ /* 0x040fe20000410000 */
[C---:B------:R-:W-:Y:S01]  /*50d0*/  FMUL.FTZ R19, R0.reuse, R153 ;  /* 0x0000009900137220 */ /* 0x040fe20000410000 */
[C---:B01----:R-:W-:Y:S01]  /*50e0*/  FMUL.FTZ R11, R0.reuse, R154 ;  /* 0x0000009a000b7220 */ /* 0x043fe20000410000 */
[C---:B------:R-:W-:Y:S01]  /*50f0*/  FMUL.FTZ R12, R0.reuse, R155 ;  /* 0x0000009b000c7220 */ /* 0x040fe20000410000 */
[C---:B------:R-:W-:Y:S01]  /*5100*/  FMUL.FTZ R21, R0.reuse, R156 ;  /* 0x0000009c00157220 */ /* 0x040fe20000410000 */
[C---:B------:R-:W-:Y:S01]  /*5110*/  FMUL.FTZ R23, R0.reuse, R157 ;  /* 0x0000009d00177220 */ /* 0x040fe20000410000 */
[C---:B------:R-:W-:Y:S01]  /*5120*/  FMUL.FTZ R13, R0.reuse, R158 ;  /* 0x0000009e000d7220 */ /* 0x040fe20000410000 */
[C---:B------:R-:W-:Y:S01]  /*5130*/  FMUL.FTZ R18, R0.reuse, R162 ;  /* 0x000000a200127220 */ /* 0x040fe20000410000 */
[----:B------:R-:W-:Y:S01]  /*5140*/  QGMMA.64x256x32.F32.E4M3.E4M3 R24, R188, gdesc[UR4], R24, gsb0 ;  /* 0x03e00004bc187df3 */ /* 0x000fe20008000818 */
[----:B------:R-:W-:Y:S01]  /*5150*/  UIADD3 UR6, UR6, 0x2, URZ ;  /* 0x0000000206067890 */ /* 0x000fe2000fffe03f */
[C---:B------:R-:W-:Y:S01]  /*5160*/  FMUL.FTZ R161, R0.reuse, R161 ;  /* 0x000000a100a17220 */ /* 0x040fe20000410000 */
[----:B------:R-:W-:Y:S01]  /*5170*/  UMOV UR7, 0x80000020 ;  /* 0x8000002000077882 */ /* 0x000fe20000000000 */
        /* <DEDUP_REMOVED lines=10> */
[----:B------:R0:W1:Y:S01]  /*5220*/  MUFU.TANH R170, R172 ;  /* 0x000000ac00aa7308 */ /* 0x0000620000002400 */
[C---:B------:R-:W-:Y:S01]  /*5230*/  FMUL.FTZ R176, R0.reuse, R176 ;  /* 0x000000b000b07220 */ /* 0x040fe20000410000 */
[C---:B------:R-:W-:Y:S01]  /*5240*/  FMUL.FTZ R180, R0.reuse, R180 ;  /* 0x000000b400b47220 */ /* 0x040fe20000410000 */
[----:B------:R-:W-:-:S05]  /*5250*/  FMUL.FTZ R182, R0, R182 ;  /* 0x000000b600b67220 */ /* 0x000fca0000410000 */
[----:B------:R-:W2:Y:S01]  /*5260*/  MUFU.TANH R15, R15 ;  /* 0x0000000f000f7308 */ /* 0x000ea20000002400 */
[----:B0-----:R-:W-:-:S07]  /*5270*/  IMAD.U32 R172, RZ, RZ, UR54 ;  /* 0x00000036ffac7e24 */ /* 0x001fce000f8e00ff */
[----:B------:R-:W0:Y:S08]  /*5280*/  MUFU.TANH R19, R19 ;  /* 0x0000001300137308 */ /* 0x000e300000002400 */
[----:B------:R-:W3:Y:S08]  /*5290*/  MUFU.TANH R11, R11 ;  /* 0x0000000b000b7308 */ /* 0x000ef00000002400 */
[----:B------:R-:W4:Y:S08]  /*52a0*/  MUFU.TANH R12, R12 ;  /* 0x0000000c000c7308 */ /* 0x000f300000002400 */
        /* <DEDUP_REMOVED lines=21> */
[----:B------:R0:W0:Y:S08]  /*5400*/  MUFU.TANH R175, R180 ;  /* 0x000000b400af7308 */ /* 0x0000300000002400 */
[----:B------:R-:W0:Y:S01]  /*5410*/  MUFU.TANH R181, R181 ;  /* 0x000000b500b57308 */ /* 0x000e220000002400 */
[----:B------:R-:W-:-:S02]  /*5420*/  WARPGROUP.DEPBAR.LE gsb0, 0x0 ;  /* 0x00008000000079c5 */ /* 0x000fc40000010000 */
[----:B------:R-:W-:-:S06]  /*5430*/  WARPGROUP.ARRIVE ;  /* 0x00000000000079c5 */ /* 0x000fcc0000000000 */
[----:B------:R-:W-:Y:S01]  /*5440*/  QGMMA.64x256x32.F32.E4M3.E4M3 R24, R184, gdesc[UR4], R24, gsb0 ;  /* 0x03e00004b8187df3 */ /* 0x000fe20008000818 */
[----:B------:R-:W-:Y:S01]  /*5450*/  @UP0 ULDC UR6, c[0x0][0x44c] ;  /* 0x0001130000060ab9 */ /* 0x000fe20000000800 */
[----:B------:R-:W-:Y:S01]  /*5460*/  USHF.L.U32 UR7, UR50, 0x6, URZ ;  /* 0x0000000632077899 */ /* 0x000fe2000800063f */
[----:B------:R-:W-:Y:S01]  /*5470*/  @P0 IMAD.HI.U32 R159, R5, UR6, RZ ;  /* 0x00000006059f0c27 */ /* 0x000fe2000f8e00ff */
[----:B------:R-:W-:-:S04]  /*5480*/  @UP0 ULDC UR6, c[0x0][0x450] ;  /* 0x0001140000060ab9 */ /* 0x000fc80000000800 */
[----:B------:R-:W-:Y:S01]  /*5490*/  @P1 SHF.R.U32.HI R166, RZ, UR6, R159 ;  /* 0x00000006ffa61c19 */ /* 0x000fe2000801169f */
[----:B------:R-:W-:Y:S01]  /*54a0*/  IMAD.U32 R159, RZ, RZ, UR49 ;  /* 0x00000031ff9f7e24 */ /* 0x000fe2000f8e00ff */
[----:B------:R-:W-:-:S03]  /*54b0*/  UIADD3 UR6, -UR7, 0x1, URZ ;  /* 0x0000000107067890 */ /* 0x000fc6000fffe13f */
[----:B------:R-:W5:Y:S01]  /*54c0*/  SHFL.IDX PT, R168, R166, RZ, 0x1c1f ;  /* 0x001c1fffa6a87589 */ /* 0x000f6200000e0000 */
[----:B------:R-:W-:Y:S02]  /*54d0*/  @!P5 LEA R159, R159, UR41, 0x3 ;  /* 0x000000299f9fdc11 */ /* 0x000fe4000f8e18ff */
[----:B------:R-:W-:-:S03]  /*54e0*/  IMAD.U32 R167, RZ, RZ, UR6 ;  /* 0x00000006ffa77e24 */ /* 0x000fc6000f8e00ff */
[----:B------:R-:W-:Y:S02]  /*54f0*/  @!P5 VIADD R159, R159, 0x20840 ;  /* 0x000208409f9fd836 */ /* 0x000fe40000000000 */
[----:B------:R-:W-:-:S03]  /*5500*/  IMAD R167, R2, -0x2, R167 ;  /* 0xfffffffe02a77824 */ /* 0x000fc600078e02a7 */
[----:B------:R-:W-:Y:S01]  /*5510*/  @!P5 PRMT R165, RZ, 0x654, R159 ;  /* 0x00000654ffa5d816 */ /* 0x000fe2000000009f */
[----:B------:R-:W-:Y:S01]  /*5520*/  IMAD R167, R172, UR37, R167 ;  /* 0x00000025aca77c24 */ /* 0x000fe2000f8e02a7 */
[----:B------:R0:W0:Y:S03]  /*5530*/  MUFU.TANH R159, R182 ;  /* 0x000000b6009f7308 */ /* 0x0000260000002400 */
[----:B------:R-:W-:-:S04]  /*5540*/  VIADD R167, R167, -UR53 ;  /* 0x80000035a7a77c36 */ /* 0x000fc80008000000 */
[----:B------:R-:W-:Y:S01]  /*5550*/  VIADD R179, R167, UR56 ;  /* 0x00000038a7b37c36 */ /* 0x000fe20008000000 */
[----:B------:R-:W-:Y:S02]  /*5560*/  WARPGROUP.DEPBAR.LE gsb0, 0x0 ;  /* 0x00008000000079c5 */ /* 0x000fe40000010000 */
[C---:B------:R-:W-:Y:S01]  /*5570*/  FMUL.FTZ R184, R0.reuse, R160 ;  /* 0x000000a000b87220 */ /* 0x040fe20000410000 */
[----:B------:R-:W-:Y:S01]  /*5580*/  IADD3 R160, -R17, 0xb, RZ ;  /* 0x0000000b11a07810 */ /* 0x000fe20007ffe1ff */
[----:B------:R-:W-:-:S04]  /*5590*/  FMUL.FTZ R186, R0, R169 ;  /* 0x000000a900ba7220 */ /* 0x000fc80000410000 */
[----:B------:R1:W-:Y:S06]  /*55a0*/  BAR.ARV R160, 0x100 ;  /* 0x000400a00000751d */ /* 0x0003ec0000002000 */
[----:B------:R-:W0:Y:S01]  /*55b0*/  MUFU.TANH R184, R184 ;  /* 0x000000b800b87308 */ /* 0x000e220000002400 */
[----:B------:R2:W-:Y:S01]  /*55c0*/  @!P5 SYNCS.ARRIVE.TRANS64.RED.A1T0 RZ, [R165+URZ], RZ ;  /* 0x000000ffa5ffd9a7 */ /* 0x0005e2000810043f */
[----:B-1----:R-:W-:Y:S01]  /*55d0*/  FMUL.FTZ R160, R0, R183 ;  /* 0x000000b700a07220 */ /* 0x002fe20000410000 */
[----:B------:R-:W-:-:S04]  /*55e0*/  VIADD R183, R167, UR48 ;  /* 0x00000030a7b77c36 */ /* 0x000fc80008000000 */
[--C-:B-----5:R-:W-:Y:S01]  /*55f0*/  IMAD.IADD R167, R183, 0x1, R168.reuse ;  /* 0x00000001b7a77824 */ /* 0x120fe200078e02a8 */
[----:B------:R-:W1:Y:S01]  /*5600*/  MUFU.TANH R186, R186 ;  /* 0x000000ba00ba7308 */ /* 0x000e620000002400 */
[----:B--2---:R-:W-:-:S07]  /*5610*/  IMAD.IADD R165, R179, 0x1, R168 ;  /* 0x00000001b3a57824 */ /* 0x004fce00078e02a8 */
[----:B------:R-:W2:Y:S01]  /*5620*/  MUFU.TANH R160, R160 ;  /* 0x000000a000a07308 */ /* 0x000ea20000002400 */
[----:B0--34-:R-:W-:Y:S05]  /*5630*/  @!P6 BRA `(.L_x_983) ;  /* 0x000000000060e947 */ /* 0x019fea0003800000 */
[----:B------:R-:W-:Y:S01]  /*5640*/  IMAD.U32 R169, RZ, RZ, UR54 ;  /* 0x00000036ffa97e24 */ /* 0x000fe2000f8e00ff */
[----:B------:R-:W-:Y:S03]  /*5650*/  BSSY B0, `(.L_x_984) ;  /* 0x0000012000007945 */ /* 0x000fe60003800000 */
[----:B------:R-:W-:-:S04]  /*5660*/  IMAD R168, R169, UR37, R168 ;  /* 0x00000025a9a87c24 */ /* 0x000fc8000f8e02a8 */
[----:B------:R-:W-:-:S05]  /*5670*/  VIADD R169, R168, -UR53 ;  /* 0x80000035a8a97c36 */ /* 0x000fca0008000000 */
[----:B------:R-:W-:-:S13]  /*5680*/  ISETP.GT.AND P0, PT, R169, -0x1, PT ;  /* 0xffffffffa900780c */ /* 0x000fda0003f04270 */
[----:B------:R-:W-:Y:S05]  /*5690*/  @P0 BRA `(.L_x_985) ;  /* 0x0000000000200947 */ /* 0x000fea0003800000 */
[----:B------:R-:W-:Y:S01]  /*56a0*/  IMAD.U32 R172, RZ, RZ, UR55 ;  /* 0x00000037ffac7e24 */ /* 0x000fe2000f8e00ff */
[----:B------:R-:W-:-:S04]  /*56b0*/  LOP3.LUT R169, RZ, R169, RZ, 0x33, !PT ;  /* 0x000000a9ffa97212 */ /* 0x000fc800078e33ff */
[----:B------:R-:W-:-:S13]  /*56c0*/  ISETP.NE.AND P0, PT, R172, 0x1, PT ;  /* 0x00000001ac00780c */ /* 0x000fda0003f05270 */
[----:B------:R-:W0:Y:S02]  /*56d0*/  @P0 LDC.64 R188, c[0x0][0x9e8] ;  /* 0x00027a00ffbc0b82 */ /* 0x000e240000000a00 */
[----:B0-----:R-:W-:-:S05]  /*56e0*/  @P0 IMAD.HI.U32 R168, R169, R188, RZ ;  /* 0x000000bca9a80227 */ /* 0x001fca00078e00ff */
[----:B------:R-:W-:-:S04]  /*56f0*/  @P0 SHF.R.U32.HI R169, RZ, R189, R168 ;  /* 0x000000bdffa90219 */ /* 0x000fc800000116a8 */
[----:B------:R-:W-:Y:S01]  /*5700*/  LOP3.LUT R169, RZ, R169, RZ, 0x33, !PT ;  /* 0x000000a9ffa97212 */ /* 0x000fe200078e33ff */
[----:B------:R-:W-:Y:S06]  /*5710*/  BRA `(.L_x_986) ;  /* 0x0000000000147947 */ /* 0x000fec0003800000 */
.L_x_985:
[----:B------:R-:W-:-:S05]  /*5720*/  IMAD.U32 R172, RZ, RZ, UR55 ;  /* 0x00000037ffac7e24 */ /* 0x000fca000f8e00ff */
[----:B------:R-:W-:-:S13]  /*5730*/  ISETP.NE.AND P0, PT, R172, 0x1, PT ;  /* 0x00000001ac00780c */ /* 0x000fda0003f05270 */
[----:B------:R-:W0:Y:S02]  /*5740*/  @P0 LDC.64 R188, c[0x0][0x9e8] ;  /* 0x00027a00ffbc0b82 */ /* 0x000e240000000a00 */
[----:B0-----:R-:W-:-:S05]  /*5750*/  @P0 IMAD.HI.U32 R168, R169, R188, RZ ;  /* 0x000000bca9a80227 */ /* 0x001fca00078e00ff */
[----:B------:R-:W-:-:S07]  /*5760*/  @P0 SHF.R.U32.HI R169, RZ, R189, R168 ;  /* 0x000000bdffa90219 */ /* 0x000fce00000116a8 */
.L_x_986:
[----:B------:R-:W-:Y:S05]  /*5770*/  BSYNC B0 ;  /* 0x0000000000007941 */ /* 0x000fea0003800000 */
.L_x_984:
[----:B------:R-:W-:-:S04]  /*5780*/  IMAD R169, R169, R172, -UR7 ;  /* 0x80000007a9a97e24 */ /* 0x000fc8000f8e02ac */
[----:B------:R-:W-:-:S05]  /*5790*/  IMAD R168, R2, -0x2, R169 ;  /* 0xfffffffe02a87824 */ /* 0x000fca00078e02a9 */
[----:B------:R-:W-:Y:S02]  /*57a0*/  VIADDMNMX R165, R168, R172, R165, PT ;  /* 0x000000aca8a57246 */ /* 0x000fe400038001a5 */
[----:B------:R-:W-:-:S07]  /*57b0*/  VIMNMX R167, R167, R168, !PT ;  /* 0x000000a8a7a77248 */ /* 0x000fce0007fe0100 */
.L_x_983:
[----:B------:R-:W-:Y:S01]  /*57c0*/  UISETP.GT.AND UP1, UPT, UR50, -0x1, UPT ;  /* 0xffffffff3200788c */ /* 0x000fe2000bf24270 */
[----:B------:R-:W0:Y:S05]  /*57d0*/  SHFL.IDX PT, R192, R166, 0x1, 0x1c1f ;  /* 0x003c1f00a6c07f89 */ /* 0x000e2a00000e0000 */
[----:B------:R-:W-:-:S04]  /*57e0*/  PLOP3.LUT P0, PT, PT, PT, UP1, 0x80, 0x0 ;  /* 0x000000000000781c */ /* 0x000fc80003f0f018 */
[C---:B------:R-:W-:Y:S02]  /*57f0*/  ISETP.GT.AND P1, PT, R167.reuse, RZ, P0 ;  /* 0x000000ffa700720c */ /* 0x040fe40000724270 */
[----:B------:R-:W-:Y:S02]  /*5800*/  ISETP.GT.AND P3, PT, R167, 0x1, P0 ;  /* 0x00000001a700780c */ /* 0x000fe40000764270 */
[----:B------:R-:W-:Y:S02]  /*5810*/  ISETP.LT.OR P2, PT, R165, 0x1, P1 ;  /* 0x00000001a500780c */ /* 0x000fe40000f41670 */
[----:B------:R-:W-:Y:S02]  /*5820*/  ISETP.GT.AND P1, PT, R167, 0x8, P0 ;  /* 0x00000008a700780c */ /* 0x000fe40000724270 */
[----:B------:R-:W-:Y:S02]  /*5830*/  FSEL R15, R15, -INF , !P2 ;  /* 0xff8000000f0f7808 */ /* 0x000fe40005000000 */
[----:B------:R-:W-:-:S02]  /*5840*/  ISETP.GT.AND P2, PT, R167, 0x9, P0 ;  /* 0x00000009a700780c */ /* 0x000fc40000744270 */
[C---:B------:R-:W-:Y:S02]  /*5850*/  ISETP.LT.OR P3, PT, R165.reuse, 0x2, P3 ;  /* 0x00000002a500780c */ /* 0x040fe40001f61670 */
[C---:B------:R-:W-:Y:S02]  /*5860*/  ISETP.LT.OR P1, PT, R165.reuse, 0x9, P1 ;  /* 0x00000009a500780c */ /* 0x040fe40000f21670 */
[----:B------:R-:W-:Y:S02]  /*5870*/  ISETP.LT.OR P2, PT, R165, 0xa, P2 ;  /* 0x0000000aa500780c */ /* 0x000fe40001741670 */
[----:B------:R-:W-:Y:S01]  /*5880*/  FSEL R190, R19, -INF , !P3 ;  /* 0xff80000013be7808 */ /* 0x000fe20005800000 */
[--C-:B0-----:R-:W-:Y:S01]  /*5890*/  IMAD.IADD R19, R179, 0x1, R192.reuse ;  /* 0x00000001b3137824 */ /* 0x101fe200078e02c0 */
[----:B------:R-:W-:Y:S01]  /*58a0*/  FSEL R188, R21, -INF , !P1 ;  /* 0xff80000015bc7808 */ /* 0x000fe20004800000 */
[----:B------:R-:W-:Y:S01]  /*58b0*/  IMAD.IADD R21, R183, 0x1, R192 ;  /* 0x00000001b7157824 */ /* 0x000fe200078e02c0 */
[----:B------:R-:W-:-:S02]  /*58c0*/  FSEL R178, R23, -INF , !P2 ;  /* 0xff80000017b27808 */ /* 0x000fc40005000000 */
[C---:B------:R-:W-:Y:S02]  /*58d0*/  ISETP.GT.AND P3, PT, R167.reuse, 0x10, P0 ;  /* 0x00000010a700780c */ /* 0x040fe40000764270 */
[C---:B------:R-:W-:Y:S02]  /*58e0*/  ISETP.GT.AND P1, PT, R167.reuse, 0x11, P0 ;  /* 0x00000011a700780c */ /* 0x040fe40000724270 */
[----:B------:R-:W-:Y:S02]  /*58f0*/  ISETP.GT.AND P2, PT, R167, 0x18, P0 ;  /* 0x00000018a700780c */ /* 0x000fe40000744270 */
[C---:B------:R-:W-:Y:S02]  /*5900*/  ISETP.LT.OR P3, PT, R165.reuse, 0x11, P3 ;  /* 0x00000011a500780c */ /* 0x040fe40001f61670 */
[C---:B------:R-:W-:Y:S02]  /*5910*/  ISETP.LT.OR P1, PT, R165.reuse, 0x12, P1 ;  /* 0x00000012a500780c */ /* 0x040fe40000f21670 */
[----:B------:R-:W-:-:S02]  /*5920*/  ISETP.LT.OR P2, PT, R165, 0x19, P2 ;  /* 0x00000019a500780c */ /* 0x000fc40001741670 */
[----:B------:R-:W-:Y:S02]  /*5930*/  FSEL R172, R184, -INF , !P3 ;  /* 0xff800000b8ac7808 */ /* 0x000fe40005800000 */
[----:B------:R-:W-:Y:S02]  /*5940*/  FSEL R174, R161, -INF , !P1 ;  /* 0xff800000a1ae7808 */ /* 0x000fe40004800000 */
[----:B------:R-:W-:Y:S02]  /*5950*/  FSEL R176, R163, -INF , !P2 ;  /* 0xff800000a3b07808 */ /* 0x000fe40005000000 */
[C---:B------:R-:W-:Y:S02]  /*5960*/  ISETP.GT.AND P3, PT, R167.reuse, 0x19, P0 ;  /* 0x00000019a700780c */ /* 0x040fe40000764270 */
[C---:B------:R-:W-:Y:S02]  /*5970*/  ISETP.GT.AND P1, PT, R167.reuse, 0x20, P0 ;  /* 0x00000020a700780c */ /* 0x040fe40000724270 */
[----:B------:R-:W-:-:S02]  /*5980*/  ISETP.GT.AND P2, PT, R167, 0x21, P0 ;  /* 0x00000021a700780c */ /* 0x000fc40000744270 */
[C---:B------:R-:W-:Y:S02]  /*5990*/  ISETP.LT.OR P3, PT, R165.reuse, 0x1a, P3 ;  /* 0x0000001aa500780c */ /* 0x040fe40001f61670 */
[C---:B------:R-:W-:Y:S02]  /*59a0*/  ISETP.LT.OR P1, PT, R165.reuse, 0x21, P1 ;  /* 0x00000021a500780c */ /* 0x040fe40000f21670 */
[----:B------:R-:W-:Y:S02]  /*59b0*/  ISETP.LT.OR P2, PT, R165, 0x22, P2 ;  /* 0x00000022a500780c */ /* 0x000fe40001741670 */
[----:B------:R-:W-:Y:S02]  /*59c0*/  FSEL R182, R162, -INF , !P3 ;  /* 0xff800000a2b67808 */ /* 0x000fe40005800000 */
[----:B------:R-:W-:Y:S02]  /*59d0*/  FSEL R184, R164, -INF , !P1 ;  /* 0xff800000a4b87808 */ /* 0x000fe40004800000 */
[----:B-1----:R-:W-:-:S02]  /*59e0*/  FSEL R186, R186, -INF , !P2 ;  /* 0xff800000baba7808 */ /* 0x002fc40005000000 */
        /* <DEDUP_REMOVED lines=33> */
.L_x_989:
[----:B------:R-:W-:-:S05]  /*5c00*/  IMAD.U32 R194, RZ, RZ, UR55 ;  /* 0x00000037ffc27e24 */ /* 0x000fca000f8e00ff */
[----:B------:R-:W-:-:S13]  /*5c10*/  ISETP.NE.AND P1, PT, R194, 0x1, PT ;  /* 0x00000001c200780c */ /* 0x000fda0003f25270 */
[----:B------:R-:W0:Y:S02]  /*5c20*/  @P1 LDC.64 R192, c[0x0][0x9e8] ;  /* 0x00027a00ffc01b82 */ /* 0x000e240000000a00 */
[----:B0-----:R-:W-:-:S05]  /*5c30*/  @P1 IMAD.HI.U32 R192, R23, R192, RZ ;  /* 0x000000c017c01227 */ /* 0x001fca00078e00ff */
[----:B------:R-:W-:-:S07]  /*5c40*/  @P1 SHF.R.U32.HI R23, RZ, R193, R192 ;  /* 0x000000c1ff171219 */ /* 0x000fce00000116c0 */
.L_x_990:
[----:B------:R-:W-:Y:S05]  /*5c50*/  BSYNC B0 ;  /* 0x0000000000007941 */ /* 0x000fea0003800000 */
.L_x_988:
[----:B------:R-:W-:-:S04]  /*5c60*/  IMAD R23, R23, R194, -UR7 ;  /* 0x8000000717177e24 */ /* 0x000fc8000f8e02c2 */
[----:B------:R-:W-:-:S05]  /*5c70*/  IMAD R192, R2, -0x2, R23 ;  /* 0xfffffffe02c07824 */ /* 0x000fca00078e0217 */
[----:B------:R-:W-:Y:S02]  /*5c80*/  VIADDMNMX R19, R192, R194, R19, PT ;  /* 0x000000c2c0137246 */ /* 0x000fe40003800113 */
[----:B------:R-:W-:-:S07]  /*5c90*/  VIMNMX R21, R21, R192, !PT ;  /* 0x000000c015157248 */ /* 0x000fce0007fe0100 */
.L_x_987:
[----:B------:R-:W-:Y:S02]  /*5ca0*/  FMNMX.FTZ R23, R15, R8, !PT ;  /* 0x000000080f177209 */ /* 0x000fe40007810000 */
[----:B------:R-:W-:Y:S02]  /*5cb0*/  ISETP.GT.AND P1, PT, R21, 0x1, P0 ;  /* 0x000000011500780c */ /* 0x000fe40000724270 */
[----:B------:R-:W-:Y:S02]  /*5cc0*/  FMNMX.FTZ R23, R190, R23, !PT ;  /* 0x00000017be177209 */ /* 0x000fe40007810000 */
[----:B------:R-:W-:Y:S02]  /*5cd0*/  ISETP.LT.OR P3, PT, R19, 0x2, P1 ;  /* 0x000000021300780c */ /* 0x000fe40000f61670 */
[----:B------:R-:W-:Y:S02]  /*5ce0*/  FMNMX.FTZ R23, R188, R23, !PT ;  /* 0x00000017bc177209 */ /* 0x000fe40007810000 */
[----:B------:R-:W-:-:S02]  /*5cf0*/  ISETP.GT.AND P2, PT, R21, 0x8, P0 ;  /* 0x000000081500780c */ /* 0x000fc40000744270 */
[----:B------:R-:W-:Y:S02]  /*5d00*/  FMNMX.FTZ R23, R178, R23, !PT ;  /* 0x00000017b2177209 */ /* 0x000fe40007810000 */
[----:B------:R-:W-:Y:S02]  /*5d10*/  ISETP.LT.OR P2, PT, R19, 0x9, P2 ;  /* 0x000000091300780c */ /* 0x000fe40001741670 */
[----:B------:R-:W-:Y:S02]  /*5d20*/  FMNMX.FTZ R23, R172, R23, !PT ;  /* 0x00000017ac177209 */ /* 0x000fe40007810000 */
[----:B------:R-:W-:Y:S02]  /*5d30*/  ISETP.GT.AND P1, PT, R21, 0x9, P0 ;  /* 0x000000091500780c */ /* 0x000fe40000724270 */
[----:B------:R-:W-:Y:S02]  /*5d40*/  FMNMX.FTZ R23, R174, R23, !PT ;  /* 0x00000017ae177209 */ /* 0x000fe40007810000 */
[----:B------:R-:W-:-:S02]  /*5d50*/  ISETP.LT.OR P1, PT, R19, 0xa, P1 ;  /* 0x0000000a1300780c */ /* 0x000fc40000f21670 */
[----:B------:R-:W-:Y:S02]  /*5d60*/  FMNMX.FTZ R23, R176, R23, !PT ;  /* 0x00000017b0177209 */ /* 0x000fe40007810000 */
[----:B------:R-:W-:Y:S02]  /*5d70*/  FSEL R14, R14, -INF , !P1 ;  /* 0xff8000000e0e7808 */ /* 0x000fe40004800000 */
        /* <DEDUP_REMOVED lines=18> */
[----:B------:R-:W-:Y:S01]  /*5ea0*/  ISETP.GT.AND P1, PT, R21, 0x31, P0 ;  /* 0x000000311500780c */ /* 0x000fe20000724270 */
[----:B------:R-:W0:Y:S03]  /*5eb0*/  SHFL.BFLY PT, R192, R23, 0x2, 0x1f ;  /* 0x0c401f0017c07f89 */ /* 0x000e2600000e0000 */
[----:B------:R-:W-:-:S04]  /*5ec0*/  ISETP.LT.OR P1, PT, R19, 0x32, P1 ;  /* 0x000000321300780c */ /* 0x000fc80000f21670 */
[----:B------:R-:W-:Y:S02]  /*5ed0*/  FSEL R158, R158, -INF , !P1 ;  /* 0xff8000009e9e7808 */ /* 0x000fe40004800000 */
[----:B0-----:R-:W-:Y:S02]  /*5ee0*/  FMNMX.FTZ R161, R23, R192, !PT ;  /* 0x000000c017a17209 */ /* 0x001fe40007810000 */
[----:B------:R-:W-:Y:S02]  /*5ef0*/  FSEL R192, R12, -INF , !P3 ;  /* 0xff8000000cc07808 */ /* 0x000fe40005800000 */
[----:B------:R-:W-:Y:S01]  /*5f00*/  ISETP.GT.AND P3, PT, R21, RZ, P0 ;  /* 0x000000ff1500720c */ /* 0x000fe20000764270 */
[----:B------:R-:W0:Y:S03]  /*5f10*/  SHFL.BFLY PT, R194, R161, 0x1, 0x1f ;  /* 0x0c201f00a1c27f89 */ /* 0x000e2600000e0000 */
[----:B------:R-:W-:-:S04]  /*5f20*/  ISETP.LT.OR P3, PT, R19, 0x1, P3 ;  /* 0x000000011300780c */ /* 0x000fc80001f61670 */
[----:B------:R-:W-:Y:S02]  /*5f30*/  FSEL R196, R11, -INF , !P3 ;  /* 0xff8000000bc47808 */ /* 0x000fe40005800000 */
[----:B------:R-:W1:Y:S01]  /*5f40*/  LDC R11, c[0x0][0x988] ;  /* 0x00026200ff0b7b82 */ /* 0x000e620000000800 */
[----:B------:R-:W-:-:S04]  /*5f50*/  ISETP.GT.AND P3, PT, R21, 0x18, P0 ;  /* 0x000000181500780c */ /* 0x000fc80000764270 */
[----:B------:R-:W-:-:S04]  /*5f60*/  ISETP.LT.OR P3, PT, R19, 0x19, P3 ;  /* 0x000000191300780c */ /* 0x000fc80001f61670 */
[----:B------:R-:W-:Y:S02]  /*5f70*/  FSEL R22, R22, -INF , !P3 ;  /* 0xff80000016167808 */ /* 0x000fe40005800000 */
[----:B------:R-:W-:Y:S02]  /*5f80*/  ISETP.GT.AND P3, PT, R21, 0x21, P0 ;  /* 0x000000211500780c */ /* 0x000fe40000764270 */
[----:B0-----:R-:W-:Y:S02]  /*5f90*/  FMNMX.FTZ R12, R161, R194, !PT ;  /* 0x000000c2a10c7209 */ /* 0x001fe40007810000 */
[----:B------:R-:W-:Y:S02]  /*5fa0*/  FSEL R194, R13, -INF , !P2 ;  /* 0xff8000000dc27808 */ /* 0x000fe40005000000 */
[----:B------:R-:W-:Y:S02]  /*5fb0*/  FMNMX.FTZ R13, R196, R9, !PT ;  /* 0x00000009c40d7209 */ /* 0x000fe40007810000 */
[----:B------:R-:W-:-:S02]  /*5fc0*/  ISETP.GT.AND P2, PT, R21, 0x10, P0 ;  /* 0x000000101500780c */ /* 0x000fc40000744270 */
[----:B------:R-:W-:Y:S01]  /*5fd0*/  FMNMX.FTZ R13, R192, R13, !PT ;  /* 0x0000000dc00d7209 */ /* 0x000fe20007810000 */
[----:B-1----:R-:W-:-:S01]  /*5fe0*/  FFMA.FTZ R23, R12, R11, -8 ;  /* 0xc10000000c177423 */ /* 0x002fc2000001000b */
[----:B------:R-:W-:Y:S02]  /*5ff0*/  ISETP.LT.OR P2, PT, R19, 0x11, P2 ;  /* 0x000000111300780c */ /* 0x000fe40001741670 */
[----:B------:R-:W-:Y:S02]  /*6000*/  FMNMX.FTZ R13, R194, R13, !PT ;  /* 0x0000000dc20d7209 */ /* 0x000fe40007810000 */
[----:B------:R-:W-:Y:S02]  /*6010*/  FSEL R18, R18, -INF , !P2 ;  /* 0xff80000012127808 */ /* 0x000fe40005000000 */
[----:B------:R-:W-:Y:S02]  /*6020*/  FMNMX.FTZ R13, R14, R13, !PT ;  /* 0x0000000d0e0d7209 */ /* 0x000fe40007810000 */
[----:B------:R-:W-:-:S02]  /*6030*/  ISETP.GT.AND P2, PT, R21, 0x19, P0 ;  /* 0x000000191500780c */ /* 0x000fc40000744270 */
[----:B------:R-:W-:Y:S02]  /*6040*/  FMNMX.FTZ R13, R18, R13, !PT ;  /* 0x0000000d120d7209 */ /* 0x000fe40007810000 */
[----:B------:R-:W-:Y:S02]  /*6050*/  ISETP.LT.OR P2, PT, R19, 0x1a, P2 ;  /* 0x0000001a1300780c */ /* 0x000fe40001741670 */
[----:B------:R-:W-:Y:S02]  /*6060*/  FMNMX.FTZ R13, R20, R13, !PT ;  /* 0x0000000d140d7209 */ /* 0x000fe40007810000 */
[----:B------:R-:W-:Y:S02]  /*6070*/  FSEL R152, R152, -INF , !P2 ;  /* 0xff80000098987808 */ /* 0x000fe40005000000 */
[----:B------:R-:W-:Y:S02]  /*6080*/  FMNMX.FTZ R13, R22, R13, !PT ;  /* 0x0000000d160d7209 */ /* 0x000fe40007810000 */
[----:B------:R-:W-:-:S02]  /*6090*/  ISETP.GT.AND P2, PT, R21, 0x28, P0 ;  /* 0x000000281500780c */ /* 0x000fc40000744270 */
[C---:B------:R-:W-:Y:S02]  /*60a0*/  ISETP.LT.OR P3, PT, R19.reuse, 0x22, P3 ;  /* 0x000000221300780c */ /* 0x040fe40001f61670 */
[----:B------:R-:W-:Y:S02]  /*60b0*/  FMNMX.FTZ R13, R152, R13, !PT ;  /* 0x0000000d980d7209 */ /* 0x000fe40007810000 */
[----:B------:R-:W-:Y:S02]  /*60c0*/  ISETP.LT.OR P2, PT, R19, 0x29, P2 ;  /* 0x000000291300780c */ /* 0x000fe40001741670 */
[----:B------:R-:W-:Y:S02]  /*60d0*/  FSEL R154, R154, -INF , !P3 ;  /* 0xff8000009a9a7808 */ /* 0x000fe40005800000 */
[----:B------:R-:W-:Y:S02]  /*60e0*/  FMNMX.FTZ R13, R198, R13, !PT ;  /* 0x0000000dc60d7209 */ /* 0x000fe40007810000 */
[----:B------:R-:W-:-:S02]  /*60f0*/  FSEL R200, R155, -INF , !P2 ;  /* 0xff8000009bc87808 */ /* 0x000fc40005000000 */
[----:B------:R-:W-:Y:S02]  /*6100*/  FSETP.NEU.FTZ.AND P3, PT, R12, -INF , PT ;  /* 0xff8000000c00780b */ /* 0x000fe40003f7d000 */
[----:B------:R-:W-:Y:S02]  /*6110*/  ISETP.GT.AND P2, PT, R21, 0x30, P0 ;  /* 0x000000301500780c */ /* 0x000fe40000744270 */
[----:B------:R-:W-:Y:S02]  /*6120*/  FMNMX.FTZ R13, R154, R13, !PT ;  /* 0x0000000d9a0d7209 */ /* 0x000fe40007810000 */
[----:B------:R-:W-:Y:S02]  /*6130*/  FSEL R161, R23, RZ, P3 ;  /* 0x000000ff17a17208 */ /* 0x000fe40001800000 */
[----:B------:R-:W-:Y:S02]  /*6140*/  ISETP.LT.OR P2, PT, R19, 0x31, P2 ;  /* 0x000000311300780c */ /* 0x000fe40001741670 */
[----:B------:R-:W-:Y:S01]  /*6150*/  FMNMX.FTZ R13, R200, R13, !PT ;  /* 0x0000000dc80d7209 */ /* 0x000fe20007810000 */
[----:B------:R-:W-:-:S01]  /*6160*/  FFMA.FTZ R204, R15, R11, -R161 ;  /* 0x0000000b0fcc7223 */ /* 0x000fc200000108a1 */
[----:B------:R-:W-:Y:S01]  /*6170*/  FSEL R202, R157, -INF , !P2 ;  /* 0xff8000009dca7808 */ /* 0x000fe20005000000 */
[----:B------:R-:W-:-:S01]  /*6180*/  FFMA.FTZ R23, R188, R11, -R161 ;  /* 0x0000000bbc177223 */ /* 0x000fc200000108a1 */
[----:B------:R-:W-:Y:S01]  /*6190*/  ISETP.GT.AND P2, PT, R21, 0x38, P0 ;  /* 0x000000381500780c */ /* 0x000fe20000744270 */
[----:B------:R-:W-:-:S01]  /*61a0*/  FFMA.FTZ R163, R164, R11, -R161 ;  /* 0x0000000ba4a37223 */ /* 0x000fc200000108a1 */
[----:B------:R-:W-:Y:S01]  /*61b0*/  FMNMX.FTZ R15, R156, R13, !PT ;  /* 0x0000000d9c0f7209 */ /* 0x000fe20007810000 */
[----:B------:R-:W-:-:S01]  /*61c0*/  FFMA.FTZ R155, R166, R11, -R161 ;  /* 0x0000000ba69b7223 */ /* 0x000fc200000108a1 */
[----:B------:R-:W-:Y:S01]  /*61d0*/  ISETP.GT.AND P0, PT, R21, 0x39, P0 ;  /* 0x000000391500780c */ /* 0x000fe20000704270 */
[----:B------:R-:W-:-:S01]  /*61e0*/  FFMA.FTZ R21, R190, R11, -R161 ;  /* 0x0000000bbe157223 */ /* 0x000fc200000108a1 */
[----:B------:R-:W-:Y:S01]  /*61f0*/  ISETP.LT.OR P2, PT, R19, 0x39, P2 ;  /* 0x000000391300780c */ /* 0x000fe20001741670 */
[----:B------:R-:W-:-:S01]  /*6200*/  FFMA.FTZ R166, R170, R11, -R161 ;  /* 0x0000000baaa67223 */ /* 0x000fc200000108a1 */
[----:B------:R-:W-:Y:S01]  /*6210*/  FMNMX.FTZ R15, R202, R15, !PT ;  /* 0x0000000fca0f7209 */ /* 0x000fe20007810000 */
[----:B------:R0:W-:Y:S01]  /*6220*/  MUFU.EX2 R13, R21 ;  /* 0x00000015000d7308 */ /* 0x0001e20000000800 */
[----:B------:R-:W-:Y:S01]  /*6230*/  ISETP.LT.OR P0, PT, R19, 0x3a, P0 ;  /* 0x0000003a1300780c */ /* 0x000fe20000701670 */
[-CC-:B------:R-:W-:Y:S01]  /*6240*/  FFMA.FTZ R178, R178, R11.reuse, -R161.reuse ;  /* 0x0000000bb2b27223 */ /* 0x180fe200000108a1 */
[----:B------:R-:W-:Y:S01]  /*6250*/  FSEL R190, R159, -INF , !P2 ;  /* 0xff8000009fbe7808 */ /* 0x000fe20005000000 */
[----:B------:R-:W-:Y:S01]  /*6260*/  FFMA.FTZ R168, R168, R11, -R161 ;  /* 0x0000000ba8a87223 */ /* 0x000fe200000108a1 */
[----:B------:R-:W-:-:S02]  /*6270*/  FMNMX.FTZ R19, R158, R15, !PT ;  /* 0x0000000f9e137209 */ /* 0x000fc40007810000 */
[----:B--2---:R-:W-:Y:S01]  /*6280*/  FSEL R160, R160, -INF , !P0 ;  /* 0xff800000a0a07808 */ /* 0x004fe20004000000 */
[----:B------:R1:W-:Y:S01]  /*6290*/  MUFU.EX2 R15, R23 ;  /* 0x00000017000f7308 */ /* 0x0003e20000000800 */
[----:B------:R-:W-:Y:S01]  /*62a0*/  FMNMX.FTZ R19, R190, R19, !PT ;  /* 0x00000013be137209 */ /* 0x000fe20007810000 */
[-CC-:B0-----:R-:W-:Y:S01]  /*62b0*/  FFMA.FTZ R21, R176, R11.reuse, -R161.reuse ;  /* 0x0000000bb0157223 */ /* 0x181fe200000108a1 */
[----:B------:R-:W-:Y:S01]  /*62c0*/  FSEL R159, R12, RZ, P3 ;  /* 0x000000ff0c9f7208 */ /* 0x000fe20001800000 */
[--C-:B------:R-:W-:Y:S01]  /*62d0*/  FFMA.FTZ R176, R186, R11, -R161.reuse ;  /* 0x0000000bbab07223 */ /* 0x100fe200000108a1 */
[----:B------:R-:W-:Y:S01]  /*62e0*/  FMNMX.FTZ R153, R160, R19, !PT ;  /* 0x00000013a0997209 */ /* 0x000fe20007810000 */
[-CC-:B------:R-:W-:Y:S01]  /*62f0*/  FFMA.FTZ R19, R172, R11.reuse, -R161.reuse ;  /* 0x0000000bac137223 */ /* 0x180fe200000108a1 */
[----:B------:R-:W-:-:S01]  /*6300*/  FFMA.FTZ R172, R174, R11, -R161 ;  /* 0x0000000baeac7223 */ /* 0x000fc200000108a1 */
[----:B------:R-:W-:Y:S01]  /*6310*/  FADD.FTZ R170, -R159, R8 ;  /* 0x000000089faa7221 */ /* 0x000fe20000010100 */
[----:B------:R-:W-:-:S01]  /*6320*/  FFMA.FTZ R174, R182, R11, -R161 ;  /* 0x0000000bb6ae7223 */ /* 0x000fc200000108a1 */
[----:B------:R-:W0:Y:S01]  /*6330*/  SHFL.BFLY PT, R188, R153, 0x2, 0x1f ;  /* 0x0c401f0099bc7f89 */ /* 0x000e2200000e0000 */
[----:B-1----:R-:W-:-:S01]  /*6340*/  FFMA.FTZ R23, R184, R11, -R161 ;  /* 0x0000000bb8177223 */ /* 0x002fc200000108a1 */
[-CC-:B------:R-:W-:Y:S01]  /*6350*/  FFMA.FTZ R8, R162, R11.reuse, -R161.reuse ;  /* 0x0000000ba2087223 */ /* 0x180fe200000108a1 */
[-C--:B------:R-:W-:Y:S01]  /*6360*/  FMUL.FTZ R159, R170, R11.reuse ;  /* 0x0000000baa9f7220 */ /* 0x080fe20000410000 */
[----:B------:R-:W-:Y:S08]  /*6370*/  MUFU.EX2 R204, R204 ;  /* 0x000000cc00cc7308 */ /* 0x000ff00000000800 */
[----:B------:R-:W1:Y:S08]  /*6380*/  MUFU.EX2 R159, R159 ;  /* 0x0000009f009f7308 */ /* 0x000e700000000800 */
[----:B------:R-:W-:Y:S01]  /*6390*/  MUFU.EX2 R178, R178 ;  /* 0x000000b200b27308 */ /* 0x000fe20000000800 */
[----:B0-----:R-:W-:Y:S01]  /*63a0*/  FMNMX.FTZ R188, R153, R188, !PT ;  /* 0x000000bc99bc7209 */ /* 0x001fe20007810000 */
[----:B------:R-:W-:-:S06]  /*63b0*/  FFMA.FTZ R153, R180, R11, -R161 ;  /* 0x0000000bb4997223 */ /* 0x000fcc00000108a1 */
[----:B------:R-:W-:Y:S01]  /*63c0*/  MUFU.EX2 R19, R19 ;  /* 0x0000001300137308 */ /* 0x000fe20000000800 */
[----:B------:R-:W0:Y:S07]  /*63d0*/  SHFL.BFLY PT, R157, R188, 0x1, 0x1f ;  /* 0x0c201f00bc9d7f89 */ /* 0x000e2e00000e0000 */
[----:B------:R-:W-:Y:S08]  /*63e0*/  MUFU.EX2 R172, R172 ;  /* 0x000000ac00ac7308 */ /* 0x000ff00000000800 */
[----:B------:R-:W-:Y:S08]  /*63f0*/  MUFU.EX2 R21, R21 ;  /* 0x0000001500157308 */ /* 0x000ff00000000800 */
[----:B------:R-:W-:Y:S01]  /*6400*/  MUFU.EX2 R174, R174 ;  /* 0x000000ae00ae7308 */ /* 0x000fe20000000800 */
[----:B0-----:R-:W-:-:S04]  /*6410*/  FMNMX.FTZ R164, R188, R157, !PT ;  /* 0x0000009dbca47209 */ /* 0x001fc80007810000 */
[C---:B------:R-:W-:Y:S01]  /*6420*/  FSETP.NEU.FTZ.AND P0, PT, R164.reuse, -INF , PT ;  /* 0xff800000a400780b */ /* 0x040fe20003f1d000 */
[----:B------:R-:W-:-:S02]  /*6430*/  FFMA.FTZ R161, R164, R11, -8 ;  /* 0xc1000000a4a17423 */ /* 0x000fc4000001000b */
[----:B------:R0:W-:Y:S03]  /*6440*/  MUFU.EX2 R157, R163 ;  /* 0x000000a3009d7308 */ /* 0x0001e60000000800 */
[----:B------:R-:W-:-:S05]  /*6450*/  FSEL R165, R161, RZ, P0 ;  /* 0x000000ffa1a57208 */ /* 0x000fca0000000000 */
[-CC-:B------:R-:W-:Y:S01]  /*6460*/  FFMA.FTZ R167, R14, R11.reuse, -R165.reuse ;  /* 0x0000000b0ea77223 */ /* 0x180fe200000108a5 */
[----:B------:R-:W-:-:S01]  /*6470*/  FFMA.FTZ R14, R18, R11, -R165 ;  /* 0x0000000b120e7223 */ /* 0x000fc200000108a5 */
[----:B------:R-:W-:Y:S01]  /*6480*/  FSEL R18, R164, RZ, P0 ;  /* 0x000000ffa4127208 */ /* 0x000fe20000000000 */
[----:B------:R-:W-:-:S01]  /*6490*/  FFMA.FTZ R161, R196, R11, -R165 ;  /* 0x0000000bc4a17223 */ /* 0x000fc200000108a5 */
[-CC-:B------:R-:W-:Y:S01]  /*64a0*/  FFMA.FTZ R162, R192, R11.reuse, -R165.reuse ;  /* 0x0000000bc0a27223 */ /* 0x180fe200000108a5 */
[----:B------:R-:W-:-:S01]  /*64b0*/  FFMA.FTZ R194, R194, R11, -R165 ;  /* 0x0000000bc2c27223 */ /* 0x000fc200000108a5 */
[----:B------:R-:W-:Y:S01]  /*64c0*/  MUFU.EX2 R167, R167 ;  /* 0x000000a700a77308 */ /* 0x000fe20000000800 */
[----:B------:R-:W-:-:S01]  /*64d0*/  FADD.FTZ R18, -R18, R9 ;  /* 0x0000000912127221 */ /* 0x000fc20000010100 */
[----:B0-----:R-:W-:Y:S01]  /*64e0*/  FFMA.FTZ R163, R20, R11, -R165 ;  /* 0x0000000b14a37223 */ /* 0x001fe200000108a5 */
[----:B-1----:R-:W-:-:S01]  /*64f0*/  FFMA.FTZ R20, R159, R3, R204 ;  /* 0x000000039f147223 */ /* 0x002fc200000100cc */
[-CC-:B------:R-:W-:Y:S01]  /*6500*/  FFMA.FTZ R22, R22, R11.reuse, -R165.reuse ;  /* 0x0000000b16167223 */ /* 0x180fe200000108a5 */
[-C--:B------:R-:W-:Y:S01]  /*6510*/  FMUL.FTZ R18, R18, R11.reuse ;  /* 0x0000000b12127220 */ /* 0x080fe20000410000 */
[----:B------:R-:W-:Y:S01]  /*6520*/  FFMA.FTZ R152, R152, R11, -R165 ;  /* 0x0000000b98987223 */ /* 0x000fe200000108a5 */
[----:B------:R-:W-:-:S01]  /*6530*/  FADD.FTZ R20, R13, R20 ;  /* 0x000000140d147221 */ /* 0x000fc20000010000 */
[----:B------:R-:W-:Y:S01]  /*6540*/  MUFU.EX2 R161, R161 ;  /* 0x000000a100a17308 */ /* 0x000fe20000000800 */
[----:B------:R-:W-:-:S01]  /*6550*/  FFMA.FTZ R198, R198, R11, -R165 ;  /* 0x0000000bc6c67223 */ /* 0x000fc200000108a5 */
[----:B------:R-:W-:Y:S01]  /*6560*/  FFMA.FTZ R154, R154, R11, -R165 ;  /* 0x0000000b9a9a7223 */ /* 0x000fe200000108a5 */
[----:B------:R-:W-:-:S01]  /*6570*/  FADD.FTZ R9, R15, R20 ;  /* 0x000000140f097221 */ /* 0x000fc20000010000 */
[-CC-:B------:R-:W-:Y:S01]  /*6580*/  FFMA.FTZ R200, R200, R11.reuse, -R165.reuse ;  /* 0x0000000bc8c87223 */ /* 0x180fe200000108a5 */
[----:B------:R-:W-:-:S01]  /*6590*/  FFMA.FTZ R156, R156, R11, -R165 ;  /* 0x0000000b9c9c7223 */ /* 0x000fc200000108a5 */
[-CC-:B------:R-:W-:Y:S01]  /*65a0*/  FFMA.FTZ R202, R202, R11.reuse, -R165.reuse ;  /* 0x0000000bcaca7223 */ /* 0x180fe200000108a5 */
[----:B------:R-:W-:-:S01]  /*65b0*/  FFMA.FTZ R158, R158, R11, -R165 ;  /* 0x0000000b9e9e7223 */ /* 0x000fc200000108a5 */
[----:B------:R-:W0:Y:S01]  /*65c0*/  MUFU.EX2 R18, R18 ;  /* 0x0000001200127308 */ /* 0x000e220000000800 */
[----:B------:R-:W-:-:S01]  /*65d0*/  FFMA.FTZ R190, R190, R11, -R165 ;  /* 0x0000000bbebe7223 */ /* 0x000fc200000108a5 */
[----:B------:R-:W-:-:S06]  /*65e0*/  FFMA.FTZ R160, R160, R11, -R165 ;  /* 0x0000000ba0a07223 */ /* 0x000fcc00000108a5 */
[----:B------:R-:W1:Y:S08]  /*65f0*/  MUFU.EX2 R162, R162 ;  /* 0x000000a200a27308 */ /* 0x000e700000000800 */
[----:B------:R-:W2:Y:S01]  /*6600*/  MUFU.EX2 R194, R194 ;  /* 0x000000c200c27308 */ /* 0x000ea20000000800 */
[----:B0-----:R-:W-:-:S01]  /*6610*/  FFMA.FTZ R3, R18, R4, R161 ;  /* 0x0000000412037223 */ /* 0x001fc200000100a1 */
[----:B------:R-:W-:-:S04]  /*6620*/  FADD.FTZ R4, R178, R9 ;  /* 0x00000009b2047221 */ /* 0x000fc80000010000 */
[----:B------:R-:W-:Y:S02]  /*6630*/  FADD.FTZ R9, R19, R4 ;  /* 0x0000000413097221 */ /* 0x000fe40000010000 */
[----:B------:R-:W0:Y:S01]  /*6640*/  MUFU.EX2 R14, R14 ;  /* 0x0000000e000e7308 */ /* 0x000e220000000800 */
[----:B-1----:R-:W-:-:S01]  /*6650*/  FADD.FTZ R3, R162, R3 ;  /* 0x00000003a2037221 */ /* 0x002fc20000010000 */
[----:B------:R-:W-:-:S06]  /*6660*/  FADD.FTZ R20, R172, R9 ;  /* 0x00000009ac147221 */ /* 0x000fcc0000010000 */
[----:B------:R-:W1:Y:S01]  /*6670*/  MUFU.EX2 R163, R163 ;  /* 0x000000a300a37308 */ /* 0x000e620000000800 */
[----:B--2---:R-:W-:-:S04]  /*6680*/  FADD.FTZ R3, R194, R3 ;  /* 0x00000003c2037221 */ /* 0x004fc80000010000 */
[----:B------:R-:W-:-:S03]  /*6690*/  FADD.FTZ R3, R167, R3 ;  /* 0x00000003a7037221 */ /* 0x000fc60000010000 */
[----:B------:R-:W2:Y:S01]  /*66a0*/  MUFU.EX2 R169, R22 ;  /* 0x0000001600a97308 */ /* 0x000ea20000000800 */
[----:B0-----:R-:W-:-:S01]  /*66b0*/  FADD.FTZ R4, R14, R3 ;  /* 0x000000030e047221 */ /* 0x001fc20000010000 */
[----:B------:R-:W-:-:S04]  /*66c0*/  FADD.FTZ R3, R21, R20 ;  /* 0x0000001415037221 */ /* 0x000fc80000010000 */
[----:B------:R-:W-:Y:S02]  /*66d0*/  FADD.FTZ R20, R174, R3 ;  /* 0x00000003ae147221 */ /* 0x000fe40000010000 */
        /* <DEDUP_REMOVED lines=27> */
[----:B--2---:R-:W-:-:S04]  /*6890*/  FADD.FTZ R20, R166, R3 ;  /* 0x00000003a6147221 */ /* 0x004fc80000010000 */
[----:B------:R-:W-:-:S03]  /*68a0*/  FADD.FTZ R3, R157, R20 ;  /* 0x000000149d037221 */ /* 0x000fc60000010000 */
[----:B------:R-:W2:Y:S01]  /*68b0*/  MUFU.EX2 R8, R8 ;  /* 0x0000000800087308 */ /* 0x000ea20000000800 */
[----:B0-----:R-:W-:-:S07]  /*68c0*/  FADD.FTZ R4, R175, R4 ;  /* 0x00000004af047221 */ /* 0x001fce0000010000 */
[----:B------:R-:W0:Y:S01]  /*68d0*/  MUFU.EX2 R160, R160 ;  /* 0x000000a000a07308 */ /* 0x000e220000000800 */
[----:B-1----:R-:W-:-:S01]  /*68e0*/  FADD.FTZ R4, R177, R4 ;  /* 0x00000004b1047221 */ /* 0x002fc20000010000 */
[----:B--2---:R-:W-:-:S03]  /*68f0*/  FADD.FTZ R3, R8, R3 ;  /* 0x0000000308037221 */ /* 0x004fc60000010000 */
[----:B0-----:R-:W-:Y:S01]  /*6900*/  FADD.FTZ R4, R160, R4 ;  /* 0x00000004a0047221 */ /* 0x001fe20000010000 */
[----:B------:R-:W-:Y:S06]  /*6910*/  @!P4 BRA `(.L_x_991) ;  /* 0x000000000004c947 */ /* 0x000fec0003800000 */
[----:B------:R-:W-:Y:S01]  /*6920*/  BPT.TRAP 0x1 ;  /* 0x000000040000795c */ /* 0x000fe20000300000 */
.L_x_991:
[----:B------:R-:W-:Y:S01]  /*6930*/  ULEA UR6, UR51, UR41, 0x3 ;  /* 0x0000002933067291 */ /* 0x000fe2000f8e183f */
[----:B------:R-:W-:Y:S01]  /*6940*/  ISETP.LT.AND P0, PT, R10, UR50, PT ;  /* 0x000000320a007c0c */ /* 0x000fe2000bf01270 */
[----:B------:R-:W-:Y:S01]  /*6950*/  UMOV UR52, UR47 ;  /* 0x0000002f00347c82 */ /* 0x000fe20008000000 */
[----:B------:R-:W-:Y:S01]  /*6960*/  F2FP.SATFINITE.E4M3.F32.PACK_AB_MERGE_C R9, R167, R194, RZ ;  /* 0x000000c2a709723e */ /* 0x000fe200048070ff */
[----:B------:R-:W-:Y:S01]  /*6970*/  UIADD3 UR6, UR6, 0x20860, URZ ;  /* 0x0002086006067890 */ /* 0x000fe2000fffe03f */
[----:B------:R-:W-:Y:S01]  /*6980*/  F2FP.SATFINITE.E4M3.F32.PACK_AB_MERGE_C R20, R152, R169, RZ ;  /* 0x000000a99814723e */ /* 0x000fe200048070ff */
[----:B------:R-:W-:Y:S01]  /*6990*/  UMOV UR51, UR49 ;  /* 0x0000003100337c82 */ /* 0x000fe20008000000 */
[----:B------:R-:W-:Y:S01]  /*69a0*/  F2FP.SATFINITE.E4M3.F32.PACK_AB_MERGE_C R8, R8, R157, RZ ;  /* 0x0000009d0808723e */ /* 0x000fe200048070ff */
[----:B------:R-:W-:Y:S01]  /*69b0*/  UPRMT UR6, UR43, 0x654, UR6 ;  /* 0x000006542b067896 */ /* 0x000fe20008000006 */
        /* <DEDUP_REMOVED lines=8> */
[----:B------:R-:W-:Y:S01]  /*6a40*/  SYNCS.ARRIVE.TRANS64.RED.A1T0 RZ, [UR6], RZ ;  /* 0x000000ffffff79a7 */ /* 0x000fe20008100406 */
[----:B------:R-:W-:Y:S01]  /*6a50*/  UIADD3 UR6, UR50, -0x1, URZ ;  /* 0xffffffff32067890 */ /* 0x000fe2000fffe03f */
[----:B------:R-:W-:Y:S01]  /*6a60*/  F2FP.SATFINITE.E4M3.F32.PACK_AB_MERGE_C R152, R160, R177, RZ ;  /* 0x000000b1a098723e */ /* 0x000fe200048070ff */
[----:B------:R-:W-:Y:S01]  /*6a70*/  FMUL.FTZ R32, R32, R159 ;  /* 0x0000009f20207220 */ /* 0x000fe20000410000 */
[----:B------:R-:W-:Y:S01]  /*6a80*/  F2FP.SATFINITE.E4M3.F32.PACK_AB_MERGE_C R189, R162, R161, R9 ;  /* 0x000000a1a2bd723e */ /* 0x000fe20004807009 */
[----:B------:R-:W-:Y:S01]  /*6a90*/  FMUL.FTZ R33, R33, R159 ;  /* 0x0000009f21217220 */ /* 0x000fe20000410000 */
[----:B------:R-:W-:Y:S01]  /*6aa0*/  F2FP.SATFINITE.E4M3.F32.PACK_AB_MERGE_C R186, R166, R155, R8 ;  /* 0x0000009ba6ba723e */ /* 0x000fe20004807008 */
[-C--:B------:R-:W-:Y:S01]  /*6ab0*/  FMUL.FTZ R36, R36, R159.reuse ;  /* 0x0000009f24247220 */ /* 0x080fe20000410000 */
[----:B------:R-:W-:Y:S01]  /*6ac0*/  UMOV UR50, UR6 ;  /* 0x0000000600327c82 */ /* 0x000fe20008000000 */
        /* <DEDUP_REMOVED lines=127> */
[----:B------:R-:W-:-:S02]  /*72c0*/  IMAD.MOV.U32 R9, RZ, RZ, R164 ;  /* 0x000000ffff097224 */ /* 0x000fc400078e00a4 */
[----:B------:R-:W-:Y:S01]  /*72d0*/  IMAD.MOV.U32 R8, RZ, RZ, R12 ;  /* 0x000000ffff087224 */ /* 0x000fe200078e000c */
[----:B------:R-:W-:Y:S06]  /*72e0*/  @P0 BRA `(.L_x_992) ;  /* 0xffffffd800080947 */ /* 0x000fec000383ffff */
[----:B------:R-:W-:Y:S01]  /*72f0*/  IMAD.MOV.U32 R9, RZ, RZ, R164 ;  /* 0x000000ffff097224 */ /* 0x000fe200078e00a4 */
[----:B------:R-:W-:Y:S01]  /*7300*/  UMOV UR50, UR6 ;  /* 0x0000000600327c82 */ /* 0x000fe20008000000 */
[----:B------:R-:W-:-:S07]  /*7310*/  IMAD.MOV.U32 R8, RZ, RZ, R12 ;  /* 0x000000ffff087224 */ /* 0x000fce00078e000c */
.L_x_974:
[----:B------:R-:W0:Y:S01]  /*7320*/  LDC R10, c[0x0][0x448] ;  /* 0x00011200ff0a7b82 */ /* 0x000e220000000800 */
[----:B------:R-:W-:-:S04]  /*7330*/  UIADD3 UR53, -UR53, 0x1, URZ ;  /* 0x0000000135357890 */ /* 0x000fc8000fffe13f */
[----:B------:R-:W-:-:S03]  /*7340*/  UIMAD UR53, UR37, UR54, UR53 ;  /* 0x00000036253572a4 */ /* 0x000fc6000f8e0235 */
[----:B------:R-:W1:Y:S08]  /*7350*/  S2UR UR6, SR_CTAID.X ;  /* 0x00000000000679c3 */ /* 0x000e700000002500 */
[----:B------:R-:W2:Y:S01]  /*7360*/  LDC R15, c[0x0][0x9e4] ;  /* 0x00027900ff0f7b82 */ /* 0x000ea20000000800 */
[----:B0-----:R-:W-:Y:S01]  /*7370*/  ISETP.NE.AND P3, PT, R10, 0x1, PT ;  /* 0x000000010a00780c */ /* 0x001fe20003f65270 */
[----:B-1----:R-:W-:-:S12]  /*7380*/  ULEA UR6, UR6, 0x7f, 0x7 ;  /* 0x0000007f06067891 */ /* 0x002fd8000f8e383f */
[----:B------:R-:W0:Y:S01]  /*7390*/  @P3 LDC R12, c[0x0][0x44c] ;  /* 0x00011300ff0c3b82 */ /* 0x000e220000000800 */
[----:B------:R-:W-:Y:S01]  /*73a0*/  IMAD.U32 R10, RZ, RZ, UR6 ;  /* 0x00000006ff0a7e24 */ /* 0x000fe2000f8e00ff */
[----:B--2---:R-:W-:-:S06]  /*73b0*/  ISETP.GE.AND P6, PT, R15, 0x1, PT ;  /* 0x000000010f00780c */ /* 0x004fcc0003fc6270 */
[----:B------:R-:W1:Y:S01]  /*73c0*/  @P3 LDC R13, c[0x0][0x450] ;  /* 0x00011400ff0d3b82 */ /* 0x000e620000000800 */
[----:B0-----:R-:W-:Y:S01]  /*73d0*/  @P3 IMAD.HI.U32 R12, R12, UR6, RZ ;  /* 0x000000060c0c3c27 */ /* 0x001fe2000f8e00ff */
[----:B------:R-:W-:-:S04]  /*73e0*/  ULDC UR6, c[0x0][0x9dc] ;  /* 0x0002770000067ab9 */ /* 0x000fc80000000800 */
[----:B-1----:R-:W-:-:S05]  /*73f0*/  @P3 SHF.R.U32.HI R10, RZ, R13, R12 ;  /* 0x0000000dff0a3219 */ /* 0x002fca000001160c */
[----:B------:R-:W-:-:S04]  /*7400*/  VIADD R10, R10, UR53 ;  /* 0x000000350a0a7c36 */ /* 0x000fc80008000000 */
[----:B------:R-:W-:Y:S01]  /*7410*/  VIADD R12, R10, -UR6 ;  /* 0x800000060a0c7c36 */ /* 0x000fe20008000000 */
[----:B------:R-:W-:Y:S06]  /*7420*/  @!P6 BRA `(.L_x_993) ;  /* 0x00000000003ce947 */ /* 0x000fec0003800000 */
        /* <DEDUP_REMOVED lines=9> */
.L_x_994:
[----:B------:R-:W-:-:S13]  /*74c0*/  ISETP.NE.AND P0, PT, R15, 0x1, PT ;  /* 0x000000010f00780c */ /* 0x000fda0003f05270 */
[----:B------:R-:W0:Y:S02]  /*74d0*/  @P0 LDC.64 R18, c[0x0][0x9e8] ;  /* 0x00027a00ff120b82 */ /* 0x000e240000000a00 */
[----:B0-----:R-:W-:-:S05]  /*74e0*/  @P0 IMAD.HI.U32 R14, R10, R18, RZ ;  /* 0x000000120a0e0227 */ /* 0x001fca00078e00ff */
[----:B------:R-:W-:-:S07]  /*74f0*/  @P0 SHF.R.U32.HI R10, RZ, R19, R14 ;  /* 0x00000013ff0a0219 */ /* 0x000fce000001160e */
.L_x_995:
[----:B------:R-:W-:-:S05]  /*7500*/  IMAD R13, R10, R15, RZ ;  /* 0x0000000f0a0d7224 */ /* 0x000fca00078e02ff */
[----:B------:R-:W-:-:S07]  /*7510*/  VIMNMX R12, R12, R13, !PT ;  /* 0x0000000d0c0c7248 */ /* 0x000fce0007fe0100 */
.L_x_993:
[----:B------:R-:W-:-:S05]  /*7520*/  VIADD R12, R12, 0x3f ;  /* 0x0000003f0c0c7836 */ /* 0x000fca0000000000 */
[----:B------:R-:W-:-:S04]  /*7530*/  SHF.R.S32.HI R13, RZ, 0x1f, R12 ;  /* 0x0000001fff0d7819 */ /* 0x000fc8000001140c */
[----:B------:R-:W-:-:S04]  /*7540*/  LEA.HI R13, R13, R12, RZ, 0x6 ;  /* 0x0000000c0d0d7211 */ /* 0x000fc800078f30ff */
[----:B------:R-:W-:-:S04]  /*7550*/  SHF.R.S32.HI R13, RZ, 0x6, R13 ;  /* 0x00000006ff0d7819 */ /* 0x000fc8000001140d */
[----:B------:R-:W-:-:S04]  /*7560*/  VIMNMX R10, R16, R13, !PT ;  /* 0x0000000d100a7248 */ /* 0x000fc80007fe0100 */
[----:B------:R-:W-:-:S13]  /*7570*/  ISETP.LE.AND P0, PT, R10, UR50, PT ;  /* 0x000000320a007c0c */ /* 0x000fda000bf03270 */
[----:B------:R-:W-:Y:S05]  /*7580*/  @!P0 BRA `(.L_x_996) ;  /* 0x0000001c00608947 */ /* 0x000fea0003800000 */
[----:B------:R-:W-:Y:S01]  /*7590*/  IMAD.MOV.U32 R15, RZ, RZ, R9 ;  /* 0x000000ffff0f7224 */ /* 0x000fe200078e0009 */
[----:B------:R-:W-:Y:S01]  /*75a0*/  UMOV UR52, UR47 ;  /* 0x0000002f00347c82 */ /* 0x000fe20008000000 */
[----:B------:R-:W-:Y:S01]  /*75b0*/  IMAD.MOV.U32 R13, RZ, RZ, R8 ;  /* 0x000000ffff0d7224 */ /* 0x000fe200078e0008 */
[----:B------:R-:W-:-:S06]  /*75c0*/  UMOV UR51, UR49 ;  /* 0x0000003100337c82 */ /* 0x000fcc0008000000 */
.L_x_1006:
[----:B------:R-:W-:Y:S01]  /*75d0*/  ISETP.NE.AND P0, PT, RZ, UR40, PT ;  /* 0x00000028ff007c0c */ /* 0x000fe2000bf05270 */
[----:B------:R-:W-:-:S04]  /*75e0*/  UISETP.NE.AND UP0, UPT, UR51, 0x1, UPT ;  /* 0x000000013300788c */ /* 0x000fc8000bf05270 */
[----:B------:R-:W-:-:S04]  /*75f0*/  USEL UR47, URZ, 0x1, UP0 ;  /* 0x000000013f2f7887 */ /* 0x000fc80008000000 */
[----:B------:R-:W-:-:S04]  /*7600*/  ULOP3.LUT UR47, UR52, UR47, URZ, 0x3c, !UPT ;  /* 0x0000002f342f7292 */ /* 0x000fc8000f8e3c3f */
[----:B------:R-:W-:Y:S08]  /*7610*/  @P0 BRA `(.L_x_997) ;  /* 0x0000000000380947 */ /* 0x000ff00003800000 */
[----:B------:R-:W-:Y:S05]  /*7620*/  @!P4 BRA `(.L_x_998) ;  /* 0x000000000004c947 */ /* 0x000fea0003800000 */
[----:B------:R-:W-:Y:S01]  /*7630*/  BPT.TRAP 0x1 ;  /* 0x000000040000795c */ /* 0x000fe20000300000 */
.L_x_998:
[----:B------:R-:W-:Y:S01]  /*7640*/  UIADD3 UR6, UR51, 0x1, URZ ;  /* 0x0000000133067890 */ /* 0x000fe2000fffe03f */
[----:B------:R-:W-:-:S03]  /*7650*/  IMAD.U32 R8, RZ, RZ, UR47 ;  /* 0x0000002fff087e24 */ /* 0x000fc6000f8e00ff */
[----:B------:R-:W-:Y:S02]  /*7660*/  UISETP.NE.AND UP0, UPT, UR6, 0x2, UPT ;  /* 0x000000020600788c */ /* 0x000fe4000bf05270 */
[----:B------:R-:W-:Y:S02]  /*7670*/  SHF.L.U32 R8, R8, 0x1f, RZ ;  /* 0x0000001f08087819 */ /* 0x000fe400000006ff */
[----:B------:R-:W-:-:S04]  /*7680*/  USEL UR6, UR6, URZ, UP0 ;  /* 0x0000003f06067287 */ /* 0x000fc80008000000 */
[----:B------:R-:W-:-:S09]  /*7690*/  ULEA UR6, UR6, UR41, 0x3 ;  /* 0x0000002906067291 */ /* 0x000fd2000f8e183f */
[----:B------:R0:W1:Y:S01]  /*76a0*/  SYNCS.PHASECHK.TRANS64.TRYWAIT P1, [UR6+0x20830], R8 ;  /* 0x02083008ff0075a7 */ /* 0x0000620008020146 */
[----:B------:R-:W-:Y:S05]  /*76b0*/  @!P4 BRA `(.L_x_999) ;  /* 0x000000000004c947 */ /* 0x000fea0003800000 */
[----:B------:R-:W-:Y:S01]  /*76c0*/  BPT.TRAP 0x1 ;  /* 0x000000040000795c */ /* 0x000fe20000300000 */
.L_x_999:
[----:B-1----:R-:W-:Y:S05]  /*76d0*/  @P1 BRA `(.L_x_997) ;  /* 0x0000000000081947 */ /* 0x002fea0003800000 */
[----:B------:R-:W1:Y:S02]  /*76e0*/  SYNCS.PHASECHK.TRANS64.TRYWAIT P1, [UR6+0x20830], R8 ;  /* 0x02083008ff0075a7 */ /* 0x000e640008020146 */
[----:B-1----:R-:W-:Y:S05]  /*76f0*/  @!P1 BRA `(.L_x_1000) ;  /* 0x000000cc00389947 */ /* 0x002fea0003800000 */
.L_x_997:
        /* <DEDUP_REMOVED lines=23> */
[----:B------:R-:W-:Y:S01]  /*7870*/  QGMMA.64x64x32.F32.E4M3.E4M3 R152, gdesc[UR32], RZ, !UPT, gsb0 ;  /* 0x00e00000209879f3 */ /* 0x000fe2000c0008ff */
[----:B------:R-:W-:Y:S02]  /*7880*/  UMOV UR31, 0x40000040 ;  /* 0x40000040001f7882 */ /* 0x000fe40000000000 */
        /* <DEDUP_REMOVED lines=25> */
.L_x_1002:
[----:B------:R-:W-:Y:S01]  /*7a20*/  ULEA UR6, UR51, UR41, 0x3 ;  /* 0x0000002933067291 */ /* 0x000fe2000f8e183f */
[----:B------:R-:W-:-:S05]  /*7a30*/  IMAD.U32 R8, RZ, RZ, UR52 ;  /* 0x00000034ff087e24 */ /* 0x000fca000f8e00ff */
[----:B------:R-:W-:-:S04]  /*7a40*/  SHF.L.U32 R8, R8, 0x1f, RZ ;  /* 0x0000001f08087819 */ /* 0x000fc800000006ff */
[----:B------:R0:W1:Y:S01]  /*7a50*/  SYNCS.PHASECHK.TRANS64.TRYWAIT P0, [UR6+0x20850], R8 ;  /* 0x02085008ff0075a7 */ /* 0x0000620008000146 */
[----:B------:R-:W-:Y:S05]  /*7a60*/  @!P4 BRA `(.L_x_1003) ;  /* 0x000000000004c947 */ /* 0x000fea0003800000 */
[----:B------:R-:W-:Y:S01]  /*7a70*/  BPT.TRAP 0x1 ;  /* 0x000000040000795c */ /* 0x000fe20000300000 */
.L_x_1003:
[----:B-1----:R-:W-:Y:S05]  /*7a80*/  @P0 BRA `(.L_x_1001) ;  /* 0x0000000000080947 */ /* 0x002fea0003800000 */
[----:B------:R-:W1:Y:S02]  /*7a90*/  SYNCS.PHASECHK.TRANS64.TRYWAIT P0, [UR6+0x20850], R8 ;  /* 0x02085008ff0075a7 */ /* 0x000e640008000146 */
[----:B-1----:R-:W-:Y:S05]  /*7aa0*/  @!P0 BRA `(.L_x_1004) ;  /* 0x000000c800648947 */ /* 0x002fea0003800000 */
.L_x_1001:
[----:B------:R-:W-:Y:S01]  /*7ab0*/  UIADD3 UR6, UR41, 0x400, URZ ;  /* 0x0000040029067890 */ /* 0x000fe2000fffe03f */
[----:B------:R-:W-:Y:S01]  /*7ac0*/  WARPGROUP.ARRIVE ;  /* 0x00000000000079c5 */ /* 0x000fe20000000000 */
[----:B------:R-:W-:Y:S01]  /*7ad0*/  UMOV UR7, 0x80000020 ;  /* 0x8000002000077882 */ /* 0x000fe20000000000 */
[C---:B------:R-:W-:Y:S01]  /*7ae0*/  FMUL.FTZ R22, R0.reuse, R152 ;  /* 0x0000009800167220 */ /* 0x040fe20000410000 */
[----:B------:R-:W-:Y:S01]  /*7af0*/  USHF.R.U32.HI UR6, URZ, 0x4, UR6 ;  /* 0x000000043f067899 */ /* 0x000fe20008011606 */
[C---:B------:R-:W-:Y:S01]  /*7b00*/  FMUL.FTZ R12, R0.reuse, R154 ;  /* 0x0000009a000c7220 */ /* 0x040fe20000410000 */
[C---:B------:R-:W-:Y:S01]  /*7b10*/  FMUL.FTZ R192, R0.reuse, R153 ;  /* 0x0000009900c07220 */ /* 0x040fe20000410000 */
[C---:B------:R-:W-:Y:S01]  /*7b20*/  FMUL.FTZ R14, R0.reuse, R155 ;  /* 0x0000009b000e7220 */ /* 0x040fe20000410000 */
[----:B------:R-:W-:Y:S01]  /*7b30*/  ULOP3.LUT UR6, UR6, 0x3fff, URZ, 0xc0, !UPT ;  /* 0x00003fff06067892 */ /* 0x000fe2000f8ec03f */
[----:B------:R-:W1:Y:S01]  /*7b40*/  MUFU.TANH R22, R22 ;  /* 0x0000001600167308 */ /* 0x000e620000002400 */
[C---:B------:R-:W-:Y:S01]  /*7b50*/  FMUL.FTZ R156, R0.reuse, R156 ;  /* 0x0000009c009c7220 */ /* 0x040fe20000410000 */
[C---:B------:R-:W-:Y:S01]  /*7b60*/  FMUL.FTZ R18, R0.reuse, R158 ;  /* 0x0000009e00127220 */ /* 0x040fe20000410000 */
[----:B------:R-:W-:Y:S01]  /*7b70*/  ULOP3.LUT UR6, UR6, 0x10000, URZ, 0xfc, !UPT ;  /* 0x0001000006067892 */ /* 0x000fe2000f8efc3f */
[C---:B------:R-:W-:Y:S01]  /*7b80*/  FMUL.FTZ R194, R0.reuse, R157 ;  /* 0x0000009d00c27220 */ /* 0x040fe20000410000 */
[C---:B------:R-:W-:Y:S01]  /*7b90*/  FMUL.FTZ R20, R0.reuse, R159 ;  /* 0x0000009f00147220 */ /* 0x040fe20000410000 */
[C---:B------:R-:W-:Y:S01]  /*7ba0*/  FMUL.FTZ R196, R0.reuse, R160 ;  /* 0x000000a000c47220 */ /* 0x040fe20000410000 */
[----:B------:R-:W-:Y:S01]  /*7bb0*/  ULEA UR6, UR51, UR6, 0xa ;  /* 0x0000000633067291 */ /* 0x000fe2000f8e503f */
        /* <DEDUP_REMOVED lines=8> */
[----:B------:R-:W-:Y:S01]  /*7c40*/  QGMMA.64x256x32.F32.E4M3.E4M3 R24, R188, gdesc[UR4], R24, gsb0 ;  /* 0x03e00004bc187df3 */ /* 0x000fe20008000818 */
[----:B------:R-:W-:Y:S01]  /*7c50*/  UIADD3 UR6, UR6, 0x2, URZ ;  /* 0x0000000206067890 */ /* 0x000fe2000fffe03f */
[----:B------:R-:W3:Y:S01]  /*7c60*/  MUFU.TANH R192, R192 ;  /* 0x000000c000c07308 */ /* 0x000ee20000002400 */
[----:B------:R-:W-:Y:S01]  /*7c70*/  UMOV UR7, 0x80000020 ;  /* 0x8000002000077882 */ /* 0x000fe20000000000 */
[----:B-1----:R-:W-:Y:S01]  /*7c80*/  FMNMX.FTZ R9, R22, R13, !PT ;  /* 0x0000000d16097209 */ /* 0x002fe20007810000 */
[C---:B------:R-:W-:Y:S01]  /*7c90*/  FMUL.FTZ R204, R0.reuse, R168 ;  /* 0x000000a800cc7220 */ /* 0x040fe20000410000 */
[C---:B------:R-:W-:Y:S01]  /*7ca0*/  FMUL.FTZ R162, R0.reuse, R170 ;  /* 0x000000aa00a27220 */ /* 0x040fe20000410000 */
[C---:B------:R-:W-:Y:S01]  /*7cb0*/  FMUL.FTZ R206, R0.reuse, R169 ;  /* 0x000000a900ce7220 */ /* 0x040fe20000410000 */
[----:B------:R-:W-:Y:S01]  /*7cc0*/  FMUL.FTZ R164, R0, R171 ;  /* 0x000000ab00a47220 */ /* 0x000fe20000410000 */
[----:B--2---:R-:W-:Y:S01]  /*7cd0*/  FMNMX.FTZ R11, R12, R15, !PT ;  /* 0x0000000f0c0b7209 */ /* 0x004fe20007810000 */
        /* <DEDUP_REMOVED lines=9> */
[----:B---3--:R-:W-:Y:S01]  /*7d70*/  FMNMX.FTZ R9, R192, R9, !PT ;  /* 0x00000009c0097209 */ /* 0x008fe20007810000 */
[C---:B------:R-:W-:Y:S01]  /*7d80*/  FMUL.FTZ R176, R0.reuse, R179 ;  /* 0x000000b300b07220 */ /* 0x040fe20000410000 */
[C---:B------:R-:W-:Y:S01]  /*7d90*/  FMUL.FTZ R178, R0.reuse, R180 ;  /* 0x000000b400b27220 */ /* 0x040fe20000410000 */
[C---:B------:R-:W-:Y:S01]  /*7da0*/  FMUL.FTZ R180, R0.reuse, R182 ;  /* 0x000000b600b47220 */ /* 0x040fe20000410000 */
[----:B------:R-:W-:-:S03]  /*7db0*/  FMUL.FTZ R182, R0, R183 ;  /* 0x000000b700b67220 */ /* 0x000fc60000410000 */
[----:B------:R-:W3:Y:S01]  /*7dc0*/  MUFU.TANH R18, R18 ;  /* 0x0000001200127308 */ /* 0x000ee20000002400 */
[----:B-1----:R-:W-:-:S07]  /*7dd0*/  FMNMX.FTZ R11, R14, R11, !PT ;  /* 0x0000000b0e0b7209 */ /* 0x002fce0007810000 */
[----:B------:R-:W1:Y:S01]  /*7de0*/  MUFU.TANH R194, R194 ;  /* 0x000000c200c27308 */ /* 0x000e620000002400 */
[----:B--2---:R-:W-:-:S07]  /*7df0*/  FMNMX.FTZ R9, R156, R9, !PT ;  /* 0x000000099c097209 */ /* 0x004fce0007810000 */
[----:B------:R-:W2:Y:S01]  /*7e00*/  MUFU.TANH R20, R20 ;  /* 0x0000001400147308 */ /* 0x000ea20000002400 */
[----:B---3--:R-:W-:-:S07]  /*7e10*/  FMNMX.FTZ R11, R18, R11, !PT ;  /* 0x0000000b120b7209 */ /* 0x008fce0007810000 */
        /* <DEDUP_REMOVED lines=45> */
[----:B--2---:R-:W-:Y:S02]  /*80f0*/  FMNMX.FTZ R9, R178, R9, !PT ;  /* 0x00000009b2097209 */ /* 0x004fe40007810000 */
[----:B---3--:R-:W-:-:S04]  /*8100*/  FMNMX.FTZ R11, R180, R11, !PT ;  /* 0x0000000bb40b7209 */ /* 0x008fc80007810000 */
[----:B-1----:R-:W-:Y:S02]  /*8110*/  FMNMX.FTZ R21, R182, R11, !PT ;  /* 0x0000000bb6157209 */ /* 0x002fe40007810000 */
[----:B------:R-:W1:Y:S01]  /*8120*/  LDC R11, c[0x0][0x988] ;  /* 0x00026200ff0b7b82 */ /* 0x000e620000000800 */
[----:B------:R-:W-:Y:S02]  /*8130*/  WARPGROUP.DEPBAR.LE gsb0, 0x0 ;  /* 0x00008000000079c5 */ /* 0x000fe40000010000 */
[----:B------:R-:W-:Y:S01]  /*8140*/  WARPGROUP.ARRIVE ;  /* 0x00000000000079c5 */ /* 0x000fe20000000000 */
[----:B------:R-:W-:Y:S01]  /*8150*/  FMUL.FTZ R188, R0, R181 ;  /* 0x000000b500bc7220 */ /* 0x000fe20000410000 */
[----:B------:R-:W2:Y:S04]  /*8160*/  SHFL.BFLY PT, R190, R21, 0x2, 0x1f ;  /* 0x0c401f0015be7f89 */ /* 0x000ea800000e0000 */
[----:B------:R-:W-:Y:S01]  /*8170*/  QGMMA.64x256x32.F32.E4M3.E4M3 R24, R184, gdesc[UR4], R24, gsb0 ;  /* 0x03e00004b8187df3 */ /* 0x000fe20008000818 */
[----:B------:R-:W3:Y:S02]  /*8180*/  MUFU.TANH R188, R188 ;  /* 0x000000bc00bc7308 */ /* 0x000ee40000002400 */
[----:B---3--:R-:W-:-:S02]  /*8190*/  FMNMX.FTZ R19, R188, R9, !PT ;  /* 0x00000009bc137209 */ /* 0x008fc40007810000 */
[----:B--2---:R-:W-:-:S03]  /*81a0*/  FMNMX.FTZ R153, R21, R190, !PT ;  /* 0x000000be15997209 */ /* 0x004fc60007810000 */
[----:B0-----:R-:W0:Y:S04]  /*81b0*/  SHFL.BFLY PT, R8, R19, 0x2, 0x1f ;  /* 0x0c401f0013087f89 */ /* 0x001e2800000e0000 */
[----:B------:R-:W2:Y:S01]  /*81c0*/  SHFL.BFLY PT, R190, R153, 0x1, 0x1f ;  /* 0x0c201f0099be7f89 */ /* 0x000ea200000e0000 */
[----:B0-----:R-:W-:Y:S02]  /*81d0*/  FMNMX.FTZ R23, R19, R8, !PT ;  /* 0x0000000813177209 */ /* 0x001fe40007810000 */
[----:B--2---:R-:W-:-:S03]  /*81e0*/  FMNMX.FTZ R9, R153, R190, !PT ;  /* 0x000000be99097209 */ /* 0x004fc60007810000 */
[----:B------:R-:W0:Y:S02]  /*81f0*/  SHFL.BFLY PT, R8, R23, 0x1, 0x1f ;  /* 0x0c201f0017087f89 */ /* 0x000e2400000e0000 */
[----:B------:R-:W-:-:S01]  /*8200*/  FADD.FTZ R212, -R9, R15 ;  /* 0x0000000f09d47221 */ /* 0x000fc20000010100 */
[----:B-1----:R-:W-:-:S04]  /*8210*/  FFMA.FTZ R165, R9, R11, -8 ;  /* 0xc100000009a57423 */ /* 0x002fc8000001000b */
        /* <DEDUP_REMOVED lines=15> */
[----:B0-----:R-:W-:-:S02]  /*8310*/  FMNMX.FTZ R8, R23, R8, !PT ;  /* 0x0000000817087209 */ /* 0x001fc40007810000 */
[----:B------:R-:W-:-:S03]  /*8320*/  IADD3 R154, -R17, 0xb, RZ ;  /* 0x0000000b119a7810 */ /* 0x000fc60007ffe1ff */
[C---:B------:R-:W-:Y:S01]  /*8330*/  FADD.FTZ R190, -R8.reuse, R13 ;  /* 0x0000000d08be7221 */ /* 0x040fe20000010100 */
[----:B------:R-:W-:-:S01]  /*8340*/  FFMA.FTZ R161, R8, R11, -8 ;  /* 0xc100000008a17423 */ /* 0x000fc2000001000b */
[-C--:B------:R-:W-:Y:S01]  /*8350*/  FMUL.FTZ R13, R212, R11.reuse ;  /* 0x0000000bd40d7220 */ /* 0x080fe20000410000 */
[----:B------:R-:W-:Y:S01]  /*8360*/  MUFU.EX2 R169, R167 ;  /* 0x000000a700a97308 */ /* 0x000fe20000000800 */
[-C--:B------:R-:W-:Y:S01]  /*8370*/  FMUL.FTZ R190, R190, R11.reuse ;  /* 0x0000000bbebe7220 */ /* 0x080fe20000410000 */
        /* <DEDUP_REMOVED lines=14> */
[----:B------:R-:W-:Y:S01]  /*8460*/  FFMA.FTZ R178, R188, R11, -R161 ;  /* 0x0000000bbcb27223 */ /* 0x000fe200000108a1 */
[----:B------:R-:W-:Y:S08]  /*8470*/  MUFU.EX2 R190, R190 ;  /* 0x000000be00be7308 */ /* 0x000ff00000000800 */
[----:B------:R-:W0:Y:S08]  /*8480*/  MUFU.EX2 R15, R15 ;  /* 0x0000000f000f7308 */ /* 0x000e300000000800 */
[----:B------:R-:W1:Y:S08]  /*8490*/  MUFU.EX2 R13, R13 ;  /* 0x0000000d000d7308 */ /* 0x000e700000000800 */
[----:B------:R-:W2:Y:S01]  /*84a0*/  MUFU.EX2 R22, R22 ;  /* 0x0000001600167308 */ /* 0x000ea20000000800 */
[----:B0-----:R-:W-:-:S07]  /*84b0*/  FFMA.FTZ R3, R190, R3, R15 ;  /* 0x00000003be037223 */ /* 0x001fce000001000f */
[----:B------:R-:W0:Y:S01]  /*84c0*/  MUFU.EX2 R19, R19 ;  /* 0x0000001300137308 */ /* 0x000e220000000800 */
[----:B-1----:R-:W-:-:S07]  /*84d0*/  FFMA.FTZ R4, R13, R4, R12 ;  /* 0x000000040d047223 */ /* 0x002fce000001000c */
[----:B------:R-:W-:Y:S08]  /*84e0*/  MUFU.EX2 R156, R156 ;  /* 0x0000009c009c7308 */ /* 0x000ff00000000800 */
[----:B------:R-:W-:Y:S08]  /*84f0*/  MUFU.EX2 R21, R21 ;  /* 0x0000001500157308 */ /* 0x000ff00000000800 */
[----:B------:R-:W-:Y:S08]  /*8500*/  MUFU.EX2 R192, R192 ;  /* 0x000000c000c07308 */ /* 0x000ff00000000800 */
[----:B------:R-:W-:Y:S08]  /*8510*/  MUFU.EX2 R163, R163 ;  /* 0x000000a300a37308 */ /* 0x000ff00000000800 */
[----:B------:R-:W-:Y:S08]  /*8520*/  MUFU.EX2 R23, R23 ;  /* 0x0000001700177308 */ /* 0x000ff00000000800 */
[----:B------:R1:W-:Y:S08]  /*8530*/  MUFU.EX2 R171, R158 ;  /* 0x0000009e00ab7308 */ /* 0x0003f00000000800 */
[----:B------:R-:W-:Y:S01]  /*8540*/  MUFU.EX2 R194, R194 ;  /* 0x000000c200c27308 */ /* 0x000fe20000000800 */
[----:B-1----:R-:W-:-:S05]  /*8550*/  IMAD.U32 R158, RZ, RZ, UR49 ;  /* 0x00000031ff9e7e24 */ /* 0x002fca000f8e00ff */
[----:B------:R-:W-:Y:S02]  /*8560*/  @!P5 LEA R158, R158, UR41, 0x3 ;  /* 0x000000299e9edc11 */ /* 0x000fe4000f8e18ff */
[----:B------:R-:W-:Y:S08]  /*8570*/  MUFU.EX2 R160, R160 ;  /* 0x000000a000a07308 */ /* 0x000ff00000000800 */
        /* <DEDUP_REMOVED lines=8> */
[----:B------:R-:W-:Y:S01]  /*8600*/  MUFU.EX2 R175, R176 ;  /* 0x000000b000af7308 */ /* 0x000fe20000000800 */
[----:B------:R-:W-:-:S02]  /*8610*/  WARPGROUP.DEPBAR.LE gsb0, 0x0 ;  /* 0x00008000000079c5 */ /* 0x000fc40000010000 */
[-C--:B------:R-:W-:Y:S01]  /*8620*/  FFMA.FTZ R184, R206, R11.reuse, -R161 ;  /* 0x0000000bceb87223 */ /* 0x080fe200000108a1 */
[----:B------:R-:W-:-:S01]  /*8630*/  FFMA.FTZ R161, R14, R11, -R165 ;  /* 0x0000000b0ea17223 */ /* 0x000fc200000108a5 */
[----:B------:R-:W-:Y:S01]  /*8640*/  FFMA.FTZ R14, R152, R11, -R165 ;  /* 0x0000000b980e7223 */ /* 0x000fe200000108a5 */
[----:B--2---:R-:W-:-:S01]  /*8650*/  FADD.FTZ R152, R22, R3 ;  /* 0x0000000316987221 */ /* 0x004fc20000010000 */
[----:B------:R-:W-:Y:S01]  /*8660*/  FFMA.FTZ R165, R182, R11, -R165 ;  /* 0x0000000bb6a57223 */ /* 0x000fe200000108a5 */
[----:B------:R-:W-:Y:S01]  /*8670*/  MUFU.EX2 R185, R164 ;  /* 0x000000a400b97308 */ /* 0x000fe20000000800 */
[----:B------:R1:W-:Y:S06]  /*8680*/  BAR.ARV R154, 0x100 ;  /* 0x0004009a0000751d */ /* 0x0003ec0000002000 */
[----:B0-----:R-:W-:-:S01]  /*8690*/  FADD.FTZ R167, R19, R152 ;  /* 0x0000009813a77221 */ /* 0x001fc20000010000 */
[----:B------:R-:W0:Y:S08]  /*86a0*/  MUFU.EX2 R161, R161 ;  /* 0x000000a100a17308 */ /* 0x000e300000000800 */
[----:B------:R-:W2:Y:S08]  /*86b0*/  MUFU.EX2 R14, R14 ;  /* 0x0000000e000e7308 */ /* 0x000eb00000000800 */
[----:B------:R-:W3:Y:S01]  /*86c0*/  MUFU.EX2 R184, R184 ;  /* 0x000000b800b87308 */ /* 0x000ee20000000800 */
[----:B0-----:R-:W-:-:S01]  /*86d0*/  FADD.FTZ R3, R161, R4 ;  /* 0x00000004a1037221 */ /* 0x001fc20000010000 */
[----:B------:R-:W-:-:S03]  /*86e0*/  FADD.FTZ R4, R156, R167 ;  /* 0x000000a79c047221 */ /* 0x000fc60000010000 */
[----:B------:R-:W-:Y:S01]  /*86f0*/  FADD.FTZ R3, R18, R3 ;  /* 0x0000000312037221 */ /* 0x000fe20000010000 */
[----:B------:R-:W-:-:S02]  /*8700*/  FADD.FTZ R167, R21, R4 ;  /* 0x0000000415a77221 */ /* 0x000fc40000010000 */
[----:B------:R-:W0:Y:S01]  /*8710*/  MUFU.EX2 R187, R172 ;  /* 0x000000ac00bb7308 */ /* 0x000e220000000800 */
[----:B------:R-:W-:-:S01]  /*8720*/  FADD.FTZ R3, R169, R3 ;  /* 0x00000003a9037221 */ /* 0x000fc20000010000 */
[----:B------:R-:W-:-:S03]  /*8730*/  FADD.FTZ R152, R192, R167 ;  /* 0x000000a7c0987221 */ /* 0x000fc60000010000 */
[----:B--2---:R-:W-:Y:S01]  /*8740*/  FADD.FTZ R4, R14, R3 ;  /* 0x000000030e047221 */ /* 0x004fe20000010000 */
[----:B------:R-:W-:-:S02]  /*8750*/  FADD.FTZ R3, R23, R152 ;  /* 0x0000009817037221 */ /* 0x000fc40000010000 */
[----:B------:R-:W-:Y:S01]  /*8760*/  MUFU.EX2 R159, R159 ;  /* 0x0000009f009f7308 */ /* 0x000fe20000000800 */
[----:B------:R-:W-:-:S01]  /*8770*/  FADD.FTZ R4, R163, R4 ;  /* 0x00000004a3047221 */ /* 0x000fc20000010000 */
[----:B------:R-:W-:-:S03]  /*8780*/  FADD.FTZ R152, R194, R3 ;  /* 0x00000003c2987221 */ /* 0x000fc60000010000 */
[----:B------:R-:W-:Y:S01]  /*8790*/  FADD.FTZ R4, R171, R4 ;  /* 0x00000004ab047221 */ /* 0x000fe20000010000 */
[----:B------:R-:W-:-:S02]  /*87a0*/  FADD.FTZ R167, R153, R152 ;  /* 0x0000009899a77221 */ /* 0x000fc40000010000 */
[----:B------:R-:W2:Y:S01]  /*87b0*/  MUFU.EX2 R177, R180 ;  /* 0x000000b400b17308 */ /* 0x000ea20000000800 */
[----:B------:R-:W-:-:S01]  /*87c0*/  FADD.FTZ R3, R160, R4 ;  /* 0x00000004a0037221 */ /* 0x000fc20000010000 */
[----:B---3--:R-:W-:-:S03]  /*87d0*/  FADD.FTZ R152, R184, R167 ;  /* 0x000000a7b8987221 */ /* 0x008fc60000010000 */
[----:B------:R-:W-:Y:S01]  /*87e0*/  FADD.FTZ R4, R20, R3 ;  /* 0x0000000314047221 */ /* 0x000fe20000010000 */
[----:B------:R-:W-:Y:S02]  /*87f0*/  @!P5 VIADD R3, R158, 0x20840 ;  /* 0x000208409e03d836 */ /* 0x000fe40000000000 */
[----:B------:R-:W-:Y:S01]  /*8800*/  FADD.FTZ R167, R155, R152 ;  /* 0x000000989ba77221 */ /* 0x000fe20000010000 */
[----:B------:R-:W-:Y:S01]  /*8810*/  MUFU.EX2 R178, R178 ;  /* 0x000000b200b27308 */ /* 0x000fe20000000800 */
[----:B------:R-:W-:-:S01]  /*8820*/  FADD.FTZ R4, R185, R4 ;  /* 0x00000004b9047221 */ /* 0x000fc20000010000 */
[----:B------:R-:W-:Y:S01]  /*8830*/  @!P5 PRMT R3, RZ, 0x654, R3 ;  /* 0x00000654ff03d816 */ /* 0x000fe20000000003 */
[----:B------:R-:W-:-:S02]  /*8840*/  FADD.FTZ R152, R170, R167 ;  /* 0x000000a7aa987221 */ /* 0x000fc40000010000 */
[----:B------:R-:W-:Y:S01]  /*8850*/  FADD.FTZ R4, R173, R4 ;  /* 0x00000004ad047221 */ /* 0x000fe20000010000 */
[----:B------:R3:W-:Y:S02]  /*8860*/  @!P5 SYNCS.ARRIVE.TRANS64.RED.A1T0 RZ, [R3+URZ], RZ ;  /* 0x000000ff03ffd9a7 */ /* 0x0007e4000810043f */
[----:B-1----:R-:W1:Y:S01]  /*8870*/  MUFU.EX2 R154, R165 ;  /* 0x000000a5009a7308 */ /* 0x002e620000000800 */
[----:B------:R-:W-:-:S04]  /*8880*/  FADD.FTZ R4, R168, R4 ;  /* 0x00000004a8047221 */ /* 0x000fc80000010000 */
[----:B0-----:R-:W-:Y:S01]  /*8890*/  FADD.FTZ R4, R187, R4 ;  /* 0x00000004bb047221 */ /* 0x001fe20000010000 */
[----:B---3--:R-:W-:-:S03]  /*88a0*/  FADD.FTZ R3, R157, R152 ;  /* 0x000000989d037221 */ /* 0x008fc60000010000 */
[----:B------:R-:W-:Y:S01]  /*88b0*/  FADD.FTZ R4, R175, R4 ;  /* 0x00000004af047221 */ /* 0x000fe20000010000 */
[----:B------:R-:W-:-:S03]  /*88c0*/  FADD.FTZ R152, R174, R3 ;  /* 0x00000003ae987221 */ /* 0x000fc60000010000 */
[----:B--2---:R-:W-:Y:S01]  /*88d0*/  FADD.FTZ R4, R177, R4 ;  /* 0x00000004b1047221 */ /* 0x004fe20000010000 */
[----:B------:R-:W-:-:S03]  /*88e0*/  FADD.FTZ R3, R159, R152 ;  /* 0x000000989f037221 */ /* 0x000fc60000010000 */
[----:B-1----:R-:W-:Y:S01]  /*88f0*/  FADD.FTZ R4, R154, R4 ;  /* 0x000000049a047221 */ /* 0x002fe20000010000 */
[----:B------:R-:W-:-:S01]  /*8900*/  FADD.FTZ R3, R178, R3 ;  /* 0x00000003b2037221 */ /* 0x000fc20000010000 */
[----:B------:R-:W-:Y:S06]  /*8910*/  @!P4 BRA `(.L_x_1005) ;  /* 0x000000000004c947 */ /* 0x000fec0003800000 */
[----:B------:R-:W-:Y:S01]  /*8920*/  BPT.TRAP 0x1 ;  /* 0x000000040000795c */ /* 0x000fe20000300000 */
.L_x_1005:
[----:B------:R-:W-:Y:S01]  /*8930*/  ULEA UR6, UR51, UR41, 0x3 ;  /* 0x0000002933067291 */ /* 0x000fe2000f8e183f */
[----:B------:R-:W-:Y:S01]  /*8940*/  ISETP.LT.AND P0, PT, R10, UR50, PT ;  /* 0x000000320a007c0c */ /* 0x000fe2000bf01270 */
[----:B------:R-:W-:Y:S01]  /*8950*/  UMOV UR52, UR47 ;  /* 0x0000002f00347c82 */ /* 0x000fe20008000000 */
[----:B------:R-:W-:Y:S01]  /*8960*/  F2FP.SATFINITE.E4M3.F32.PACK_AB_MERGE_C R23, R194, R23, RZ ;  /* 0x00000017c217723e */ /* 0x000fe200048070ff */
[----:B------:R-:W-:Y:S01]  /*8970*/  UIADD3 UR6, UR6, 0x20860, URZ ;  /* 0x0002086006067890 */ /* 0x000fe2000fffe03f */
[----:B------:R-:W-:Y:S01]  /*8980*/  F2FP.SATFINITE.E4M3.F32.PACK_AB_MERGE_C R19, R156, R19, RZ ;  /* 0x000000139c13723e */ /* 0x000fe200048070ff */
[----:B------:R-:W-:Y:S01]  /*8990*/  UMOV UR51, UR49 ;  /* 0x0000003100337c82 */ /* 0x000fe20008000000 */
[----:B------:R-:W-:Y:S01]  /*89a0*/  F2FP.SATFINITE.E4M3.F32.PACK_AB_MERGE_C R23, R192, R21, R23 ;  /* 0x00000015c017723e */ /* 0x000fe20004807017 */
[----:B------:R-:W-:Y:S01]  /*89b0*/  UPRMT UR6, UR43, 0x654, UR6 ;  /* 0x000006542b067896 */ /* 0x000fe20008000006 */
        /* <DEDUP_REMOVED lines=8> */
[----:B------:R-:W-:Y:S01]  /*8a40*/  SYNCS.ARRIVE.TRANS64.RED.A1T0 RZ, [UR6], RZ ;  /* 0x000000ffffff79a7 */ /* 0x000fe20008100406 */
[----:B------:R-:W-:Y:S01]  /*8a50*/  UIADD3 UR6, UR50, -0x1, URZ ;  /* 0xffffffff32067890 */ /* 0x000fe2000fffe03f */
[----:B------:R-:W-:Y:S01]  /*8a60*/  F2FP.SATFINITE.E4M3.F32.PACK_AB_MERGE_C R159, R178, R159, RZ ;  /* 0x0000009fb29f723e */ /* 0x000fe200048070ff */
[-C--:B------:R-:W-:Y:S01]  /*8a70*/  FMUL.FTZ R32, R32, R190.reuse ;  /* 0x000000be20207220 */ /* 0x080fe20000410000 */
[----:B------:R-:W-:Y:S01]  /*8a80*/  F2FP.SATFINITE.E4M3.F32.PACK_AB_MERGE_C R154, R154, R177, RZ ;  /* 0x000000b19a9a723e */ /* 0x000fe200048070ff */
[-C--:B------:R-:W-:Y:S01]  /*8a90*/  FMUL.FTZ R33, R33, R190.reuse ;  /* 0x000000be21217220 */ /* 0x080fe20000410000 */
[----:B------:R-:W-:Y:S01]  /*8aa0*/  F2FP.SATFINITE.E4M3.F32.PACK_AB_MERGE_C R188, R22, R15, R19 ;  /* 0x0000000f16bc723e */ /* 0x000fe20004807013 */
[-C--:B------:R-:W-:Y:S01]  /*8ab0*/  FMUL.FTZ R36, R36, R190.reuse ;  /* 0x000000be24247220 */ /* 0x080fe20000410000 */
[----:B------:R-:W-:Y:S01]  /*8ac0*/  UMOV UR50, UR6 ;  /* 0x0000000600327c82 */ /* 0x000fe20008000000 */
        /* <DEDUP_REMOVED lines=129> */
[----:B------:R-:W-:Y:S01]  /*92e0*/  F2FP.SATFINITE.E4M3.F32.PACK_AB_MERGE_C R187, R175, R187, R154 ;  /* 0x000000bbafbb723e */ /* 0x000fe2000480709a */
[----:B------:R-:W-:Y:S06]  /*92f0*/  @P0 BRA `(.L_x_1006) ;  /* 0xffffffe000b40947 */ /* 0x000fec000383ffff */
[----:B------:R-:W-:-:S05]  /*9300*/  UMOV UR50, UR6 ;  /* 0x0000000600327c82 */ /* 0x000fca0008000000 */
.L_x_996:
[----:B------:R-:W-:-:S13]  /*9310*/  ISETP.LE.AND P0, PT, R16, UR50, PT ;  /* 0x0000003210007c0c */ /* 0x000fda000bf03270 */
[----:B------:R-:W-:Y:S05]  /*9320*/  @!P0 BRA `(.L_x_1007) ;  /* 0x0000002800088947 */ /* 0x000fea0003800000 */
[C---:B------:R-:W-:Y:S01]  /*9330*/  VIADD R10, R17.reuse, 0x8 ;  /* 0x00000008110a7836 */ /* 0x040fe20000000000 */
[----:B------:R-:W-:Y:S01]  /*9340*/  IADD3 R17, -R17, 0xb, RZ ;  /* 0x0000000b11117810 */ /* 0x000fe20007ffe1ff */
[----:B------:R-:W-:Y:S01]  /*9350*/  IMAD.MOV.U32 R13, RZ, RZ, R9 ;  /* 0x000000ffff0d7224 */ /* 0x000fe200078e0009 */
[----:B------:R-:W-:Y:S01]  /*9360*/  UMOV UR56, UR47 ;  /* 0x0000002f00387c82 */ /* 0x000fe20008000000 */
[----:B------:R-:W-:Y:S01]  /*9370*/  IMAD.MOV.U32 R12, RZ, RZ, R8 ;  /* 0x000000ffff0c7224 */ /* 0x000fe200078e0008 */
[----:B------:R-:W-:Y:S01]  /*9380*/  UMOV UR55, UR49 ;  /* 0x0000003100377c82 */ /* 0x000fe20008000000 */
[----:B------:R-:W-:Y:S01]  /*9390*/  ULDC UR51, c[0x0][0x9e4] ;  /* 0x0002790000337ab9 */ /* 0x000fe20000000800 */
[----:B------:R-:W-:Y:S01]  /*93a0*/  ULDC UR53, c[0x0][0x288] ;  /* 0x0000a20000357ab9 */ /* 0x000fe20000000800 */
[----:B------:R-:W-:Y:S01]  /*93b0*/  ULDC UR54, c[0x0][0x2f0] ;  /* 0x0000bc0000367ab9 */ /* 0x000fe20000000800 */
[----:B------:R-:W-:-:S05]  /*93c0*/  ULDC UR52, c[0x0][0x9e0] ;  /* 0x0002780000347ab9 */ /* 0x000fca0000000800 */
.L_x_1025:
        /* <DEDUP_REMOVED lines=9> */
.L_x_1009:
[----:B------:R-:W-:Y:S01]  /*9460*/  ULEA UR6, UR49, UR41, 0x3 ;  /* 0x0000002931067291 */ /* 0x000fe2000f8e183f */
[----:B------:R-:W-:-:S05]  /*9470*/  IMAD.U32 R8, RZ, RZ, UR47 ;  /* 0x0000002fff087e24 */ /* 0x000fca000f8e00ff */
[----:B------:R-:W-:-:S04]  /*9480*/  SHF.L.U32 R8, R8, 0x1f, RZ ;  /* 0x0000001f08087819 */ /* 0x000fc800000006ff */
[----:B------:R0:W1:Y:S01]  /*9490*/  SYNCS.PHASECHK.TRANS64.TRYWAIT P1, [UR6+0x20830], R8 ;  /* 0x02083008ff0075a7 */ /* 0x0000620008020146 */
[----:B------:R-:W-:Y:S05]  /*94a0*/  @!P4 BRA `(.L_x_1010) ;  /* 0x000000000004c947 */ /* 0x000fea0003800000 */
[----:B------:R-:W-:Y:S01]  /*94b0*/  BPT.TRAP 0x1 ;  /* 0x000000040000795c */ /* 0x000fe20000300000 */
.L_x_1010:
[----:B-1----:R-:W-:Y:S05]  /*94c0*/  @P1 BRA `(.L_x_1008) ;  /* 0x0000000000081947 */ /* 0x002fea0003800000 */
[----:B------:R-:W1:Y:S02]  /*94d0*/  SYNCS.PHASECHK.TRANS64.TRYWAIT P1, [UR6+0x20830], R8 ;  /* 0x02083008ff0075a7 */ /* 0x000e640008020146 */
[----:B-1----:R-:W-:Y:S05]  /*94e0*/  @!P1 BRA `(.L_x_1011) ;  /* 0x000000ac00ec9947 */ /* 0x002fea0003800000 */
.L_x_1008:
[----:B------:R2:W-:Y:S01]  /*94f0*/  BAR.SYNC.DEFER_BLOCKING R10, 0x100 ;  /* 0x0004000a0000751d */ /* 0x0005e20000010000 */
[----:B------:R-:W-:Y:S01]  /*9500*/  R2UR UR32, R6 ;  /* 0x00000000062072ca */ /* 0x000fe200000e0000 */
[----:B------:R-:W-:Y:S01]  /*9510*/  ULEA UR34, UR49, UR46, 0xa ;  /* 0x0000002e31227291 */ /* 0x000fe2000f8e503f */
[----:B------:R-:W-:-:S03]  /*9520*/  R2UR UR33, R7 ;  /* 0x00000000072172ca */ /* 0x000fc600000e0000 */
        /* <DEDUP_REMOVED lines=12> */
[----:B------:R-:W-:Y:S01]  /*95f0*/  WARPGROUP.ARRIVE ;  /* 0x00000000000079c5 */ /* 0x000fe20000000000 */
[----:B------:R-:W-:Y:S01]  /*9600*/  UMOV UR27, 0x40000040 ;  /* 0x40000040001b7882 */ /* 0x000fe20000000000 */
[----:B------:R-:W-:Y:S01]  /*9610*/  UIADD3 UR30, UR34, 0x206, URZ ;  /* 0x00000206221e7890 */ /* 0x000fe2000fffe03f */
[----:B------:R-:W-:-:S03]  /*9620*/  UMOV UR31, 0x40000040 ;  /* 0x40000040001f7882 */ /* 0x000fc60000000000 */
        /* <DEDUP_REMOVED lines=23> */
[----:B--2---:R-:W-:Y:S05]  /*97a0*/  @P0 BRA `(.L_x_1012) ;  /* 0x00000000002c0947 */ /* 0x004fea0003800000 */
[----:B------:R-:W-:Y:S05]  /*97b0*/  @!P4 BRA `(.L_x_1013) ;  /* 0x000000000004c947 */ /* 0x000fea0003800000 */
[----:B------:R-:W-:Y:S01]  /*97c0*/  BPT.TRAP 0x1 ;  /* 0x000000040000795c */ /* 0x000fe20000300000 */
.L_x_1013:
[----:B------:R-:W-:Y:S01]  /*97d0*/  ULEA UR6, UR55, UR41, 0x3 ;  /* 0x0000002937067291 */ /* 0x000fe2000f8e183f */
[----:B01----:R-:W-:-:S05]  /*97e0*/  IMAD.U32 R8, RZ, RZ, UR56 ;  /* 0x00000038ff087e24 */ /* 0x003fca000f8e00ff */
[----:B------:R-:W-:-:S04]  /*97f0*/  SHF.L.U32 R8, R8, 0x1f, RZ ;  /* 0x0000001f08087819 */ /* 0x000fc800000006ff */
[----:B------:R0:W1:Y:S01]  /*9800*/  SYNCS.PHASECHK.TRANS64.TRYWAIT P0, [UR6+0x20850], R8 ;  /* 0x02085008ff0075a7 */ /* 0x0000620008000146 */
[----:B------:R-:W-:Y:S05]  /*9810*/  @!P4 BRA `(.L_x_1014) ;  /* 0x000000000004c947 */ /* 0x000fea0003800000 */
[----:B------:R-:W-:Y:S01]  /*9820*/  BPT.TRAP 0x1 ;  /* 0x000000040000795c */ /* 0x000fe20000300000 */
.L_x_1014:
[----:B-1----:R-:W-:Y:S05]  /*9830*/  @P0 BRA `(.L_x_1012) ;  /* 0x0000000000080947 */ /* 0x002fea0003800000 */
[----:B------:R-:W1:Y:S02]  /*9840*/  SYNCS.PHASECHK.TRANS64.TRYWAIT P0, [UR6+0x20850], R8 ;  /* 0x02085008ff0075a7 */ /* 0x000e640008000146 */
[----:B-1----:R-:W-:Y:S05]  /*9850*/  @!P0 BRA `(.L_x_1015) ;  /* 0x000000ac00288947 */ /* 0x002fea0003800000 */
.L_x_1012:
[----:B------:R-:W-:Y:S01]  /*9860*/  UIADD3 UR6, UR41, 0x400, URZ ;  /* 0x0000040029067890 */ /* 0x000fe2000fffe03f */
[----:B------:R-:W-:Y:S01]  /*9870*/  WARPGROUP.ARRIVE ;  /* 0x00000000000079c5 */ /* 0x000fe20000000000 */
[----:B------:R-:W-:Y:S01]  /*9880*/  UMOV UR7, 0x80000020 ;  /* 0x8000002000077882 */ /* 0x000fe20000000000 */
[C---:B------:R-:W-:Y:S01]  /*9890*/  FMUL.FTZ R23, R0.reuse, R166 ;  /* 0x000000a600177220 */ /* 0x040fe20000410000 */
[----:B------:R-:W-:Y:S01]  /*98a0*/  USHF.R.U32.HI UR6, URZ, 0x4, UR6 ;  /* 0x000000043f067899 */ /* 0x000fe20008011606 */
[----:B------:R-:W2:Y:S01]  /*98b0*/  @P3 LDC R166, c[0x0][0x450] ;  /* 0x00011400ffa63b82 */ /* 0x000ea20000000800 */
[C---:B------:R-:W-:Y:S01]  /*98c0*/  FMUL.FTZ R20, R0.reuse, R163 ;  /* 0x000000a300147220 */ /* 0x040fe20000410000 */
[C---:B------:R-:W-:Y:S01]  /*98d0*/  FMUL.FTZ R163, R0.reuse, R165 ;  /* 0x000000a500a37220 */ /* 0x040fe20000410000 */
[----:B------:R-:W-:Y:S01]  /*98e0*/  ULOP3.LUT UR6, UR6, 0x3fff, URZ, 0xc0, !UPT ;  /* 0x00003fff06067892 */ /* 0x000fe2000f8ec03f */
[----:B------:R-:W-:Y:S01]  /*98f0*/  FMUL.FTZ R165, R0, R169 ;  /* 0x000000a900a57220 */ /* 0x000fe20000410000 */
[----:B------:R-:W-:-:S02]  /*9900*/  IMAD.U32 R169, RZ, RZ, UR49 ;  /* 0x00000031ffa97e24 */ /* 0x000fc4000f8e00ff */
[C---:B------:R-:W-:Y:S01]  /*9910*/  FMUL.FTZ R14, R0.reuse, R159 ;  /* 0x0000009f000e7220 */ /* 0x040fe20000410000 */
[----:B------:R-:W-:Y:S01]  /*9920*/  ULOP3.LUT UR6, UR6, 0x10000, URZ, 0xfc, !UPT ;  /* 0x0001000006067892 */ /* 0x000fe2000f8efc3f */
[C---:B------:R-:W-:Y:S01]  /*9930*/  FMUL.FTZ R15, R0.reuse, R152 ;  /* 0x00000098000f7220 */ /* 0x040fe20000410000 */
[C---:B------:R-:W-:Y:S01]  /*9940*/  FMUL.FTZ R152, R0.reuse, R167 ;  /* 0x000000a700987220 */ /* 0x040fe20000410000 */
[----:B------:R-:W-:Y:S01]  /*9950*/  IMAD.MOV.U32 R167, RZ, RZ, R5 ;  /* 0x000000ffffa77224 */ /* 0x000fe200078e0005 */
[----:B------:R-:W-:Y:S01]  /*9960*/  ULEA UR6, UR55, UR6, 0xa ;  /* 0x0000000637067291 */ /* 0x000fe2000f8e503f */
[C---:B------:R-:W-:Y:S01]  /*9970*/  FMUL.FTZ R18, R0.reuse, R153 ;  /* 0x0000009900127220 */ /* 0x040fe20000410000 */
[C---:B------:R-:W-:Y:S01]  /*9980*/  FMUL.FTZ R153, R0.reuse, R170 ;  /* 0x000000aa00997220 */ /* 0x040fe20000410000 */
[C---:B------:R-:W-:Y:S01]  /*9990*/  FMUL.FTZ R19, R0.reuse, R162 ;  /* 0x000000a200137220 */ /* 0x040fe20000410000 */
[C---:B01----:R-:W-:Y:S01]  /*99a0*/  FMUL.FTZ R8, R0.reuse, R154 ;  /* 0x0000009a00087220 */ /* 0x043fe20000410000 */
        /* <DEDUP_REMOVED lines=21> */
[----:B------:R-:W0:Y:S08]  /*9b00*/  MUFU.TANH R15, R15 ;  /* 0x0000000f000f7308 */ /* 0x000e300000002400 */
[----:B------:R-:W1:Y:S08]  /*9b10*/  MUFU.TANH R18, R18 ;  /* 0x0000001200127308 */ /* 0x000e700000002400 */
        /* <DEDUP_REMOVED lines=27> */
[----:B------:R-:W-:Y:S01]  /*9cd0*/  WARPGROUP.ARRIVE ;  /* 0x00000000000079c5 */ /* 0x000fe20000000000 */
[----:B------:R-:W-:-:S05]  /*9ce0*/  IMAD.U32 R189, RZ, RZ, UR54 ;  /* 0x00000036ffbd7e24 */ /* 0x000fca000f8e00ff */
[----:B------:R-:W-:Y:S01]  /*9cf0*/  QGMMA.64x256x32.F32.E4M3.E4M3 R24, R184, gdesc[UR4], R24, gsb0 ;  /* 0x03e00004b8187df3 */ /* 0x000fe20008000818 */
[----:B------:R-:W-:-:S04]  /*9d00*/  USHF.L.U32 UR7, UR50, 0x6, URZ ;  /* 0x0000000632077899 */ /* 0x000fc8000800063f */
[----:B------:R-:W-:Y:S01]  /*9d10*/  UIADD3 UR6, -UR7, 0x1, URZ ;  /* 0x0000000107067890 */ /* 0x000fe2000fffe13f */
[----:B------:R-:W-:Y:S02]  /*9d20*/  WARPGROUP.DEPBAR.LE gsb0, 0x0 ;  /* 0x00008000000079c5 */ /* 0x000fe40000010000 */
[----:B------:R-:W-:Y:S01]  /*9d30*/  FMUL.FTZ R185, R0, R160 ;  /* 0x000000a000b97220 */ /* 0x000fe20000410000 */
[----:B------:R0:W0:Y:S01]  /*9d40*/  MUFU.TANH R187, R173 ;  /* 0x000000ad00bb7308 */ /* 0x0000220000002400 */
[----:B------:R-:W5:Y:S07]  /*9d50*/  @P3 LDC R160, c[0x0][0x44c] ;  /* 0x00011300ffa03b82 */ /* 0x000f6e0000000800 */
[----:B------:R-:W0:Y:S01]  /*9d60*/  MUFU.TANH R185, R185 ;  /* 0x000000b900b97308 */ /* 0x000e220000002400 */
[----:B-----5:R-:W-:Y:S01]  /*9d70*/  @P3 IMAD.HI.U32 R159, R5, R160, RZ ;  /* 0x000000a0059f3227 */ /* 0x020fe200078e00ff */
[----:B------:R-:W-:-:S03]  /*9d80*/  @!P5 LEA R160, R169, UR41, 0x3 ;  /* 0x00000029a9a0dc11 */ /* 0x000fc6000f8e18ff */
[----:B------:R-:W-:Y:S01]  /*9d90*/  IMAD.U32 R169, RZ, RZ, UR6 ;  /* 0x00000006ffa97e24 */ /* 0x000fe2000f8e00ff */
[----:B--2---:R-:W-:Y:S01]  /*9da0*/  @P3 SHF.R.U32.HI R167, RZ, R166, R159 ;  /* 0x000000a6ffa73219 */ /* 0x004fe2000001169f */
[----:B------:R-:W-:Y:S02]  /*9db0*/  @!P5 VIADD R160, R160, 0x20840 ;  /* 0x00020840a0a0d836 */ /* 0x000fe40000000000 */
[----:B------:R-:W-:Y:S01]  /*9dc0*/  FMUL.FTZ R159, R0, R182 ;  /* 0x000000b6009f7220 */ /* 0x000fe20000410000 */
[----:B------:R-:W-:Y:S01]  /*9dd0*/  IMAD R166, R2, -0x2, R169 ;  /* 0xfffffffe02a67824 */ /* 0x000fe200078e02a9 */
[----:B------:R-:W2:Y:S01]  /*9de0*/  SHFL.IDX PT, R170, R167, RZ, 0x1c1f ;  /* 0x001c1fffa7aa7589 */ /* 0x000ea200000e0000 */
[----:B------:R-:W-:Y:S02]  /*9df0*/  @!P5 PRMT R160, RZ, 0x654, R160 ;  /* 0x00000654ffa0d816 */ /* 0x000fe400000000a0 */
[----:B------:R-:W-:Y:S01]  /*9e00*/  IMAD R166, R189, UR37, R166 ;  /* 0x00000025bda67c24 */ /* 0x000fe2000f8e02a6 */
[----:B------:R-:W0:Y:S01]  /*9e10*/  MUFU.TANH R159, R159 ;  /* 0x0000009f009f7308 */ /* 0x000e220000002400 */
[----:B------:R0:W-:Y:S06]  /*9e20*/  BAR.ARV R17, 0x100 ;  /* 0x000400110000751d */ /* 0x0001ec0000002000 */
[----:B------:R5:W-:Y:S01]  /*9e30*/  @!P5 SYNCS.ARRIVE.TRANS64.RED.A1T0 RZ, [R160+URZ], RZ ;  /* 0x000000ffa0ffd9a7 */ /* 0x000be2000810043f */
[----:B------:R-:W-:-:S04]  /*9e40*/  VIADD R166, R166, -UR53 ;  /* 0x80000035a6a67c36 */ /* 0x000fc80008000000 */
[----:B------:R-:W-:Y:S02]  /*9e50*/  VIADD R188, R166, UR48 ;  /* 0x00000030a6bc7c36 */ /* 0x000fe40008000000 */
[----:B-----5:R-:W-:Y:S01]  /*9e60*/  FMUL.FTZ R160, R0, R183 ;  /* 0x000000b700a07220 */ /* 0x020fe20000410000 */
[----:B------:R-:W-:-:S05]  /*9e70*/  VIADD R183, R166, UR52 ;  /* 0x00000034a6b77c36 */ /* 0x000fca0008000000 */
[----:B------:R-:W0:Y:S01]  /*9e80*/  MUFU.TANH R160, R160 ;  /* 0x000000a000a07308 */ /* 0x000e220000002400 */
[--C-:B--2---:R-:W-:Y:S02]  /*9e90*/  IMAD.IADD R169, R183, 0x1, R170.reuse ;  /* 0x00000001b7a97824 */ /* 0x104fe400078e02aa */
[----:B------:R-:W-:Y:S01]  /*9ea0*/  IMAD.IADD R171, R188, 0x1, R170 ;  /* 0x00000001bcab7824 */ /* 0x000fe200078e02aa */
[----:B-1-34-:R-:W-:Y:S06]  /*9eb0*/  @!P6 BRA `(.L_x_1016) ;  /* 0x00000000005ce947 */ /* 0x01afec0003800000 */
[----:B------:R-:W-:Y:S01]  /*9ec0*/  IMAD R166, R189, UR37, R170 ;  /* 0x00000025bda67c24 */ /* 0x000fe2000f8e02aa */
[----:B------:R-:W-:Y:S03]  /*9ed0*/  BSSY B0, `(.L_x_1017) ;  /* 0x0000011000007945 */ /* 0x000fe60003800000 */
[----:B0-----:R-:W-:-:S05]  /*9ee0*/  VIADD R173, R166, -UR53 ;  /* 0x80000035a6ad7c36 */ /* 0x001fca0008000000 */
        /* <DEDUP_REMOVED lines=10> */
.L_x_1018:
[----:B------:R-:W-:-:S05]  /*9f90*/  IMAD.U32 R170, RZ, RZ, UR51 ;  /* 0x00000033ffaa7e24 */ /* 0x000fca000f8e00ff */
[----:B------:R-:W-:-:S13]  /*9fa0*/  ISETP.NE.AND P0, PT, R170, 0x1, PT ;  /* 0x00000001aa00780c */ /* 0x000fda0003f05270 */
[----:B------:R-:W0:Y:S02]  /*9fb0*/  @P0 LDC.64 R190, c[0x0][0x9e8] ;  /* 0x00027a00ffbe0b82 */ /* 0x000e240000000a00 */
[----:B0-----:R-:W-:-:S05]  /*9fc0*/  @P0 IMAD.HI.U32 R166, R173, R190, RZ ;  /* 0x000000beada60227 */ /* 0x001fca00078e00ff */
[----:B------:R-:W-:-:S07]  /*9fd0*/  @P0 SHF.R.U32.HI R173, RZ, R191, R166 ;  /* 0x000000bfffad0219 */ /* 0x000fce00000116a6 */
.L_x_1019:
[----:B------:R-:W-:Y:S05]  /*9fe0*/  BSYNC B0 ;  /* 0x0000000000007941 */ /* 0x000fea0003800000 */
.L_x_1017:
[----:B------:R-:W-:-:S04]  /*9ff0*/  IMAD R173, R173, R170, -UR7 ;  /* 0x80000007adad7e24 */ /* 0x000fc8000f8e02aa */
[----:B------:R-:W-:-:S05]  /*a000*/  IMAD R166, R2, -0x2, R173 ;  /* 0xfffffffe02a67824 */ /* 0x000fca00078e02ad */
[----:B------:R-:W-:Y:S02]  /*a010*/  VIADDMNMX R169, R166, R170, R169, PT ;  /* 0x000000aaa6a97246 */ /* 0x000fe400038001a9 */
[----:B------:R-:W-:-:S07]  /*a020*/  VIMNMX R171, R171, R166, !PT ;  /* 0x000000a6abab7248 */ /* 0x000fce0007fe0100 */
.L_x_1016:
[----:B------:R-:W-:-:S06]  /*a030*/  UISETP.GT.AND UP0, UPT, UR50, -0x1, UPT ;  /* 0xffffffff3200788c */ /* 0x000fcc000bf04270 */
[----:B------:R-:W-:-:S04]  /*a040*/  PLOP3.LUT P0, PT, PT, PT, UP0, 0x80, 0x0 ;  /* 0x000000000000781c */ /* 0x000fc80003f0f008 */
[C---:B------:R-:W-:Y:S02]  /*a050*/  ISETP.GT.AND P2, PT, R171.reuse, RZ, P0 ;  /* 0x000000ffab00720c */ /* 0x040fe40000744270 */
[----:B------:R-:W-:Y:S02]  /*a060*/  ISETP.GT.AND P1, PT, R171, 0x1, P0 ;  /* 0x00000001ab00780c */ /* 0x000fe40000724270 */
[C---:B------:R-:W-:Y:S02]  /*a070*/  ISETP.LT.OR P2, PT, R169.reuse, 0x1, P2 ;  /* 0x00000001a900780c */ /* 0x040fe40001741670 */
[----:B------:R-:W-:Y:S02]  /*a080*/  ISETP.LT.OR P1, PT, R169, 0x2, P1 ;  /* 0x00000002a900780c */ /* 0x000fe40000f21670 */
[----:B0-----:R-:W-:Y:S02]  /*a090*/  FSEL R15, R15, -INF , !P2 ;  /* 0xff8000000f0f7808 */ /* 0x001fe40005000000 */
[----:B------:R-:W-:-:S02]  /*a0a0*/  FSEL R186, R18, -INF , !P1 ;  /* 0xff80000012ba7808 */ /* 0x000fc40004800000 */
[C---:B------:R-:W-:Y:S02]  /*a0b0*/  ISETP.GT.AND P2, PT, R171.reuse, 0x8, P0 ;  /* 0x00000008ab00780c */ /* 0x040fe40000744270 */
[----:B------:R-:W-:Y:S02]  /*a0c0*/  ISETP.GT.AND P1, PT, R171, 0x9, P0 ;  /* 0x00000009ab00780c */ /* 0x000fe40000724270 */
[C---:B------:R-:W-:Y:S02]  /*a0d0*/  ISETP.LT.OR P2, PT, R169.reuse, 0x9, P2 ;  /* 0x00000009a900780c */ /* 0x040fe40001741670 */
[----:B------:R-:W-:Y:S02]  /*a0e0*/  ISETP.LT.OR P1, PT, R169, 0xa, P1 ;  /* 0x0000000aa900780c */ /* 0x000fe40000f21670 */
[----:B------:R-:W-:Y:S02]  /*a0f0*/  FSEL R184, R21, -INF , !P2 ;  /* 0xff80000015b87808 */ /* 0x000fe40005000000 */
        /* <DEDUP_REMOVED lines=13> */
[C---:B------:R-:W-:Y:S01]  /*a1d0*/  ISETP.GT.AND P2, PT, R171.reuse, 0x20, P0 ;  /* 0x00000020ab00780c */ /* 0x040fe20000744270 */
[----:B------:R-:W0:Y:S01]  /*a1e0*/  SHFL.IDX PT, R163, R167, 0x1, 0x1c1f ;  /* 0x003c1f00a7a37f89 */ /* 0x000e2200000e0000 */
        /* <DEDUP_REMOVED lines=11> */
[----:B------:R-:W-:Y:S01]  /*a2a0*/  ISETP.GT.AND P2, PT, R171, 0x30, P0 ;  /* 0x00000030ab00780c */ /* 0x000fe20000744270 */
[--C-:B0-----:R-:W-:Y:S01]  /*a2b0*/  IMAD.IADD R21, R183, 0x1, R163.reuse ;  /* 0x00000001b7157824 */ /* 0x101fe200078e02a3 */
[----:B------:R-:W-:Y:S01]  /*a2c0*/  ISETP.GT.AND P1, PT, R171, 0x31, P0 ;  /* 0x00000031ab00780c */ /* 0x000fe20000724270 */
[----:B------:R-:W-:Y:S01]  /*a2d0*/  IMAD.IADD R161, R188, 0x1, R163 ;  /* 0x00000001bca17824 */ /* 0x000fe200078e02a3 */
        /* <DEDUP_REMOVED lines=9> */
[----:B------:R-:W-:Y:S01]  /*a370*/  FSEL R18, R181, -INF , !P1 ;  /* 0xff800000b5127808 */ /* 0x000fe20004800000 */
[----:B------:R-:W-:Y:S08]  /*a380*/  @!P6 BRA `(.L_x_1020) ;  /* 0x00000000005ce947 */ /* 0x000ff00003800000 */
[----:B------:R-:W-:Y:S01]  /*a390*/  IMAD R163, R189, UR37, R163 ;  /* 0x00000025bda37c24 */ /* 0x000fe2000f8e02a3 */
[----:B------:R-:W-:Y:S03]  /*a3a0*/  BSSY B0, `(.L_x_1021) ;  /* 0x0000011000007945 */ /* 0x000fe60003800000 */
        /* <DEDUP_REMOVED lines=11> */
.L_x_1022:
[----:B------:R-:W-:-:S05]  /*a460*/  IMAD.U32 R190, RZ, RZ, UR51 ;  /* 0x00000033ffbe7e24 */ /* 0x000fca000f8e00ff */
[----:B------:R-:W-:-:S13]  /*a470*/  ISETP.NE.AND P1, PT, R190, 0x1, PT ;  /* 0x00000001be00780c */ /* 0x000fda0003f25270 */
[----:B------:R-:W0:Y:S02]  /*a480*/  @P1 LDC.64 R188, c[0x0][0x9e8] ;  /* 0x00027a00ffbc1b82 */ /* 0x000e240000000a00 */
[----:B0-----:R-:W-:-:S05]  /*a490*/  @P1 IMAD.HI.U32 R188, R163, R188, RZ ;  /* 0x000000bca3bc1227 */ /* 0x001fca00078e00ff */
[----:B------:R-:W-:-:S07]  /*a4a0*/  @P1 SHF.R.U32.HI R163, RZ, R189, R188 ;  /* 0x000000bdffa31219 */ /* 0x000fce00000116bc */
.L_x_1023:
[----:B------:R-:W-:Y:S05]  /*a4b0*/  BSYNC B0 ;  /* 0x0000000000007941 */ /* 0x000fea0003800000 */
.L_x_1021:
[----:B------:R-:W-:-:S04]  /*a4c0*/  IMAD R163, R163, R190, -UR7 ;  /* 0x80000007a3a37e24 */ /* 0x000fc8000f8e02be */
[----:B------:R-:W-:-:S05]  /*a4d0*/  IMAD R188, R2, -0x2, R163 ;  /* 0xfffffffe02bc7824 */ /* 0x000fca00078e02a3 */
[----:B------:R-:W-:Y:S02]  /*a4e0*/  VIADDMNMX R21, R188, R190, R21, PT ;  /* 0x000000bebc157246 */ /* 0x000fe40003800115 */
[----:B------:R-:W-:-:S07]  /*a4f0*/  VIMNMX R161, R161, R188, !PT ;  /* 0x000000bca1a17248 */ /* 0x000fce0007fe0100 */
.L_x_1020:
[----:B------:R-:W-:Y:S02]  /*a500*/  FMNMX.FTZ R163, R15, R12, !PT ;  /* 0x0000000c0fa37209 */ /* 0x000fe40007810000 */
[C---:B------:R-:W-:Y:S02]  /*a510*/  ISETP.GT.AND P2, PT, R161.reuse, 0x8, P0 ;  /* 0x00000008a100780c */ /* 0x040fe40000744270 */
[----:B------:R-:W-:Y:S02]  /*a520*/  FMNMX.FTZ R163, R186, R163, !PT ;  /* 0x000000a3baa37209 */ /* 0x000fe40007810000 */
[----:B------:R-:W-:Y:S02]  /*a530*/  ISETP.GT.AND P1, PT, R161, 0x1, P0 ;  /* 0x00000001a100780c */ /* 0x000fe40000724270 */
[----:B------:R-:W-:Y:S02]  /*a540*/  FMNMX.FTZ R163, R184, R163, !PT ;  /* 0x000000a3b8a37209 */ /* 0x000fe40007810000 */
[----:B------:R-:W-:-:S02]  /*a550*/  ISETP.LT.OR P2, PT, R21, 0x9, P2 ;  /* 0x000000091500780c */ /* 0x000fc40001741670 */
[----:B------:R-:W-:Y:S02]  /*a560*/  FMNMX.FTZ R163, R180, R163, !PT ;  /* 0x000000a3b4a37209 */ /* 0x000fe40007810000 */
[----:B------:R-:W-:Y:S02]  /*a570*/  ISETP.LT.OR P1, PT, R21, 0x2, P1 ;  /* 0x000000021500780c */ /* 0x000fe40000f21670 */
[----:B------:R-:W-:Y:S02]  /*a580*/  FMNMX.FTZ R163, R170, R163, !PT ;  /* 0x000000a3aaa37209 */ /* 0x000fe40007810000 */
[----:B------:R-:W-:Y:S02]  /*a590*/  FSEL R190, R11, -INF , !P2 ;  /* 0xff8000000bbe7808 */ /* 0x000fe40005000000 */
[----:B------:R-:W-:Y:S01]  /*a5a0*/  FMNMX.FTZ R163, R172, R163, !PT ;  /* 0x000000a3aca37209 */ /* 0x000fe20007810000 */
[----:B------:R-:W0:Y:S01]  /*a5b0*/  LDC R11, c[0x0][0x988] ;  /* 0x00026200ff0b7b82 */ /* 0x000e220000000800 */
[----:B------:R-:W-:-:S02]  /*a5c0*/  ISETP.GT.AND P2, PT, R161, 0x10, P0 ;  /* 0x00000010a100780c */ /* 0x000fc40000744270 */
[----:B------:R-:W-:Y:S02]  /*a5d0*/  FMNMX.FTZ R163, R174, R163, !PT ;  /* 0x000000a3aea37209 */ /* 0x000fe40007810000 */
[----:B------:R-:W-:Y:S02]  /*a5e0*/  FSEL R188, R9, -INF , !P1 ;  /* 0xff80000009bc7808 */ /* 0x000fe40004800000 */
        /* <DEDUP_REMOVED lines=8> */
[----:B------:R-:W-:Y:S02]  /*a670*/  FMNMX.FTZ R163, R166, R163, !PT ;  /* 0x000000a3a6a37209 */ /* 0x000fe40007810000 */
[----:B------:R-:W-:-:S02]  /*a680*/  ISETP.GT.AND P2, PT, R161, RZ, P0 ;  /* 0x000000ffa100720c */ /* 0x000fc40000744270 */
        /* <DEDUP_REMOVED lines=8> */
[----:B------:R-:W-:Y:S01]  /*a710*/  FSEL R198, R8, -INF , !P2 ;  /* 0xff80000008c67808 */ /* 0x000fe20005000000 */
[----:B------:R-:W1:Y:S01]  /*a720*/  SHFL.BFLY PT, R194, R163, 0x2, 0x1f ;  /* 0x0c401f00a3c27f89 */ /* 0x000e6200000e0000 */
[----:B------:R-:W-:Y:S02]  /*a730*/  FSEL R20, R20, -INF , !P1 ;  /* 0xff80000014147808 */ /* 0x000fe40004800000 */
[----:B------:R-:W-:Y:S02]  /*a740*/  ISETP.GT.AND P1, PT, R161, 0x18, P0 ;  /* 0x00000018a100780c */ /* 0x000fe40000724270 */
[----:B------:R-:W-:-:S02]  /*a750*/  FMNMX.FTZ R9, R198, R13, !PT ;  /* 0x0000000dc6097209 */ /* 0x000fc40007810000 */
[----:B------:R-:W-:Y:S02]  /*a760*/  ISETP.LT.OR P1, PT, R21, 0x19, P1 ;  /* 0x000000191500780c */ /* 0x000fe40000f21670 */
[----:B------:R-:W-:Y:S02]  /*a770*/  FMNMX.FTZ R9, R188, R9, !PT ;  /* 0x00000009bc097209 */ /* 0x000fe40007810000 */
[----:B------:R-:W-:Y:S02]  /*a780*/  ISETP.GT.AND P2, PT, R161, 0x19, P0 ;  /* 0x00000019a100780c */ /* 0x000fe40000744270 */
[----:B------:R-:W-:Y:S02]  /*a790*/  FMNMX.FTZ R9, R190, R9, !PT ;  /* 0x00000009be097209 */ /* 0x000fe40007810000 */
[----:B------:R-:W-:Y:S02]  /*a7a0*/  ISETP.LT.OR P2, PT, R21, 0x1a, P2 ;  /* 0x0000001a1500780c */ /* 0x000fe40001741670 */
[----:B------:R-:W-:-:S02]  /*a7b0*/  FMNMX.FTZ R9, R14, R9, !PT ;  /* 0x000000090e097209 */ /* 0x000fc40007810000 */
[----:B------:R-:W-:Y:S02]  /*a7c0*/  FSEL R152, R152, -INF , !P2 ;  /* 0xff80000098987808 */ /* 0x000fe40005000000 */
[----:B------:R-:W-:Y:S02]  /*a7d0*/  FMNMX.FTZ R9, R192, R9, !PT ;  /* 0x00000009c0097209 */ /* 0x000fe40007810000 */
[----:B------:R-:W-:Y:S02]  /*a7e0*/  ISETP.GT.AND P2, PT, R161, 0x21, P0 ;  /* 0x00000021a100780c */ /* 0x000fe40000744270 */
[----:B-1----:R-:W-:Y:S02]  /*a7f0*/  FMNMX.FTZ R163, R163, R194, !PT ;  /* 0x000000c2a3a37209 */ /* 0x002fe40007810000 */
[----:B------:R-:W-:Y:S02]  /*a800*/  FSEL R194, R23, -INF , !P1 ;  /* 0xff80000017c27808 */ /* 0x000fe40004800000 */
[----:B------:R-:W-:Y:S01]  /*a810*/  ISETP.GT.AND P1, PT, R161, 0x20, P0 ;  /* 0x00000020a100780c */ /* 0x000fe20000724270 */
[----:B------:R-:W1:Y:S01]  /*a820*/  SHFL.BFLY PT, R200, R163, 0x1, 0x1f ;  /* 0x0c201f00a3c87f89 */ /* 0x000e6200000e0000 */
[----:B------:R-:W-:-:S02]  /*a830*/  FMNMX.FTZ R9, R20, R9, !PT ;  /* 0x0000000914097209 */ /* 0x000fc40007810000 */
[----:B------:R-:W-:Y:S02]  /*a840*/  ISETP.LT.OR P1, PT, R21, 0x21, P1 ;  /* 0x000000211500780c */ /* 0x000fe40000f21670 */
[----:B------:R-:W-:Y:S02]  /*a850*/  FMNMX.FTZ R9, R194, R9, !PT ;  /* 0x00000009c2097209 */ /* 0x000fe40007810000 */
[----:B------:R-:W-:Y:S02]  /*a860*/  FSEL R196, R153, -INF , !P1 ;  /* 0xff80000099c47808 */ /* 0x000fe40004800000 */
[----:B------:R-:W-:Y:S02]  /*a870*/  ISETP.GT.AND P1, PT, R161, 0x28, P0 ;  /* 0x00000028a100780c */ /* 0x000fe40000724270 */
[C---:B------:R-:W-:Y:S02]  /*a880*/  ISETP.LT.OR P2, PT, R21.reuse, 0x22, P2 ;  /* 0x000000221500780c */ /* 0x040fe40001741670 */
[----:B------:R-:W-:-:S02]  /*a890*/  ISETP.LT.OR P1, PT, R21, 0x29, P1 ;  /* 0x000000291500780c */ /* 0x000fc40000f21670 */
[----:B------:R-:W-:Y:S02]  /*a8a0*/  FMNMX.FTZ R9, R152, R9, !PT ;  /* 0x0000000998097209 */ /* 0x000fe40007810000 */
[----:B------:R-:W-:Y:S02]  /*a8b0*/  FSEL R154, R154, -INF , !P2 ;  /* 0xff8000009a9a7808 */ /* 0x000fe40005000000 */
[----:B------:R-:W-:Y:S02]  /*a8c0*/  ISETP.GT.AND P2, PT, R161, 0x29, P0 ;  /* 0x00000029a100780c */ /* 0x000fe40000744270 */
[----:B------:R-:W-:Y:S02]  /*a8d0*/  FMNMX.FTZ R9, R196, R9, !PT ;  /* 0x00000009c4097209 */ /* 0x000fe40007810000 */
[----:B------:R-:W-:Y:S02]  /*a8e0*/  ISETP.LT.OR P2, PT, R21, 0x2a, P2 ;  /* 0x0000002a1500780c */ /* 0x000fe40001741670 */
[----:B-1----:R-:W-:-:S02]  /*a8f0*/  FMNMX.FTZ R8, R163, R200, !PT ;  /* 0x000000c8a3087209 */ /* 0x002fc40007810000 */
[----:B------:R-:W-:Y:S02]  /*a900*/  FSEL R200, R155, -INF , !P1 ;  /* 0xff8000009bc87808 */ /* 0x000fe40004800000 */
[----:B------:R-:W-:Y:S01]  /*a910*/  ISETP.GT.AND P1, PT, R161, 0x30, P0 ;  /* 0x00000030a100780c */ /* 0x000fe20000724270 */
[----:B0-----:R-:W-:-:S01]  /*a920*/  FFMA.FTZ R19, R8, R11, -8 ;  /* 0xc100000008137423 */ /* 0x001fc2000001000b */
[----:B------:R-:W-:Y:S02]  /*a930*/  FMNMX.FTZ R9, R154, R9, !PT ;  /* 0x000000099a097209 */ /* 0x000fe40007810000 */
[----:B------:R-:W-:Y:S02]  /*a940*/  ISETP.LT.OR P1, PT, R21, 0x31, P1 ;  /* 0x000000311500780c */ /* 0x000fe40000f21670 */
[----:B------:R-:W-:Y:S02]  /*a950*/  FSEL R156, R156, -INF , !P2 ;  /* 0xff8000009c9c7808 */ /* 0x000fe40005000000 */
[----:B------:R-:W-:-:S02]  /*a960*/  FSEL R202, R157, -INF , !P1 ;  /* 0xff8000009dca7808 */ /* 0x000fc40004800000 */
[----:B------:R-:W-:Y:S02]  /*a970*/  ISETP.GT.AND P1, PT, R161, 0x31, P0 ;  /* 0x00000031a100780c */ /* 0x000fe40000724270 */
[----:B------:R-:W-:Y:S02]  /*a980*/  FMNMX.FTZ R9, R200, R9, !PT ;  /* 0x00000009c8097209 */ /* 0x000fe40007810000 */
[----:B------:R-:W-:Y:S02]  /*a990*/  ISETP.LT.OR P1, PT, R21, 0x32, P1 ;  /* 0x000000321500780c */ /* 0x000fe40000f21670 */
[----:B------:R-:W-:Y:S02]  /*a9a0*/  FSETP.NEU.FTZ.AND P2, PT, R8, -INF , PT ;  /* 0xff8000000800780b */ /* 0x000fe40003f5d000 */
[----:B------:R-:W-:Y:S02]  /*a9b0*/  FSEL R158, R158, -INF , !P1 ;  /* 0xff8000009e9e7808 */ /* 0x000fe40004800000 */
[----:B------:R-:W-:-:S02]  /*a9c0*/  ISETP.GT.AND P1, PT, R161, 0x38, P0 ;  /* 0x00000038a100780c */ /* 0x000fc40000724270 */
[----:B------:R-:W-:Y:S02]  /*a9d0*/  FMNMX.FTZ R9, R156, R9, !PT ;  /* 0x000000099c097209 */ /* 0x000fe40007810000 */
[----:B------:R-:W-:Y:S02]  /*a9e0*/  FSEL R163, R19, RZ, P2 ;  /* 0x000000ff13a37208 */ /* 0x000fe40001000000 */
[----:B------:R-:W-:Y:S02]  /*a9f0*/  ISETP.GT.AND P0, PT, R161, 0x39, P0 ;  /* 0x00000039a100780c */ /* 0x000fe40000704270 */
[----:B------:R-:W-:Y:S01]  /*aa00*/  ISETP.LT.OR P1, PT, R21, 0x39, P1 ;  /* 0x000000391500780c */ /* 0x000fe20000f21670 */
[--C-:B------:R-:W-:Y:S01]  /*aa10*/  FFMA.FTZ R204, R15, R11, -R163.reuse ;  /* 0x0000000b0fcc7223 */ /* 0x100fe200000108a3 */
[----:B------:R-:W-:Y:S01]  /*aa20*/  FMNMX.FTZ R9, R202, R9, !PT ;  /* 0x00000009ca097209 */ /* 0x000fe20007810000 */
[-CC-:B------:R-:W-:Y:S01]  /*aa30*/  FFMA.FTZ R15, R186, R11.reuse, -R163.reuse ;  /* 0x0000000bba0f7223 */ /* 0x180fe200000108a3 */
[----:B------:R-:W-:Y:S01]  /*aa40*/  ISETP.LT.OR P0, PT, R21, 0x3a, P0 ;  /* 0x0000003a1500780c */ /* 0x000fe20000701670 */
[-CC-:B------:R-:W-:Y:S01]  /*aa50*/  FFMA.FTZ R19, R184, R11.reuse, -R163.reuse ;  /* 0x0000000bb8137223 */ /* 0x180fe200000108a3 */
[----:B------:R-:W-:Y:S01]  /*aa60*/  FSEL R186, R159, -INF , !P1 ;  /* 0xff8000009fba7808 */ /* 0x000fe20004800000 */
[--C-:B------:R-:W-:Y:S01]  /*aa70*/  FFMA.FTZ R159, R162, R11, -R163.reuse ;  /* 0x0000000ba29f7223 */ /* 0x100fe200000108a3 */
[----:B------:R-:W-:Y:S01]  /*aa80*/  FMNMX.FTZ R9, R158, R9, !PT ;  /* 0x000000099e097209 */ /* 0x000fe20007810000 */
[-CC-:B------:R-:W-:Y:S01]  /*aa90*/  FFMA.FTZ R21, R170, R11.reuse, -R163.reuse ;  /* 0x0000000baa157223 */ /* 0x180fe200000108a3 */
[----:B------:R-:W-:Y:S01]  /*aaa0*/  FSEL R160, R160, -INF , !P0 ;  /* 0xff800000a0a07808 */ /* 0x000fe20004000000 */
[--C-:B------:R-:W-:Y:S01]  /*aab0*/  FFMA.FTZ R170, R172, R11, -R163.reuse ;  /* 0x0000000bacaa7223 */ /* 0x100fe200000108a3 */
[----:B------:R-:W-:Y:S01]  /*aac0*/  FMNMX.FTZ R9, R186, R9, !PT ;  /* 0x00000009ba097209 */ /* 0x000fe20007810000 */
[-CC-:B------:R-:W-:Y:S01]  /*aad0*/  FFMA.FTZ R23, R174, R11.reuse, -R163.reuse ;  /* 0x0000000bae177223 */ /* 0x180fe200000108a3 */
        /* <DEDUP_REMOVED lines=8> */
[----:B------:R-:W-:-:S01]  /*ab60*/  FFMA.FTZ R174, R182, R11, -R163 ;  /* 0x0000000bb6ae7223 */ /* 0x000fc200000108a3 */
[-CC-:B------:R-:W-:Y:S01]  /*ab70*/  FFMA.FTZ R155, R168, R11.reuse, -R163.reuse ;  /* 0x0000000ba89b7223 */ /* 0x180fe200000108a3 */
[----:B------:R-:W-:-:S01]  /*ab80*/  FFMA.FTZ R166, R166, R11, -R163 ;  /* 0x0000000ba6a67223 */ /* 0x000fc200000108a3 */
[-CC-:B------:R-:W-:Y:S01]  /*ab90*/  FFMA.FTZ R157, R164, R11.reuse, -R163.reuse ;  /* 0x0000000ba49d7223 */ /* 0x180fe200000108a3 */
[----:B------:R-:W-:-:S01]  /*aba0*/  FFMA.FTZ R22, R22, R11, -R163 ;  /* 0x0000000b16167223 */ /* 0x000fc200000108a3 */
[----:B------:R-:W-:Y:S01]  /*abb0*/  FMUL.FTZ R161, R162, R11 ;  /* 0x0000000ba2a17220 */ /* 0x000fe20000410000 */
[----:B------:R-:W-:Y:S08]  /*abc0*/  MUFU.EX2 R204, R204 ;  /* 0x000000cc00cc7308 */ /* 0x000ff00000000800 */
[----:B------:R-:W1:Y:S08]  /*abd0*/  MUFU.EX2 R161, R161 ;  /* 0x000000a100a17308 */ /* 0x000e700000000800 */
[----:B------:R-:W-:Y:S01]  /*abe0*/  MUFU.EX2 R15, R15 ;  /* 0x0000000f000f7308 */ /* 0x000fe20000000800 */
[----:B0-----:R-:W-:-:S05]  /*abf0*/  FMNMX.FTZ R184, R9, R184, !PT ;  /* 0x000000b809b87209 */ /* 0x001fca0007810000 */
[----:B------:R-:W0:Y:S02]  /*ac00*/  SHFL.BFLY PT, R9, R184, 0x1, 0x1f ;  /* 0x0c201f00b8097f89 */ /* 0x000e2400000e0000 */
[----:B------:R-:W-:Y:S08]  /*ac10*/  MUFU.EX2 R19, R19 ;  /* 0x0000001300137308 */ /* 0x000ff00000000800 */
[----:B------:R-:W-:Y:S08]  /*ac20*/  MUFU.EX2 R180, R180 ;  /* 0x000000b400b47308 */ /* 0x000ff00000000800 */
[----:B------:R-:W-:Y:S01]  /*ac30*/  MUFU.EX2 R21, R21 ;  /* 0x0000001500157308 */ /* 0x000fe20000000800 */
[----:B0-----:R-:W-:-:S07]  /*ac40*/  FMNMX.FTZ R9, R184, R9, !PT ;  /* 0x00000009b8097209 */ /* 0x001fce0007810000 */
[----:B------:R-:W-:Y:S01]  /*ac50*/  MUFU.EX2 R170, R170 ;  /* 0x000000aa00aa7308 */ /* 0x000fe20000000800 */
[C---:B------:R-:W-:Y:S01]  /*ac60*/  FSETP.NEU.FTZ.AND P0, PT, R9.reuse, -INF , PT ;  /* 0xff8000000900780b */ /* 0x040fe20003f1d000 */
[----:B------:R-:W-:-:S05]  /*ac70*/  FFMA.FTZ R18, R9, R11, -8 ;  /* 0xc100000009127423 */ /* 0x000fca000001000b */
[----:B------:R-:W-:Y:S01]  /*ac80*/  FSEL R167, R18, RZ, P0 ;  /* 0x000000ff12a77208 */ /* 0x000fe20000000000 */
[----:B------:R-:W-:Y:S04]  /*ac90*/  MUFU.EX2 R23, R23 ;  /* 0x0000001700177308 */ /* 0x000fe80000000800 */
[----:B------:R-:W-:-:S01]  /*aca0*/  FFMA.FTZ R165, R20, R11, -R167 ;  /* 0x0000000b14a57223 */ /* 0x000fc200000108a7 */
[----:B------:R-:W-:Y:S01]  /*acb0*/  FSEL R20, R9, RZ, P0 ;  /* 0x000000ff09147208 */ /* 0x000fe20000000000 */
[----:B------:R-:W-:-:S01]  /*acc0*/  FFMA.FTZ R163, R198, R11, -R167 ;  /* 0x0000000bc6a37223 */ /* 0x000fc200000108a7 */
[-CC-:B------:R-:W-:Y:S01]  /*acd0*/  FFMA.FTZ R18, R188, R11.reuse, -R167.reuse ;  /* 0x0000000bbc127223 */ /* 0x180fe200000108a7 */
[----:B------:R-:W-:-:S01]  /*ace0*/  FFMA.FTZ R190, R190, R11, -R167 ;  /* 0x0000000bbebe7223 */ /* 0x000fc200000108a7 */
[----:B------:R-:W-:Y:S01]  /*acf0*/  FFMA.FTZ R162, R14, R11, -R167 ;  /* 0x0000000b0ea27223 */ /* 0x000fe200000108a7 */
[----:B------:R-:W-:-:S01]  /*ad00*/  FADD.FTZ R20, -R20, R13 ;  /* 0x0000000d14147221 */ /* 0x000fc20000010100 */
[-CC-:B------:R-:W-:Y:S01]  /*ad10*/  FFMA.FTZ R14, R192, R11.reuse, -R167.reuse ;  /* 0x0000000bc00e7223 */ /* 0x180fe200000108a7 */
        /* <DEDUP_REMOVED lines=12> */
[----:B------:R-:W-:-:S04]  /*ade0*/  FFMA.FTZ R160, R160, R11, -R167 ;  /* 0x0000000ba0a07223 */ /* 0x000fc800000108a7 */
[----:B------:R-:W2:Y:S08]  /*adf0*/  MUFU.EX2 R18, R18 ;  /* 0x0000001200127308 */ /* 0x000eb00000000800 */
[----:B------:R-:W3:Y:S08]  /*ae00*/  MUFU.EX2 R190, R190 ;  /* 0x000000be00be7308 */ /* 0x000ef00000000800 */
[----:B------:R1:W4:Y:S08]  /*ae10*/  MUFU.EX2 R164, R162 ;  /* 0x000000a200a47308 */ /* 0x0003300000000800 */
[----:B------:R-:W5:Y:S01]  /*ae20*/  MUFU.EX2 R14, R14 ;  /* 0x0000000e000e7308 */ /* 0x000f620000000800 */
[----:B-1----:R-:W-:-:S01]  /*ae30*/  FFMA.FTZ R162, R161, R3, R204 ;  /* 0x00000003a1a27223 */ /* 0x002fc200000100cc */
[----:B0-----:R-:W-:-:S03]  /*ae40*/  FFMA.FTZ R3, R20, R4, R163 ;  /* 0x0000000414037223 */ /* 0x001fc600000100a3 */
[----:B------:R-:W-:Y:S01]  /*ae50*/  FADD.FTZ R162, R15, R162 ;  /* 0x000000a20fa27221 */ /* 0x000fe20000010000 */
[----:B--2---:R-:W-:-:S02]  /*ae60*/  FADD.FTZ R3, R18, R3 ;  /* 0x0000000312037221 */ /* 0x004fc40000010000 */
[----:B------:R-:W0:Y:S01]  /*ae70*/  MUFU.EX2 R165, R165 ;  /* 0x000000a500a57308 */ /* 0x000e220000000800 */
[----:B------:R-:W-:-:S01]  /*ae80*/  FADD.FTZ R13, R19, R162 ;  /* 0x000000a2130d7221 */ /* 0x000fc20000010000 */
[----:B---3--:R-:W-:-:S03]  /*ae90*/  FADD.FTZ R3, R190, R3 ;  /* 0x00000003be037221 */ /* 0x008fc60000010000 */
[----:B------:R-:W-:Y:S01]  /*aea0*/  FADD.FTZ R4, R180, R13 ;  /* 0x0000000db4047221 */ /* 0x000fe20000010000 */
[----:B----4-:R-:W-:-:S02]  /*aeb0*/  FADD.FTZ R3, R164, R3 ;  /* 0x00000003a4037221 */ /* 0x010fc40000010000 */
[----:B------:R-:W1:Y:S01]  /*aec0*/  MUFU.EX2 R169, R194 ;  /* 0x000000c200a97308 */ /* 0x000e620000000800 */
[----:B------:R-:W-:-:S01]  /*aed0*/  FADD.FTZ R13, R21, R4 ;  /* 0x00000004150d7221 */ /* 0x000fc20000010000 */
[----:B-----5:R-:W-:-:S06]  /*aee0*/  FADD.FTZ R4, R14, R3 ;  /* 0x000000030e047221 */ /* 0x020fcc0000010000 */
[----:B------:R-:W2:Y:S01]  /*aef0*/  MUFU.EX2 R172, R172 ;  /* 0x000000ac00ac7308 */ /* 0x000ea20000000800 */
[----:B0-----:R-:W-:-:S07]  /*af00*/  FADD.FTZ R4, R165, R4 ;  /* 0x00000004a5047221 */ /* 0x001fce0000010000 */
[----:B------:R0:W3:Y:S01]  /*af10*/  MUFU.EX2 R168, R152 ;  /* 0x0000009800a87308 */ /* 0x0000e20000000800 */
[----:B-1----:R-:W-:-:S07]  /*af20*/  FADD.FTZ R4, R169, R4 ;  /* 0x00000004a9047221 */ /* 0x002fce0000010000 */
[----:B------:R-:W1:Y:S01]  /*af30*/  MUFU.EX2 R153, R153 ;  /* 0x0000009900997308 */ /* 0x000e620000000800 */
[----:B0-----:R-:W-:-:S04]  /*af40*/  FADD.FTZ R152, R170, R13 ;  /* 0x0000000daa987221 */ /* 0x001fc80000010000 */
[----:B------:R-:W-:-:S03]  /*af50*/  FADD.FTZ R3, R23, R152 ;  /* 0x0000009817037221 */ /* 0x000fc60000010000 */
[----:B------:R-:W0:Y:S01]  /*af60*/  MUFU.EX2 R185, R196 ;  /* 0x000000c400b97308 */ /* 0x000e220000000800 */
[----:B--2---:R-:W-:-:S01]  /*af70*/  FADD.FTZ R152, R172, R3 ;  /* 0x00000003ac987221 */ /* 0x004fc20000010000 */
[----:B---3--:R-:W-:-:S06]  /*af80*/  FADD.FTZ R4, R168, R4 ;  /* 0x00000004a8047221 */ /* 0x008fcc0000010000 */
        /* <DEDUP_REMOVED lines=28> */
[----:B--2---:R-:W-:-:S03]  /*b150*/  FADD.FTZ R3, R12, R3 ;  /* 0x000000030c037221 */ /* 0x004fc60000010000 */
[----:B-1----:R-:W-:Y:S01]  /*b160*/  FADD.FTZ R4, R160, R4 ;  /* 0x00000004a0047221 */ /* 0x002fe20000010000 */
[----:B------:R-:W-:Y:S06]  /*b170*/  @!P4 BRA `(.L_x_1024) ;  /* 0x000000000004c947 */ /* 0x000fec0003800000 */
[----:B------:R-:W-:Y:S01]  /*b180*/  BPT.TRAP 0x1 ;  /* 0x000000040000795c */ /* 0x000fe20000300000 */
.L_x_1024:
        /* <DEDUP_REMOVED lines=156> */
.L_x_1007:
[----:B------:R-:W-:Y:S06]  /*bb50*/  BAR.ARV 0x8, 0x180 ;  /* 0x0206000000007b1d */ /* 0x000fec0000002000 */
[----:B------:R-:W-:Y:S05]  /*bb60*/  @!P4 BRA `(.L_x_1026) ;  /* 0x000000000004c947 */ /* 0x000fea0003800000 */
[----:B------:R-:W-:Y:S01]  /*bb70*/  BPT.TRAP 0x1 ;  /* 0x000000040000795c */ /* 0x000fe20000300000 */
.L_x_1026:
[----:B------:R-:W-:Y:S01]  /*bb80*/  ULEA UR14, UR49, UR41, 0x3 ;  /* 0x00000029310e7291 */ /* 0x000fe2000f8e183f */
[----:B------:R-:W-:-:S05]  /*bb90*/  IMAD.U32 R0, RZ, RZ, UR47 ;  /* 0x0000002fff007e24 */ /* 0x000fca000f8e00ff */
[----:B------:R-:W-:-:S04]  /*bba0*/  SHF.L.U32 R0, R0, 0x1f, RZ ;  /* 0x0000001f00007819 */ /* 0x000fc800000006ff */
[----:B------:R0:W1:Y:S01]  /*bbb0*/  SYNCS.PHASECHK.TRANS64.TRYWAIT P0, [UR14+0x20850], R0 ;  /* 0x02085000ff0075a7 */ /* 0x000062000800014e */
[----:B------:R-:W-:Y:S05]  /*bbc0*/  @!P4 BRA `(.L_x_1027) ;  /* 0x000000000004c947 */ /* 0x000fea0003800000 */
[----:B------:R-:W-:Y:S01]  /*bbd0*/  BPT.TRAP 0x1 ;  /* 0x000000040000795c */ /* 0x000fe20000300000 */
.L_x_1027:
[----:B-1----:R-:W-:Y:S05]  /*bbe0*/  @P0 BRA `(.L_x_1028) ;  /* 0x0000000000080947 */ /* 0x002fea0003800000 */
[----:B------:R-:W1:Y:S02]  /*bbf0*/  SYNCS.PHASECHK.TRANS64.TRYWAIT P0, [UR14+0x20850], R0 ;  /* 0x02085000ff0075a7 */ /* 0x000e64000800014e */
[----:B-1----:R-:W-:Y:S05]  /*bc00*/  @!P0 BRA `(.L_x_1029) ;  /* 0x0000008800548947 */ /* 0x002fea0003800000 */
.L_x_1028:
[----:B------:R-:W-:Y:S01]  /*bc10*/  ULDC.64 UR10, c[0x0][0x9a0] ;  /* 0x00026800000a7ab9 */ /* 0x000fe20000000a00 */
[----:B------:R-:W-:Y:S01]  /*bc20*/  UIADD3 UR41, UR41, 0x400, URZ ;  /* 0x0000040029297890 */ /* 0x000fe2000fffe03f */
[----:B------:R-:W-:Y:S01]  /*bc30*/  WARPGROUP.ARRIVE ;  /* 0x00000000000079c5 */ /* 0x000fe20000000000 */
[----:B------:R-:W-:Y:S01]  /*bc40*/  UISETP.NE.U32.AND UP0, UPT, UR10, URZ, UPT ;  /* 0x0000003f0a00728c */ /* 0x000fe2000bf05070 */
[----:B-1----:R-:W-:Y:S01]  /*bc50*/  IMAD.MOV.U32 R5, RZ, RZ, 0x3f800000 ;  /* 0x3f800000ff057424 */ /* 0x002fe200078e00ff */
[----:B------:R-:W-:Y:S02]  /*bc60*/  USHF.R.U32.HI UR41, URZ, 0x4, UR41 ;  /* 0x000000043f297899 */ /* 0x000fe40008011629 */
[----:B------:R-:W-:Y:S02]  /*bc70*/  UISETP.NE.AND.EX UP0, UPT, UR11, URZ, UPT, UP0 ;  /* 0x0000003f0b00728c */ /* 0x000fe4000bf05300 */
[----:B------:R-:W-:Y:S01]  /*bc80*/  ULOP3.LUT UR41, UR41, 0x3fff, URZ, 0xc0, !UPT ;  /* 0x00003fff29297892 */ /* 0x000fe2000f8ec03f */
[----:B------:R-:W-:-:S03]  /*bc90*/  UMOV UR19, 0x80000020 ;  /* 0x8000002000137882 */ /* 0x000fc60000000000 */
[----:B------:R-:W-:-:S05]  /*bca0*/  PLOP3.LUT P0, PT, PT, PT, UP0, 0x80, 0x0 ;  /* 0x000000000000781c */ /* 0x000fca0003f0f008 */
[----:B------:R-:W-:Y:S01]  /*bcb0*/  @UP0 ULDC.64 UR8, c[0x0][0x9c8] ;  /* 0x0002720000080ab9 */ /* 0x000fe20000000a00 */
[----:B------:R-:W-:Y:S02]  /*bcc0*/  @UP0 USHF.R.S32.HI UR7, URZ, 0x1f, UR42 ;  /* 0x0000001f3f070899 */ /* 0x000fe4000801142a */
[----:B------:R-:W-:Y:S02]  /*bcd0*/  @UP0 UIMAD UR6, UR39, UR8, URZ ;  /* 0x00000008270602a4 */ /* 0x000fe4000f8e023f */
[----:B------:R-:W-:Y:S02]  /*bce0*/  @UP0 UIMAD.WIDE.U32 UR4, UR36, UR8, URZ ;  /* 0x00000008240402a5 */ /* 0x000fe4000f8e003f */
[----:B------:R-:W-:Y:S02]  /*bcf0*/  ULOP3.LUT UR8, UR41, 0x10000, URZ, 0xfc, !UPT ;  /* 0x0001000029087892 */ /* 0x000fe4000f8efc3f */
[----:B------:R-:W-:Y:S02]  /*bd00*/  @UP0 UIMAD UR6, UR36, UR9, UR6 ;  /* 0x00000009240602a4 */ /* 0x000fe4000f8e0206 */
[----:B------:R-:W-:Y:S01]  /*bd10*/  ULEA UR8, UR49, UR8, 0xa ;  /* 0x0000000831087291 */ /* 0x000fe2000f8e503f */
[----:B------:R-:W-:Y:S01]  /*bd20*/  @UP0 ULDC.64 UR12, c[0x0][0x9d0] ;  /* 0x00027400000c0ab9 */ /* 0x000fe20000000a00 */
[----:B------:R-:W-:-:S02]  /*bd30*/  @UP0 UIADD3 UR5, UR5, UR6, URZ ;  /* 0x0000000605050290 */ /* 0x000fc4000fffe03f */
[----:B------:R-:W-:-:S03]  /*bd40*/  @UP0 UIMAD UR6, UR7, UR12, URZ ;  /* 0x0000000c070602a4 */ /* 0x000fc6000f8e023f */
[----:B------:R-:W-:Y:S01]  /*bd50*/  UMOV UR18, UR8 ;  /* 0x0000000800127c82 */ /* 0x000fe20008000000 */
[----:B------:R-:W-:Y:S01]  /*bd60*/  @UP0 UIMAD.WIDE.U32 UR4, UR42, UR12, UR4 ;  /* 0x0000000c2a0402a5 */ /* 0x000fe2000f8e0004 */
[----:B------:R-:W-:Y:S01]  /*bd70*/  QGMMA.64x256x32.F32.E4M3.E4M3 R24, R188, gdesc[UR16], R24, gsb0 ;  /* 0x03e00010bc187df3 */ /* 0x000fe20008000818 */
[----:B------:R-:W-:-:S04]  /*bd80*/  @UP0 UIMAD UR6, UR42, UR13, UR6 ;  /* 0x0000000d2a0602a4 */ /* 0x000fc8000f8e0206 */
[----:B------:R-:W-:Y:S02]  /*bd90*/  @UP0 UIADD3 UR5, UR5, UR6, URZ ;  /* 0x0000000605050290 */ /* 0x000fe4000fffe03f */
[----:B------:R-:W-:-:S04]  /*bda0*/  @UP0 ULEA UR6, UP1, UR4, UR10, 0x2 ;  /* 0x0000000a04060291 */ /* 0x000fc8000f82103f */
[----:B------:R-:W-:Y:S02]  /*bdb0*/  @UP0 ULEA.HI.X UR7, UR4, UR11, UR5, 0x2, UP1 ;  /* 0x0000000b04070291 */ /* 0x000fe400088f1405 */
[----:B------:R-:W-:-:S04]  /*bdc0*/  IMAD.U32 R6, RZ, RZ, UR6 ;  /* 0x00000006ff067e24 */ /* 0x000fc8000f8e00ff */
[----:B------:R-:W-:-:S05]  /*bdd0*/  IMAD.U32 R7, RZ, RZ, UR7 ;  /* 0x00000007ff077e24 */ /* 0x000fca000f8e00ff */
[----:B------:R1:W2:Y:S01]  /*bde0*/  @P0 LDG.E R5, desc[UR44][R6.64] ;  /* 0x0000002c06050981 */ /* 0x0002a2000c1e1900 */
[----:B------:R-:W-:Y:S01]  /*bdf0*/  UIADD3 UR8, UR8, 0x2, URZ ;  /* 0x0000000208087890 */ /* 0x000fe2000fffe03f */
[----:B------:R-:W-:-:S06]  /*be00*/  UMOV UR7, 0x80000020 ;  /* 0x8000002000077882 */ /* 0x000fcc0000000000 */
[----:B------:R-:W-:Y:S01]  /*be10*/  UMOV UR6, UR8 ;  /* 0x0000000800067c82 */ /* 0x000fe20008000000 */
[----:B0-----:R-:W0:Y:S04]  /*be20*/  SHFL.BFLY PT, R0, R3, 0x2, 0x1f ;  /* 0x0c401f0003007f89 */ /* 0x001e2800000e0000 */
[----:B------:R-:W3:Y:S01]  /*be30*/  SHFL.BFLY PT, R15, R4, 0x2, 0x1f ;  /* 0x0c401f00040f7f89 */ /* 0x000ee200000e0000 */
[----:B0-----:R-:W-:Y:S01]  /*be40*/  FADD.FTZ R0, R0, R3 ;  /* 0x0000000300007221 */ /* 0x001fe20000010000 */
[----:B---3--:R-:W-:-:S04]  /*be50*/  FADD.FTZ R15, R15, R4 ;  /* 0x000000040f0f7221 */ /* 0x008fc80000010000 */
[----:B------:R-:W0:Y:S04]  /*be60*/  SHFL.BFLY PT, R13, R0, 0x1, 0x1f ;  /* 0x0c201f00000d7f89 */ /* 0x000e2800000e0000 */
[----:B------:R-:W3:Y:S01]  /*be70*/  SHFL.BFLY PT, R2, R15, 0x1, 0x1f ;  /* 0x0c201f000f027f89 */ /* 0x000ee200000e0000 */
[----:B-1----:R-:W-:Y:S02]  /*be80*/  IMAD.MOV.U32 R6, RZ, RZ, RZ ;  /* 0x000000ffff067224 */ /* 0x002fe400078e00ff */
[----:B0-----:R-:W-:Y:S01]  /*be90*/  FADD.FTZ R13, R0, R13 ;  /* 0x0000000d000d7221 */ /* 0x001fe20000010000 */
        /* <DEDUP_REMOVED lines=10> */
[----:B------:R-:W1:Y:S01]  /*bf40*/  @P2 MUFU.LG2 R7, R7 ;  /* 0x0000000700072308 */ /* 0x000e620000000c00 */
[----:B------:R-:W-:Y:S02]  /*bf50*/  WARPGROUP.DEPBAR.LE gsb0, 0x0 ;  /* 0x00008000000079c5 */ /* 0x000fe40000010000 */
[----:B------:R-:W-:-:S06]  /*bf60*/  WARPGROUP.ARRIVE ;  /* 0x00000000000079c5 */ /* 0x000fcc0000000000 */
[----:B------:R-:W-:Y:S01]  /*bf70*/  QGMMA.64x256x32.F32.E4M3.E4M3 R24, R184, gdesc[UR4], R24, gsb0 ;  /* 0x03e00004b8187df3 */ /* 0x000fe20008000818 */
[----:B------:R-:W3:Y:S01]  /*bf80*/  @P0 MUFU.RCP R10, R14 ;  /* 0x0000000e000a0308 */ /* 0x000ee20000001000 */
[C---:B------:R-:W-:Y:S01]  /*bf90*/  @P1 FMUL.FTZ R3, R11.reuse, 0.69314718246459960938 ;  /* 0x3f3172180b031820 */ /* 0x040fe20000410000 */
[----:B0-----:R-:W-:Y:S01]  /*bfa0*/  @P1 FMUL.FTZ R4, R4, 0.69314718246459960938 ;  /* 0x3f31721804041820 */ /* 0x001fe20000410000 */
[----:B------:R-:W-:Y:S01]  /*bfb0*/  @P2 FMUL.FTZ R11, R11, 0.69314718246459960938 ;  /* 0x3f3172180b0b2820 */ /* 0x000fe20000410000 */
[----:B-1----:R-:W-:Y:S01]  /*bfc0*/  @P2 FMUL.FTZ R12, R7, 0.69314718246459960938 ;  /* 0x3f317218070c2820 */ /* 0x002fe20000410000 */
[----:B------:R-:W-:Y:S02]  /*bfd0*/  IMAD.MOV.U32 R2, RZ, RZ, -0x800000 ;  /* 0xff800000ff027424 */ /* 0x000fe400078e00ff */
[----:B------:R-:W-:Y:S01]  /*bfe0*/  @P1 FFMA.FTZ R2, R3, R8, R4 ;  /* 0x0000000803021223 */ /* 0x000fe20000010004 */
[----:B------:R-:W-:Y:S02]  /*bff0*/  IMAD.MOV.U32 R0, RZ, RZ, -0x800000 ;  /* 0xff800000ff007424 */ /* 0x000fe400078e00ff */
[----:B------:R-:W-:Y:S01]  /*c000*/  @P2 FFMA.FTZ R0, R11, R9, R12 ;  /* 0x000000090b002223 */ /* 0x000fe2000001000c */
[-C--:B--2---:R-:W-:Y:S01]  /*c010*/  FMUL.FTZ R6, R6, R5.reuse ;  /* 0x0000000506067220 */ /* 0x084fe20000410000 */
[----:B---3--:R-:W-:Y:S01]  /*c020*/  FMUL.FTZ R3, R10, R5 ;  /* 0x000000050a037220 */ /* 0x008fe20000410000 */
[----:B------:R-:W-:-:S02]  /*c030*/  WARPGROUP.DEPBAR.LE gsb0, 0x0 ;  /* 0x00008000000079c5 */ /* 0x000fc40000010000 */
[----:B------:R-:W-:Y:S05]  /*c040*/  @!P4 BRA `(.L_x_1030) ;  /* 0x000000000004c947 */ /* 0x000fea0003800000 */
[----:B------:R-:W-:Y:S01]  /*c050*/  BPT.TRAP 0x1 ;  /* 0x000000040000795c */ /* 0x000fe20000300000 */
.L_x_1030:
        /* <DEDUP_REMOVED lines=132> */
.L_x_956:
[----:B------:R-:W-:Y:S05]  /*c8a0*/  @P0 BRA `(.L_x_1031) ;  /* 0x00000038006c0947 */ /* 0x000fea0003800000 */
[----:B------:R-:W0:Y:S01]  /*c8b0*/  S2R R6, SR_TID.X ;  /* 0x0000000000067919 */ /* 0x000e220000002100 */
[----:B------:R-:W-:Y:S01]  /*c8c0*/  ULDC.64 UR4, c[0x4][0x38] ;  /* 0x01000e0000047ab9 */ /* 0x000fe20000000a00 */
[----:B------:R-:W-:Y:S01]  /*c8d0*/  ULDC.64 UR8, c[0x0][0xbd0] ;  /* 0x0002f40000087ab9 */ /* 0x000fe20000000a00 */
[----:B------:R-:W-:Y:S01]  /*c8e0*/  USHF.R.S32.HI UR7, URZ, 0x1f, UR42 ;  /* 0x0000001f3f077899 */ /* 0x000fe2000801142a */
[----:B------:R-:W-:Y:S01]  /*c8f0*/  ULDC.64 UR10, c[0x0][0xb38] ;  /* 0x0002ce00000a7ab9 */ /* 0x000fe20000000a00 */
[----:B0-----:R-:W-:-:S05]  /*c900*/  IMAD.SHL.U32 R3, R6, 0x4, RZ ;  /* 0x0000000406037824 */ /* 0x001fca00078e00ff */
[----:B------:R-:W-:Y:S01]  /*c910*/  LOP3.LUT R3, R3, 0xc, RZ, 0xc0, !PT ;  /* 0x0000000c03037812 */ /* 0x000fe200078ec0ff */
[----:B------:R-:W-:Y:S03]  /*c920*/  BAR.SYNC.DEFER_BLOCKING 0x1, 0x100 ;  /* 0x0044000000007b1d */ /* 0x000fe60000010000 */
[----:B------:R-:W-:-:S05]  /*c930*/  IADD3 R4, P0, R3, UR4, RZ ;  /* 0x0000000403047c10 */ /* 0x000fca000ff1e0ff */
[----:B------:R-:W-:-:S05]  /*c940*/  IMAD.X R5, RZ, RZ, UR5, P0 ;  /* 0x00000005ff057e24 */ /* 0x000fca00080e06ff */
[----:B------:R0:W2:Y:S01]  /*c950*/  LDG.E.CONSTANT R3, desc[UR44][R4.64] ;  /* 0x0000002c04037981 */ /* 0x0000a2000c1e9900 */
[C---:B------:R-:W-:Y:S01]  /*c960*/  LOP3.LUT P0, R7, R6.reuse, 0x3, RZ, 0xc0, !PT ;  /* 0x0000000306077812 */ /* 0x040fe2000780c0ff */
[----:B------:R-:W-:Y:S01]  /*c970*/  VIADD R6, R6, 0xffffff80 ;  /* 0xffffff8006067836 */ /* 0x000fe20000000000 */
[----:B------:R-:W-:Y:S01]  /*c980*/  UIMAD.WIDE.U32 UR4, UR42, UR8, URZ ;  /* 0x000000082a0472a5 */ /* 0x000fe2000f8e003f */
[----:B------:R-:W-:Y:S01]  /*c990*/  BSSY B0, `(.L_x_1032) ;  /* 0x00002b2000007945 */ /* 0x000fe20003800000 */
[----:B------:R-:W-:Y:S01]  /*c9a0*/  ISETP.EQ.OR P0, PT, R7, 0x3, !P0 ;  /* 0x000000030700780c */ /* 0x000fe20004702670 */
[----:B------:R-:W-:Y:S02]  /*c9b0*/  UIMAD UR6, UR7, UR8, URZ ;  /* 0x00000008070672a4 */ /* 0x000fe4000f8e023f */
[----:B------:R-:W-:Y:S01]  /*c9c0*/  UIMAD UR8, UR7, UR10, URZ ;  /* 0x0000000a070872a4 */ /* 0x000fe2000f8e023f */
[----:B------:R-:W-:Y:S01]  /*c9d0*/  SEL R22, R40, R41, P0 ;  /* 0x0000002928167207 */ /* 0x000fe20000000000 */
[----:B------:R-:W-:Y:S01]  /*c9e0*/  UIMAD UR9, UR42, UR9, UR6 ;  /* 0x000000092a0972a4 */ /* 0x000fe2000f8e0206 */
[----:B0-----:R-:W-:Y:S01]  /*c9f0*/  SHF.R.S32.HI R5, RZ, 0x1f, R6 ;  /* 0x0000001fff057819 */ /* 0x001fe20000011406 */
[----:B------:R-:W-:Y:S01]  /*ca00*/  UIMAD.WIDE.U32 UR6, UR42, UR10, URZ ;  /* 0x0000000a2a0672a5 */ /* 0x000fe2000f8e003f */
[----:B------:R-:W-:Y:S01]  /*ca10*/  SEL R40, R41, R40, P0 ;  /* 0x0000002829287207 */ /* 0x000fe20000000000 */
[----:B------:R-:W-:Y:S01]  /*ca20*/  UIADD3 UR9, UR5, UR9, URZ ;  /* 0x0000000905097290 */ /* 0x000fe2000fffe03f */
[----:B------:R-:W-:Y:S01]  /*ca30*/  LEA.HI R4, R5, R6, RZ, 0x7 ;  /* 0x0000000605047211 */ /* 0x000fe200078f38ff */
[----:B------:R-:W-:Y:S01]  /*ca40*/  UIMAD UR8, UR42, UR11, UR8 ;  /* 0x0000000b2a0872a4 */ /* 0x000fe2000f8e0208 */
[----:B------:R-:W-:-:S02]  /*ca50*/  SEL R196, R10, R31, P0 ;  /* 0x0000001f0ac47207 */ /* 0x000fc40000000000 */
[----:B------:R-:W-:Y:S01]  /*ca60*/  LOP3.LUT R7, R4, 0xffffff80, RZ, 0xc0, !PT ;  /* 0xffffff8004077812 */ /* 0x000fe200078ec0ff */
[----:B------:R-:W-:Y:S01]  /*ca70*/  UIADD3 UR8, UR7, UR8, URZ ;  /* 0x0000000807087290 */ /* 0x000fe2000fffe03f */
[----:B------:R-:W-:Y:S02]  /*ca80*/  SEL R31, R31, R10, P0 ;  /* 0x0000000a1f1f7207 */ /* 0x000fe40000000000 */
[----:B------:R-:W-:Y:S01]  /*ca90*/  SHF.R.S32.HI R9, RZ, 0x7, R4 ;  /* 0x00000007ff097819 */ /* 0x000fe20000011404 */
[----:B------:R-:W-:Y:S01]  /*caa0*/  IMAD.IADD R41, R6, 0x1, -R7 ;  /* 0x0000000106297824 */ /* 0x000fe200078e0a07 */
[----:B------:R-:W-:Y:S02]  /*cab0*/  LEA.HI R5, R5, R6, RZ, 0x2 ;  /* 0x0000000605057211 */ /* 0x000fe400078f10ff */
[----:B------:R-:W-:Y:S02]  /*cac0*/  SEL R194, R26, R27, P0 ;  /* 0x0000001b1ac27207 */ /* 0x000fe40000000000 */
[----:B------:R-:W-:-:S02]  /*cad0*/  SHF.R.S32.HI R10, RZ, 0x1f, R41 ;  /* 0x0000001fff0a7819 */ /* 0x000fc40000011429 */
[----:B------:R-:W-:Y:S02]  /*cae0*/  SEL R26, R27, R26, P0 ;  /* 0x0000001a1b1a7207 */ /* 0x000fe40000000000 */
[----:B------:R-:W-:Y:S02]  /*caf0*/  LEA.HI R11, R10, R41, RZ, 0x2 ;  /* 0x000000290a0b7211 */ /* 0x000fe400078f10ff */
[----:B------:R-:W-:Y:S02]  /*cb00*/  SEL R200, R38, R39, P0 ;  /* 0x0000002726c87207 */ /* 0x000fe40000000000 */
[----:B------:R-:W-:Y:S02]  /*cb10*/  SEL R17, R39, R38, P0 ;  /* 0x0000002627117207 */ /* 0x000fe40000000000 */
[----:B------:R-:W-:Y:S01]  /*cb20*/  LEA.HI R4, R4, R9, RZ, 0x1 ;  /* 0x0000000904047211 */ /* 0x000fe200078f08ff */
[----:B------:R-:W0:Y:S01]  /*cb30*/  S2R R39, SR_CTAID.X ;  /* 0x0000000000277919 */ /* 0x000e220000002500 */
[----:B------:R-:W-:-:S02]  /*cb40*/  SEL R214, R78, R79, P0 ;  /* 0x0000004f4ed67207 */ /* 0x000fc40000000000 */
[----:B------:R-:W-:Y:S02]  /*cb50*/  SEL R27, R79, R78, P0 ;  /* 0x0000004e4f1b7207 */ /* 0x000fe40000000000 */
[----:B------:R-:W-:Y:S02]  /*cb60*/  LOP3.LUT R7, R5, 0xfffffffc, RZ, 0xc0, !PT ;  /* 0xfffffffc05077812 */ /* 0x000fe400078ec0ff */
[----:B------:R-:W-:Y:S02]  /*cb70*/  SEL R180, R124, R125, P0 ;  /* 0x0000007d7cb47207 */ /* 0x000fe40000000000 */
[----:B------:R-:W-:Y:S01]  /*cb80*/  SHF.R.S32.HI R5, RZ, 0x2, R11 ;  /* 0x00000002ff057819 */ /* 0x000fe2000001140b */
[----:B------:R-:W-:Y:S01]  /*cb90*/  IMAD.IADD R43, R6, 0x1, -R7 ;  /* 0x00000001062b7824 */ /* 0x000fe200078e0a07 */
[----:B------:R-:W-:Y:S01]  /*cba0*/  SHF.R.S32.HI R78, RZ, 0x1f, R11 ;  /* 0x0000001fff4e7819 */ /* 0x000fe2000001140b */
[----:B------:R-:W-:Y:S01]  /*cbb0*/  IMAD.U32 R7, RZ, RZ, UR7 ;  /* 0x00000007ff077e24 */ /* 0x000fe2000f8e00ff */
[----:B------:R-:W-:Y:S01]  /*cbc0*/  SEL R124, R125, R124, P0 ;  /* 0x0000007c7d7c7207 */ /* 0x000fe20000000000 */
[----:B------:R-:W-:Y:S01]  /*cbd0*/  IMAD.U32 R7, RZ, RZ, UR8 ;  /* 0x00000008ff077e24 */ /* 0x000fe2000f8e00ff */
[----:B------:R-:W-:-:S02]  /*cbe0*/  SEL R232, R122, R123, P0 ;  /* 0x0000007b7ae87207 */ /* 0x000fc40000000000 */
[----:B------:R-:W-:Y:S02]  /*cbf0*/  SEL R125, R150, R151, P0 ;  /* 0x00000097967d7207 */ /* 0x000fe40000000000 */
[----:B------:R-:W-:Y:S02]  /*cc00*/  LOP3.LUT R4, R4, 0x3fffffe, RZ, 0xc0, !PT ;  /* 0x03fffffe04047812 */ /* 0x000fe400078ec0ff */
[----:B------:R-:W-:Y:S02]  /*cc10*/  SEL R16, R28, R29, P0 ;  /* 0x0000001d1c107207 */ /* 0x000fe40000000000 */
[----:B------:R-:W-:Y:S01]  /*cc20*/  SEL R122, R123, R122, P0 ;  /* 0x0000007a7b7a7207 */ /* 0x000fe20000000000 */
[----:B------:R-:W-:Y:S01]  /*cc30*/  IMAD.IADD R9, R9, 0x1, -R4 ;  /* 0x0000000109097824 */ /* 0x000fe200078e0a04 */
[----:B------:R-:W-:Y:S02]  /*cc40*/  SEL R151, R151, R150, P0 ;  /* 0x0000009697977207 */ /* 0x000fe40000000000 */
[----:B------:R-:W-:-:S02]  /*cc50*/  SEL R14, R24, R25, P0 ;  /* 0x00000019180e7207 */ /* 0x000fc40000000000 */
[----:B------:R-:W-:Y:S02]  /*cc60*/  LEA.HI R78, R78, R5, RZ, 0x3 ;  /* 0x000000054e4e7211 */ /* 0x000fe400078f18ff */
[----:B------:R-:W-:Y:S02]  /*cc70*/  SEL R24, R25, R24, P0 ;  /* 0x0000001819187207 */ /* 0x000fe40000000000 */
[----:B------:R-:W-:Y:S02]  /*cc80*/  SEL R12, R8, R147, P0 ;  /* 0x00000093080c7207 */ /* 0x000fe40000000000 */
[----:B------:R-:W-:Y:S02]  /*cc90*/  SEL R170, R104, R105, P0 ;  /* 0x0000006968aa7207 */ /* 0x000fe40000000000 */
[----:B------:R-:W-:Y:S02]  /*cca0*/  SEL R8, R147, R8, P0 ;  /* 0x0000000893087207 */ /* 0x000fe40000000000 */
[----:B------:R-:W-:-:S02]  /*ccb0*/  SEL R104, R105, R104, P0 ;  /* 0x0000006869687207 */ /* 0x000fc40000000000 */
[----:B------:R-:W-:Y:S02]  /*ccc0*/  SEL R13, R142, R143, P0 ;  /* 0x0000008f8e0d7207 */ /* 0x000fe40000000000 */
[----:B------:R-:W-:Y:S02]  /*ccd0*/  LOP3.LUT R4, R78, 0xfffffff8, RZ, 0xc0, !PT ;  /* 0xfffffff84e047812 */ /* 0x000fe400078ec0ff */
[----:B------:R-:W-:Y:S02]  /*cce0*/  SEL R142, R143, R142, P0 ;  /* 0x0000008e8f8e7207 */ /* 0x000fe40000000000 */
[----:B------:R-:W-:Y:S01]  /*ccf0*/  SEL R20, R36, R37, P0 ;  /* 0x0000002524147207 */ /* 0x000fe20000000000 */
[----:B------:R-:W-:Y:S01]  /*cd00*/  IMAD.IADD R4, R5, 0x1, -R4 ;  /* 0x0000000105047824 */ /* 0x000fe200078e0a04 */
[----:B------:R-:W-:Y:S02]  /*cd10*/  SEL R184, R132, R133, P0 ;  /* 0x0000008584b87207 */ /* 0x000fe40000000000 */
[----:B------:R-:W-:-:S02]  /*cd20*/  LEA.HI R10, R10, R41, RZ, 0x5 ;  /* 0x000000290a0a7211 */ /* 0x000fc400078f28ff */
[----:B------:R-:W-:Y:S02]  /*cd30*/  SEL R37, R37, R36, P0 ;  /* 0x0000002425257207 */ /* 0x000fe40000000000 */
[----:B------:R-:W-:Y:S02]  /*cd40*/  SEL R132, R133, R132, P0 ;  /* 0x0000008485847207 */ /* 0x000fe40000000000 */
[----:B------:R-:W-:Y:S02]  /*cd50*/  SEL R36, R52, R53, P0 ;  /* 0x0000003534247207 */ /* 0x000fe40000000000 */
[----:B------:R-:W-:Y:S02]  /*cd60*/  SEL R53, R53, R52, P0 ;  /* 0x0000003435357207 */ /* 0x000fe40000000000 */
[----:B------:R-:W-:Y:S02]  /*cd70*/  SEL R52, R60, R61, P0 ;  /* 0x0000003d3c347207 */ /* 0x000fe40000000000 */
[----:B------:R-:W-:-:S02]  /*cd80*/  SHF.R.S32.HI R5, RZ, 0x5, R10 ;  /* 0x00000005ff057819 */ /* 0x000fc4000001140a */
[----:B------:R-:W-:Y:S02]  /*cd90*/  LEA.HI R6, R43, R43, RZ, 0x1 ;  /* 0x0000002b2b067211 */ /* 0x000fe400078f08ff */
[----:B------:R-:W-:Y:S01]  /*cda0*/  SEL R60, R61, R60, P0 ;  /* 0x0000003c3d3c7207 */ /* 0x000fe20000000000 */
[----:B------:R-:W-:Y:S01]  /*cdb0*/  IMAD R10, R5, 0x10, R4 ;  /* 0x00000010050a7824 */ /* 0x000fe200078e0204 */
[----:B------:R-:W-:Y:S01]  /*cdc0*/  SEL R146, R64, R65, P0 ;  /* 0x0000004140927207 */ /* 0x000fe20000000000 */
[----:B------:R-:W-:Y:S01]  /*cdd0*/  IMAD.U32 R4, RZ, RZ, UR4 ;  /* 0x00000004ff047e24 */ /* 0x000fe2000f8e00ff */
[----:B------:R-:W-:Y:S01]  /*cde0*/  SEL R152, R68, R69, P0 ;  /* 0x0000004544987207 */ /* 0x000fe20000000000 */
[----:B------:R-:W-:Y:S01]  /*cdf0*/  IMAD R10, R9, 0x40, R10 ;  /* 0x00000040090a7824 */ /* 0x000fe200078e020a */
[----:B------:R-:W-:Y:S01]  /*ce00*/  SEL R64, R65, R64, P0 ;  /* 0x0000004041407207 */ /* 0x000fe20000000000 */
[----:B------:R-:W1:Y:S01]  /*ce10*/  S2UR UR4, SR_CTAID.Y ;  /* 0x00000000000479c3 */ /* 0x000e620000002600 */
[----:B------:R-:W-:Y:S01]  /*ce20*/  SEL R68, R69, R68, P0 ;  /* 0x0000004445447207 */ /* 0x000fe20000000000 */
[----:B------:R-:W-:Y:S01]  /*ce30*/  IMAD.U32 R5, RZ, RZ, UR5 ;  /* 0x00000005ff057e24 */ /* 0x000fe2000f8e00ff */
[----:B------:R-:W-:Y:S01]  /*ce40*/  LOP3.LUT R78, R6, 0x1ffffffe, RZ, 0xc0, !PT ;  /* 0x1ffffffe064e7812 */ /* 0x000fe200078ec0ff */
[----:B------:R-:W-:Y:S01]  /*ce50*/  IMAD.U32 R5, RZ, RZ, UR9 ;  /* 0x00000009ff057e24 */ /* 0x000fe2000f8e00ff */
[----:B------:R-:W-:Y:S01]  /*ce60*/  SEL R176, R116, R117, P0 ;  /* 0x0000007574b07207 */ /* 0x000fe20000000000 */
[----:B------:R-:W-:Y:S01]  /*ce70*/  IMAD.U32 R6, RZ, RZ, UR6 ;  /* 0x00000006ff067e24 */ /* 0x000fe2000f8e00ff */
[----:B------:R-:W-:Y:S01]  /*ce80*/  SEL R182, R128, R129, P0 ;  /* 0x0000008180b67207 */ /* 0x000fe20000000000 */
[----:B------:R-:W-:Y:S01]  /*ce90*/  IMAD.IADD R43, R43, 0x1, -R78 ;  /* 0x000000012b2b7824 */ /* 0x000fe200078e0a4e */
[----:B------:R-:W-:Y:S01]  /*cea0*/  SEL R206, R62, R63, P0 ;  /* 0x0000003f3ece7207 */ /* 0x000fe20000000000 */
[----:B------:R-:W-:Y:S01]  /*ceb0*/  ULDC.64 UR6, c[0x0][0xb48] ;  /* 0x0002d20000067ab9 */ /* 0x000fe20000000a00 */
[----:B------:R-:W-:Y:S01]  /*cec0*/  SEL R116, R117, R116, P0 ;  /* 0x0000007475747207 */ /* 0x000fe20000000000 */
[----:B------:R-:W-:Y:S01]  /*ced0*/  ULDC.64 UR8, c[0x0][0xb28] ;  /* 0x0002ca0000087ab9 */ /* 0x000fe20000000a00 */
        /* <DEDUP_REMOVED lines=39> */
[----:B------:R-:W-:Y:S01]  /*d150*/  LOP3.LUT R78, R11, 0x7ffffffc, RZ, 0xc0, !PT ;  /* 0x7ffffffc0b4e7812 */ /* 0x000fe200078ec0ff */
[--C-:B------:R-:W-:Y:S01]  /*d160*/  IMAD R11, R43, 0x8, R10.reuse ;  /* 0x000000082b0b7824 */ /* 0x100fe200078e020a */
[----:B------:R-:W-:Y:S01]  /*d170*/  SEL R88, R89, R88, P0 ;  /* 0x0000005859587207 */ /* 0x000fe20000000000 */
[----:B0-----:R-:W-:Y:S01]  /*d180*/  IMAD R10, R39, 0x80, R10 ;  /* 0x00000080270a7824 */ /* 0x001fe200078e020a */
[----:B------:R-:W-:Y:S01]  /*d190*/  SEL R166, R96, R97, P0 ;  /* 0x0000006160a67207 */ /* 0x000fe20000000000 */
[----:B------:R-:W-:Y:S01]  /*d1a0*/  IMAD.IADD R9, R41, 0x1, -R78 ;  /* 0x0000000129097824 */ /* 0x000fe200078e0a4e */
[----:B------:R-:W-:Y:S01]  /*d1b0*/  SEL R100, R101, R100, P0 ;  /* 0x0000006465647207 */ /* 0x000fe20000000000 */
[----:B------:R-:W-:Y:S01]  /*d1c0*/  IMAD R11, R39, 0x80, R11 ;  /* 0x00000080270b7824 */ /* 0x000fe200078e020b */
[----:B------:R-:W-:Y:S01]  /*d1d0*/  SEL R186, R136, R137, P0 ;  /* 0x0000008988ba7207 */ /* 0x000fe20000000000 */
[----:B------:R-:W-:Y:S01]  /*d1e0*/  IMAD.SHL.U32 R9, R9, 0x2, RZ ;  /* 0x0000000209097824 */ /* 0x000fe200078e00ff */
        /* <DEDUP_REMOVED lines=37> */
[----:B------:R-:W-:Y:S02]  /*d440*/  LOP3.LUT P1, RZ, R41, 0x3, RZ, 0xc0, !PT ;  /* 0x0000000329ff7812 */ /* 0x000fe4000782c0ff */
[----:B------:R-:W-:Y:S02]  /*d450*/  SEL R128, R129, R128, P0 ;  /* 0x0000008081807207 */ /* 0x000fe40000000000 */
[----:B------:R-:W-:Y:S02]  /*d460*/  SEL R134, R135, R134, P0 ;  /* 0x0000008687867207 */ /* 0x000fe40000000000 */
[----:B------:R-:W-:Y:S02]  /*d470*/  SEL R136, R137, R136, P0 ;  /* 0x0000008889887207 */ /* 0x000fe40000000000 */
[----:B------:R-:W-:Y:S02]  /*d480*/  SEL R138, R139, R138, P0 ;  /* 0x0000008a8b8a7207 */ /* 0x000fe40000000000 */
[----:B------:R-:W-:Y:S01]  /*d490*/  SEL R130, R131, R130, P0 ;  /* 0x0000008283827207 */ /* 0x000fe20000000000 */
[----:B--2---:R-:W-:Y:S01]  /*d4a0*/  SHFL.IDX PT, R105, R16, R3, 0x1c1f ;  /* 0x001c1f0310697589 */ /* 0x004fe200000e0000 */
[----:B------:R-:W-:-:S02]  /*d4b0*/  LOP3.LUT R123, R3, 0x2, RZ, 0x3c, !PT ;  /* 0x00000002037b7812 */ /* 0x000fc400078e3cff */
[----:B------:R-:W-:Y:S01]  /*d4c0*/  SEL R140, R141, R140, P0 ;  /* 0x0000008c8d8c7207 */ /* 0x000fe20000000000 */
[----:B------:R-:W-:Y:S01]  /*d4d0*/  SHFL.IDX PT, R16, R125, R3, 0x1c1f ;  /* 0x001c1f037d107589 */ /* 0x000fe200000e0000 */
[----:B------:R-:W-:-:S03]  /*d4e0*/  SEL R126, R127, R126, P0 ;  /* 0x0000007e7f7e7207 */ /* 0x000fc60000000000 */
[----:B------:R-:W0:Y:S04]  /*d4f0*/  SHFL.IDX PT, R151, R151, R123, 0x1c1f ;  /* 0x001c1f7b97977589 */ /* 0x000e2800000e0000 */
[----:B------:R-:W-:Y:S04]  /*d500*/  SHFL.IDX PT, R14, R14, R3, 0x1c1f ;  /* 0x001c1f030e0e7589 */ /* 0x000fe800000e0000 */
[----:B------:R-:W2:Y:S04]  /*d510*/  SHFL.IDX PT, R143, R24, R123, 0x1c1f ;  /* 0x001c1f7b188f7589 */ /* 0x000ea800000e0000 */
[----:B------:R3:W-:Y:S04]  /*d520*/  SHFL.IDX PT, R133, R8, R123, 0x1c1f ;  /* 0x001c1f7b08857589 */ /* 0x0007e800000e0000 */
[----:B------:R-:W-:Y:S04]  /*d530*/  SHFL.IDX PT, R63, R52, R3, 0x1c1f ;  /* 0x001c1f03343f7589 */ /* 0x000fe800000e0000 */
[----:B------:R-:W-:Y:S01]  /*d540*/  SHFL.IDX PT, R60, R60, R123, 0x1c1f ;  /* 0x001c1f7b3c3c7589 */ /* 0x000fe200000e0000 */
[----:B---3--:R-:W3:Y:S03]  /*d550*/  LDC R8, c[0x0][0xbe8] ;  /* 0x0002fa00ff087b82 */ /* 0x008ee60000000800 */
[----:B------:R-:W-:Y:S04]  /*d560*/  SHFL.IDX PT, R146, R146, R3, 0x1c1f ;  /* 0x001c1f0392927589 */ /* 0x000fe800000e0000 */
[----:B------:R-:W-:Y:S04]  /*d570*/  SHFL.IDX PT, R152, R152, R3, 0x1c1f ;  /* 0x001c1f0398987589 */ /* 0x000fe800000e0000 */
[----:B------:R-:W-:Y:S04]  /*d580*/  SHFL.IDX PT, R147, R68, R123, 0x1c1f ;  /* 0x001c1f7b44937589 */ /* 0x000fe800000e0000 */
[----:B------:R-:W4:Y:S04]  /*d590*/  SHFL.IDX PT, R149, R64, R123, 0x1c1f ;  /* 0x001c1f7b40957589 */ /* 0x000f2800000e0000 */
[----:B------:R-:W-:Y:S04]  /*d5a0*/  SHFL.IDX PT, R99, R182, R3, 0x1c1f ;  /* 0x001c1f03b6637589 */ /* 0x000fe800000e0000 */
[----:B------:R-:W-:Y:S01]  /*d5b0*/  SHFL.IDX PT, R182, R116, R123, 0x1c1f ;  /* 0x001c1f7b74b67589 */ /* 0x000fe200000e0000 */
[----:B---3--:R-:W-:-:S03]  /*d5c0*/  ISETP.NE.AND P2, PT, R8, 0x1, PT ;  /* 0x000000010800780c */ /* 0x008fc60003f45270 */
        /* <DEDUP_REMOVED lines=18> */
[----:B------:R0:W-:Y:S04]  /*d6f0*/  SHFL.IDX PT, R125, R19, R123, 0x1c1f ;  /* 0x001c1f7b137d7589 */ /* 0x0001e800000e0000 */
[----:B------:R-:W-:Y:S04]  /*d700*/  SHFL.IDX PT, R12, R12, R3, 0x1c1f ;  /* 0x001c1f030c0c7589 */ /* 0x000fe800000e0000 */
[----:B------:R-:W-:Y:S01]  /*d710*/  SHFL.IDX PT, R85, R20, R3, 0x1c1f ;  /* 0x001c1f0314557589 */ /* 0x000fe200000e0000 */
[----:B0-----:R-:W-:-:S03]  /*d720*/  SEL R19, R16, R151, P0 ;  /* 0x0000009710137207 */ /* 0x001fc60000000000 */
        /* <DEDUP_REMOVED lines=47> */
[----:B------:R-:W-:Y:S01]  /*da20*/  SHFL.IDX PT, R88, R23, R123, 0x1c1f ;  /* 0x001c1f7b17587589 */ /* 0x000fe200000e0000 */
[----:B--2---:R-:W-:Y:S01]  /*da30*/  SEL R16, R14, R143, P0 ;  /* 0x0000008f0e107207 */ /* 0x004fe20000000000 */
[----:B------:R-:W0:Y:S01]  /*da40*/  @P2 LDC R151, c[0x0][0xbf0] ;  /* 0x0002fc00ff972b82 */ /* 0x000e220000000800 */
[----:B------:R-:W-:Y:S01]  /*da50*/  SEL R14, R143, R14, P0 ;  /* 0x0000000e8f0e7207 */ /* 0x000fe20000000000 */
[----:B------:R-:W2:Y:S04]  /*da60*/  SHFL.IDX PT, R176, R56, R123, 0x1c1f ;  /* 0x001c1f7b38b07589 */ /* 0x000ea800000e0000 */
[----:B------:R4:W-:Y:S04]  /*da70*/  SHFL.IDX PT, R150, R58, R123, 0x1c1f ;  /* 0x001c1f7b3a967589 */ /* 0x0009e800000e0000 */
[----:B------:R3:W-:Y:S04]  /*da80*/  SHFL.IDX PT, R56, R142, R123, 0x1c1f ;  /* 0x001c1f7b8e387589 */ /* 0x0007e800000e0000 */
[----:B------:R-:W5:Y:S01]  /*da90*/  SHFL.IDX PT, R180, R96, R123, 0x1c1f ;  /* 0x001c1f7b60b47589 */ /* 0x000f6200000e0000 */
[----:B----4-:R-:W-:-:S03]  /*daa0*/  SEL R58, R146, R149, P0 ;  /* 0x00000095923a7207 */ /* 0x010fc60000000000 */
[----:B------:R-:W-:Y:S01]  /*dab0*/  SHFL.IDX PT, R96, R62, R123, 0x1c1f ;  /* 0x001c1f7b3e607589 */ /* 0x000fe200000e0000 */
[----:B---3--:R-:W3:Y:S03]  /*dac0*/  LDC.64 R142, c[0x0][0xbd8] ;  /* 0x0002f600ff8e7b82 */ /* 0x008ee60000000a00 */
[----:B------:R-:W-:Y:S04]  /*dad0*/  SHFL.IDX PT, R166, R148, R123, 0x1c1f ;  /* 0x001c1f7b94a67589 */ /* 0x000fe800000e0000 */
[----:B------:R-:W-:Y:S01]  /*dae0*/  SHFL.IDX PT, R148, R66, R123, 0x1c1f ;  /* 0x001c1f7b42947589 */ /* 0x000fe200000e0000 */
[----:B--2---:R-:W-:-:S03]  /*daf0*/  SEL R34, R176, R67, P0 ;  /* 0x00000043b0227207 */ /* 0x004fc60000000000 */
[----:B------:R2:W-:Y:S04]  /*db00*/  SHFL.IDX PT, R135, R70, R123, 0x1c1f ;  /* 0x001c1f7b46877589 */ /* 0x0005e800000e0000 */
[----:B------:R-:W-:Y:S04]  /*db10*/  SHFL.IDX PT, R171, R144, R123, 0x1c1f ;  /* 0x001c1f7b90ab7589 */ /* 0x000fe800000e0000 */
[----:B------:R5:W-:Y:S01]  /*db20*/  SHFL.IDX PT, R144, R74, R123, 0x1c1f ;  /* 0x001c1f7b4a907589 */ /* 0x000be200000e0000 */
[----:B--2---:R-:W-:-:S03]  /*db30*/  SEL R70, R162, R161, P0 ;  /* 0x000000a1a2467207 */ /* 0x004fc60000000000 */
[----:B------:R-:W-:Y:S04]  /*db40*/  SHFL.IDX PT, R186, R132, R123, 0x1c1f ;  /* 0x001c1f7b84ba7589 */ /* 0x000fe800000e0000 */
[----:B------:R-:W2:Y:S01]  /*db50*/  SHFL.IDX PT, R170, R37, R123, 0x1c1f ;  /* 0x001c1f7b25aa7589 */ /* 0x000ea200000e0000 */
[----:B-----5:R-:W-:-:S03]  /*db60*/  SEL R74, R75, R180, P0 ;  /* 0x000000b44b4a7207 */ /* 0x020fc60000000000 */
[----:B------:R-:W-:Y:S04]  /*db70*/  SHFL.IDX PT, R188, R128, R123, 0x1c1f ;  /* 0x001c1f7b80bc7589 */ /* 0x000fe800000e0000 */
[----:B------:R4:W-:Y:S04]  /*db80*/  SHFL.IDX PT, R132, R33, R123, 0x1c1f ;  /* 0x001c1f7b21847589 */ /* 0x0009e800000e0000 */
[----:B------:R5:W-:Y:S04]  /*db90*/  SHFL.IDX PT, R139, R35, R123, 0x1c1f ;  /* 0x001c1f7b238b7589 */ /* 0x000be800000e0000 */
[----:B------:R-:W-:Y:S01]  /*dba0*/  SHFL.IDX PT, R169, R136, R123, 0x1c1f ;  /* 0x001c1f7b88a97589 */ /* 0x000fe200000e0000 */
[----:B----4-:R-:W-:-:S03]  /*dbb0*/  SEL R33, R63, R60, P0 ;  /* 0x0000003c3f217207 */ /* 0x010fc60000000000 */
[----:B------:R4:W-:Y:S01]  /*dbc0*/  SHFL.IDX PT, R128, R61, R123, 0x1c1f ;  /* 0x001c1f7b3d807589 */ /* 0x0009e200000e0000 */
[----:B-----5:R-:W-:-:S03]  /*dbd0*/  SEL R35, R60, R63, P0 ;  /* 0x0000003f3c237207 */ /* 0x020fc60000000000 */
[----:B------:R5:W-:Y:S01]  /*dbe0*/  SHFL.IDX PT, R37, R59, R123, 0x1c1f ;  /* 0x001c1f7b3b257589 */ /* 0x000be200000e0000 */
[----:B------:R-:W-:Y:S02]  /*dbf0*/  SEL R60, R149, R146, P0 ;  /* 0x00000092953c7207 */ /* 0x000fe40000000000 */
[----:B------:R-:W1:Y:S01]  /*dc00*/  LDC R149, c[0x0][0xc50] ;  /* 0x00031400ff957b82 */ /* 0x000e620000000800 */
[----:B------:R0:W-:Y:S01]  /*dc10*/  SHFL.IDX PT, R136, R27, R123, 0x1c1f ;  /* 0x001c1f7b1b887589 */ /* 0x0001e200000e0000 */
[----:B--2---:R-:W-:Y:S02]  /*dc20*/  SEL R21, R85, R170, P0 ;  /* 0x000000aa55157207 */ /* 0x004fe40000000000 */
[----:B----4-:R-:W-:Y:S01]  /*dc30*/  SEL R61, R147, R152, P0 ;  /* 0x00000098933d7207 */ /* 0x010fe20000000000 */
[----:B------:R2:W-:Y:S01]  /*dc40*/  SHFL.IDX PT, R167, R120, R123, 0x1c1f ;  /* 0x001c1f7b78a77589 */ /* 0x0005e200000e0000 */
[----:B------:R-:W-:Y:S02]  /*dc50*/  SEL R23, R170, R85, P0 ;  /* 0x00000055aa177207 */ /* 0x000fe40000000000 */
[----:B-----5:R-:W-:Y:S01]  /*dc60*/  SEL R59, R152, R147, P0 ;  /* 0x00000093983b7207 */ /* 0x020fe20000000000 */
[----:B------:R4:W-:Y:S01]  /*dc70*/  SHFL.IDX PT, R131, R138, R123, 0x1c1f ;  /* 0x001c1f7b8a837589 */ /* 0x0009e200000e0000 */
[----:B------:R-:W5:Y:S01]  /*dc80*/  LDC.64 R146, c[0x0][0xb40] ;  /* 0x0002d000ff927b82 */ /* 0x000f620000000a00 */
[----:B0-----:R-:W-:-:S02]  /*dc90*/  SEL R27, R145, R28, P0 ;  /* 0x0000001c911b7207 */ /* 0x001fc40000000000 */
[----:B------:R-:W0:Y:S01]  /*dca0*/  SHFL.IDX PT, R109, R48, R123, 0x1c1f ;  /* 0x001c1f7b306d7589 */ /* 0x000e2200000e0000 */
[----:B------:R-:W-:Y:S02]  /*dcb0*/  SEL R85, R87, R182, P0 ;  /* 0x000000b657557207 */ /* 0x000fe40000000000 */
[----:B--2---:R-:W-:Y:S01]  /*dcc0*/  SEL R120, R121, R116, P0 ;  /* 0x0000007479787207 */ /* 0x004fe20000000000 */
[----:B------:R2:W-:Y:S01]  /*dcd0*/  SHFL.IDX PT, R141, R25, R123, 0x1c1f ;  /* 0x001c1f7b198d7589 */ /* 0x0005e200000e0000 */
[----:B------:R-:W-:Y:S01]  /*dce0*/  SEL R116, R116, R121, P0 ;  /* 0x0000007974747207 */ /* 0x000fe20000000000 */
[----:B----4-:R-:W4:Y:S01]  /*dcf0*/  @P2 LDC R138, c[0x0][0xbec] ;  /* 0x0002fb00ff8a2b82 */ /* 0x010f220000000800 */
[----:B------:R-:W-:Y:S01]  /*dd00*/  SEL R121, R117, R112, P0 ;  /* 0x0000007075797207 */ /* 0x000fe20000000000 */
[----:B------:R3:W-:Y:S01]  /*dd10*/  SHFL.IDX PT, R48, R122, R123, 0x1c1f ;  /* 0x001c1f7b7a307589 */ /* 0x0007e200000e0000 */
[----:B------:R-:W-:Y:S02]  /*dd20*/  SEL R117, R112, R117, P0 ;  /* 0x0000007570757207 */ /* 0x000fe40000000000 */
[----:B------:R-:W-:Y:S01]  /*dd30*/  SEL R112, R113, R124, P0 ;  /* 0x0000007c71707207 */ /* 0x000fe20000000000 */
[----:B------:R-:W1:Y:S01]  /*dd40*/  SHFL.IDX PT, R172, R40, R123, 0x1c1f ;  /* 0x001c1f7b28ac7589 */ /* 0x000e6200000e0000 */
[----:B------:R-:W-:-:S02]  /*dd50*/  SEL R87, R182, R87, P0 ;  /* 0x00000057b6577207 */ /* 0x000fc40000000000 */
[----:B--2---:R-:W-:Y:S01]  /*dd60*/  SEL R25, R28, R145, P0 ;  /* 0x000000911c197207 */ /* 0x004fe20000000000 */
[----:B------:R-:W2:Y:S01]  /*dd70*/  SHFL.IDX PT, R174, R53, R123, 0x1c1f ;  /* 0x001c1f7b35ae7589 */ /* 0x000ea200000e0000 */
[----:B------:R-:W4:Y:S01]  /*dd80*/  @P2 LDC R145, c[0x0][0xbf0] ;  /* 0x0002fc00ff912b82 */ /* 0x000f220000000800 */
[----:B---3--:R-:W-:Y:S02]  /*dd90*/  SEL R122, R124, R113, P0 ;  /* 0x000000717c7a7207 */ /* 0x008fe40000000000 */
[----:B------:R-:W-:Y:S01]  /*dda0*/  SHFL.IDX PT, R168, R140, R123, 0x1c1f ;  /* 0x001c1f7b8ca87589 */ /* 0x000fe200000e0000 */
[----:B------:R-:W-:Y:S01]  /*ddb0*/  SEL R124, R102, R125, P0 ;  /* 0x0000007d667c7207 */ /* 0x000fe20000000000 */
[----:B-----5:R-:W-:Y:S01]  /*ddc0*/  IMAD.WIDE.U32 R6, R146, UR36, R6 ;  /* 0x0000002492067c25 */ /* 0x020fe2000f8e0006 */
[----:B------:R-:W-:Y:S01]  /*ddd0*/  SEL R113, R103, R92, P0 ;  /* 0x0000005c67717207 */ /* 0x000fe20000000000 */
[----:B------:R2:W3:Y:S01]  /*dde0*/  SHFL.IDX PT, R20, R29, R123, 0x1c1f ;  /* 0x001c1f7b1d147589 */ /* 0x0004e200000e0000 */
[----:B------:R-:W-:-:S02]  /*ddf0*/  SEL R102, R125, R102, P0 ;  /* 0x000000667d667207 */ /* 0x000fc40000000000 */
[----:B------:R-:W-:Y:S01]  /*de00*/  SEL R125, R97, R88, P0 ;  /* 0x00000058617d7207 */ /* 0x000fe20000000000 */
[----:B------:R-:W5:Y:S01]  /*de10*/  SHFL.IDX PT, R32, R32, R123, 0x1c1f ;  /* 0x001c1f7b20207589 */ /* 0x000f6200000e0000 */
[----:B0-----:R-:W-:Y:S02]  /*de20*/  SEL R28, R30, R109, P0 ;  /* 0x0000006d1e1c7207 */ /* 0x001fe40000000000 */
[----:B------:R-:W-:Y:S01]  /*de30*/  SEL R30, R109, R30, P0 ;  /* 0x0000001e6d1e7207 */ /* 0x000fe20000000000 */
[----:B------:R0:W-:Y:S01]  /*de40*/  SHFL.IDX PT, R153, R76, R123, 0x1c1f ;  /* 0x001c1f7b4c997589 */ /* 0x0001e200000e0000 */
[----:B------:R-:W-:Y:S02]  /*de50*/  SEL R109, R111, R166, P0 ;  /* 0x000000a66f6d7207 */ /* 0x000fe40000000000 */
[----:B------:R-:W-:Y:S01]  /*de60*/  SEL R111, R166, R111, P0 ;  /* 0x0000006fa66f7207 */ /* 0x000fe20000000000 */
[----:B------:R4:W5:Y:S01]  /*de70*/  SHFL.IDX PT, R155, R72, R123, 0x1c1f ;  /* 0x001c1f7b489b7589 */ /* 0x00096200000e0000 */
[----:B-1----:R-:W-:-:S03]  /*de80*/  SEL R24, R81, R172, P0 ;  /* 0x000000ac51187207 */ /* 0x002fc60000000000 */
[----:B------:R1:W-:Y:S01]  /*de90*/  SHFL.IDX PT, R157, R84, R123, 0x1c1f ;  /* 0x001c1f7b549d7589 */ /* 0x0003e200000e0000 */
[----:B--2---:R-:W-:Y:S02]  /*dea0*/  SEL R29, R69, R174, P0 ;  /* 0x000000ae451d7207 */ /* 0x004fe40000000000 */
[----:B0-----:R-:W-:Y:S01]  /*deb0*/  SEL R76, R180, R75, P0 ;  /* 0x0000004bb44c7207 */ /* 0x001fe20000000000 */
[----:B------:R-:W-:Y:S01]  /*dec0*/  SHFL.IDX PT, R159, R80, R123, 0x1c1f ;  /* 0x001c1f7b509f7589 */ /* 0x000fe200000e0000 */
[----:B----4-:R-:W-:-:S03]  /*ded0*/  SEL R72, R161, R162, P0 ;  /* 0x000000a2a1487207 */ /* 0x010fc60000000000 */
[----:B------:R-:W0:Y:S01]  /*dee0*/  SHFL.IDX PT, R100, R100, R123, 0x1c1f ;  /* 0x001c1f7b64647589 */ /* 0x000e2200000e0000 */
[----:B---3--:R-:W-:Y:S02]  /*def0*/  SEL R17, R105, R20, P0 ;  /* 0x0000001469117207 */ /* 0x008fe40000000000 */
[----:B------:R-:W-:Y:S01]  /*df00*/  SEL R15, R20, R105, P0 ;  /* 0x00000069140f7207 */ /* 0x000fe20000000000 */
[----:B------:R-:W2:Y:S01]  /*df10*/  SHFL.IDX PT, R108, R108, R123, 0x1c1f ;  /* 0x001c1f7b6c6c7589 */ /* 0x000ea200000e0000 */
[----:B-----5:R-:W-:Y:S02]  /*df20*/  SEL R20, R91, R32, P0 ;  /* 0x000000205b147207 */ /* 0x020fe40000000000 */
[----:B------:R-:W-:Y:S01]  /*df30*/  SEL R22, R32, R91, P0 ;  /* 0x0000005b20167207 */ /* 0x000fe20000000000 */
[----:B------:R3:W4:Y:S01]  /*df40*/  SHFL.IDX PT, R163, R104, R123, 0x1c1f ;  /* 0x001c1f7b68a37589 */ /* 0x00072200000e0000 */
[----:B------:R-:W-:Y:S02]  /*df50*/  SEL R32, R67, R176, P0 ;  /* 0x000000b043207207 */ /* 0x000fe40000000000 */
[----:B-1----:R-:W-:Y:S01]  /*df60*/  SEL R84, R86, R165, P0 ;  /* 0x000000a556547207 */ /* 0x002fe20000000000 */
[----:B------:R1:W-:Y:S01]  /*df70*/  SHFL.IDX PT, R164, R31, R123, 0x1c1f ;  /* 0x001c1f7b1fa47589 */ /* 0x0003e200000e0000 */
[----:B------:R-:W-:-:S02]  /*df80*/  SEL R91, R95, R184, P0 ;  /* 0x000000b85f5b7207 */ /* 0x000fc40000000000 */
[----:B------:R-:W-:Y:S01]  /*df90*/  SEL R105, R107, R168, P0 ;  /* 0x000000a86b697207 */ /* 0x000fe20000000000 */
[----:B------:R5:W4:Y:S01]  /*dfa0*/  SHFL.IDX PT, R115, R26, R123, 0x1c1f ;  /* 0x001c1f7b1a737589 */ /* 0x000b2200000e0000 */
[----:B------:R-:W-:Y:S02]  /*dfb0*/  SEL R62, R154, R155, P0 ;  /* 0x0000009b9a3e7207 */ /* 0x000fe40000000000 */
[----:B---3--:R-:W-:Y:S01]  /*dfc0*/  SEL R104, R106, R169, P0 ;  /* 0x000000a96a687207 */ /* 0x008fe20000000000 */
[----:B------:R-:W3:Y:S01]  /*dfd0*/  SHFL.IDX PT, R137, R90, R123, 0x1c1f ;  /* 0x001c1f7b5a897589 */ /* 0x000ee200000e0000 */
[----:B------:R-:W-:Y:S02]  /*dfe0*/  SEL R64, R155, R154, P0 ;  /* 0x0000009a9b407207 */ /* 0x000fe40000000000 */
[----:B-1----:R-:W-:Y:S01]  /*dff0*/  SEL R31, R174, R69, P0 ;  /* 0x00000045ae1f7207 */ /* 0x002fe20000000000 */
[----:B------:R1:W3:Y:S01]  /*e000*/  SHFL.IDX PT, R140, R98, R123, 0x1c1f ;  /* 0x001c1f7b628c7589 */ /* 0x0002e200000e0000 */
[----:B0-----:R-:W-:-:S02]  /*e010*/  SEL R75, R77, R100, P0 ;  /* 0x000000644d4b7207 */ /* 0x001fc40000000000 */
[----:B-----5:R-:W-:Y:S01]  /*e020*/  SEL R26, R172, R81, P0 ;  /* 0x00000051ac1a7207 */ /* 0x020fe20000000000 */
[----:B------:R-:W-:Y:S01]  /*e030*/  SHFL.IDX PT, R45, R65, R123, 0x1c1f ;  /* 0x001c1f7b412d7589 */ /* 0x000fe200000e0000 */
[----:B------:R-:W-:Y:S02]  /*e040*/  SEL R77, R100, R77, P0 ;  /* 0x0000004d644d7207 */ /* 0x000fe40000000000 */
[----:B--2---:R-:W-:Y:S01]  /*e050*/  SEL R81, R83, R108, P0 ;  /* 0x0000006c53517207 */ /* 0x004fe20000000000 */
[----:B------:R0:W-:Y:S01]  /*e060*/  SHFL.IDX PT, R53, R71, R123, 0x1c1f ;  /* 0x001c1f7b47357589 */ /* 0x0001e200000e0000 */
[----:B------:R-:W-:Y:S02]  /*e070*/  SEL R83, R108, R83, P0 ;  /* 0x000000536c537207 */ /* 0x000fe40000000000 */
[----:B-1----:R-:W-:Y:S01]  /*e080*/  SEL R98, R99, R188, P0 ;  /* 0x000000bc63627207 */ /* 0x002fe20000000000 */
[----:B------:R1:W-:Y:S01]  /*e090*/  SHFL.IDX PT, R40, R114, R123, 0x1c1f ;  /* 0x001c1f7b72287589 */ /* 0x0003e200000e0000 */
[----:B------:R-:W-:-:S02]  /*e0a0*/  SEL R100, R188, R99, P0 ;  /* 0x00000063bc647207 */ /* 0x000fc40000000000 */
[----:B----4-:R-:W-:Y:S01]  /*e0b0*/  SEL R80, R82, R163, P0 ;  /* 0x000000a352507207 */ /* 0x010fe20000000000 */
[----:B------:R-:W-:Y:S01]  /*e0c0*/  SHFL.IDX PT, R126, R126, R123, 0x1c1f ;  /* 0x001c1f7b7e7e7589 */ /* 0x000fe200000e0000 */
[----:B------:R-:W-:Y:S02]  /*e0d0*/  SEL R90, R94, R167, P0 ;  /* 0x000000a75e5a7207 */ /* 0x000fe40000000000 */
[----:B0-----:R-:W-:Y:S01]  /*e0e0*/  SEL R71, R73, R178, P0 ;  /* 0x000000b249477207 */ /* 0x001fe20000000000 */
[----:B------:R0:W-:Y:S01]  /*e0f0*/  SHFL.IDX PT, R129, R134, R123, 0x1c1f ;  /* 0x001c1f7b86817589 */ /* 0x0001e200000e0000 */
[----:B------:R-:W-:Y:S02]  /*e100*/  SEL R99, R101, R186, P0 ;  /* 0x000000ba65637207 */ /* 0x000fe40000000000 */
[----:B-1----:R-:W-:Y:S01]  /*e110*/  SEL R114, R118, R115, P0 ;  /* 0x0000007376727207 */ /* 0x002fe20000000000 */
[----:B------:R1:W-:Y:S01]  /*e120*/  SHFL.IDX PT, R127, R130, R123, 0x1c1f ;  /* 0x001c1f7b827f7589 */ /* 0x0003e200000e0000 */
[----:B------:R-:W-:-:S02]  /*e130*/  SEL R118, R115, R118, P0 ;  /* 0x0000007673767207 */ /* 0x000fc40000000000 */
[----:B------:R-:W-:Y:S02]  /*e140*/  SEL R108, R110, R171, P0 ;  /* 0x000000ab6e6c7207 */ /* 0x000fe40000000000 */
[----:B------:R-:W-:Y:S02]  /*e150*/  SEL R115, R119, R164, P0 ;  /* 0x000000a477737207 */ /* 0x000fe40000000000 */
[----:B0-----:R-:W-:Y:S02]  /*e160*/  SEL R134, R148, R79, P0 ;  /* 0x0000004f94867207 */ /* 0x001fe40000000000 */
[----:B------:R-:W-:Y:S01]  /*e170*/  SEL R63, R156, R153, P0 ;  /* 0x000000999c3f7207 */ /* 0x000fe20000000000 */
[----:B-1----:R-:W-:Y:S01]  /*e180*/  IMAD R130, R142, UR39, RZ ;  /* 0x000000278e827c24 */ /* 0x002fe2000f8e02ff */
[----:B------:R-:W-:Y:S02]  /*e190*/  SEL R123, R92, R103, P0 ;  /* 0x000000675c7b7207 */ /* 0x000fe40000000000 */
[----:B------:R-:W-:-:S02]  /*e1a0*/  SEL R103, R88, R97, P0 ;  /* 0x0000006158677207 */ /* 0x000fc40000000000 */
[----:B------:R-:W-:Y:S02]  /*e1b0*/  SEL R92, R93, R150, P0 ;  /* 0x000000965d5c7207 */ /* 0x000fe40000000000 */
[----:B------:R-:W-:Y:S02]  /*e1c0*/  SEL R88, R150, R93, P0 ;  /* 0x0000005d96587207 */ /* 0x000fe40000000000 */
[----:B------:R-:W0:Y:S01]  /*e1d0*/  @P2 LDC R150, c[0x0][0xbec] ;  /* 0x0002fb00ff962b82 */ /* 0x000e220000000800 */
[----:B------:R-:W-:Y:S02]  /*e1e0*/  SEL R93, R89, R96, P0 ;  /* 0x00000060595d7207 */ /* 0x000fe40000000000 */
[----:B------:R-:W-:Y:S02]  /*e1f0*/  SEL R89, R96, R89, P0 ;  /* 0x0000005960597207 */ /* 0x000fe40000000000 */
[----:B------:R-:W-:Y:S01]  /*e200*/  SEL R96, R79, R148, P0 ;  /* 0x000000944f607207 */ /* 0x000fe20000000000 */
[----:B------:R-:W-:Y:S01]  /*e210*/  IMAD R79, R143, UR36, R130 ;  /* 0x000000248f4f7c24 */ /* 0x000fe2000f8e0282 */
[----:B------:R-:W-:Y:S01]  /*e220*/  SEL R97, R78, R135, P0 ;  /* 0x000000874e617207 */ /* 0x000fe20000000000 */
[----:B------:R-:W-:Y:S01]  /*e230*/  IMAD.WIDE.U32 R142, R142, UR36, R4 ;  /* 0x000000248e8e7c25 */ /* 0x000fe2000f8e0004 */
[----:B------:R-:W-:-:S02]  /*e240*/  SEL R135, R135, R78, P0 ;  /* 0x0000004e87877207 */ /* 0x000fc40000000000 */
[----:B------:R-:W-:Y:S01]  /*e250*/  SEL R4, R47, R144, P0 ;  /* 0x000000902f047207 */ /* 0x000fe20000000000 */
[----:B------:R-:W-:Y:S01]  /*e260*/  IMAD.IADD R143, R143, 0x1, R79 ;  /* 0x000000018f8f7824 */ /* 0x000fe200078e024f */
[----:B------:R-:W-:Y:S01]  /*e270*/  SEL R78, R144, R47, P0 ;  /* 0x0000002f904e7207 */ /* 0x000fe20000000000 */
[----:B------:R-:W-:Y:S01]  /*e280*/  IMAD R144, RZ, RZ, -UR42 ;  /* 0x8000002aff907e24 */ /* 0x000fe2000f8e02ff */
[----:B------:R-:W-:Y:S01]  /*e290*/  SEL R5, R49, R136, P0 ;  /* 0x0000008831057207 */ /* 0x000fe20000000000 */
[----:B------:R-:W-:Y:S01]  /*e2a0*/  @P2 IMAD.HI.U32 R130, R11, R138, RZ ;  /* 0x0000008a0b822227 */ /* 0x000fe200078e00ff */
[----:B------:R-:W-:Y:S02]  /*e2b0*/  SEL R79, R136, R49, P0 ;  /* 0x00000031884f7207 */ /* 0x000fe40000000000 */
[----:B---3--:R-:W-:Y:S01]  /*e2c0*/  SEL R138, R137, R52, P0 ;  /* 0x00000034898a7207 */ /* 0x008fe20000000000 */
[----:B------:R-:W-:Y:S01]  /*e2d0*/  IMAD R136, R146, UR39, RZ ;  /* 0x0000002792887c24 */ /* 0x000fe2000f8e02ff */
[----:B------:R-:W-:Y:S01]  /*e2e0*/  SEL R65, R153, R156, P0 ;  /* 0x0000009c99417207 */ /* 0x000fe20000000000 */
[----:B------:R-:W-:Y:S01]  /*e2f0*/  IMAD R149, R149, R144, UR4 ;  /* 0x0000000495957e24 */ /* 0x000fe2000f8e0290 */
[----:B------:R-:W-:Y:S01]  /*e300*/  ULDC.64 UR4, c[0x0][0xbe0] ;  /* 0x0002f80000047ab9 */ /* 0x000fe20000000a00 */
[----:B------:R-:W-:Y:S01]  /*e310*/  IMAD R147, R147, UR36, R136 ;  /* 0x0000002493937c24 */ /* 0x000fe2000f8e0288 */
[----:B------:R-:W-:Y:S01]  /*e320*/  SEL R66, R158, R159, P0 ;  /* 0x0000009f9e427207 */ /* 0x000fe20000000000 */
[----:B------:R-:W-:Y:S01]  /*e330*/  IMAD.MOV.U32 R47, RZ, RZ, R11 ;  /* 0x000000ffff2f7224 */ /* 0x000fe200078e000b */
[----:B------:R-:W-:Y:S01]  /*e340*/  SHF.R.S32.HI R136, RZ, 0x1f, R149 ;  /* 0x0000001fff887819 */ /* 0x000fe20000011495 */
[----:B0-----:R-:W-:Y:S01]  /*e350*/  @P2 IMAD.HI.U32 R150, R11, R150, RZ ;  /* 0x000000960b962227 */ /* 0x001fe200078e00ff */
[----:B------:R-:W-:-:S02]  /*e360*/  @P2 SHF.R.U32.HI R47, RZ, R145, R130 ;  /* 0x00000091ff2f2219 */ /* 0x000fc40000011682 */
[----:B------:R-:W-:Y:S01]  /*e370*/  SEL R68, R159, R158, P0 ;  /* 0x0000009e9f447207 */ /* 0x000fe20000000000 */
[----:B------:R-:W-:Y:S01]  /*e380*/  IMAD.IADD R145, R7, 0x1, R147 ;  /* 0x0000000107917824 */ /* 0x000fe200078e0293 */
[----:B------:R-:W-:Y:S01]  /*e390*/  SEL R67, R160, R157, P0 ;  /* 0x0000009da0437207 */ /* 0x000fe20000000000 */
[----:B------:R-:W-:Y:S01]  /*e3a0*/  IMAD R7, R136, UR4, RZ ;  /* 0x0000000488077c24 */ /* 0x000fe2000f8e02ff */
[----:B------:R-:W-:Y:S01]  /*e3b0*/  SEL R69, R157, R160, P0 ;  /* 0x000000a09d457207 */ /* 0x000fe20000000000 */
[----:B------:R-:W-:Y:S01]  /*e3c0*/  IMAD.MOV.U32 R144, RZ, RZ, R6 ;  /* 0x000000ffff907224 */ /* 0x000fe200078e0006 */
[----:B------:R-:W-:Y:S01]  /*e3d0*/  SEL R73, R178, R73, P0 ;  /* 0x00000049b2497207 */ /* 0x000fe20000000000 */
[----:B------:R-:W-:Y:S01]  /*e3e0*/  IMAD R130, R149, UR5, R7 ;  /* 0x0000000595827c24 */ /* 0x000fe2000f8e0207 */
[----:B------:R-:W-:Y:S01]  /*e3f0*/  SEL R82, R163, R82, P0 ;  /* 0x00000052a3527207 */ /* 0x000fe20000000000 */
[----:B------:R-:W-:Y:S01]  /*e400*/  IMAD.WIDE.U32 R6, R149, UR4, R142 ;  /* 0x0000000495067c25 */ /* 0x000fe2000f8e008e */
[----:B------:R-:W-:Y:S01]  /*e410*/  SHF.R.S32.HI R143, RZ, 0x1f, R47 ;  /* 0x0000001fff8f7819 */ /* 0x000fe2000001142f */
[----:B------:R-:W-:Y:S01]  /*e420*/  ULDC.64 UR4, c[0x0][0xb30] ;  /* 0x0002cc0000047ab9 */ /* 0x000fe20000000a00 */
[----:B------:R-:W-:Y:S01]  /*e430*/  SEL R86, R165, R86, P0 ;  /* 0x00000056a5567207 */ /* 0x000fe20000000000 */
[----:B------:R-:W-:Y:S01]  /*e440*/  IMAD.MOV.U32 R49, RZ, RZ, R11 ;  /* 0x000000ffff317224 */ /* 0x000fe200078e000b */
[----:B------:R-:W-:Y:S01]  /*e450*/  @P2 SHF.R.U32.HI R49, RZ, R151, R150 ;  /* 0x00000097ff312219 */ /* 0x000fe20000011696 */
[----:B------:R-:W-:Y:S01]  /*e460*/  IMAD R136, R136, UR6, RZ ;  /* 0x0000000688887c24 */ /* 0x000fe2000f8e02ff */
[----:B------:R-:W-:Y:S01]  /*e470*/  IADD3 R142, P2, R47, R6, RZ ;  /* 0x000000062f8e7210 */ /* 0x000fe20007f5e0ff */
[----:B------:R-:W-:Y:S01]  /*e480*/  IMAD.WIDE.U32 R144, R149, UR6, R144 ;  /* 0x0000000695907c25 */ /* 0x000fe2000f8e0090 */
[----:B------:R-:W-:-:S02]  /*e490*/  SHF.R.S32.HI R6, RZ, 0x1f, R49 ;  /* 0x0000001fff067819 */ /* 0x000fc40000011431 */
[----:B------:R-:W-:Y:S01]  /*e4a0*/  IADD3.X R143, R143, R7, R130, P2, !PT ;  /* 0x000000078f8f7210 */ /* 0x000fe200017fe482 */
[----:B------:R-:W-:Y:S01]  /*e4b0*/  IMAD R147, R149, UR7, R136 ;  /* 0x0000000795937c24 */ /* 0x000fe2000f8e0288 */
[----:B------:R-:W-:Y:S01]  /*e4c0*/  ULDC.64 UR6, c[0x0][0xbc8] ;  /* 0x0002f20000067ab9 */ /* 0x000fe20000000a00 */
[----:B------:R-:W-:Y:S01]  /*e4d0*/  IMAD.MOV R47, RZ, RZ, -R47 ;  /* 0x000000ffff2f7224 */ /* 0x000fe200078e0a2f */
[----:B------:R-:W-:Y:S01]  /*e4e0*/  SEL R94, R167, R94, P0 ;  /* 0x0000005ea75e7207 */ /* 0x000fe20000000000 */
[----:B------:R-:W-:Y:S01]  /*e4f0*/  IMAD R6, R6, UR4, RZ ;  /* 0x0000000406067c24 */ /* 0x000fe2000f8e02ff */
[----:B------:R-:W-:Y:S01]  /*e500*/  SEL R95, R184, R95, P0 ;  /* 0x0000005fb85f7207 */ /* 0x000fe20000000000 */
[----:B------:R-:W-:Y:S01]  /*e510*/  IMAD.MOV R136, RZ, RZ, -R49 ;  /* 0x000000ffff887224 */ /* 0x000fe200078e0a31 */
[----:B------:R-:W-:Y:S01]  /*e520*/  SEL R101, R186, R101, P0 ;  /* 0x00000065ba657207 */ /* 0x000fe20000000000 */
[----:B------:R-:W-:Y:S01]  /*e530*/  IMAD.IADD R145, R145, 0x1, R147 ;  /* 0x0000000191917824 */ /* 0x000fe200078e0293 */
[----:B------:R-:W-:Y:S01]  /*e540*/  SEL R106, R169, R106, P0 ;  /* 0x0000006aa96a7207 */ /* 0x000fe20000000000 */
[--C-:B------:R-:W-:Y:S01]  /*e550*/  IMAD R47, R8, R47, R11.reuse ;  /* 0x0000002f082f7224 */ /* 0x100fe200078e020b */
[----:B------:R-:W-:Y:S01]  /*e560*/  SEL R107, R168, R107, P0 ;  /* 0x0000006ba86b7207 */ /* 0x000fe20000000000 */
[----:B------:R-:W-:Y:S01]  /*e570*/  IMAD R147, R49, UR5, R6 ;  /* 0x0000000531937c24 */ /* 0x000fe2000f8e0206 */
[----:B------:R-:W0:Y:S01]  /*e580*/  S2UR UR5, SR_CgaCtaId ;  /* 0x00000000000579c3 */ /* 0x000e220000008800 */
[----:B------:R-:W-:Y:S01]  /*e590*/  IMAD R11, R8, R136, R11 ;  /* 0x00000088080b7224 */ /* 0x000fe200078e020b */
[----:B------:R-:W-:Y:S01]  /*e5a0*/  SEL R110, R171, R110, P0 ;  /* 0x0000006eab6e7207 */ /* 0x000fe20000000000 */
[----:B------:R-:W-:Y:S01]  /*e5b0*/  IMAD.WIDE.U32 R6, R49, UR4, R144 ;  /* 0x0000000431067c25 */ /* 0x000fe2000f8e0090 */
[----:B------:R-:W-:Y:S01]  /*e5c0*/  SHF.R.S32.HI R49, RZ, 0x1f, R47 ;  /* 0x0000001fff317819 */ /* 0x000fe2000001142f */
[----:B------:R-:W-:Y:S01]  /*e5d0*/  UMOV UR4, 0x400 ;  /* 0x0000040000047882 */ /* 0x000fe20000000000 */
[----:B------:R-:W-:Y:S01]  /*e5e0*/  SHF.R.S32.HI R130, RZ, 0x1f, R11 ;  /* 0x0000001fff827819 */ /* 0x000fe2000001140b */
[----:B------:R-:W-:Y:S01]  /*e5f0*/  IMAD.IADD R7, R7, 0x1, R147 ;  /* 0x0000000107077824 */ /* 0x000fe200078e0293 */
[----:B------:R-:W-:Y:S01]  /*e600*/  SEL R119, R164, R119, P0 ;  /* 0x00000077a4777207 */ /* 0x000fe20000000000 */
[----:B------:R-:W-:-:S02]  /*e610*/  IMAD R136, R49, UR6, RZ ;  /* 0x0000000631887c24 */ /* 0x000fc4000f8e02ff */
[----:B------:R-:W-:Y:S02]  /*e620*/  IMAD R130, R130, UR8, RZ ;  /* 0x0000000882827c24 */ /* 0x000fe4000f8e02ff */
[C---:B------:R-:W-:Y:S01]  /*e630*/  IMAD R49, R47.reuse, UR7, R136 ;  /* 0x000000072f317c24 */ /* 0x040fe2000f8e0288 */
[----:B------:R-:W-:Y:S01]  /*e640*/  SEL R136, R52, R137, P0 ;  /* 0x0000008934887207 */ /* 0x000fe20000000000 */
[----:B------:R-:W-:Y:S01]  /*e650*/  IMAD.WIDE.U32 R142, R47, UR6, R142 ;  /* 0x000000062f8e7c25 */ /* 0x000fe2000f8e008e */
[----:B------:R-:W-:Y:S01]  /*e660*/  ULDC.64 UR6, c[0x0][0xba8] ;  /* 0x0002ea0000067ab9 */ /* 0x000fe20000000a00 */
[----:B------:R-:W-:Y:S02]  /*e670*/  SEL R137, R54, R139, P0 ;  /* 0x0000008b36897207 */ /* 0x000fe40000000000 */
[----:B------:R-:W-:Y:S01]  /*e680*/  IMAD.WIDE.U32 R144, R11, UR8, R6 ;  /* 0x000000080b907c25 */ /* 0x000fe2000f8e0006 */
[----:B------:R-:W-:Y:S02]  /*e690*/  SEL R6, R50, R141, P0 ;  /* 0x0000008d32067207 */ /* 0x000fe40000000000 */
[----:B------:R-:W-:Y:S01]  /*e6a0*/  SEL R50, R141, R50, P0 ;  /* 0x000000328d327207 */ /* 0x000fe20000000000 */
[----:B------:R-:W-:Y:S01]  /*e6b0*/  IMAD R47, R11, UR9, R130 ;  /* 0x000000090b2f7c24 */ /* 0x000fe2000f8e0282 */
[----:B------:R-:W-:Y:S01]  /*e6c0*/  LEA R130, P2, R142, UR6, 0x2 ;  /* 0x000000068e827c11 */ /* 0x000fe2000f8410ff */
[----:B------:R-:W-:Y:S01]  /*e6d0*/  IMAD.IADD R7, R143, 0x1, R49 ;  /* 0x000000018f077824 */ /* 0x000fe200078e0231 */
[----:B------:R-:W-:Y:S01]  /*e6e0*/  ULDC.64 UR8, c[0x0][0xb00] ;  /* 0x0002c00000087ab9 */ /* 0x000fe20000000a00 */
[----:B------:R-:W-:Y:S01]  /*e6f0*/  IMAD.IADD R49, R145, 0x1, R47 ;  /* 0x0000000191317824 */ /* 0x000fe200078e022f */
[----:B------:R-:W-:Y:S01]  /*e700*/  LEA R47, P3, R144, UR8, 0x2 ;  /* 0x00000008902f7c11 */ /* 0x000fe2000f8610ff */
[----:B------:R-:W-:Y:S01]  /*e710*/  SHFL.IDX PT, R146, R130, 0x1, 0x1c1f ;  /* 0x003c1f0082927f89 */ /* 0x000fe200000e0000 */
[----:B------:R-:W-:Y:S01]  /*e720*/  LEA.HI.X R141, R142, UR7, R7, 0x2, P2 ;  /* 0x000000078e8d7c11 */ /* 0x000fe200090f1407 */
[----:B------:R-:W-:Y:S01]  /*e730*/  ULDC UR6, c[0x0][0xa88] ;  /* 0x0002a20000067ab9 */ /* 0x000fe20000000800 */
[----:B------:R-:W-:Y:S01]  /*e740*/  LEA.HI.X R49, R144, UR9, R49, 0x2, P3 ;  /* 0x0000000990317c11 */ /* 0x000fe200098f1431 */
[----:B0-----:R-:W-:Y:S01]  /*e750*/  ULEA UR4, UR5, UR4, 0x18 ;  /* 0x0000000405047291 */ /* 0x001fe2000f8ec03f */
[----:B------:R-:W-:Y:S01]  /*e760*/  SHFL.IDX PT, R144, R130, RZ, 0x1c1f ;  /* 0x001c1fff82907589 */ /* 0x000fe200000e0000 */
[----:B------:R-:W-:Y:S01]  /*e770*/  IMAD R11, R8, UR6, RZ ;  /* 0x00000006080b7c24 */ /* 0x000fe2000f8e02ff */
[----:B------:R-:W-:Y:S01]  /*e780*/  SEL R139, R139, R54, P0 ;  /* 0x000000368b8b7207 */ /* 0x000fe20000000000 */
[C---:B------:R-:W-:Y:S01]  /*e790*/  VIADD R8, R10.reuse, 0x8 ;  /* 0x000000080a087836 */ /* 0x040fe20000000000 */
[----:B------:R-:W0:Y:S01]  /*e7a0*/  SHFL.IDX PT, R145, R141, RZ, 0x1c1f ;  /* 0x001c1fff8d917589 */ /* 0x000e2200000e0000 */
[----:B------:R-:W-:Y:S01]  /*e7b0*/  UIADD3 UR4, UR4, 0x20820, URZ ;  /* 0x0002082004047890 */ /* 0x000fe2000fffe03f */
[----:B------:R-:W-:-:S02]  /*e7c0*/  ISETP.GE.OR P2, PT, R10, R11, P1 ;  /* 0x0000000b0a00720c */ /* 0x000fc40000f46670 */
[----:B------:R1:W2:Y:S01]  /*e7d0*/  SHFL.IDX PT, R147, R141, 0x1, 0x1c1f ;  /* 0x003c1f008d937f89 */ /* 0x0002a200000e0000 */
[-C--:B------:R-:W-:Y:S01]  /*e7e0*/  ISETP.GE.OR P1, PT, R8, R11.reuse, P1 ;  /* 0x0000000b0800720c */ /* 0x080fe20000f26670 */
[----:B------:R-:W-:Y:S01]  /*e7f0*/  UPRMT UR4, URZ, 0x654, UR4 ;  /* 0x000006543f047896 */ /* 0x000fe20008000004 */
[----:B------:R-:W-:Y:S01]  /*e800*/  ISETP.GE.AND P3, PT, R10, R11, PT ;  /* 0x0000000b0a00720c */ /* 0x000fe20003f66270 */
[----:B------:R3:W4:Y:S01]  /*e810*/  SHFL.IDX PT, R142, R47, RZ, 0x1c1f ;  /* 0x001c1fff2f8e7589 */ /* 0x00072200000e0000 */
[----:B------:R-:W-:Y:S02]  /*e820*/  SEL R54, R55, R140, P0 ;  /* 0x0000008c37367207 */ /* 0x000fe40000000000 */
[----:B------:R-:W-:Y:S01]  /*e830*/  SEL R7, R51, R132, P0 ;  /* 0x0000008433077207 */ /* 0x000fe20000000000 */
[----:B------:R3:W3:Y:S01]  /*e840*/  SHFL.IDX PT, R143, R49, RZ, 0x1c1f ;  /* 0x001c1fff318f7589 */ /* 0x0006e200000e0000 */
[----:B------:R-:W-:Y:S02]  /*e850*/  SEL R140, R140, R55, P0 ;  /* 0x000000378c8c7207 */ /* 0x000fe40000000000 */
[----:B------:R-:W-:Y:S01]  /*e860*/  SYNCS.ARRIVE.TRANS64.RED.A1T0 RZ, [UR4], RZ ;  /* 0x000000ffffff79a7 */ /* 0x000fe20008100404 */
[----:B------:R-:W-:-:S02]  /*e870*/  SEL R51, R132, R51, P0 ;  /* 0x0000003384337207 */ /* 0x000fc40000000000 */
[----:B------:R-:W-:Y:S02]  /*e880*/  SEL R55, R57, R128, P0 ;  /* 0x0000008039377207 */ /* 0x000fe40000000000 */
[----:B-1----:R-:W-:Y:S01]  /*e890*/  SEL R141, R128, R57, P0 ;  /* 0x00000039808d7207 */ /* 0x002fe20000000000 */
[----:B0-----:R0:W-:Y:S04]  /*e8a0*/  @!P2 ST.E desc[UR44][R144.64], R2 ;  /* 0x000000029000a985 */ /* 0x0011e8000c10192c */
[----:B--2---:R0:W-:Y:S01]  /*e8b0*/  @!P1 ST.E desc[UR44][R146.64], R0 ;  /* 0x0000000092009985 */ /* 0x0041e2000c10192c */
[----:B------:R-:W-:Y:S05]  /*e8c0*/  @P3 BRA `(.L_x_1033) ;  /* 0x0000000800f83947 */ /* 0x000fea0003800000 */
[----:B------:R-:W-:Y:S01]  /*e8d0*/  ULDC UR4, c[0x0][0xac8] ;  /* 0x0002b20000047ab9 */ /* 0x000fe20000000800 */
[C---:B0-----:R-:W-:Y:S01]  /*e8e0*/  VIADD R0, R9.reuse, 0x8 ;  /* 0x0000000809007836 */ /* 0x041fe20000000000 */
[C---:B------:R-:W-:Y:S01]  /*e8f0*/  ISETP.GE.AND P1, PT, R9.reuse, UR4, PT ;  /* 0x0000000409007c0c */ /* 0x040fe2000bf26270 */
[C---:B------:R-:W-:Y:S02]  /*e900*/  VIADD R10, R9.reuse, 0x10 ;  /* 0x00000010090a7836 */ /* 0x040fe40000000000 */
[C---:B------:R-:W-:Y:S01]  /*e910*/  VIADD R52, R9.reuse, 0x18 ;  /* 0x0000001809347836 */ /* 0x040fe20000000000 */
[----:B------:R-:W-:Y:S01]  /*e920*/  ISETP.GE.AND P4, PT, R0, UR4, PT ;  /* 0x0000000400007c0c */ /* 0x000fe2000bf86270 */
[C---:B------:R-:W-:Y:S01]  /*e930*/  VIADD R128, R9.reuse, 0x20 ;  /* 0x0000002009807836 */ /* 0x040fe20000000000 */
[----:B------:R-:W-:Y:S01]  /*e940*/  ISETP.GE.AND P5, PT, R10, UR4, PT ;  /* 0x000000040a007c0c */ /* 0x000fe2000bfa6270 */
[C---:B------:R-:W-:Y:S01]  /*e950*/  VIADD R130, R9.reuse, 0x28 ;  /* 0x0000002809827836 */ /* 0x040fe20000000000 */
[----:B------:R-:W-:Y:S01]  /*e960*/  ISETP.GE.AND P6, PT, R52, UR4, PT ;  /* 0x0000000434007c0c */ /* 0x000fe2000bfc6270 */
[----:B------:R-:W-:-:S03]  /*e970*/  VIADD R132, R9, 0x30 ;  /* 0x0000003009847836 */ /* 0x000fc60000000000 */
[----:B------:R-:W-:Y:S01]  /*e980*/  ISETP.GE.AND P2, PT, R130, UR4, PT ;  /* 0x0000000482007c0c */ /* 0x000fe2000bf46270 */
[----:B---34-:R-:W-:Y:S01]  /*e990*/  @!P1 IMAD.WIDE R144, R9, 0x4, R142 ;  /* 0x0000000409909825 */ /* 0x018fe200078e028e */
[----:B------:R-:W-:-:S03]  /*e9a0*/  ISETP.GE.AND P3, PT, R132, UR4, PT ;  /* 0x0000000484007c0c */ /* 0x000fc6000bf66270 */
[----:B------:R-:W-:Y:S01]  /*e9b0*/  @!P4 LEA.HI R0, R0, R0, RZ, 0x1 ;  /* 0x000000000000c211 */ /* 0x000fe200078f08ff */
[----:B------:R0:W-:Y:S01]  /*e9c0*/  @!P1 ST.E.64 desc[UR44][R144.64], R16 ;  /* 0x0000001090009985 */ /* 0x0001e2000c101b2c */
[----:B------:R-:W-:Y:S02]  /*e9d0*/  ISETP.GE.AND P1, PT, R128, UR4, PT ;  /* 0x0000000480007c0c */ /* 0x000fe4000bf26270 */
[----:B------:R-:W-:Y:S02]  /*e9e0*/  @!P5 LEA.HI R10, R10, R10, RZ, 0x1 ;  /* 0x0000000a0a0ad211 */ /* 0x000fe400078f08ff */
[----:B------:R-:W-:Y:S01]  /*e9f0*/  @!P4 LOP3.LUT R57, R0, 0xfffffffe, RZ, 0xc0, !PT ;  /* 0xfffffffe0039c812 */ /* 0x000fe200078ec0ff */
[C---:B------:R-:W-:Y:S01]  /*ea00*/  VIADD R0, R9.reuse, 0x38 ;  /* 0x0000003809007836 */ /* 0x040fe20000000000 */
[----:B------:R-:W-:Y:S01]  /*ea10*/  @!P5 LOP3.LUT R147, R10, 0xfffffffe, RZ, 0xc0, !PT ;  /* 0xfffffffe0a93d812 */ /* 0x000fe200078ec0ff */
[----:B------:R-:W-:Y:S01]  /*ea20*/  VIADD R10, R9, 0x40 ;  /* 0x00000040090a7836 */ /* 0x000fe20000000000 */
[----:B------:R-:W-:-:S02]  /*ea30*/  @!P6 LEA.HI R52, R52, R52, RZ, 0x1 ;  /* 0x000000343434e211 */ /* 0x000fc400078f08ff */
[----:B------:R-:W-:Y:S02]  /*ea40*/  @!P2 LEA.HI R130, R130, R130, RZ, 0x1 ;  /* 0x000000828282a211 */ /* 0x000fe400078f08ff */
[----:B------:R-:W-:Y:S01]  /*ea50*/  @!P6 LOP3.LUT R149, R52, 0xfffffffe, RZ, 0xc0, !PT ;  /* 0xfffffffe3495e812 */ /* 0x000fe200078ec0ff */
[--C-:B0-----:R-:W-:Y:S01]  /*ea60*/  @!P4 IMAD.WIDE R16, R57, 0x4, R142.reuse ;  /* 0x000000043910c825 */ /* 0x101fe200078e028e */
[----:B------:R-:W-:Y:S02]  /*ea70*/  @!P1 LEA.HI R128, R128, R128, RZ, 0x1 ;  /* 0x0000008080809211 */ /* 0x000fe400078f08ff */
[----:B------:R-:W-:Y:S01]  /*ea80*/  @!P3 LEA.HI R132, R132, R132, RZ, 0x1 ;  /* 0x000000848484b211 */ /* 0x000fe200078f08ff */
[--C-:B------:R-:W-:Y:S01]  /*ea90*/  @!P5 IMAD.WIDE R144, R147, 0x4, R142.reuse ;  /* 0x000000049390d825 */ /* 0x100fe200078e028e */
[----:B------:R0:W-:Y:S01]  /*eaa0*/  @!P4 ST.E.64 desc[UR44][R16.64], R14 ;  /* 0x0000000e1000c985 */ /* 0x0001e2000c101b2c */
[----:B------:R-:W-:Y:S02]  /*eab0*/  @!P1 LOP3.LUT R57, R128, 0xfffffffe, RZ, 0xc0, !PT ;  /* 0xfffffffe80399812 */ /* 0x000fe400078ec0ff */
[----:B------:R-:W-:Y:S01]  /*eac0*/  @!P6 IMAD.WIDE R146, R149, 0x4, R142 ;  /* 0x000000049592e825 */ /* 0x000fe200078e028e */
[----:B------:R1:W-:Y:S01]  /*ead0*/  @!P5 ST.E.64 desc[UR44][R144.64], R20 ;  /* 0x000000149000d985 */ /* 0x0003e2000c101b2c */
[----:B------:R-:W-:-:S02]  /*eae0*/  ISETP.GE.AND P4, PT, R0, UR4, PT ;  /* 0x0000000400007c0c */ /* 0x000fc4000bf86270 */
[C---:B------:R-:W-:Y:S01]  /*eaf0*/  VIADD R52, R9.reuse, 0x48 ;  /* 0x0000004809347836 */ /* 0x040fe20000000000 */
[----:B------:R2:W-:Y:S01]  /*eb00*/  @!P6 ST.E.64 desc[UR44][R146.64], R22 ;  /* 0x000000169200e985 */ /* 0x0005e2000c101b2c */
[----:B------:R-:W-:Y:S01]  /*eb10*/  ISETP.GE.AND P5, PT, R10, UR4, PT ;  /* 0x000000040a007c0c */ /* 0x000fe2000bfa6270 */
[----:B------:R-:W-:Y:S02]  /*eb20*/  VIADD R128, R9, 0x60 ;  /* 0x0000006009807836 */ /* 0x000fe40000000000 */
[----:B------:R-:W-:Y:S02]  /*eb30*/  ISETP.GE.AND P6, PT, R52, UR4, PT ;  /* 0x0000000434007c0c */ /* 0x000fe4000bfc6270 */
[----:B0-----:R-:W-:Y:S01]  /*eb40*/  @!P2 LOP3.LUT R17, R130, 0xfffffffe, RZ, 0xc0, !PT ;  /* 0xfffffffe8211a812 */ /* 0x001fe200078ec0ff */
[----:B------:R-:W-:Y:S01]  /*eb50*/  @!P1 IMAD.WIDE R14, R57, 0x4, R142 ;  /* 0x00000004390e9825 */ /* 0x000fe200078e028e */
[----:B-1----:R-:W-:-:S03]  /*eb60*/  @!P3 LOP3.LUT R21, R132, 0xfffffffe, RZ, 0xc0, !PT ;  /* 0xfffffffe8415b812 */ /* 0x002fc600078ec0ff */
[--C-:B------:R-:W-:Y:S01]  /*eb70*/  @!P2 IMAD.WIDE R16, R17, 0x4, R142.reuse ;  /* 0x000000041110a825 */ /* 0x100fe200078e028e */
[----:B------:R0:W-:Y:S01]  /*eb80*/  @!P1 ST.E.64 desc[UR44][R14.64], R24 ;  /* 0x000000180e009985 */ /* 0x0001e2000c101b2c */
[----:B------:R-:W-:Y:S02]  /*eb90*/  @!P4 LEA.HI R0, R0, R0, RZ, 0x1 ;  /* 0x000000000000c211 */ /* 0x000fe400078f08ff */
[----:B------:R-:W-:Y:S01]  /*eba0*/  @!P3 IMAD.WIDE R20, R21, 0x4, R142 ;  /* 0x000000041514b825 */ /* 0x000fe200078e028e */
[----:B------:R1:W-:Y:S01]  /*ebb0*/  @!P2 ST.E.64 desc[UR44][R16.64], R26 ;  /* 0x0000001a1000a985 */ /* 0x0003e2000c101b2c */
[----:B------:R-:W-:Y:S02]  /*ebc0*/  @!P5 LEA.HI R10, R10, R10, RZ, 0x1 ;  /* 0x0000000a0a0ad211 */ /* 0x000fe400078f08ff */
[C---:B--2---:R-:W-:Y:S01]  /*ebd0*/  VIADD R22, R9.reuse, 0x50 ;  /* 0x0000005009167836 */ /* 0x044fe20000000000 */
        /* <DEDUP_REMOVED lines=11> */
[--C-:B-1----:R-:W-:Y:S01]  /*ec90*/  @!P5 IMAD.WIDE R16, R25, 0x4, R142.reuse ;  /* 0x000000041910d825 */ /* 0x102fe200078e028e */
[----:B--2---:R-:W-:Y:S01]  /*eca0*/  @!P6 LOP3.LUT R21, R52, 0xfffffffe, RZ, 0xc0, !PT ;  /* 0xfffffffe3415e812 */ /* 0x004fe200078ec0ff */
        /* <DEDUP_REMOVED lines=18> */
[----:B-1----:R-:W-:Y:S01]  /*edd0*/  @!P1 IMAD.WIDE R16, R57, 0x4, R142 ;  /* 0x0000000439109825 */ /* 0x002fe200078e028e */
[----:B------:R-:W-:-:S02]  /*ede0*/  @!P5 LEA.HI R10, R10, R10, RZ, 0x1 ;  /* 0x0000000a0a0ad211 */ /* 0x000fc400078f08ff */
[----:B--2---:R-:W-:Y:S02]  /*edf0*/  @!P2 LOP3.LUT R21, R128, 0xfffffffe, RZ, 0xc0, !PT ;  /* 0xfffffffe8015a812 */ /* 0x004fe400078ec0ff */
        /* <DEDUP_REMOVED lines=10> */
[----:B-1----:R-:W-:Y:S01]  /*eea0*/  @!P5 LOP3.LUT R17, R10, 0xfffffffe, RZ, 0xc0, !PT ;  /* 0xfffffffe0a11d812 */ /* 0x002fe200078ec0ff */
[----:B------:R-:W-:Y:S01]  /*eeb0*/  VIADD R10, R9, 0x98 ;  /* 0x00000098090a7836 */ /* 0x000fe20000000000 */
[----:B------:R0:W-:Y:S01]  /*eec0*/  @!P4 ST.E.64 desc[UR44][R14.64], R64 ;  /* 0x000000400e00c985 */ /* 0x0001e2000c101b2c */
[----:B------:R-:W-:Y:S02]  /*eed0*/  @!P6 LEA.HI R24, R24, R24, RZ, 0x1 ;  /* 0x000000181818e211 */ /* 0x000fe400078f08ff */
[--C-:B------:R-:W-:Y:S01]  /*eee0*/  @!P5 IMAD.WIDE R16, R17, 0x4, R142.reuse ;  /* 0x000000041110d825 */ /* 0x100fe200078e028e */
[----:B------:R-:W-:Y:S02]  /*eef0*/  @!P1 LEA.HI R25, R25, R25, RZ, 0x1 ;  /* 0x0000001919199211 */ /* 0x000fe400078f08ff */
[----:B------:R-:W-:Y:S01]  /*ef00*/  @!P6 LOP3.LUT R23, R24, 0xfffffffe, RZ, 0xc0, !PT ;  /* 0xfffffffe1817e812 */ /* 0x000fe200078ec0ff */
[----:B------:R-:W-:Y:S01]  /*ef10*/  VIADD R24, R9, 0xa0 ;  /* 0x000000a009187836 */ /* 0x000fe20000000000 */
[----:B--2---:R-:W-:Y:S01]  /*ef20*/  @!P3 LOP3.LUT R21, R22, 0xfffffffe, RZ, 0xc0, !PT ;  /* 0xfffffffe1615b812 */ /* 0x004fe200078ec0ff */
        /* <DEDUP_REMOVED lines=12> */
[----:B-1----:R-:W-:Y:S01]  /*eff0*/  @!P2 IMAD.WIDE R16, R25, 0x4, R142 ;  /* 0x000000041910a825 */ /* 0x002fe200078e028e */
        /* <DEDUP_REMOVED lines=9> */
[C---:B--2---:R-:W-:Y:S01]  /*f090*/  VIADD R22, R9.reuse, 0xc0 ;  /* 0x000000c009167836 */ /* 0x044fe20000000000 */
[----:B------:R-:W-:Y:S01]  /*f0a0*/  ISETP.GE.AND P6, PT, R20, UR4, PT ;  /* 0x0000000414007c0c */ /* 0x000fe2000bfc6270 */
[----:B------:R-:W-:Y:S01]  /*f0b0*/  VIADD R10, R9, 0xc8 ;  /* 0x000000c8090a7836 */ /* 0x000fe20000000000 */
[----:B------:R-:W-:Y:S01]  /*f0c0*/  @!P1 LEA.HI R0, R0, R0, RZ, 0x1 ;  /* 0x0000000000009211 */ /* 0x000fe200078f08ff */
[----:B-1----:R-:W-:Y:S01]  /*f0d0*/  @!P3 IMAD.WIDE R14, R21, 0x4, R142 ;  /* 0x00000004150eb825 */ /* 0x002fe200078e028e */
[----:B------:R-:W-:-:S02]  /*f0e0*/  ISETP.GE.AND P2, PT, R22, UR4, PT ;  /* 0x0000000416007c0c */ /* 0x000fc4000bf46270 */
[----:B------:R-:W-:Y:S02]  /*f0f0*/  @!P1 LOP3.LUT R21, R0, 0xfffffffe, RZ, 0xc0, !PT ;  /* 0xfffffffe00159812 */ /* 0x000fe400078ec0ff */
[----:B------:R0:W-:Y:S01]  /*f100*/  @!P3 ST.E.64 desc[UR44][R14.64], R76 ;  /* 0x0000004c0e00b985 */ /* 0x0001e2000c101b2c */
[----:B------:R-:W-:Y:S02]  /*f110*/  ISETP.GE.AND P3, PT, R10, UR4, PT ;  /* 0x000000040a007c0c */ /* 0x000fe4000bf66270 */
[----:B------:R-:W-:Y:S02]  /*f120*/  @!P5 LEA.HI R25, R25, R25, RZ, 0x1 ;  /* 0x000000191919d211 */ /* 0x000fe400078f08ff */
[----:B------:R-:W-:Y:S01]  /*f130*/  @!P6 LEA.HI R0, R20, R20, RZ, 0x1 ;  /* 0x000000141400e211 */ /* 0x000fe200078f08ff */
[--C-:B------:R-:W-:Y:S01]  /*f140*/  @!P1 IMAD.WIDE R20, R21, 0x4, R142.reuse ;  /* 0x0000000415149825 */ /* 0x100fe200078e028e */
[----:B---3--:R-:W-:Y:S02]  /*f150*/  @!P4 LOP3.LUT R17, R24, 0xfffffffe, RZ, 0xc0, !PT ;  /* 0xfffffffe1811c812 */ /* 0x008fe400078ec0ff */
        /* <DEDUP_REMOVED lines=18> */
[----:B-1----:R-:W-:Y:S01]  /*f280*/  @!P3 IMAD.WIDE R20, R25, 0x4, R142 ;  /* 0x000000041914b825 */ /* 0x002fe200078e028e */
[----:B------:R0:W-:Y:S01]  /*f290*/  @!P2 ST.E.64 desc[UR44][R16.64], R90 ;  /* 0x0000005a1000a985 */ /* 0x0001e2000c101b2c */
[----:B------:R-:W-:Y:S02]  /*f2a0*/  ISETP.GE.AND P2, PT, R10, UR4, PT ;  /* 0x000000040a007c0c */ /* 0x000fe4000bf46270 */
[C---:B------:R-:W-:Y:S01]  /*f2b0*/  VIADD R25, R9.reuse, 0xe8 ;  /* 0x000000e809197836 */ /* 0x040fe20000000000 */
[----:B------:R1:W-:Y:S01]  /*f2c0*/  @!P3 ST.E.64 desc[UR44][R20.64], R94 ;  /* 0x0000005e1400b985 */ /* 0x0003e2000c101b2c */
[C---:B--2---:R-:W-:Y:S01]  /*f2d0*/  VIADD R15, R9.reuse, 0xf8 ;  /* 0x000000f8090f7836 */ /* 0x044fe20000000000 */
        /* <DEDUP_REMOVED lines=13> */
[----:B-1----:R-:W-:Y:S02]  /*f3b0*/  @!P3 LOP3.LUT R21, R24, 0xfffffffe, RZ, 0xc0, !PT ;  /* 0xfffffffe1815b812 */ /* 0x002fe400078ec0ff */
        /* <DEDUP_REMOVED lines=15> */
.L_x_1033:
[----:B------:R-:W-:Y:S05]  /*f4b0*/  BSYNC B0 ;  /* 0x0000000000007941 */ /* 0x000fea0003800000 */
.L_x_1032:
[----:B------:R-:W-:Y:S01]  /*f4c0*/  ISETP.GE.AND P1, PT, R8, R11, PT ;  /* 0x0000000b0800720c */ /* 0x000fe20003f26270 */
[----:B-1----:R1:W2:Y:S01]  /*f4d0*/  SHFL.IDX PT, R15, R49, 0x1, 0x1c1f ;  /* 0x003c1f00310f7f89 */ /* 0x0022a200000e0000 */
[----:B------:R-:W-:Y:S02]  /*f4e0*/  SEL R25, R39, R126, P0 ;  /* 0x0000007e27197207 */ /* 0x000fe40000000000 */
[----:B------:R-:W-:Y:S01]  /*f4f0*/  SEL R29, R126, R39, P0 ;  /* 0x000000277e1d7207 */ /* 0x000fe20000000000 */
[----:B------:R1:W0:Y:S01]  /*f500*/  SHFL.IDX PT, R14, R47, 0x1, 0x1c1f ;  /* 0x003c1f002f0e7f89 */ /* 0x00022200000e0000 */
        /* <DEDUP_REMOVED lines=19> */
[----:B0-----:R-:W-:Y:S01]  /*f640*/  SEL R2, R133, R12, P0 ;  /* 0x0000000c85027207 */ /* 0x001fe20000000000 */
[----:B-12---:R-:W-:Y:S06]  /*f650*/  @P1 BRA `(.L_x_948) ;  /* 0x0000004800f81947 */ /* 0x006fec0003800000 */
        /* <DEDUP_REMOVED lines=12> */
[----:B------:R-:W-:Y:S01]  /*f720*/  VIADD R45, R9, 0x40 ;  /* 0x00000040092d7836 */ /* 0x000fe20000000000 */
[----:B------:R-:W-:-:S03]  /*f730*/  ISETP.GE.AND P2, PT, R42, UR4, PT ;  /* 0x000000042a007c0c */ /* 0x000fc6000bf46270 */
[C-C-:B------:R-:W-:Y:S02]  /*f740*/  @!P3 IMAD.WIDE R12, R9.reuse, 0x4, R14.reuse ;  /* 0x00000004090cb825 */ /* 0x140fe400078e020e */
[----:B------:R-:W-:Y:S02]  /*f750*/  @!P4 LEA.HI R0, R0, R0, RZ, 0x1 ;  /* 0x000000000000c211 */ /* 0x000fe400078f08ff */
[----:B------:R-:W-:Y:S01]  /*f760*/  @!P5 LEA.HI R8, R8, R8, RZ, 0x1 ;  /* 0x000000080808d211 */ /* 0x000fe200078f08ff */
[----:B------:R0:W-:Y:S01]  /*f770*/  @!P3 ST.E.64 desc[UR44][R12.64], R114 ;  /* 0x000000720c00b985 */ /* 0x0001e2000c101b2c */
[----:B------:R-:W-:Y:S02]  /*f780*/  @!P4 LOP3.LUT R35, R0, 0xfffffffe, RZ, 0xc0, !PT ;  /* 0xfffffffe0023c812 */ /* 0x000fe400078ec0ff */
[----:B------:R-:W-:Y:S01]  /*f790*/  @!P5 LOP3.LUT R37, R8, 0xfffffffe, RZ, 0xc0, !PT ;  /* 0xfffffffe0825d812 */ /* 0x000fe200078ec0ff */
[----:B------:R-:W-:Y:S01]  /*f7a0*/  VIADD R8, R9, 0x30 ;  /* 0x0000003009087836 */ /* 0x000fe20000000000 */
[----:B------:R-:W-:Y:S01]  /*f7b0*/  @!P0 LEA.HI R40, R40, R40, RZ, 0x1 ;  /* 0x0000002828288211 */ /* 0x000fe200078f08ff */
[----:B------:R-:W-:Y:S01]  /*f7c0*/  @!P4 IMAD.WIDE R34, R35, 0x4, R14 ;  /* 0x000000042322c825 */ /* 0x000fe200078e020e */
[----:B------:R-:W-:-:S02]  /*f7d0*/  @!P1 LEA.HI R0, R41, R41, RZ, 0x1 ;  /* 0x0000002929009211 */ /* 0x000fc400078f08ff */
[----:B------:R-:W-:Y:S01]  /*f7e0*/  @!P0 LOP3.LUT R41, R40, 0xfffffffe, RZ, 0xc0, !PT ;  /* 0xfffffffe28298812 */ /* 0x000fe200078ec0ff */
[--C-:B------:R-:W-:Y:S01]  /*f7f0*/  @!P5 IMAD.WIDE R36, R37, 0x4, R14.reuse ;  /* 0x000000042524d825 */ /* 0x100fe200078e020e */
[----:B------:R-:W-:Y:S01]  /*f800*/  ISETP.GE.AND P3, PT, R8, UR4, PT ;  /* 0x0000000408007c0c */ /* 0x000fe2000bf66270 */
[----:B------:R1:W-:Y:S01]  /*f810*/  @!P4 ST.E.64 desc[UR44][R34.64], R118 ;  /* 0x000000762200c985 */ /* 0x0003e2000c101b2c */
[----:B------:R-:W-:Y:S01]  /*f820*/  @!P1 LOP3.LUT R43, R0, 0xfffffffe, RZ, 0xc0, !PT ;  /* 0xfffffffe002b9812 */ /* 0x000fe200078ec0ff */
[----:B0-----:R-:W-:Y:S01]  /*f830*/  @!P0 IMAD.WIDE R12, R41, 0x4, R14 ;  /* 0x00000004290c8825 */ /* 0x001fe200078e020e */
[----:B------:R-:W-:Y:S01]  /*f840*/  ISETP.GE.AND P4, PT, R44, UR4, PT ;  /* 0x000000042c007c0c */ /* 0x000fe2000bf86270 */
[----:B------:R0:W-:Y:S01]  /*f850*/  @!P5 ST.E.64 desc[UR44][R36.64], R120 ;  /* 0x000000782400d985 */ /* 0x0001e2000c101b2c */
[----:B------:R-:W-:Y:S01]  /*f860*/  ISETP.GE.AND P5, PT, R45, UR4, PT ;  /* 0x000000042d007c0c */ /* 0x000fe2000bfa6270 */
[C---:B------:R-:W-:Y:S01]  /*f870*/  VIADD R0, R9.reuse, 0x48 ;  /* 0x0000004809007836 */ /* 0x040fe20000000000 */
[----:B------:R-:W-:Y:S01]  /*f880*/  @!P2 LEA.HI R42, R42, R42, RZ, 0x1 ;  /* 0x0000002a2a2aa211 */ /* 0x000fe200078f08ff */
[----:B------:R-:W-:Y:S01]  /*f890*/  VIADD R40, R9, 0x50 ;  /* 0x0000005009287836 */ /* 0x000fe20000000000 */
[----:B------:R2:W-:Y:S02]  /*f8a0*/  @!P0 ST.E.64 desc[UR44][R12.64], R116 ;  /* 0x000000740c008985 */ /* 0x0005e4000c101b2c */
[----:B------:R-:W-:-:S02]  /*f8b0*/  ISETP.GE.AND P0, PT, R0, UR4, PT ;  /* 0x0000000400007c0c */ /* 0x000fc4000bf06270 */
[----:B------:R-:W-:Y:S01]  /*f8c0*/  @!P3 LEA.HI R8, R8, R8, RZ, 0x1 ;  /* 0x000000080808b211 */ /* 0x000fe200078f08ff */
[--C-:B-1----:R-:W-:Y:S02]  /*f8d0*/  @!P1 IMAD.WIDE R34, R43, 0x4, R14.reuse ;  /* 0x000000042b229825 */ /* 0x102fe400078e020e */
[----:B------:R-:W-:Y:S02]  /*f8e0*/  @!P4 LEA.HI R44, R44, R44, RZ, 0x1 ;  /* 0x0000002c2c2cc211 */ /* 0x000fe400078f08ff */
[----:B0-----:R-:W-:Y:S01]  /*f8f0*/  @!P2 LOP3.LUT R37, R42, 0xfffffffe, RZ, 0xc0, !PT ;  /* 0xfffffffe2a25a812 */ /* 0x001fe200078ec0ff */
[----:B------:R0:W-:Y:S01]  /*f900*/  @!P1 ST.E.64 desc[UR44][R34.64], R112 ;  /* 0x0000007022009985 */ /* 0x0001e2000c101b2c */
[----:B------:R-:W-:Y:S01]  /*f910*/  ISETP.GE.AND P1, PT, R40, UR4, PT ;  /* 0x0000000428007c0c */ /* 0x000fe2000bf26270 */
[----:B------:R-:W-:Y:S01]  /*f920*/  VIADD R42, R9, 0x58 ;  /* 0x00000058092a7836 */ /* 0x000fe20000000000 */
[----:B------:R-:W-:Y:S01]  /*f930*/  @!P5 LEA.HI R45, R45, R45, RZ, 0x1 ;  /* 0x0000002d2d2dd211 */ /* 0x000fe200078f08ff */
[----:B------:R-:W-:Y:S01]  /*f940*/  @!P2 IMAD.WIDE R36, R37, 0x4, R14 ;  /* 0x000000042524a825 */ /* 0x000fe200078e020e */
[----:B------:R-:W-:-:S02]  /*f950*/  @!P3 LOP3.LUT R41, R8, 0xfffffffe, RZ, 0xc0, !PT ;  /* 0xfffffffe0829b812 */ /* 0x000fc400078ec0ff */
[----:B------:R-:W-:Y:S01]  /*f960*/  @!P4 LOP3.LUT R43, R44, 0xfffffffe, RZ, 0xc0, !PT ;  /* 0xfffffffe2c2bc812 */ /* 0x000fe200078ec0ff */
[----:B------:R-:W-:Y:S01]  /*f970*/  VIADD R8, R9, 0x60 ;  /* 0x0000006009087836 */ /* 0x000fe20000000000 */
[----:B------:R1:W-:Y:S01]  /*f980*/  @!P2 ST.E.64 desc[UR44][R36.64], R122 ;  /* 0x0000007a2400a985 */ /* 0x0003e2000c101b2c */
[----:B------:R-:W-:Y:S01]  /*f990*/  ISETP.GE.AND P2, PT, R42, UR4, PT ;  /* 0x000000042a007c0c */ /* 0x000fe2000bf46270 */
[--C-:B--2---:R-:W-:Y:S01]  /*f9a0*/  @!P3 IMAD.WIDE R12, R41, 0x4, R14.reuse ;  /* 0x00000004290cb825 */ /* 0x104fe200078e020e */
[----:B------:R-:W-:Y:S02]  /*f9b0*/  @!P0 LEA.HI R0, R0, R0, RZ, 0x1 ;  /* 0x0000000000008211 */ /* 0x000fe400078f08ff */
[----:B------:R-:W-:Y:S01]  /*f9c0*/  @!P1 LEA.HI R40, R40, R40, RZ, 0x1 ;  /* 0x0000002828289211 */ /* 0x000fe200078f08ff */
[----:B0-----:R-:W-:Y:S01]  /*f9d0*/  @!P4 IMAD.WIDE R34, R43, 0x4, R14 ;  /* 0x000000042b22c825 */ /* 0x001fe200078e020e */
[----:B------:R0:W-:Y:S01]  /*f9e0*/  @!P3 ST.E.64 desc[UR44][R12.64], R124 ;  /* 0x0000007c0c00b985 */ /* 0x0001e2000c101b2c */
[----:B------:R-:W-:-:S02]  /*f9f0*/  @!P0 LOP3.LUT R41, R0, 0xfffffffe, RZ, 0xc0, !PT ;  /* 0xfffffffe00298812 */ /* 0x000fc400078ec0ff */
[C---:B------:R-:W-:Y:S01]  /*fa00*/  VIADD R44, R9.reuse, 0x68 ;  /* 0x00000068092c7836 */ /* 0x040fe20000000000 */
[----:B------:R-:W-:Y:S01]  /*fa10*/  ISETP.GE.AND P3, PT, R8, UR4, PT ;  /* 0x0000000408007c0c */ /* 0x000fe2000bf66270 */
[----:B------:R2:W-:Y:S01]  /*fa20*/  @!P4 ST.E.64 desc[UR44][R34.64], R102 ;  /* 0x000000662200c985 */ /* 0x0005e2000c101b2c */
[----:B------:R-:W-:Y:S01]  /*fa30*/  @!P1 LOP3.LUT R43, R40, 0xfffffffe, RZ, 0xc0, !PT ;  /* 0xfffffffe282b9812 */ /* 0x000fe200078ec0ff */
[----:B------:R-:W-:Y:S01]  /*fa40*/  VIADD R0, R9, 0x78 ;  /* 0x0000007809007836 */ /* 0x000fe20000000000 */
[----:B-1----:R-:W-:Y:S01]  /*fa50*/  @!P5 LOP3.LUT R37, R45, 0xfffffffe, RZ, 0xc0, !PT ;  /* 0xfffffffe2d25d812 */ /* 0x002fe200078ec0ff */
[C---:B------:R-:W-:Y:S01]  /*fa60*/  VIADD R45, R9.reuse, 0x70 ;  /* 0x00000070092d7836 */ /* 0x040fe20000000000 */
[----:B------:R-:W-:Y:S01]  /*fa70*/  @!P2 LEA.HI R42, R42, R42, RZ, 0x1 ;  /* 0x0000002a2a2aa211 */ /* 0x000fe200078f08ff */
[----:B------:R-:W-:Y:S01]  /*fa80*/  VIADD R40, R9, 0x80 ;  /* 0x0000008009287836 */ /* 0x000fe20000000000 */
[----:B------:R-:W-:Y:S01]  /*fa90*/  ISETP.GE.AND P6, PT, R0, UR4, PT ;  /* 0x0000000400007c0c */ /* 0x000fe2000bfc6270 */
[----:B------:R-:W-:Y:S01]  /*faa0*/  @!P5 IMAD.WIDE R36, R37, 0x4, R14 ;  /* 0x000000042524d825 */ /* 0x000fe200078e020e */
[----:B------:R-:W-:-:S03]  /*fab0*/  ISETP.GE.AND P4, PT, R45, UR4, PT ;  /* 0x000000042d007c0c */ /* 0x000fc6000bf86270 */
[--C-:B0-----:R-:W-:Y:S01]  /*fac0*/  @!P0 IMAD.WIDE R12, R41, 0x4, R14.reuse ;  /* 0x00000004290c8825 */ /* 0x101fe200078e020e */
[----:B------:R0:W-:Y:S01]  /*fad0*/  @!P5 ST.E.64 desc[UR44][R36.64], R92 ;  /* 0x0000005c2400d985 */ /* 0x0001e2000c101b2c */
[----:B------:R-:W-:Y:S02]  /*fae0*/  ISETP.GE.AND P5, PT, R44, UR4, PT ;  /* 0x000000042c007c0c */ /* 0x000fe4000bfa6270 */
[----:B--2---:R-:W-:Y:S01]  /*faf0*/  @!P1 IMAD.WIDE R34, R43, 0x4, R14 ;  /* 0x000000042b229825 */ /* 0x004fe200078e020e */
[----:B------:R1:W-:Y:S01]  /*fb00*/  @!P0 ST.E.64 desc[UR44][R12.64], R88 ;  /* 0x000000580c008985 */ /* 0x0003e2000c101b2c */
[----:B------:R-:W-:Y:S02]  /*fb10*/  @!P3 LEA.HI R8, R8, R8, RZ, 0x1 ;  /* 0x000000080808b211 */ /* 0x000fe400078f08ff */
[----:B------:R-:W-:Y:S01]  /*fb20*/  @!P6 LEA.HI R0, R0, R0, RZ, 0x1 ;  /* 0x000000000000e211 */ /* 0x000fe200078f08ff */
[----:B------:R2:W-:Y:S01]  /*fb30*/  @!P1 ST.E.64 desc[UR44][R34.64], R96 ;  /* 0x0000006022009985 */ /* 0x0005e2000c101b2c */
[----:B------:R-:W-:-:S02]  /*fb40*/  ISETP.GE.AND P1, PT, R40, UR4, PT ;  /* 0x0000000428007c0c */ /* 0x000fc4000bf26270 */
[----:B------:R-:W-:Y:S01]  /*fb50*/  @!P3 LOP3.LUT R41, R8, 0xfffffffe, RZ, 0xc0, !PT ;  /* 0xfffffffe0829b812 */ /* 0x000fe200078ec0ff */
[----:B------:R-:W-:Y:S01]  /*fb60*/  VIADD R8, R9, 0x90 ;  /* 0x0000009009087836 */ /* 0x000fe20000000000 */
[----:B------:R-:W-:Y:S02]  /*fb70*/  @!P4 LEA.HI R45, R45, R45, RZ, 0x1 ;  /* 0x0000002d2d2dc211 */ /* 0x000fe400078f08ff */
[----:B0-----:R-:W-:Y:S01]  /*fb80*/  @!P2 LOP3.LUT R37, R42, 0xfffffffe, RZ, 0xc0, !PT ;  /* 0xfffffffe2a25a812 */ /* 0x001fe200078ec0ff */
[----:B------:R-:W-:Y:S01]  /*fb90*/  VIADD R42, R9, 0x88 ;  /* 0x00000088092a7836 */ /* 0x000fe20000000000 */
[----:B------:R-:W-:Y:S01]  /*fba0*/  @!P5 LEA.HI R44, R44, R44, RZ, 0x1 ;  /* 0x0000002c2c2cd211 */ /* 0x000fe200078f08ff */
[--C-:B-1----:R-:W-:Y:S01]  /*fbb0*/  @!P3 IMAD.WIDE R12, R41, 0x4, R14.reuse ;  /* 0x00000004290cb825 */ /* 0x102fe200078e020e */
[----:B------:R-:W-:Y:S02]  /*fbc0*/  @!P6 LOP3.LUT R41, R0, 0xfffffffe, RZ, 0xc0, !PT ;  /* 0xfffffffe0029e812 */ /* 0x000fe400078ec0ff */
[----:B------:R-:W-:Y:S01]  /*fbd0*/  ISETP.GE.AND P0, PT, R42, UR4, PT ;  /* 0x000000042a007c0c */ /* 0x000fe2000bf06270 */
[----:B------:R-:W-:Y:S01]  /*fbe0*/  @!P2 IMAD.WIDE R36, R37, 0x4, R14 ;  /* 0x000000042524a825 */ /* 0x000fe200078e020e */
[----:B------:R-:W-:-:S02]  /*fbf0*/  @!P5 LOP3.LUT R43, R44, 0xfffffffe, RZ, 0xc0, !PT ;  /* 0xfffffffe2c2bd812 */ /* 0x000fc400078ec0ff */
[----:B------:R-:W-:Y:S01]  /*fc00*/  @!P1 LEA.HI R40, R40, R40, RZ, 0x1 ;  /* 0x0000002828289211 */ /* 0x000fe200078f08ff */
[----:B------:R-:W-:Y:S01]  /*fc10*/  VIADD R0, R9, 0x98 ;  /* 0x0000009809007836 */ /* 0x000fe20000000000 */
[----:B------:R0:W-:Y:S01]  /*fc20*/  @!P2 ST.E.64 desc[UR44][R36.64], R134 ;  /* 0x000000862400a985 */ /* 0x0001e2000c101b2c */
[----:B--2---:R-:W-:Y:S01]  /*fc30*/  @!P5 IMAD.WIDE R34, R43, 0x4, R14 ;  /* 0x000000042b22d825 */ /* 0x004fe200078e020e */
[----:B------:R-:W-:Y:S02]  /*fc40*/  ISETP.GE.AND P2, PT, R8, UR4, PT ;  /* 0x0000000408007c0c */ /* 0x000fe4000bf46270 */
[----:B------:R1:W-:Y:S01]  /*fc50*/  @!P3 ST.E.64 desc[UR44][R12.64], R4 ;  /* 0x000000040c00b985 */ /* 0x0003e2000c101b2c */
[----:B------:R-:W-:Y:S01]  /*fc60*/  VIADD R43, R9, 0xa0 ;  /* 0x000000a0092b7836 */ /* 0x000fe20000000000 */
[----:B------:R-:W-:Y:S02]  /*fc70*/  ISETP.GE.AND P3, PT, R0, UR4, PT ;  /* 0x0000000400007c0c */ /* 0x000fe4000bf66270 */
[----:B------:R-:W-:Y:S01]  /*fc80*/  @!P0 LEA.HI R42, R42, R42, RZ, 0x1 ;  /* 0x0000002a2a2a8211 */ /* 0x000fe200078f08ff */
[----:B------:R2:W-:Y:S01]  /*fc90*/  @!P5 ST.E.64 desc[UR44][R34.64], R78 ;  /* 0x0000004e2200d985 */ /* 0x0005e2000c101b2c */
[----:B0-----:R-:W-:-:S05]  /*fca0*/  @!P4 LOP3.LUT R37, R45, 0xfffffffe, RZ, 0xc0, !PT ;  /* 0xfffffffe2d25c812 */ /* 0x001fca00078ec0ff */
[----:B------:R-:W-:Y:S02]  /*fcb0*/  @!P2 LEA.HI R8, R8, R8, RZ, 0x1 ;  /* 0x000000080808a211 */ /* 0x000fe400078f08ff */
[----:B-1----:R-:W-:Y:S01]  /*fcc0*/  @!P1 LOP3.LUT R13, R40, 0xfffffffe, RZ, 0xc0, !PT ;  /* 0xfffffffe280d9812 */ /* 0x002fe200078ec0ff */
[--C-:B------:R-:W-:Y:S01]  /*fcd0*/  @!P4 IMAD.WIDE R36, R37, 0x4, R14.reuse ;  /* 0x000000042524c825 */ /* 0x100fe200078e020e */
[----:B------:R-:W-:Y:S02]  /*fce0*/  @!P3 LEA.HI R0, R0, R0, RZ, 0x1 ;  /* 0x000000000000b211 */ /* 0x000fe400078f08ff */
[----:B--2---:R-:W-:Y:S02]  /*fcf0*/  @!P0 LOP3.LUT R35, R42, 0xfffffffe, RZ, 0xc0, !PT ;  /* 0xfffffffe2a238812 */ /* 0x004fe400078ec0ff */
[----:B------:R0:W-:Y:S01]  /*fd00*/  @!P4 ST.E.64 desc[UR44][R36.64], R6 ;  /* 0x000000062400c985 */ /* 0x0001e2000c101b2c */
[----:B------:R-:W-:Y:S01]  /*fd10*/  @!P6 IMAD.WIDE R4, R41, 0x4, R14 ;  /* 0x000000042904e825 */ /* 0x000fe200078e020e */
[----:B------:R-:W-:-:S03]  /*fd20*/  ISETP.GE.AND P4, PT, R43, UR4, PT ;  /* 0x000000042b007c0c */ /* 0x000fc6000bf86270 */
[----:B------:R-:W-:Y:S01]  /*fd30*/  VIADD R34, R9, 0xa8 ;  /* 0x000000a809227836 */ /* 0x000fe20000000000 */
[----:B------:R1:W-:Y:S04]  /*fd40*/  @!P6 ST.E.64 desc[UR44][R4.64], R50 ;  /* 0x000000320400e985 */ /* 0x0003e8000c101b2c */
[----:B------:R-:W-:Y:S01]  /*fd50*/  ISETP.GE.AND P5, PT, R34, UR4, PT ;  /* 0x0000000422007c0c */ /* 0x000fe2000bfa6270 */
[----:B0-----:R-:W-:-:S04]  /*fd60*/  @!P1 IMAD.WIDE R6, R13, 0x4, R14 ;  /* 0x000000040d069825 */ /* 0x001fc800078e020e */
[----:B------:R-:W-:Y:S01]  /*fd70*/  @!P4 LEA.HI R43, R43, R43, RZ, 0x1 ;  /* 0x0000002b2b2bc211 */ /* 0x000fe200078f08ff */
[----:B------:R-:W-:Y:S01]  /*fd80*/  VIADD R36, R9, 0xb0 ;  /* 0x000000b009247836 */ /* 0x000fe20000000000 */
[----:B------:R0:W-:Y:S01]  /*fd90*/  @!P1 ST.E.64 desc[UR44][R6.64], R136 ;  /* 0x0000008806009985 */ /* 0x0001e2000c101b2c */
[--C-:B------:R-:W-:Y:S01]  /*fda0*/  @!P0 IMAD.WIDE R12, R35, 0x4, R14.reuse ;  /* 0x00000004230c8825 */ /* 0x100fe200078e020e */
[----:B-1----:R-:W-:Y:S02]  /*fdb0*/  @!P2 LOP3.LUT R5, R8, 0xfffffffe, RZ, 0xc0, !PT ;  /* 0xfffffffe0805a812 */ /* 0x002fe400078ec0ff */
[----:B------:R-:W-:Y:S01]  /*fdc0*/  ISETP.GE.AND P1, PT, R36, UR4, PT ;  /* 0x0000000424007c0c */ /* 0x000fe2000bf26270 */
[----:B------:R-:W-:Y:S01]  /*fdd0*/  VIADD R37, R9, 0xb8 ;  /* 0x000000b809257836 */ /* 0x000fe20000000000 */
[----:B------:R1:W-:Y:S01]  /*fde0*/  @!P0 ST.E.64 desc[UR44][R12.64], R138 ;  /* 0x0000008a0c008985 */ /* 0x0003e2000c101b2c */
[----:B------:R-:W-:Y:S01]  /*fdf0*/  @!P5 LEA.HI R34, R34, R34, RZ, 0x1 ;  /* 0x000000222222d211 */ /* 0x000fe200078f08ff */
[----:B------:R-:W-:-:S02]  /*fe00*/  @!P2 IMAD.WIDE R4, R5, 0x4, R14 ;  /* 0x000000040504a825 */ /* 0x000fc400078e020e */
[----:B------:R-:W-:Y:S02]  /*fe10*/  ISETP.GE.AND P0, PT, R37, UR4, PT ;  /* 0x0000000425007c0c */ /* 0x000fe4000bf06270 */
[----:B------:R-:W-:Y:S01]  /*fe20*/  @!P5 LOP3.LUT R35, R34, 0xfffffffe, RZ, 0xc0, !PT ;  /* 0xfffffffe2223d812 */ /* 0x000fe200078ec0ff */
[----:B------:R-:W-:Y:S01]  /*fe30*/  VIADD R8, R9, 0xc0 ;  /* 0x000000c009087836 */ /* 0x000fe20000000000 */
[----:B0-----:R-:W-:Y:S01]  /*fe40*/  @!P3 LOP3.LUT R7, R0, 0xfffffffe, RZ, 0xc0, !PT ;  /* 0xfffffffe0007b812 */ /* 0x001fe200078ec0ff */
[----:B------:R0:W-:Y:S02]  /*fe50*/  @!P2 ST.E.64 desc[UR44][R4.64], R54 ;  /* 0x000000360400a985 */ /* 0x0001e4000c101b2c */
[----:B------:R-:W-:Y:S01]  /*fe60*/  @!P1 LEA.HI R36, R36, R36, RZ, 0x1 ;  /* 0x0000002424249211 */ /* 0x000fe200078f08ff */
[--C-:B------:R-:W-:Y:S01]  /*fe70*/  @!P5 IMAD.WIDE R34, R35, 0x4, R14.reuse ;  /* 0x000000042322d825 */ /* 0x100fe200078e020e */
[----:B------:R-:W-:Y:S02]  /*fe80*/  ISETP.GE.AND P2, PT, R8, UR4, PT ;  /* 0x0000000408007c0c */ /* 0x000fe4000bf46270 */
[----:B-1----:R-:W-:Y:S01]  /*fe90*/  @!P4 LOP3.LUT R13, R43, 0xfffffffe, RZ, 0xc0, !PT ;  /* 0xfffffffe2b0dc812 */ /* 0x002fe200078ec0ff */
[----:B------:R-:W-:Y:S01]  /*fea0*/  @!P3 IMAD.WIDE R6, R7, 0x4, R14 ;  /* 0x000000040706b825 */ /* 0x000fe200078e020e */
[----:B------:R-:W-:-:S02]  /*feb0*/  @!P0 LEA.HI R0, R37, R37, RZ, 0x1 ;  /* 0x0000002525008211 */ /* 0x000fc400078f08ff */
[----:B------:R-:W-:Y:S01]  /*fec0*/  @!P1 LOP3.LUT R37, R36, 0xfffffffe, RZ, 0xc0, !PT ;  /* 0xfffffffe24259812 */ /* 0x000fe200078ec0ff */
[--C-:B------:R-:W-:Y:S01]  /*fed0*/  @!P4 IMAD.WIDE R12, R13, 0x4, R14.reuse ;  /* 0x000000040d0cc825 */ /* 0x100fe200078e020e */
[----:B------:R-:W-:Y:S01]  /*fee0*/  @!P0 LOP3.LUT R41, R0, 0xfffffffe, RZ, 0xc0, !PT ;  /* 0xfffffffe00298812 */ /* 0x000fe200078ec0ff */
[----:B------:R1:W-:Y:S02]  /*fef0*/  @!P3 ST.E.64 desc[UR44][R6.64], R140 ;  /* 0x0000008c0600b985 */ /* 0x0003e4000c101b2c */
[----:B0-----:R-:W-:Y:S02]  /*ff00*/  @!P1 IMAD.WIDE R4, R37, 0x4, R14 ;  /* 0x0000000425049825 */ /* 0x001fe400078e020e */
[----:B------:R0:W-:Y:S01]  /*ff10*/  @!P4 ST.E.64 desc[UR44][R12.64], R16 ;  /* 0x000000100c00c985 */ /* 0x0001e2000c101b2c */
[----:B------:R-:W-:Y:S01]  /*ff20*/  @!P2 LEA.HI R8, R8, R8, RZ, 0x1 ;  /* 0x000000080808a211 */ /* 0x000fe200078f08ff */
[C---:B------:R-:W-:Y:S02]  /*ff30*/  VIADD R0, R9.reuse, 0xd0 ;  /* 0x000000d009007836 */ /* 0x040fe40000000000 */
[----:B------:R2:W-:Y:S01]  /*ff40*/  @!P5 ST.E.64 desc[UR44][R34.64], R20 ;  /* 0x000000142200d985 */ /* 0x0005e2000c101b2c */
[----:B------:R-:W-:-:S03]  /*ff50*/  VIADD R36, R9, 0xc8 ;  /* 0x000000c809247836 */ /* 0x000fc60000000000 */
[----:B------:R5:W-:Y:S01]  /*ff60*/  @!P1 ST.E.64 desc[UR44][R4.64], R22 ;  /* 0x0000001604009985 */ /* 0x000be2000c101b2c */
[----:B------:R-:W-:Y:S01]  /*ff70*/  ISETP.GE.AND P1, PT, R0, UR4, PT ;  /* 0x0000000400007c0c */ /* 0x000fe2000bf26270 */
[----:B-1----:R-:W-:Y:S01]  /*ff80*/  @!P0 IMAD.WIDE R6, R41, 0x4, R14 ;  /* 0x0000000429068825 */ /* 0x002fe200078e020e */
[----:B------:R-:W-:-:S03]  /*ff90*/  ISETP.GE.AND P3, PT, R36, UR4, PT ;  /* 0x0000000424007c0c */ /* 0x000fc6000bf66270 */
[C---:B0-----:R-:W-:Y:S01]  /*ffa0*/  VIADD R12, R9.reuse, 0xd8 ;  /* 0x000000d8090c7836 */ /* 0x041fe20000000000 */
[----:B------:R0:W-:Y:S01]  /*ffb0*/  @!P0 ST.E.64 desc[UR44][R6.64], R26 ;  /* 0x0000001a06008985 */ /* 0x0001e2000c101b2c */
[C---:B------:R-:W-:Y:S01]  /*ffc0*/  VIADD R16, R9.reuse, 0xe0 ;  /* 0x000000e009107836 */ /* 0x040fe20000000000 */
[----:B------:R-:W-:Y:S01]  /*ffd0*/  @!P2 LOP3.LUT R13, R8, 0xfffffffe, RZ, 0xc0, !PT ;  /* 0xfffffffe080da812 */ /* 0x000fe200078ec0ff */
[C---:B--2---:R-:W-:Y:S01]  /*ffe0*/  VIADD R20, R9.reuse, 0xe8 ;  /* 0x000000e809147836 */ /* 0x044fe20000000000 */
[----:B------:R-:W-:Y:S01]  /*fff0*/  ISETP.GE.AND P0, PT, R12, UR4, PT ;  /* 0x000000040c007c0c */ /* 0x000fe2000bf06270 */
[----:B------:R-:W-:Y:S01]  /*10000*/  VIADD R21, R9, 0xf0 ;  /* 0x000000f009157836 */ /* 0x000fe20000000000 */
[----:B------:R-:W-:Y:S01]  /*10010*/  ISETP.GE.AND P4, PT, R16, UR4, PT ;  /* 0x0000000410007c0c */ /* 0x000fe2000bf86270 */
[----:B-----5:R-:W-:Y:S01]  /*10020*/  @!P2 IMAD.WIDE R4, R13, 0x4, R14 ;  /* 0x000000040d04a825 */ /* 0x020fe200078e020e */
[----:B------:R-:W-:Y:S02]  /*10030*/  ISETP.GE.AND P5, PT, R20, UR4, PT ;  /* 0x0000000414007c0c */ /* 0x000fe4000bfa6270 */
[----:B------:R-:W-:Y:S01]  /*10040*/  ISETP.GE.AND P6, PT, R21, UR4, PT ;  /* 0x0000000415007c0c */ /* 0x000fe2000bfc6270 */
[----:B------:R-:W-:Y:S01]  /*10050*/  VIADD R9, R9, 0xf8 ;  /* 0x000000f809097836 */ /* 0x000fe20000000000 */
[----:B------:R-:W-:Y:S01]  /*10060*/  @!P1 LEA.HI R0, R0, R0, RZ, 0x1 ;  /* 0x0000000000009211 */ /* 0x000fe200078f08ff */
[----:B------:R1:W-:Y:S01]  /*10070*/  @!P2 ST.E.64 desc[UR44][R4.64], R24 ;  /* 0x000000180400a985 */ /* 0x0003e2000c101b2c */
[----:B------:R-:W-:-:S02]  /*10080*/  @!P3 LEA.HI R36, R36, R36, RZ, 0x1 ;  /* 0x000000242424b211 */ /* 0x000fc400078f08ff */
[----:B------:R-:W-:Y:S02]  /*10090*/  @!P1 LOP3.LUT R13, R0, 0xfffffffe, RZ, 0xc0, !PT ;  /* 0xfffffffe000d9812 */ /* 0x000fe400078ec0ff */
[----:B------:R-:W-:Y:S02]  /*100a0*/  @!P0 LEA.HI R0, R12, R12, RZ, 0x1 ;  /* 0x0000000c0c008211 */ /* 0x000fe400078f08ff */
[----:B0-----:R-:W-:Y:S01]  /*100b0*/  @!P3 LOP3.LUT R7, R36, 0xfffffffe, RZ, 0xc0, !PT ;  /* 0xfffffffe2407b812 */ /* 0x001fe200078ec0ff */
[--C-:B------:R-:W-:Y:S01]  /*100c0*/  @!P1 IMAD.WIDE R12, R13, 0x4, R14.reuse ;  /* 0x000000040d0c9825 */ /* 0x100fe200078e020e */
[----:B------:R-:W-:Y:S02]  /*100d0*/  @!P4 LEA.HI R16, R16, R16, RZ, 0x1 ;  /* 0x000000101010c211 */ /* 0x000fe400078f08ff */
[----:B------:R-:W-:Y:S01]  /*100e0*/  @!P0 LOP3.LUT R17, R0, 0xfffffffe, RZ, 0xc0, !PT ;  /* 0xfffffffe00118812 */ /* 0x000fe200078ec0ff */
[----:B------:R-:W-:Y:S01]  /*100f0*/  @!P3 IMAD.WIDE R6, R7, 0x4, R14 ;  /* 0x000000040706b825 */ /* 0x000fe200078e020e */
[----:B------:R-:W-:-:S02]  /*10100*/  @!P5 LEA.HI R20, R20, R20, RZ, 0x1 ;  /* 0x000000141414d211 */ /* 0x000fc400078f08ff */
[----:B------:R-:W-:Y:S02]  /*10110*/  @!P6 LEA.HI R0, R21, R21, RZ, 0x1 ;  /* 0x000000151500e211 */ /* 0x000fe400078f08ff */
[----:B------:R-:W-:Y:S01]  /*10120*/  @!P4 LOP3.LUT R21, R16, 0xfffffffe, RZ, 0xc0, !PT ;  /* 0xfffffffe1015c812 */ /* 0x000fe200078ec0ff */
[--C-:B------:R-:W-:Y:S01]  /*10130*/  @!P0 IMAD.WIDE R16, R17, 0x4, R14.reuse ;  /* 0x0000000411108825 */ /* 0x100fe200078e020e */
[----:B------:R-:W-:Y:S01]  /*10140*/  @!P5 LOP3.LUT R23, R20, 0xfffffffe, RZ, 0xc0, !PT ;  /* 0xfffffffe1417d812 */ /* 0x000fe200078ec0ff */
[----:B------:R0:W-:Y:S01]  /*10150*/  @!P3 ST.E.64 desc[UR44][R6.64], R28 ;  /* 0x0000001c0600b985 */ /* 0x0001e2000c101b2c */
[----:B-1----:R-:W-:Y:S01]  /*10160*/  @!P6 LOP3.LUT R25, R0, 0xfffffffe, RZ, 0xc0, !PT ;  /* 0xfffffffe0019e812 */ /* 0x002fe200078ec0ff */
[--C-:B------:R-:W-:Y:S02]  /*10170*/  @!P4 IMAD.WIDE R4, R21, 0x4, R14.reuse ;  /* 0x000000041504c825 */ /* 0x100fe400078e020e */
[----:B------:R1:W-:Y:S02]  /*10180*/  @!P1 ST.E.64 desc[UR44][R12.64], R30 ;  /* 0x0000001e0c009985 */ /* 0x0003e4000c101b2c */
[----:B------:R-:W-:-:S02]  /*10190*/  @!P6 IMAD.WIDE R20, R25, 0x4, R14 ;  /* 0x000000041914e825 */ /* 0x000fc400078e020e */
[----:B------:R1:W-:Y:S01]  /*101a0*/  @!P0 ST.E.64 desc[UR44][R16.64], R38 ;  /* 0x0000002610008985 */ /* 0x0003e2000c101b2c */
[----:B------:R-:W-:-:S03]  /*101b0*/  ISETP.GE.AND P0, PT, R9, UR4, PT ;  /* 0x0000000409007c0c */ /* 0x000fc6000bf06270 */
[----:B------:R1:W-:Y:S01]  /*101c0*/  @!P4 ST.E.64 desc[UR44][R4.64], R10 ;  /* 0x0000000a0400c985 */ /* 0x0003e2000c101b2c */
[----:B0-----:R-:W-:-:S05]  /*101d0*/  @!P5 IMAD.WIDE R6, R23, 0x4, R14 ;  /* 0x000000041706d825 */ /* 0x001fca00078e020e */
[----:B------:R1:W-:Y:S04]  /*101e0*/  @!P5 ST.E.64 desc[UR44][R6.64], R32 ;  /* 0x000000200600d985 */ /* 0x0003e8000c101b2c */
[----:B------:R1:W-:Y:S01]  /*101f0*/  @!P6 ST.E.64 desc[UR44][R20.64], R18 ;  /* 0x000000121400e985 */ /* 0x0003e2000c101b2c */
[----:B------:R-:W-:Y:S05]  /*10200*/  @P0 BRA `(.L_x_948) ;  /* 0x00000040000c0947 */ /* 0x000fea0003800000 */
[----:B------:R-:W-:-:S04]  /*10210*/  LEA.HI R9, R9, R9, RZ, 0x1 ;  /* 0x0000000909097211 */ /* 0x000fc800078f08ff */
[----:B------:R-:W-:-:S05]  /*10220*/  LOP3.LUT R9, R9, 0xfffffffe, RZ, 0xc0, !PT ;  /* 0xfffffffe09097812 */ /* 0x000fca00078ec0ff */
[----:B------:R-:W-:-:S05]  /*10230*/  IMAD.WIDE R14, R9, 0x4, R14 ;  /* 0x00000004090e7825 */ /* 0x000fca00078e020e */
[----:B------:R0:W-:Y:S01]  /*10240*/  ST.E.64 desc[UR44][R14.64], R2 ;  /* 0x000000020e007985 */ /* 0x0001e2000c101b2c */
[----:B------:R-:W-:Y:S05]  /*10250*/  BRA `(.L_x_948) ;  /* 0x0000003c00f87947 */ /* 0x000fea0003800000 */
.L_x_1031:
        /* <DEDUP_REMOVED lines=14> */
[----:B------:R-:W-:Y:S01]  /*10340*/  USHF.R.S32.HI UR6, URZ, 0x1f, UR42 ;  /* 0x0000001f3f067899 */ /* 0x000fe2000801142a */
[----:B------:R-:W-:Y:S01]  /*10350*/  IMAD.MOV.U32 R5, RZ, RZ, R0 ;  /* 0x000000ffff057224 */ /* 0x000fe200078e0000 */
[----:B------:R-:W-:Y:S02]  /*10360*/  ULDC.64 UR8, c[0x0][0xbd0] ;  /* 0x0002f40000087ab9 */ /* 0x000fe40000000a00 */
[----:B------:R-:W-:Y:S02]  /*10370*/  UIMAD UR6, UR6, UR8, URZ ;  /* 0x00000008060672a4 */ /* 0x000fe4000f8e023f */
[----:B------:R-:W-:Y:S01]  /*10380*/  UIMAD.WIDE.U32 UR4, UR42, UR8, URZ ;  /* 0x000000082a0472a5 */ /* 0x000fe2000f8e003f */
[----:B------:R-:W1:Y:S01]  /*10390*/  S2UR UR7, SR_CTAID.Y ;  /* 0x00000000000779c3 */ /* 0x000e620000002600 */
[----:B------:R-:W-:-:S04]  /*103a0*/  UIMAD UR6, UR42, UR9, UR6 ;  /* 0x000000092a0672a4 */ /* 0x000fc8000f8e0206 */
[----:B------:R-:W-:Y:S02]  /*103b0*/  UIADD3 UR6, UR5, UR6, URZ ;  /* 0x0000000605067290 */ /* 0x000fe4000fffe03f */
[----:B------:R-:W-:Y:S01]  /*103c0*/  IMAD.U32 R3, RZ, RZ, UR5 ;  /* 0x00000005ff037e24 */ /* 0x000fe2000f8e00ff */
[----:B------:R-:W2:Y:S01]  /*103d0*/  @P0 LDC R7, c[0x0][0xbec] ;  /* 0x0002fb00ff070b82 */ /* 0x000ea20000000800 */
[----:B------:R-:W-:Y:S01]  /*103e0*/  IMAD.U32 R2, RZ, RZ, UR4 ;  /* 0x00000004ff027e24 */ /* 0x000fe2000f8e00ff */
[----:B------:R-:W-:Y:S01]  /*103f0*/  ULDC.64 UR4, c[0x0][0xbe0] ;  /* 0x0002f80000047ab9 */ /* 0x000fe20000000a00 */
[----:B------:R-:W-:-:S05]  /*10400*/  IMAD.U32 R3, RZ, RZ, UR6 ;  /* 0x00000006ff037e24 */ /* 0x000fca000f8e00ff */
[----:B------:R-:W3:Y:S01]  /*10410*/  @P0 LDC R9, c[0x0][0xbf0] ;  /* 0x0002fc00ff090b82 */ /* 0x000ee20000000800 */
[C---:B0-----:R-:W-:Y:S02]  /*10420*/  IMAD R12, R10.reuse, UR39, RZ ;  /* 0x000000270a0c7c24 */ /* 0x041fe4000f8e02ff */
[----:B------:R-:W-:-:S04]  /*10430*/  IMAD.WIDE.U32 R2, R10, UR36, R2 ;  /* 0x000000240a027c25 */ /* 0x000fc8000f8e0002 */
[----:B------:R-:W-:Y:S01]  /*10440*/  IMAD R11, R11, UR36, R12 ;  /* 0x000000240b0b7c24 */ /* 0x000fe2000f8e020c */
[----:B------:R-:W1:Y:S03]  /*10450*/  LDC R8, c[0x0][0xc50] ;  /* 0x00031400ff087b82 */ /* 0x000e660000000800 */
[----:B------:R-:W-:Y:S02]  /*10460*/  IMAD.IADD R3, R11, 0x1, R3 ;  /* 0x000000010b037824 */ /* 0x000fe400078e0203 */
[----:B--2---:R-:W-:-:S04]  /*10470*/  @P0 IMAD.HI.U32 R4, R0, R7, RZ ;  /* 0x0000000700040227 */ /* 0x004fc800078e00ff */
[----:B------:R-:W-:Y:S01]  /*10480*/  IMAD R7, RZ, RZ, -UR42 ;  /* 0x8000002aff077e24 */ /* 0x000fe2000f8e02ff */
[----:B---3--:R-:W-:-:S03]  /*10490*/  @P0 SHF.R.U32.HI R5, RZ, R9, R4 ;  /* 0x00000009ff050219 */ /* 0x008fc60000011604 */
[----:B-1----:R-:W-:Y:S02]  /*104a0*/  IMAD R9, R8, R7, UR7 ;  /* 0x0000000708097e24 */ /* 0x002fe4000f8e0207 */
[----:B------:R-:W-:Y:S02]  /*104b0*/  IMAD.MOV R7, RZ, RZ, -R5 ;  /* 0x000000ffff077224 */ /* 0x000fe400078e0a05 */
[----:B------:R-:W-:Y:S01]  /*104c0*/  IMAD.WIDE.U32 R2, R9, UR4, R2 ;  /* 0x0000000409027c25 */ /* 0x000fe2000f8e0002 */
[----:B------:R-:W-:-:S03]  /*104d0*/  SHF.R.S32.HI R4, RZ, 0x1f, R9 ;  /* 0x0000001fff047819 */ /* 0x000fc60000011409 */
[----:B------:R-:W-:Y:S01]  /*104e0*/  IMAD R7, R6, R7, R0 ;  /* 0x0000000706077224 */ /* 0x000fe200078e0200 */
[----:B------:R-:W-:Y:S01]  /*104f0*/  IADD3 R2, P0, R5, R2, RZ ;  /* 0x0000000205027210 */ /* 0x000fe20007f1e0ff */
[----:B------:R-:W-:-:S03]  /*10500*/  IMAD R4, R4, UR4, RZ ;  /* 0x0000000404047c24 */ /* 0x000fc6000f8e02ff */
[----:B------:R-:W-:Y:S01]  /*10510*/  SHF.R.S32.HI R0, RZ, 0x1f, R7 ;  /* 0x0000001fff007819 */ /* 0x000fe20000011407 */
[----:B------:R-:W-:Y:S01]  /*10520*/  IMAD R4, R9, UR5, R4 ;  /* 0x0000000509047c24 */ /* 0x000fe2000f8e0204 */
[----:B------:R-:W-:Y:S01]  /*10530*/  SHF.R.S32.HI R9, RZ, 0x1f, R5 ;  /* 0x0000001fff097819 */ /* 0x000fe20000011405 */
[----:B------:R-:W-:Y:S02]  /*10540*/  ULDC.64 UR4, c[0x0][0xbc8] ;  /* 0x0002f20000047ab9 */ /* 0x000fe40000000a00 */
[----:B------:R-:W-:Y:S01]  /*10550*/  IMAD R0, R0, UR4, RZ ;  /* 0x0000000400007c24 */ /* 0x000fe2000f8e02ff */
[----:B------:R-:W-:-:S03]  /*10560*/  IADD3.X R3, R9, R3, R4, P0, !PT ;  /* 0x0000000309037210 */ /* 0x000fc600007fe404 */
[C---:B------:R-:W-:Y:S02]  /*10570*/  IMAD R5, R7.reuse, UR5, R0 ;  /* 0x0000000507057c24 */ /* 0x040fe4000f8e0200 */
[----:B------:R-:W-:Y:S01]  /*10580*/  IMAD.WIDE.U32 R2, R7, UR4, R2 ;  /* 0x0000000407027c25 */ /* 0x000fe2000f8e0002 */
[----:B------:R-:W-:-:S03]  /*10590*/  ULDC.64 UR4, c[0x0][0xba8] ;  /* 0x0002ea0000047ab9 */ /* 0x000fc60000000a00 */
[----:B------:R-:W-:Y:S01]  /*105a0*/  IMAD.IADD R3, R3, 0x1, R5 ;  /* 0x0000000103037824 */ /* 0x000fe200078e0205 */
[----:B------:R-:W-:-:S04]  /*105b0*/  LEA R4, P0, R2, UR4, 0x2 ;  /* 0x0000000402047c11 */ /* 0x000fc8000f8010ff */
[----:B------:R-:W-:Y:S01]  /*105c0*/  LEA.HI.X R5, R2, UR5, R3, 0x2, P0 ;  /* 0x0000000502057c11 */ /* 0x000fe200080f1403 */
[----:B------:R-:W-:-:S05]  /*105d0*/  IMAD.MOV.U32 R3, RZ, RZ, -0x800000 ;  /* 0xff800000ff037424 */ /* 0x000fca00078e00ff */
[----:B------:R2:W-:Y:S01]  /*105e0*/  STG.E desc[UR44][R4.64], R3 ;  /* 0x0000000304007986 */ /* 0x0005e2000c10192c */
[----:B------:R-:W-:Y:S05]  /*105f0*/  BRA `(.L_x_948) ;  /* 0x0000003c00107947 */ /* 0x000fea0003800000 */
.L_x_946:
[----:B------:R-:W-:-:S08]  /*10600*/  NOP ;  /* 0x0000000000007918 */ /* 0x000fd00000000000 */
[----:B------:R-:W0:-:S00]  /*10610*/  USETMAXREG.DEALLOC.CTAPOOL 0x18 ;  /* 0x00000018000079c8 */ /* 0x000e0000080e0500 */
        /* <DEDUP_REMOVED lines=16> */
.L_x_1034:
[----:B------:R-:W-:Y:S01]  /*10720*/  ULDC UR8, c[0x0][0xc50] ;  /* 0x0003140000087ab9 */ /* 0x000fe20000000800 */
[----:B------:R-:W-:Y:S01]  /*10730*/  UMOV UR36, UR7 ;  /* 0x0000000700247c82 */ /* 0x000fe20008000000 */
[----:B------:R-:W-:-:S11]  /*10740*/  UISETP.NE.AND UP0, UPT, UR8, 0x1, UPT ;  /* 0x000000010800788c */ /* 0x000fd6000bf05270 */
[----:B------:R-:W-:Y:S01]  /*10750*/  @UP0 ULDC UR4, c[0x0][0xc54] ;  /* 0x0003150000040ab9 */ /* 0x000fe20000000800 */
[----:B------:R-:W-:Y:S01]  /*10760*/  @UP0 ULDC UR6, c[0x0][0xc58] ;  /* 0x0003160000060ab9 */ /* 0x000fe20000000800 */
[----:B------:R-:W-:-:S04]  /*10770*/  UIMAD.WIDE.U32 UR4, UR7, UR4, URZ ;  /* 0x00000004070472a5 */ /* 0x000fc8000f8e003f */
[----:B------:R-:W-:-:S12]  /*10780*/  @UP0 USHF.R.U32.HI UR36, URZ, UR6, UR5 ;  /* 0x000000063f240299 */ /* 0x000fd80008011605 */
.L_x_1035:
[----:B------:R-:W-:Y:S01]  /*10790*/  ISETP.GE.AND P0, PT, R18, RZ, PT ;  /* 0x000000ff1200720c */ /* 0x000fe20003f06270 */
[----:B------:R-:W-:Y:S01]  /*107a0*/  UIADD3 UR6, -UR36, URZ, URZ ;  /* 0x0000003f24067290 */ /* 0x000fe2000fffe13f */
[----:B------:R-:W-:Y:S02]  /*107b0*/  IMAD.MOV.U32 R20, RZ, RZ, 0x1 ;  /* 0x00000001ff147424 */ /* 0x000fe400078e00ff */
[----:B------:R-:W-:Y:S01]  /*107c0*/  IMAD.MOV.U32 R0, RZ, RZ, RZ ;  /* 0x000000ffff007224 */ /* 0x000fe200078e00ff */
[----:B------:R-:W-:Y:S01]  /*107d0*/  UIMAD UR6, UR8, UR6, UR7 ;  /* 0x00000006080672a4 */ /* 0x000fe2000f8e0207 */
[----:B------:R-:W-:-:S07]  /*107e0*/  IMAD.MOV.U32 R2, RZ, RZ, 0x1 ;  /* 0x00000001ff027424 */ /* 0x000fce00078e00ff */
[----:B------:R-:W-:Y:S05]  /*107f0*/  @!P0 BRA `(.L_x_1036) ;  /* 0x0000003400c48947 */ /* 0x000fea0003800000 */
[----:B------:R-:W0:Y:S01]  /*10800*/  S2UR UR40, SR_CTAID.X ;  /* 0x00000000002879c3 */ /* 0x000e220000002500 */
[----:B------:R-:W-:Y:S01]  /*10810*/  ULDC.64 UR4, c[0x0][0x418] ;  /* 0x0001060000047ab9 */ /* 0x000fe20000000a00 */
[----:B------:R-:W-:Y:S01]  /*10820*/  ULDC UR7, c[0x0][0x448] ;  /* 0x0001120000077ab9 */ /* 0x000fe20000000800 */
[----:B------:R-:W-:Y:S02]  /*10830*/  UISETP.NE.U32.AND UP0, UPT, UR4, URZ, UPT ;  /* 0x0000003f0400728c */ /* 0x000fe4000bf05070 */
[----:B------:R-:W-:Y:S02]  /*10840*/  UISETP.NE.AND UP1, UPT, UR7, 0x1, UPT ;  /* 0x000000010700788c */ /* 0x000fe4000bf25270 */
[----:B------:R-:W-:Y:S01]  /*10850*/  UISETP.NE.AND.EX UP0, UPT, UR5, URZ, UPT, UP0 ;  /* 0x0000003f0500728c */ /* 0x000fe2000bf05300 */
[----:B------:R-:W-:Y:S01]  /*10860*/  ULDC UR4, c[0x0][0x424] ;  /* 0x0001090000047ab9 */ /* 0x000fe20000000800 */
[----:B------:R-:W-:Y:S02]  /*10870*/  ULDC UR12, c[0x0][0x288] ;  /* 0x0000a200000c7ab9 */ /* 0x000fe40000000800 */
[----:B------:R-:W-:-:S02]  /*10880*/  USEL UR11, UR4, 0x1, UP0 ;  /* 0x00000001040b7887 */ /* 0x000fc40008000000 */
[----:B------:R-:W-:Y:S01]  /*10890*/  UIADD3 UR10, -UR12, 0x1, URZ ;  /* 0x000000010c0a7890 */ /* 0x000fe2000fffe13f */
[----:B------:R-:W-:Y:S02]  /*108a0*/  ULDC.64 UR4, c[0x0][0x9e0] ;  /* 0x0002780000047ab9 */ /* 0x000fe40000000a00 */
[----:B------:R-:W-:Y:S01]  /*108b0*/  @UP1 ULDC UR8, c[0x0][0x44c] ;  /* 0x0001130000081ab9 */ /* 0x000fe20000000800 */
[----:B------:R-:W-:Y:S01]  /*108c0*/  UISETP.GE.AND UP0, UPT, UR5, 0x1, UPT ;  /* 0x000000010500788c */ /* 0x000fe2000bf06270 */
[----:B------:R-:W-:Y:S01]  /*108d0*/  ULDC UR13, c[0x0][0x2f0] ;  /* 0x0000bc00000d7ab9 */ /* 0x000fe20000000800 */
[----:B------:R-:W-:Y:S01]  /*108e0*/  @UP1 ULDC UR14, c[0x0][0x450] ;  /* 0x00011400000e1ab9 */ /* 0x000fe20000000800 */
[----:B------:R-:W-:-:S03]  /*108f0*/  UIMAD UR10, UR11, UR13, UR10 ;  /* 0x0000000d0b0a72a4 */ /* 0x000fc6000f8e020a */
[----:B------:R-:W-:Y:S01]  /*10900*/  PLOP3.LUT P1, PT, PT, PT, UP0, 0x80, 0x0 ;  /* 0x000000000000781c */ /* 0x000fe20003f2f008 */
[----:B0-----:R-:W-:-:S04]  /*10910*/  USHF.L.U32 UR40, UR40, 0x7, URZ ;  /* 0x0000000728287899 */ /* 0x001fc8000800063f */
[----:B------:R-:W-:-:S04]  /*10920*/  UIADD3 UR7, UR40, 0x7f, URZ ;  /* 0x0000007f28077890 */ /* 0x000fc8000fffe03f */
        /* <DEDUP_REMOVED lines=15> */
.L_x_1038:
[----:B------:R-:W-:-:S11]  /*10a20*/  UISETP.NE.AND UP0, UPT, UR5, 0x1, UPT ;  /* 0x000000010500788c */ /* 0x000fd6000bf05270 */
[----:B------:R-:W-:Y:S02]  /*10a30*/  @UP0 ULDC.64 UR14, c[0x0][0x9e8] ;  /* 0x00027a00000e0ab9 */ /* 0x000fe40000000a00 */
[----:B------:R-:W-:-:S04]  /*10a40*/  UIMAD.WIDE.U32 UR8, UR7, UR14, URZ ;  /* 0x0000000e070872a5 */ /* 0x000fc8000f8e003f */
[----:B------:R-:W-:-:S12]  /*10a50*/  @UP0 USHF.R.U32.HI UR7, URZ, UR15, UR9 ;  /* 0x0000000f3f070299 */ /* 0x000fd80008011609 */
.L_x_1039:
[----:B------:R-:W-:-:S04]  /*10a60*/  UIMAD UR7, UR7, UR5, UR5 ;  /* 0x00000005070772a4 */ /* 0x000fc8000f8e0205 */
[----:B------:R-:W-:-:S04]  /*10a70*/  UISETP.LT.AND UP0, UPT, UR4, UR7, UPT ;  /* 0x000000070400728c */ /* 0x000fc8000bf01270 */
[----:B------:R-:W-:-:S12]  /*10a80*/  USEL UR4, UR4, UR7, UP0 ;  /* 0x0000000704047287 */ /* 0x000fd80008000000 */
.L_x_1037:
[----:B------:R-:W-:Y:S02]  /*10a90*/  UIMAD UR14, UR11, UR13, 0x3f ;  /* 0x0000003f0b0e74a4 */ /* 0x000fe4000f8e020d */
[----:B------:R-:W-:Y:S02]  /*10aa0*/  UIADD3 UR4, UR4, 0x3f, URZ ;  /* 0x0000003f04047890 */ /* 0x000fe4000fffe03f */
[----:B------:R-:W-:Y:S02]  /*10ab0*/  USHF.R.S32.HI UR15, URZ, 0x1f, UR14 ;  /* 0x0000001f3f0f7899 */ /* 0x000fe4000801140e */
[----:B------:R-:W-:Y:S01]  /*10ac0*/  USHF.R.S32.HI UR7, URZ, 0x1f, UR4 ;  /* 0x0000001f3f077899 */ /* 0x000fe20008011404 */
[----:B------:R-:W-:Y:S01]  /*10ad0*/  @UP1 ULDC UR8, c[0x0][0x44c] ;  /* 0x0001130000081ab9 */ /* 0x000fe20000000800 */
[----:B------:R-:W-:Y:S02]  /*10ae0*/  ULEA.HI UR15, UR15, UR14, URZ, 0x6 ;  /* 0x0000000e0f0f7291 */ /* 0x000fe4000f8f303f */
[----:B------:R-:W-:-:S02]  /*10af0*/  ULEA.HI UR7, UR7, UR4, URZ, 0x6 ;  /* 0x0000000407077291 */ /* 0x000fc4000f8f303f */
[----:B------:R-:W-:Y:S01]  /*10b00*/  UIMAD.WIDE.U32 UR8, UR40, UR8, URZ ;  /* 0x00000008280872a5 */ /* 0x000fe2000f8e003f */
[----:B------:R-:W-:Y:S01]  /*10b10*/  @UP1 ULDC UR16, c[0x0][0x450] ;  /* 0x0001140000101ab9 */ /* 0x000fe20000000800 */
[----:B------:R-:W-:Y:S01]  /*10b20*/  UMOV UR10, UR40 ;  /* 0x00000028000a7c82 */ /* 0x000fe20008000000 */
[----:B------:R-:W-:Y:S02]  /*10b30*/  USHF.R.S32.HI UR15, URZ, 0x6, UR15 ;  /* 0x000000063f0f7899 */ /* 0x000fe4000801140f */
[----:B------:R-:W-:Y:S02]  /*10b40*/  USHF.R.S32.HI UR7, URZ, 0x6, UR7 ;  /* 0x000000063f077899 */ /* 0x000fe40008011407 */
[----:B------:R-:W-:Y:S02]  /*10b50*/  UIMAD UR4, UR11, UR13, -UR12 ;  /* 0x0000000d0b0472a4 */ /* 0x000fe4000f8e0a0c */
[----:B------:R-:W-:Y:S02]  /*10b60*/  @UP1 USHF.R.U32.HI UR10, URZ, UR16, UR9 ;  /* 0x000000103f0a1299 */ /* 0x000fe40008011609 */
[----:B------:R-:W-:-:S02]  /*10b70*/  UISETP.LT.AND UP0, UPT, UR15, UR7, UPT ;  /* 0x000000070f00728c */ /* 0x000fc4000bf01270 */
[----:B------:R-:W-:Y:S01]  /*10b80*/  UIADD3 UR4, UR4, UR10, URZ ;  /* 0x0000000a04047290 */ /* 0x000fe2000fffe03f */
[----:B------:R-:W-:Y:S01]  /*10b90*/  ULDC UR8, c[0x0][0x9dc] ;  /* 0x0002770000087ab9 */ /* 0x000fe20000000800 */
[----:B------:R-:W-:Y:S02]  /*10ba0*/  USEL UR10, UR15, UR7, UP0 ;  /* 0x000000070f0a7287 */ /* 0x000fe40008000000 */
[----:B------:R-:W-:Y:S01]  /*10bb0*/  UIADD3 UR7, UR4, -UR8, URZ ;  /* 0x8000000804077290 */ /* 0x000fe2000fffe03f */
[----:B------:R-:W-:Y:S11]  /*10bc0*/  @!P1 BRA `(.L_x_1040) ;  /* 0x0000000000449947 */ /* 0x000ff60003800000 */
        /* <DEDUP_REMOVED lines=10> */
.L_x_1041:
[----:B------:R-:W-:-:S11]  /*10c70*/  UISETP.NE.AND UP0, UPT, UR5, 0x1, UPT ;  /* 0x000000010500788c */ /* 0x000fd6000bf05270 */
[----:B------:R-:W-:Y:S02]  /*10c80*/  @UP0 ULDC.64 UR12, c[0x0][0x9e8] ;  /* 0x00027a00000c0ab9 */ /* 0x000fe40000000a00 */
[----:B------:R-:W-:-:S04]  /*10c90*/  UIMAD.WIDE.U32 UR8, UR4, UR12, URZ ;  /* 0x0000000c040872a5 */ /* 0x000fc8000f8e003f */
[----:B------:R-:W-:-:S12]  /*10ca0*/  @UP0 USHF.R.U32.HI UR4, URZ, UR13, UR9 ;  /* 0x0000000d3f040299 */ /* 0x000fd80008011609 */
.L_x_1042:
[----:B------:R-:W-:-:S04]  /*10cb0*/  UIMAD UR4, UR4, UR5, URZ ;  /* 0x00000005040472a4 */ /* 0x000fc8000f8e023f */
[----:B------:R-:W-:-:S04]  /*10cc0*/  UISETP.LT.AND UP0, UPT, UR7, UR4, UPT ;  /* 0x000000040700728c */ /* 0x000fc8000bf01270 */
[----:B------:R-:W-:-:S12]  /*10cd0*/  USEL UR7, UR7, UR4, !UP0 ;  /* 0x0000000407077287 */ /* 0x000fd8000c000000 */
.L_x_1040:
[----:B------:R-:W-:Y:S02]  /*10ce0*/  USHF.R.S32.HI UR4, URZ, 0x1f, UR7 ;  /* 0x0000001f3f047899 */ /* 0x000fe40008011407 */
[----:B------:R-:W-:Y:S02]  /*10cf0*/  USHF.R.U32.HI UR12, URZ, 0x10, UR6 ;  /* 0x000000103f0c7899 */ /* 0x000fe40008011606 */
[----:B------:R-:W-:Y:S02]  /*10d00*/  ULEA.HI UR4, UR4, UR7, URZ, 0x6 ;  /* 0x0000000704047291 */ /* 0x000fe4000f8f303f */
[----:B------:R-:W-:Y:S02]  /*10d10*/  ULOP3.LUT UR41, UR6, 0xffff, URZ, 0xc0, !UPT ;  /* 0x0000ffff06297892 */ /* 0x000fe4000f8ec03f */
[----:B------:R-:W-:-:S04]  /*10d20*/  USHF.R.S32.HI UR4, URZ, 0x6, UR4 ;  /* 0x000000063f047899 */ /* 0x000fc80008011404 */
[----:B------:R-:W-:-:S04]  /*10d30*/  UISETP.LT.AND UP0, UPT, URZ, UR4, UPT ;  /* 0x000000043f00728c */ /* 0x000fc8000bf01270 */
[----:B------:R-:W-:Y:S02]  /*10d40*/  USEL UR11, URZ, UR4, !UP0 ;  /* 0x000000043f0b7287 */ /* 0x000fe4000c000000 */
[----:B------:R-:W-:Y:S02]  /*10d50*/  UISETP.NE.AND UP0, UPT, UR12, URZ, UPT ;  /* 0x0000003f0c00728c */ /* 0x000fe4000bf05270 */
[----:B------:R-:W-:Y:S01]  /*10d60*/  UISETP.GT.AND UP1, UPT, UR10, UR11, UPT ;  /* 0x0000000b0a00728c */ /* 0x000fe2000bf24270 */
[----:B------:R-:W-:-:S05]  /*10d70*/  UMOV UR4, URZ ;  /* 0x0000003f00047c82 */ /* 0x000fca0008000000 */
[----:B------:R-:W-:-:S03]  /*10d80*/  PLOP3.LUT P0, PT, PT, PT, UP1, 0x80, 0x0 ;  /* 0x000000000000781c */ /* 0x000fc60003f0f018 */
[----:B------:R-:W-:-:S10]  /*10d90*/  @!UP0 ULDC UR12, c[0x0][0x9f0] ;  /* 0x00027c00000c8ab9 */ /* 0x000fd40000000800 */
[----:B------:R-:W-:Y:S05]  /*10da0*/  @!P0 BRA `(.L_x_1043) ;  /* 0x0000000000808947 */ /* 0x000fea0003800000 */
[----:B------:R-:W-:Y:S01]  /*10db0*/  IMAD.U32 R3, RZ, RZ, UR12 ;  /* 0x0000000cff037e24 */ /* 0x000fe2000f8e00ff */
[----:B------:R-:W-:-:S04]  /*10dc0*/  UIADD3 UR4, UR12, -0x1, UR10 ;  /* 0xffffffff0c047890 */ /* 0x000fc8000fffe00a */
[-C--:B------:R-:W-:Y:S01]  /*10dd0*/  IABS R0, R3.reuse ;  /* 0x0000000300007213 */ /* 0x080fe20000000000 */
[----:B------:R-:W-:Y:S01]  /*10de0*/  UIADD3 UR6, -UR11, UR4, URZ ;  /* 0x000000040b067290 */ /* 0x000fe2000fffe13f */
[----:B------:R-:W-:Y:S02]  /*10df0*/  IABS R3, R3 ;  /* 0x0000000300037213 */ /* 0x000fe40000000000 */
[----:B------:R-:W-:Y:S01]  /*10e00*/  R2UR UR13, R0 ;  /* 0x00000000000d72ca */ /* 0x000fe200000e0000 */
[----:B------:R-:W-:Y:S02]  /*10e10*/  UMOV UR4, URZ ;  /* 0x0000003f00047c82 */ /* 0x000fe40008000000 */
[----:B------:R-:W-:-:S05]  /*10e20*/  IMAD.MOV R3, RZ, RZ, -R3 ;  /* 0x000000ffff037224 */ /* 0x000fca00078e0a03 */
[----:B------:R-:W-:-:S05]  /*10e30*/  R2UR UR9, R3 ;  /* 0x00000000030972ca */ /* 0x000fca00000e0000 */
[----:B------:R-:W0:Y:S08]  /*10e40*/  I2F.RP R0, UR13 ;  /* 0x0000000d00007d06 */ /* 0x000e300008209400 */
[----:B0-----:R-:W0:Y:S02]  /*10e50*/  MUFU.RCP R0, R0 ;  /* 0x0000000000007308 */ /* 0x001e240000001000 */
[----:B0-----:R-:W-:Y:S01]  /*10e60*/  VIADD R2, R0, 0xffffffe ;  /* 0x0ffffffe00027836 */ /* 0x001fe20000000000 */
[----:B------:R-:W-:Y:S01]  /*10e70*/  IABS R0, UR6 ;  /* 0x0000000600007c13 */ /* 0x000fe20008000000 */
[----:B------:R-:W-:-:S03]  /*10e80*/  ULOP3.LUT UR6, UR6, UR12, URZ, 0x3c, !UPT ;  /* 0x0000000c06067292 */ /* 0x000fc6000f8e3c3f */
[----:B------:R-:W-:Y:S01]  /*10e90*/  R2UR UR8, R0 ;  /* 0x00000000000872ca */ /* 0x000fe200000e0000 */
[----:B------:R-:W0:Y:S02]  /*10ea0*/  F2I.FTZ.U32.TRUNC.NTZ R2, R2 ;  /* 0x0000000200027305 */ /* 0x000e24000021f000 */
[----:B0-----:R-:W-:-:S13]  /*10eb0*/  R2UR UR5, R2 ;  /* 0x00000000020572ca */ /* 0x001fda00000e0000 */
[----:B------:R-:W-:-:S04]  /*10ec0*/  UIADD3 UR7, URZ, -UR5, URZ ;  /* 0x800000053f077290 */ /* 0x000fc8000fffe03f */
[----:B------:R-:W-:-:S04]  /*10ed0*/  UIMAD UR7, UR7, UR13, URZ ;  /* 0x0000000d070772a4 */ /* 0x000fc8000f8e023f */
[----:B------:R-:W-:-:S04]  /*10ee0*/  UIMAD.WIDE.U32 UR4, UR5, UR7, UR4 ;  /* 0x00000007050472a5 */ /* 0x000fc8000f8e0004 */
[----:B------:R-:W-:-:S04]  /*10ef0*/  UIMAD.WIDE.U32 UR4, UR5, UR8, URZ ;  /* 0x00000008050472a5 */ /* 0x000fc8000f8e003f */
        /* <DEDUP_REMOVED lines=11> */
.L_x_1043:
[----:B------:R-:W-:Y:S01]  /*10fb0*/  UIMAD UR41, UR41, UR4, UR11 ;  /* 0x00000004292972a4 */ /* 0x000fe2000f8e020b */
[----:B------:R-:W-:Y:S02]  /*10fc0*/  IMAD.U32 R17, RZ, RZ, UR10 ;  /* 0x0000000aff117e24 */ /* 0x000fe4000f8e00ff */
[----:B------:R-:W-:Y:S02]  /*10fd0*/  IMAD.MOV.U32 R20, RZ, RZ, 0x1 ;  /* 0x00000001ff147424 */ /* 0x000fe400078e00ff */
[----:B------:R-:W-:Y:S02]  /*10fe0*/  IMAD.MOV.U32 R2, RZ, RZ, 0x1 ;  /* 0x00000001ff027424 */ /* 0x000fe400078e00ff */
[----:B------:R-:W-:-:S05]  /*10ff0*/  IMAD.U32 R0, RZ, RZ, UR41 ;  /* 0x00000029ff007e24 */ /* 0x000fca000f8e00ff */
[----:B------:R-:W-:Y:S01]  /*11000*/  VIADDMNMX R17, R0, UR4, R17, PT ;  /* 0x0000000400117c46 */ /* 0x000fe2000b800111 */
[----:B------:R-:W-:-:S03]  /*11010*/  IMAD.MOV.U32 R0, RZ, RZ, RZ ;  /* 0x000000ffff007224 */ /* 0x000fc600078e00ff */
[----:B------:R-:W-:-:S13]  /*11020*/  ISETP.GT.AND P0, PT, R17, UR41, PT ;  /* 0x0000002911007c0c */ /* 0x000fda000bf04270 */
        /* <DEDUP_REMOVED lines=24> */
.L_x_1044:
        /* <DEDUP_REMOVED lines=20> */
.L_x_1045:
        /* <DEDUP_REMOVED lines=20> */
.L_x_1046:
        /* <DEDUP_REMOVED lines=18> */
.L_x_1047:
[----:B------:R-:W0:Y:S01]  /*11550*/  LDC.64 R2, c[0x0][0x9f8] ;  /* 0x00027e00ff027b82 */ /* 0x000e220000000a00 */
[----:B------:R-:W-:Y:S01]  /*11560*/  IMAD.MOV.U32 R9, RZ, RZ, R18 ;  /* 0x000000ffff097224 */ /* 0x000fe200078e0012 */
[----:B0-----:R-:W-:-:S04]  /*11570*/  ISETP.NE.U32.AND P0, PT, R2, RZ, PT ;  /* 0x000000ff0200720c */ /* 0x001fc80003f05070 */
[----:B------:R-:W-:-:S13]  /*11580*/  ISETP.NE.AND.EX P0, PT, R3, RZ, PT, P0 ;  /* 0x000000ff0300720c */ /* 0x000fda0003f05300 */
[----:B------:R-:W0:Y:S02]  /*11590*/  @P0 LDC.64 R2, c[0x0][0x9f8] ;  /* 0x00027e00ff020b82 */ /* 0x000e240000000a00 */
[----:B0-----:R-:W-:-:S05]  /*115a0*/  @P0 IMAD.WIDE R2, R18, 0x4, R2 ;  /* 0x0000000412020825 */ /* 0x001fca00078e0202 */
[----:B------:R0:W2:Y:S01]  /*115b0*/  @P0 LDG.E R9, desc[UR44][R2.64] ;  /* 0x0000002c02090981 */ /* 0x0000a2000c1e1900 */
[C---:B------:R-:W-:Y:S01]  /*115c0*/  IMAD.SHL.U32 R0, R19.reuse, 0x40, RZ ;  /* 0x0000004013007824 */ /* 0x040fe200078e00ff */
[C---:B------:R-:W-:Y:S01]  /*115d0*/  LOP3.LUT R8, R19.reuse, 0x7f, RZ, 0xc0, !PT ;  /* 0x0000007f13087812 */ /* 0x040fe200078ec0ff */
[C---:B------:R-:W-:Y:S01]  /*115e0*/  IMAD.SHL.U32 R5, R19.reuse, 0x8, RZ ;  /* 0x0000000813057824 */ /* 0x040fe200078e00ff */
[C---:B------:R-:W-:Y:S01]  /*115f0*/  LOP3.LUT P1, RZ, R19.reuse, 0x4, RZ, 0xc0, !PT ;  /* 0x0000000413ff7812 */ /* 0x040fe2000782c0ff */
[----:B------:R-:W-:Y:S01]  /*11600*/  IMAD.SHL.U32 R18, R19, 0x10, RZ ;  /* 0x0000001013127824 */ /* 0x000fe200078e00ff */
[----:B------:R-:W-:Y:S01]  /*11610*/  LOP3.LUT R4, R0, 0x180, RZ, 0xc0, !PT ;  /* 0x0000018000047812 */ /* 0x000fe200078ec0ff */
[----:B------:R-:W-:-:S03]  /*11620*/  UMOV UR4, 0xffffffff ;  /* 0xffffffff00047882 */ /* 0x000fc60000000000 */
[----:B------:R-:W-:Y:S01]  /*11630*/  LOP3.LUT R4, R4, 0x10, R19, 0xf8, !PT ;  /* 0x0000001004047812 */ /* 0x000fe200078ef813 */
[----:B0-----:R-:W0:Y:S01]  /*11640*/  LDC.64 R2, c[0x0][0x418] ;  /* 0x00010600ff027b82 */ /* 0x001e220000000a00 */
[----:B------:R-:W-:Y:S02]  /*11650*/  LOP3.LUT R18, R18, 0x70, RZ, 0xc0, !PT ;  /* 0x0000007012127812 */ /* 0x000fe400078ec0ff */
[----:B------:R-:W-:Y:S02]  /*11660*/  LOP3.LUT R7, R4, 0x30, R5, 0x78, !PT ;  /* 0x0000003004077812 */ /* 0x000fe400078e7805 */
[----:B------:R-:W-:Y:S02]  /*11670*/  SHF.R.U32.HI R5, RZ, 0x5, R8 ;  /* 0x00000005ff057819 */ /* 0x000fe40000011608 */
[C---:B------:R-:W-:Y:S02]  /*11680*/  LOP3.LUT R4, R0.reuse, 0x40, RZ, 0xc0, !PT ;  /* 0x0000004000047812 */ /* 0x040fe400078ec0ff */
[----:B------:R-:W-:-:S03]  /*11690*/  LOP3.LUT R0, R0, 0x200, RZ, 0xc0, !PT ;  /* 0x0000020000007812 */ /* 0x000fc600078ec0ff */
[----:B------:R-:W-:-:S05]  /*116a0*/  IMAD R4, R5, 0x400, R4 ;  /* 0x0000040005047824 */ /* 0x000fca00078e0204 */
[----:B------:R-:W-:Y:S01]  /*116b0*/  IADD3 R4, R7, R4, R0 ;  /* 0x0000000407047210 */ /* 0x000fe20007ffe000 */
[----:B------:R-:W-:-:S04]  /*116c0*/  IMAD.SHL.U32 R0, R19, 0x80, RZ ;  /* 0x0000008013007824 */ /* 0x000fc800078e00ff */
[----:B------:R1:W-:Y:S01]  /*116d0*/  STL [R1+0x10], R4 ;  /* 0x0000100401007387 */ /* 0x0003e20000100800 */
[----:B0-----:R-:W-:-:S04]  /*116e0*/  ISETP.NE.U32.AND P0, PT, R2, RZ, PT ;  /* 0x000000ff0200720c */ /* 0x001fc80003f05070 */
[----:B------:R-:W-:Y:S02]  /*116f0*/  ISETP.NE.AND.EX P2, PT, R3, RZ, PT, P0 ;  /* 0x000000ff0300720c */ /* 0x000fe40003f45300 */
[----:B-1----:R-:W-:-:S05]  /*11700*/  LOP3.LUT R4, R0, 0x380, RZ, 0xc0, !PT ;  /* 0x0000038000047812 */ /* 0x002fca00078ec0ff */
[----:B------:R-:W-:Y:S02]  /*11710*/  IMAD R5, R5, 0x10, R4 ;  /* 0x0000001005057824 */ /* 0x000fe400078e0204 */
[----:B------:R-:W-:-:S03]  /*11720*/  IMAD.MOV.U32 R4, RZ, RZ, 0x20 ;  /* 0x00000020ff047424 */ /* 0x000fc600078e00ff */
[----:B------:R-:W-:-:S04]  /*11730*/  LOP3.LUT R5, R5, R18, RZ, 0x3c, !PT ;  /* 0x0000001205057212 */ /* 0x000fc800078e3cff */
[----:B------:R-:W-:Y:S02]  /*11740*/  LOP3.LUT R0, R5, 0xc00, R0, 0xf8, !PT ;  /* 0x00000c0005007812 */ /* 0x000fe400078ef800 */
[----:B------:R-:W-:-:S03]  /*11750*/  P2R R5, PR, RZ, 0x4 ;  /* 0x00000004ff057803 */ /* 0x000fc60000000000 */
[----:B------:R0:W-:Y:S02]  /*11760*/  STL [R1+0x8], R0 ;  /* 0x0000080001007387 */ /* 0x0001e40000100800 */
[----:B0-----:R-:W-:-:S05]  /*11770*/  IMAD.MOV.U32 R0, RZ, RZ, 0x40 ;  /* 0x00000040ff007424 */ /* 0x001fca00078e00ff */
[----:B------:R-:W-:Y:S02]  /*11780*/  SEL R6, R0, 0xffffffc0, !P1 ;  /* 0xffffffc000067807 */ /* 0x000fe40004800000 */
[----:B------:R-:W-:Y:S02]  /*11790*/  SHF.R.U32.HI R6, RZ, 0x5, R19 ;  /* 0x00000005ff067819 */ /* 0x000fe40000011613 */
[----:B------:R-:W-:Y:S02]  /*117a0*/  SEL R0, R4, 0xffffffe0, !P1 ;  /* 0xffffffe004007807 */ /* 0x000fe40004800000 */
[----:B------:R-:W-:Y:S02]  /*117b0*/  LOP3.LUT R6, R6, 0x3, RZ, 0xc0, !PT ;  /* 0x0000000306067812 */ /* 0x000fe400078ec0ff */
[----:B--2---:R-:W-:Y:S01]  /*117c0*/  SHF.R.S32.HI R10, RZ, 0x1f, R9 ;  /* 0x0000001fff0a7819 */ /* 0x004fe20000011409 */
[----:B------:R0:W-:Y:S01]  /*117d0*/  STL [R1], R9 ;  /* 0x0000000901007387 */ /* 0x0001e20000100800 */
[----:B------:R-:W-:-:S03]  /*117e0*/  SEL R16, R9, RZ, !P2 ;  /* 0x000000ff09107207 */ /* 0x000fc60005000000 */
[----:B------:R0:W-:Y:S04]  /*117f0*/  STL [R1+0x14], R5 ;  /* 0x0000140501007387 */ /* 0x0001e80000100800 */
[----:B------:R0:W-:Y:S01]  /*11800*/  STL [R1+0x4], R10 ;  /* 0x0000040a01007387 */ /* 0x0001e20000100800 */
[----:B------:R-:W-:Y:S05]  /*11810*/  BRA.DIV UR4, `(.L_x_1048) ;  /* 0x0000002e04687947 */ /* 0x000fea000b800000 */
[----:B------:R1:W2:Y:S02]  /*11820*/  SHFL.IDX PT, R14, R6, RZ, 0x1f ;  /* 0x00001fff060e7589 */ /* 0x0002a400000e0000 */
.L_x_1101:
[----:B------:R-:W-:Y:S02]  /*11830*/  PLOP3.LUT P1, PT, PT, PT, PT, 0x8, 0x0 ;  /* 0x000000000000781c */ /* 0x000fe40003f2e170 */
[----:B--2---:R-:W-:Y:S02]  /*11840*/  ISETP.NE.AND P0, PT, R14, RZ, PT ;  /* 0x000000ff0e00720c */ /* 0x004fe40003f05270 */
[----:B------:R-:W-:-:S05]  /*11850*/  P2R R0, PR, RZ, 0x2 ;  /* 0x00000002ff007803 */ /* 0x000fca0000000000 */
[----:B------:R2:W-:Y:S06]  /*11860*/  STL [R1+0xc], R0 ;  /* 0x00000c0001007387 */ /* 0x0005ec0000100800 */
[----:B------:R-:W-:Y:S05]  /*11870*/  @P0 BRA `(.L_x_1049) ;  /* 0x0000000400500947 */ /* 0x000fea0003800000 */
[----:B------:R-:W-:Y:S01]  /*11880*/  UMOV UR4, 0xffffffff ;  /* 0xffffffff00047882 */ /* 0x000fe20000000000 */
[----:B--2---:R-:W-:Y:S02]  /*11890*/  VIADD R0, R17, 0xffffffff ;  /* 0xffffffff11007836 */ /* 0x004fe40000000000 */
[----:B------:R-:W-:Y:S05]  /*118a0*/  BRA.DIV UR4, `(.L_x_1050) ;  /* 0x0000002e04647947 */ /* 0x000fea000b800000 */
[----:B------:R-:W-:-:S13]  /*118b0*/  ELECT P6, URZ, PT ;  /* 0x00000000003f782f */ /* 0x000fda00038c0000 */
.L_x_1104:
[----:B------:R-:W-:Y:S05]  /*118c0*/  @!P6 BRA `(.L_x_1049) ;  /* 0x00000004003ce947 */ /* 0x000fea0003800000 */
[----:B------:R-:W-:Y:S01]  /*118d0*/  IMAD.MOV.U32 R16, RZ, RZ, R9 ;  /* 0x000000ffff107224 */ /* 0x000fe200078e0009 */
[----:B------:R-:W-:Y:S06]  /*118e0*/  @!P2 BRA `(.L_x_1051) ;  /* 0x000000000044a947 */ /* 0x000fec0003800000 */
[----:B------:R-:W2:Y:S01]  /*118f0*/  LDC R7, c[0x0][0x43c] ;  /* 0x00010f00ff077b82 */ /* 0x000ea20000000800 */
[----:B------:R-:W-:Y:S01]  /*11900*/  ULDC.64 UR4, c[0x0][0x428] ;  /* 0x00010a0000047ab9 */ /* 0x000fe20000000a00 */
[----:B--2---:R-:W-:-:S13]  /*11910*/  ISETP.NE.AND P0, PT, R7, 0x1, PT ;  /* 0x000000010700780c */ /* 0x004fda0003f05270 */
[----:B0-----:R-:W1:Y:S02]  /*11920*/  @P0 LDC.64 R4, c[0x0][0x440] ;  /* 0x00011000ff040b82 */ /* 0x001e640000000a00 */
[----:B-1----:R-:W-:-:S04]  /*11930*/  @P0 IMAD.HI.U32 R6, R0, R4, RZ ;  /* 0x0000000400060227 */ /* 0x002fc800078e00ff */
        /* <DEDUP_REMOVED lines=12> */
.L_x_1051:
[----:B--2---:R-:W-:Y:S01]  /*11a00*/  IMAD.MOV.U32 R2, RZ, RZ, 0x1 ;  /* 0x00000001ff027424 */ /* 0x004fe200078e00ff */
[----:B------:R-:W-:-:S04]  /*11a10*/  ISETP.NE.AND P1, PT, R8, RZ, PT ;  /* 0x000000ff0800720c */ /* 0x000fc80003f25270 */
[----:B------:R-:W-:-:S04]  /*11a20*/  SHF.L.U32 R2, R2, 0x1f, RZ ;  /* 0x0000001f02027819 */ /* 0x000fc800000006ff */
[----:B------:R-:W2:Y:S02]  /*11a30*/  SYNCS.PHASECHK.TRANS64.TRYWAIT P0, [UR39+0x20880], R2 ;  /* 0x02088002ff0075a7 */ /* 0x000ea40008000167 */
[----:B--2---:R-:W-:Y:S05]  /*11a40*/  @!P0 BRA `(.L_x_1052) ;  /* 0x0000002c001c8947 */ /* 0x004fea0003800000 */
.L_x_1105:
[----:B------:R-:W-:Y:S05]  /*11a50*/  @P1 BRA `(.L_x_1053) ;  /* 0x0000000000141947 */ /* 0x000fea0003800000 */
[----:B------:R-:W-:Y:S01]  /*11a60*/  LOP3.LUT P0, RZ, R19, 0x1f, RZ, 0xc0, !PT ;  /* 0x0000001f13ff7812 */ /* 0x000fe2000780c0ff */
[----:B--2---:R-:W-:-:S04]  /*11a70*/  IMAD.MOV.U32 R3, RZ, RZ, 0x4000 ;  /* 0x00004000ff037424 */ /* 0x004fc800078e00ff */
[----:B------:R3:W-:Y:S08]  /*11a80*/  SYNCS.ARRIVE.TRANS64 RZ, [UR39+0x20870], R3 ;  /* 0x02087003ffff79a7 */ /* 0x0007f00008000027 */
[----:B---3--:R-:W-:Y:S05]  /*11a90*/  @!P0 BRA `(.L_x_1053) ;  /* 0x0000000000048947 */ /* 0x008fea0003800000 */
[----:B------:R-:W-:Y:S01]  /*11aa0*/  BPT.TRAP 0x1 ;  /* 0x000000040000795c */ /* 0x000fe20000300000 */
.L_x_1053:
        /* <DEDUP_REMOVED lines=19> */
[----:B------:R-:W4:Y:S02]  /*11be0*/  SYNCS.PHASECHK.TRANS64.TRYWAIT P0, [UR39+0x20840], R2 ;  /* 0x02084002ff0075a7 */ /* 0x000f240008000167 */
[----:B---34-:R-:W-:Y:S05]  /*11bf0*/  @!P0 BRA `(.L_x_1054) ;  /* 0x0000002800c88947 */ /* 0x018fea0003800000 */
.L_x_1106:
[----:B------:R-:W-:Y:S05]  /*11c00*/  @P1 BRA `(.L_x_1055) ;  /* 0x0000000000141947 */ /* 0x000fea0003800000 */
[----:B------:R-:W-:Y:S01]  /*11c10*/  LOP3.LUT P0, RZ, R19, 0x1f, RZ, 0xc0, !PT ;  /* 0x0000001f13ff7812 */ /* 0x000fe2000780c0ff */
[----:B--2---:R-:W-:-:S04]  /*11c20*/  IMAD.MOV.U32 R2, RZ, RZ, 0x4000 ;  /* 0x00004000ff027424 */ /* 0x004fc800078e00ff */
[----:B------:R3:W-:Y:S08]  /*11c30*/  SYNCS.ARRIVE.TRANS64 RZ, [UR39+0x20830], R2 ;  /* 0x02083002ffff79a7 */ /* 0x0007f00008000027 */
[----:B---3--:R-:W-:Y:S05]  /*11c40*/  @!P0 BRA `(.L_x_1055) ;  /* 0x0000000000048947 */ /* 0x008fea0003800000 */
[----:B------:R-:W-:Y:S01]  /*11c50*/  BPT.TRAP 0x1 ;  /* 0x000000040000795c */ /* 0x000fe20000300000 */
.L_x_1055:
[----:B------:R-:W-:Y:S01]  /*11c60*/  ULDC.64 UR4, c[0x0][0x198] ;  /* 0x0000660000047ab9 */ /* 0x000fe20000000a00 */
[----:B------:R-:W-:Y:S01]  /*11c70*/  R2UR UR11, R0 ;  /* 0x00000000000b72ca */ /* 0x000fe200000e0000 */
[----:B------:R-:W-:Y:S01]  /*11c80*/  UIADD3 UR4, UP0, UR4, 0x370, URZ ;  /* 0x0000037004047890 */ /* 0x000fe2000ff1e03f */
[----:B------:R-:W-:Y:S01]  /*11c90*/  R2UR UR13, R16 ;  /* 0x00000000100d72ca */ /* 0x000fe200000e0000 */
[----:B------:R-:W-:Y:S01]  /*11ca0*/  UIADD3 UR8, UR39, 0x18400, URZ ;  /* 0x0001840027087890 */ /* 0x000fe2000fffe03f */
[----:B------:R-:W-:Y:S01]  /*11cb0*/  PLOP3.LUT P0, PT, PT, PT, PT, 0x80, 0x0 ;  /* 0x000000000000781c */ /* 0x000fe20003f0f070 */
[----:B------:R-:W-:Y:S02]  /*11cc0*/  UIADD3 UR9, UR39, 0x20830, URZ ;  /* 0x0002083027097890 */ /* 0x000fe4000fffe03f */
[----:B------:R-:W-:Y:S01]  /*11cd0*/  UIADD3.X UR5, URZ, UR5, URZ, UP0, !UPT ;  /* 0x000000053f057290 */ /* 0x000fe200087fe43f */
[----:B------:R-:W-:Y:S01]  /*11ce0*/  P2R R0, PR, RZ, 0x1 ;  /* 0x00000001ff007803 */ /* 0x000fe20000000000 */
        /* <DEDUP_REMOVED lines=11> */
[----:B------:R3:W-:Y:S01]  /*11da0*/  STL [R1+0xc], R0 ;  /* 0x00000c0001007387 */ /* 0x0007e20000100800 */
[----:B------:R-:W-:Y:S01]  /*11db0*/  NOP ;  /* 0x0000000000007918 */ /* 0x000fe20000000000 */
.L_x_1049:
[----:B------:R-:W-:Y:S05]  /*11dc0*/  WARPSYNC.ALL ;  /* 0x0000000000007948 */ /* 0x000fea0003800000 */
[----:B---3--:R-:W-:Y:S01]  /*11dd0*/  UIADD3 UR4, UR39, 0x10400, URZ ;  /* 0x0001040027047890 */ /* 0x008fe2000fffe03f */
[----:B------:R-:W-:Y:S03]  /*11de0*/  BAR.SYNC.DEFER_BLOCKING 0x8, 0x180 ;  /* 0x0206000000007b1d */ /* 0x000fe60000010000 */
[----:B------:R-:W-:-:S06]  /*11df0*/  ULOP3.LUT UP0, URZ, UR4, 0x3ff, URZ, 0xc0, !UPT ;  /* 0x000003ff043f7892 */ /* 0x000fcc000f80c03f */
[----:B------:R-:W-:-:S13]  /*11e00*/  PLOP3.LUT P0, PT, PT, PT, UP0, 0x80, 0x0 ;  /* 0x000000000000781c */ /* 0x000fda0003f0f008 */
[----:B------:R-:W-:Y:S05]  /*11e10*/  @!P0 BRA `(.L_x_1056) ;  /* 0x0000000000408947 */ /* 0x000fea0003800000 */
[----:B--2---:R-:W-:Y:S01]  /*11e20*/  MOV R2, 0x0 ;  /* 0x0000000000027802 */ /* 0x004fe20000000f00 */
[----:B------:R-:W-:Y:S01]  /*11e30*/  ULDC.64 UR6, c[0x4][0xc0] ;  /* 0x0100300000067ab9 */ /* 0x000fe20000000a00 */
[----:B------:R-:W-:Y:S01]  /*11e40*/  ULDC.64 UR8, c[0x4][0xc8] ;  /* 0x0100320000087ab9 */ /* 0x000fe20000000a00 */
[----:B------:R-:W-:Y:S01]  /*11e50*/  ULDC.64 UR4, c[0x4][0x28] ;  /* 0x01000a0000047ab9 */ /* 0x000fe20000000a00 */
[----:B------:R-:W-:Y:S02]  /*11e60*/  IMAD.U32 R4, RZ, RZ, UR6 ;  /* 0x00000006ff047e24 */ /* 0x000fe4000f8e00ff */
[----:B------:R-:W2:Y:S01]  /*11e70*/  LDC.64 R2, c[0x4][R2] ;  /* 0x0100000002027b82 */ /* 0x000ea20000000a00 */
[----:B0-----:R-:W-:Y:S02]  /*11e80*/  IMAD.U32 R5, RZ, RZ, UR7 ;  /* 0x00000007ff057e24 */ /* 0x001fe4000f8e00ff */
[----:B-1----:R-:W-:Y:S02]  /*11e90*/  IMAD.U32 R6, RZ, RZ, UR8 ;  /* 0x00000008ff067e24 */ /* 0x002fe4000f8e00ff */
[----:B------:R-:W-:-:S02]  /*11ea0*/  IMAD.U32 R7, RZ, RZ, UR9 ;  /* 0x00000009ff077e24 */ /* 0x000fc4000f8e00ff */
[----:B------:R-:W-:Y:S02]  /*11eb0*/  IMAD.U32 R10, RZ, RZ, UR4 ;  /* 0x00000004ff0a7e24 */ /* 0x000fe4000f8e00ff */
[----:B------:R-:W-:Y:S02]  /*11ec0*/  IMAD.U32 R11, RZ, RZ, UR5 ;  /* 0x00000005ff0b7e24 */ /* 0x000fe4000f8e00ff */
[----:B------:R-:W-:Y:S02]  /*11ed0*/  IMAD.MOV.U32 R8, RZ, RZ, 0x70 ;  /* 0x00000070ff087424 */ /* 0x000fe400078e00ff */
[----:B------:R-:W-:Y:S02]  /*11ee0*/  IMAD.MOV.U32 R12, RZ, RZ, 0x1 ;  /* 0x00000001ff0c7424 */ /* 0x000fe400078e00ff */
[----:B------:R-:W-:-:S07]  /*11ef0*/  IMAD.MOV.U32 R13, RZ, RZ, RZ ;  /* 0x000000ffff0d7224 */ /* 0x000fce00078e00ff */
[----:B------:R-:W-:-:S07]  /*11f00*/  LEPC R20, `(.L_x_1056) ;  /* 0x000000001014794e */ /* 0x000fce0000000000 */
[----:B--2---:R-:W-:Y:S05]  /*11f10*/  CALL.ABS.NOINC R2 ;  /* 0x0000000002007343 */ /* 0x004fea0003c00000 */
.L_x_1056:
[----:B------:R-:W3:Y:S01]  /*11f20*/  S2R R4, SR_CTAID.Z ;  /* 0x0000000000047919 */ /* 0x000ee20000002700 */
[----:B------:R-:W4:Y:S01]  /*11f30*/  LDC R8, c[0x0][0x448] ;  /* 0x00011200ff087b82 */ /* 0x000f220000000800 */
[----:B------:R-:W-:Y:S01]  /*11f40*/  USHF.R.S32.HI UR4, URZ, 0x1f, UR36 ;  /* 0x0000001f3f047899 */ /* 0x000fe20008011424 */
[----:B0-----:R-:W-:Y:S01]  /*11f50*/  LOP3.LUT R9, R19, 0x7f, RZ, 0xc0, !PT ;  /* 0x0000007f13097812 */ /* 0x001fe200078ec0ff */
[----:B------:R-:W-:Y:S01]  /*11f60*/  ULDC.64 UR8, c[0x0][0x2d8] ;  /* 0x0000b60000087ab9 */ /* 0x000fe20000000a00 */
[----:B------:R-:W-:Y:S01]  /*11f70*/  SHF.R.U32.HI R7, RZ, 0x3, R19 ;  /* 0x00000003ff077819 */ /* 0x000fe20000011613 */
[----:B------:R-:W-:Y:S02]  /*11f80*/  UIMAD UR6, UR4, UR8, URZ ;  /* 0x00000008040672a4 */ /* 0x000fe4000f8e023f */
[----:B------:R-:W-:Y:S01]  /*11f90*/  UIMAD.WIDE.U32 UR4, UR36, UR8, URZ ;  /* 0x00000008240472a5 */ /* 0x000fe2000f8e003f */
[----:B--2---:R-:W0:Y:S01]  /*11fa0*/  LDC.64 R2, c[0x0][0x2e0] ;  /* 0x0000b800ff027b82 */ /* 0x004e220000000a00 */
[----:B------:R-:W-:-:S04]  /*11fb0*/  UIMAD UR6, UR36, UR9, UR6 ;  /* 0x00000009240672a4 */ /* 0x000fc8000f8e0206 */
[----:B------:R-:W-:Y:S01]  /*11fc0*/  UIADD3 UR5, UR5, UR6, URZ ;  /* 0x0000000605057290 */ /* 0x000fe2000fffe03f */
[----:B----4-:R-:W-:Y:S02]  /*11fd0*/  ISETP.NE.AND P0, PT, R8, 0x1, PT ;  /* 0x000000010800780c */ /* 0x010fe40003f05270 */
[----:B---3--:R-:W-:-:S05]  /*11fe0*/  SHF.R.S32.HI R5, RZ, 0x1f, R4 ;  /* 0x0000001fff057819 */ /* 0x008fca0000011404 */
[----:B0-----:R-:W-:-:S06]  /*11ff0*/  IMAD R0, R5, R2, RZ ;  /* 0x0000000205007224 */ /* 0x001fcc00078e02ff */
[----:B-1----:R-:W0:Y:S01]  /*12000*/  @P0 LDC R6, c[0x0][0x44c] ;  /* 0x00011300ff060b82 */ /* 0x002e220000000800 */
[C---:B------:R-:W-:Y:S02]  /*12010*/  IMAD R5, R4.reuse, R3, R0 ;  /* 0x0000000304057224 */ /* 0x040fe400078e0200 */
[----:B------:R-:W-:Y:S01]  /*12020*/  IMAD.WIDE.U32 R2, R4, R2, UR4 ;  /* 0x0000000404027e25 */ /* 0x000fe2000f8e0002 */
[----:B------:R-:W-:-:S04]  /*12030*/  ULDC.64 UR4, c[0x0][0x2d0] ;  /* 0x0000b40000047ab9 */ /* 0x000fc80000000a00 */
[----:B------:R-:W1:Y:S01]  /*12040*/  @P0 LDC R0, c[0x0][0x450] ;  /* 0x00011400ff000b82 */ /* 0x000e620000000800 */
[----:B------:R-:W-:Y:S01]  /*12050*/  IMAD.IADD R3, R3, 0x1, R5 ;  /* 0x0000000103037824 */ /* 0x000fe200078e0205 */
[----:B------:R-:W-:-:S05]  /*12060*/  LEA.HI R5, R9, R18, RZ, 0x1d ;  /* 0x0000001209057211 */ /* 0x000fca00078fe8ff */
[----:B------:R-:W-:-:S04]  /*12070*/  VIADD R5, R5, UR40 ;  /* 0x0000002805057c36 */ /* 0x000fc80008000000 */
[----:B------:R-:W-:Y:S02]  /*12080*/  IMAD.MOV.U32 R4, RZ, RZ, R5 ;  /* 0x000000ffff047224 */ /* 0x000fe400078e0005 */
[----:B0-----:R-:W-:-:S05]  /*12090*/  @P0 IMAD.HI.U32 R6, R5, R6, RZ ;  /* 0x0000000605060227 */ /* 0x001fca00078e00ff */
[----:B-1----:R-:W-:-:S05]  /*120a0*/  @P0 SHF.R.U32.HI R4, RZ, R0, R6 ;  /* 0x00000000ff040219 */ /* 0x002fca0000011606 */
        /* <DEDUP_REMOVED lines=13> */
[----:B------:R-:W-:Y:S01]  /*12180*/  IADD3 R0, P0, R2, UR4, RZ ;  /* 0x0000000402007c10 */ /* 0x000fe2000ff1e0ff */
[----:B------:R-:W-:Y:S01]  /*12190*/  IMAD.SHL.U32 R2, R7, 0x10, RZ ;  /* 0x0000001007027824 */ /* 0x000fe200078e00ff */
[----:B------:R-:W-:Y:S02]  /*121a0*/  ULDC UR4, c[0x0][0x2b8] ;  /* 0x0000ae0000047ab9 */ /* 0x000fe40000000800 */
[----:B------:R-:W-:Y:S01]  /*121b0*/  IADD3.X R5, R3, UR5, R5, P0, !PT ;  /* 0x0000000503057c10 */ /* 0x000fe200087fe405 */
[----:B------:R-:W-:Y:S01]  /*121c0*/  IMAD.SHL.U32 R3, R7, 0x80, RZ ;  /* 0x0000008007037824 */ /* 0x000fe200078e00ff */
[----:B------:R-:W-:-:S04]  /*121d0*/  ISETP.GE.AND P1, PT, R18, UR4, PT ;  /* 0x0000000412007c0c */ /* 0x000fc8000bf26270 */
[----:B------:R-:W-:-:S04]  /*121e0*/  LOP3.LUT R3, R18, 0x380, R3, 0xf8, !PT ;  /* 0x0000038012037812 */ /* 0x000fc800078ef803 */
[----:B------:R-:W-:Y:S02]  /*121f0*/  LOP3.LUT R2, R3, 0x70, R2, 0x78, !PT ;  /* 0x0000007003027812 */ /* 0x000fe400078e7802 */
[----:B------:R-:W-:-:S04]  /*12200*/  LOP3.LUT R3, R18, 0x80, RZ, 0xfc, !PT ;  /* 0x0000008012037812 */ /* 0x000fc800078efcff */
[----:B------:R-:W-:Y:S01]  /*12210*/  ISETP.GE.AND P0, PT, R3, UR4, PT ;  /* 0x0000000403007c0c */ /* 0x000fe2000bf06270 */
[----:B------:R-:W-:Y:S01]  /*12220*/  IMAD.SHL.U32 R3, R9, 0x10, RZ ;  /* 0x0000001009037824 */ /* 0x000fe200078e00ff */
[----:B------:R-:W-:-:S04]  /*12230*/  UMOV UR4, 0xffffffff ;  /* 0xffffffff00047882 */ /* 0x000fc80000000000 */
[----:B------:R-:W-:Y:S01]  /*12240*/  LOP3.LUT R4, R2, 0x400, R3, 0xf8, !PT ;  /* 0x0000040002047812 */ /* 0x000fe200078ef803 */
[----:B------:R-:W-:Y:S06]  /*12250*/  BRA.DIV UR4, `(.L_x_1057) ;  /* 0x0000002604487947 */ /* 0x000fec000b800000 */
[----:B------:R-:W0:Y:S01]  /*12260*/  SHFL.IDX PT, R7, R0, RZ, 0x181f ;  /* 0x00181fff00077589 */ /* 0x000e2200000e0000 */
[----:B------:R-:W-:Y:S01]  /*12270*/  ULDC UR4, c[0x0][0x288] ;  /* 0x0000a20000047ab9 */ /* 0x000fe20000000800 */
[----:B------:R-:W-:Y:S01]  /*12280*/  LEA.HI R2, R9, UR40, RZ, 0x1d ;  /* 0x0000002809027c11 */ /* 0x000fe2000f8fe8ff */
[----:B------:R-:W-:Y:S01]  /*12290*/  IMAD R3, R8, UR4, RZ ;  /* 0x0000000408037c24 */ /* 0x000fe2000f8e02ff */
[----:B------:R-:W1:Y:S03]  /*122a0*/  SHFL.IDX PT, R6, R5, RZ, 0x181f ;  /* 0x00181fff05067589 */ /* 0x000e6600000e0000 */
[C---:B------:R-:W-:Y:S01]  /*122b0*/  VIADD R10, R2.reuse, 0x10 ;  /* 0x00000010020a7836 */ /* 0x040fe20000000000 */
[----:B------:R-:W-:Y:S01]  /*122c0*/  ISETP.GE.AND P2, PT, R2, R3, PT ;  /* 0x000000030200720c */ /* 0x000fe20003f46270 */
[----:B------:R-:W2:-:S12]  /*122d0*/  SHFL.IDX PT, R14, R0, 0x1, 0x181f ;  /* 0x00381f00000e7f89 */ /* 0x000e9800000e0000 */
        /* <DEDUP_REMOVED lines=11> */
[----:B--2---:R-:W-:Y:S01]  /*12390*/  @!P2 IADD3 R7, P3, R18, R14, RZ ;  /* 0x0000000e1207a210 */ /* 0x004fe20007f7e0ff */
[----:B------:R-:W-:Y:S01]  /*123a0*/  @!P2 VIADD R8, R4, UR39 ;  /* 0x000000270408ac36 */ /* 0x000fe20008000000 */
[----:B------:R-:W1:Y:S03]  /*123b0*/  SHFL.IDX PT, R14, R0, 0x2, 0x181f ;  /* 0x00581f00000e7f89 */ /* 0x000e6600000e0000 */
[----:B0-----:R-:W-:-:S05]  /*123c0*/  @!P2 IMAD.X R6, RZ, RZ, R6, P3 ;  /* 0x000000ffff06a224 */ /* 0x001fca00018e0606 */
        /* <DEDUP_REMOVED lines=8> */
[----:B-1----:R-:W-:Y:S01]  /*12450*/  @!P2 IADD3 R7, P3, R18, R14, RZ ;  /* 0x0000000e1207a210 */ /* 0x002fe20007f7e0ff */
        /* <DEDUP_REMOVED lines=37> */
[----:B------:R-:W-:Y:S03]  /*126b0*/  SHFL.IDX PT, R14, R0, 0x7, 0x181f ;  /* 0x00f81f00000e7f89 */ /* 0x000fe600000e0000 */
[----:B0-----:R-:W-:-:S05]  /*126c0*/  @!P2 IMAD.X R6, RZ, RZ, R6, P3 ;  /* 0x000000ffff06a224 */ /* 0x001fca00018e0606 */
        /* <DEDUP_REMOVED lines=17> */
.L_x_1123:
[----:B------:R-:W-:Y:S01]  /*127e0*/  VIADD R2, R2, 0x70 ;  /* 0x0000007002027836 */ /* 0x000fe20000000000 */
[----:B------:R-:W-:Y:S04]  /*127f0*/  BSSY B0, `(.L_x_1058) ;  /* 0x000000b000007945 */ /* 0x000fe80003800000 */
[----:B------:R-:W-:-:S13]  /*12800*/  ISETP.GE.AND P2, PT, R2, R3, PT ;  /* 0x000000030200720c */ /* 0x000fda0003f46270 */
[----:B------:R-:W-:Y:S05]  /*12810*/  @P2 BRA `(.L_x_1059) ;  /* 0x0000000000202947 */ /* 0x000fea0003800000 */
[----:B------:R-:W-:-:S05]  /*12820*/  IADD3 R2, P2, R18, R14, RZ ;  /* 0x0000000e12027210 */ /* 0x000fca0007f5e0ff */
[----:B------:R-:W-:Y:S02]  /*12830*/  IMAD.X R3, RZ, RZ, R5, P2 ;  /* 0x000000ffff037224 */ /* 0x000fe400010e0605 */
[----:B------:R-:W-:-:S05]  /*12840*/  VIADD R5, R4, UR39 ;  /* 0x0000002704057c36 */ /* 0x000fca0008000000 */
[----:B------:R-:W-:Y:S01]  /*12850*/  @!PT LDS RZ, [RZ] ;  /* 0x00000000fffff984 */ /* 0x000fe20000000800 */
[----:B------:R-:W-:Y:S01]  /*12860*/  @!PT LDS RZ, [RZ] ;  /* 0x00000000fffff984 */ /* 0x000fe20000000800 */
[----:B------:R-:W-:Y:S01]  /*12870*/  @!PT LDS RZ, [RZ] ;  /* 0x00000000fffff984 */ /* 0x000fe20000000800 */
[----:B------:R1:W-:Y:S04]  /*12880*/  LDGSTS.E.BYPASS.LTC128B.128 [R5+0x13c00], desc[UR44][R2.64], !P1 ;  /* 0x13c0000002057fae */ /* 0x0003e8000c901d6c */
[----:B------:R1:W-:Y:S02]  /*12890*/  LDGSTS.E.BYPASS.LTC128B.128 [R5+0x17c00], desc[UR44][R2.64+0x80], !P0 ;  /* 0x17c0008002057fae */ /* 0x0003e4000c101d6c */
.L_x_1059:
[----:B------:R-:W-:Y:S05]  /*128a0*/  BSYNC B0 ;  /* 0x0000000000007941 */ /* 0x000fea0003800000 */
.L_x_1058:
[----:B------:R-:W-:Y:S01]  /*128b0*/  NOP ;  /* 0x0000000000007918 */ /* 0x000fe20000000000 */
[----:B------:R-:W-:Y:S01]  /*128c0*/  SYNCS.ARRIVE.TRANS64.RED.A0T1 RZ, [UR39+0x20800], RZ ;  /* 0x020800ffffff79a7 */ /* 0x000fe20008200427 */
[----:B-1----:R-:W-:Y:S01]  /*128d0*/  IMAD.MOV.U32 R2, RZ, RZ, 0x1 ;  /* 0x00000001ff027424 */ /* 0x002fe200078e00ff */
[----:B------:R-:W-:Y:S04]  /*128e0*/  ARRIVES.LDGSTSBAR.64.TRANSCNT [UR39+0x20800] ;  /* 0x02080000ff0079b0 */ /* 0x000fe80008000aa7 */
[----:B------:R-:W-:Y:S01]  /*128f0*/  SHF.L.U32 R2, R2, 0x1f, RZ ;  /* 0x0000001f02027819 */ /* 0x000fe200000006ff */
[----:B------:R-:W-:Y:S01]  /*12900*/  NOP ;  /* 0x0000000000007918 */ /* 0x000fe20000000000 */
[----:B------:R-:W-:Y:S01]  /*12910*/  SYNCS.ARRIVE.TRANS64.A1T0 RZ, [UR39+0x20800], RZ ;  /* 0x020800ffffff79a7 */ /* 0x000fe20008100027 */
[----:B------:R-:W-:-:S05]  /*12920*/  VIADD R0, R17, 0xfffffffe ;  /* 0xfffffffe11007836 */ /* 0x000fca0000000000 */
[----:B------:R-:W-:Y:S01]  /*12930*/  ISETP.GE.AND P1, PT, R0, UR41, PT ;  /* 0x0000002900007c0c */ /* 0x000fe2000bf26270 */
[----:B------:R-:W1:Y:S02]  /*12940*/  SYNCS.PHASECHK.TRANS64.TRYWAIT P0, [UR39+0x20820], R2 ;  /* 0x02082002ff0075a7 */ /* 0x000e640008000167 */
[----:B-1----:R-:W-:Y:S10]  /*12950*/  @!P0 BRA `(.L_x_1060) ;  /* 0x0000002800508947 */ /* 0x002ff40003800000 */
.L_x_1124:
[----:B------:R-:W-:Y:S01]  /*12960*/  IMAD.MOV.U32 R20, RZ, RZ, 0x1 ;  /* 0x00000001ff147424 */ /* 0x000fe200078e00ff */
[----:B------:R-:W-:Y:S06]  /*12970*/  @!P1 BRA `(.L_x_1061) ;  /* 0x0000000c00b49947 */ /* 0x000fec0003800000 */
[----:B------:R-:W-:Y:S01]  /*12980*/  LOP3.LUT R21, R19, 0x1f, RZ, 0xc0, !PT ;  /* 0x0000001f13157812 */ /* 0x000fe200078ec0ff */
[----:B------:R-:W-:Y:S02]  /*12990*/  IMAD.MOV.U32 R5, RZ, RZ, 0x1 ;  /* 0x00000001ff057424 */ /* 0x000fe400078e00ff */
[----:B------:R-:W-:-:S07]  /*129a0*/  IMAD.MOV.U32 R4, RZ, RZ, RZ ;  /* 0x000000ffff047224 */ /* 0x000fce00078e00ff */
.L_x_1080:
[----:B-1----:R-:W2:Y:S01]  /*129b0*/  LDL R2, [R1+0xc] ;  /* 0x00000c0001027983 */ /* 0x002ea20000100800 */
[----:B------:R-:W-:Y:S01]  /*129c0*/  VIADD R19, R4, 0x1 ;  /* 0x0000000104137836 */ /* 0x000fe20000000000 */
[----:B------:R-:W-:Y:S04]  /*129d0*/  BSSY B0, `(.L_x_1062) ;  /* 0x000007e000007945 */ /* 0x000fe80003800000 */
[----:B------:R-:W-:-:S04]  /*129e0*/  ISETP.NE.AND P0, PT, R19, 0x2, PT ;  /* 0x000000021300780c */ /* 0x000fc80003f05270 */
[----:B------:R-:W-:Y:S02]  /*129f0*/  SEL R20, RZ, 0x1, P0 ;  /* 0x00000001ff147807 */ /* 0x000fe40000000000 */
[----:B------:R-:W-:Y:S02]  /*12a00*/  SEL R19, R19, RZ, P0 ;  /* 0x000000ff13137207 */ /* 0x000fe40000000000 */
[----:B------:R-:W-:Y:S02]  /*12a10*/  LOP3.LUT R20, R5, R20, RZ, 0x3c, !PT ;  /* 0x0000001405147212 */ /* 0x000fe400078e3cff */
[----:B--2---:R-:W-:-:S13]  /*12a20*/  ISETP.NE.AND P1, PT, R2, RZ, PT ;  /* 0x000000ff0200720c */ /* 0x004fda0003f25270 */
[----:B------:R-:W-:Y:S05]  /*12a30*/  @!P1 BRA `(.L_x_1063) ;  /* 0x0000000400dc9947 */ /* 0x000fea0003800000 */
[----:B------:R-:W2:Y:S01]  /*12a40*/  LDL R2, [R1+0x14] ;  /* 0x0000140001027983 */ /* 0x000ea20000100800 */
[----:B0-----:R-:W-:Y:S01]  /*12a50*/  IMAD.MOV.U32 R6, RZ, RZ, R0 ;  /* 0x000000ffff067224 */ /* 0x001fe200078e0000 */
[----:B--2---:R-:W-:-:S13]  /*12a60*/  ISETP.NE.AND P1, PT, R2, RZ, PT ;  /* 0x000000ff0200720c */ /* 0x004fda0003f25270 */
[----:B------:R-:W-:Y:S05]  /*12a70*/  @!P1 BRA `(.L_x_1064) ;  /* 0x0000000000509947 */ /* 0x000fea0003800000 */
[----:B------:R-:W2:Y:S01]  /*12a80*/  LDL R9, [R1+0x4] ;  /* 0x0000040001097983 */ /* 0x000ea20000100800 */
[----:B------:R-:W0:Y:S01]  /*12a90*/  LDC R6, c[0x0][0x43c] ;  /* 0x00010f00ff067b82 */ /* 0x000e220000000800 */
[----:B------:R-:W-:Y:S02]  /*12aa0*/  ULDC.64 UR4, c[0x0][0x428] ;  /* 0x00010a0000047ab9 */ /* 0x000fe40000000a00 */
[----:B------:R-:W3:Y:S05]  /*12ab0*/  LDL R8, [R1] ;  /* 0x0000000001087983 */ /* 0x000eea0000100800 */
[----:B------:R-:W1:Y:S01]  /*12ac0*/  LDC.64 R16, c[0x0][0x418] ;  /* 0x00010600ff107b82 */ /* 0x000e620000000a00 */
[----:B0-----:R-:W-:-:S13]  /*12ad0*/  ISETP.NE.AND P0, PT, R6, 0x1, PT ;  /* 0x000000010600780c */ /* 0x001fda0003f05270 */
[----:B------:R-:W0:Y:S02]  /*12ae0*/  @P0 LDC.64 R2, c[0x0][0x440] ;  /* 0x00011000ff020b82 */ /* 0x000e240000000a00 */
[----:B0-----:R-:W-:-:S04]  /*12af0*/  @P0 IMAD.HI.U32 R7, R0, R2, RZ ;  /* 0x0000000200070227 */ /* 0x001fc800078e00ff */
[----:B------:R-:W-:Y:S01]  /*12b00*/  IMAD.MOV.U32 R2, RZ, RZ, R0 ;  /* 0x000000ffff027224 */ /* 0x000fe200078e0000 */
[----:B------:R-:W-:-:S05]  /*12b10*/  @P0 SHF.R.U32.HI R2, RZ, R3, R7 ;  /* 0x00000003ff020219 */ /* 0x000fca0000011607 */
[----:B------:R-:W-:-:S04]  /*12b20*/  IMAD.MOV R3, RZ, RZ, -R2 ;  /* 0x000000ffff037224 */ /* 0x000fc800078e0a02 */
[----:B------:R-:W-:Y:S01]  /*12b30*/  IMAD R6, R6, R3, R0 ;  /* 0x0000000306067224 */ /* 0x000fe200078e0200 */
[----:B------:R-:W-:Y:S01]  /*12b40*/  SHF.R.S32.HI R3, RZ, 0x1f, R2 ;  /* 0x0000001fff037819 */ /* 0x000fe20000011402 */
[----:B--2---:R-:W-:-:S04]  /*12b50*/  IMAD R7, R9, UR4, RZ ;  /* 0x0000000409077c24 */ /* 0x004fc8000f8e02ff */
[C---:B---3--:R-:W-:Y:S02]  /*12b60*/  IMAD R7, R8.reuse, UR5, R7 ;  /* 0x0000000508077c24 */ /* 0x048fe4000f8e0207 */
[----:B------:R-:W-:-:S04]  /*12b70*/  IMAD.WIDE.U32 R2, R8, UR4, R2 ;  /* 0x0000000408027c25 */ /* 0x000fc8000f8e0002 */
[----:B------:R-:W-:Y:S01]  /*12b80*/  IMAD.IADD R7, R7, 0x1, R3 ;  /* 0x0000000107077824 */ /* 0x000fe200078e0203 */
[----:B-1----:R-:W-:-:S04]  /*12b90*/  LEA R16, P0, R2, R16, 0x2 ;  /* 0x0000001002107211 */ /* 0x002fc800078010ff */
[----:B------:R-:W-:-:S05]  /*12ba0*/  LEA.HI.X R17, R2, R17, R7, 0x2, P0 ;  /* 0x0000001102117211 */ /* 0x000fca00000f1407 */
[----:B------:R0:W5:Y:S04]  /*12bb0*/  LDG.E R16, desc[UR44][R16.64] ;  /* 0x0000002c10107981 */ /* 0x000168000c1e1900 */
.L_x_1064:
[----:B------:R-:W-:Y:S01]  /*12bc0*/  LEA R8, R19, UR39, 0x3 ;  /* 0x0000002713087c11 */ /* 0x000fe2000f8e18ff */
[----:B------:R-:W1:Y:S01]  /*12bd0*/  S2R R3, SR_TID.X ;  /* 0x0000000000037919 */ /* 0x000e620000002100 */
[----:B------:R-:W-:-:S04]  /*12be0*/  SHF.L.U32 R2, R20, 0x1f, RZ ;  /* 0x0000001f14027819 */ /* 0x000fc800000006ff */
[----:B------:R-:W2:Y:S01]  /*12bf0*/  SYNCS.PHASECHK.TRANS64.TRYWAIT P0, [R8+URZ+0x20880], R2 ;  /* 0x02088002080075a7 */ /* 0x000ea2000800017f */
[----:B-1----:R-:W-:-:S04]  /*12c00*/  LOP3.LUT R3, R3, 0x7f, RZ, 0xc0, !PT ;  /* 0x0000007f03037812 */ /* 0x002fc800078ec0ff */
[----:B------:R-:W-:Y:S01]  /*12c10*/  ISETP.NE.AND P1, PT, R3, RZ, PT ;  /* 0x000000ff0300720c */ /* 0x000fe20003f25270 */
[----:B--2---:R-:W-:-:S12]  /*12c20*/  @!P0 BRA `(.L_x_1065) ;  /* 0x0000002400b48947 */ /* 0x004fd80003800000 */
.L_x_1125:
[----:B------:R-:W-:Y:S04]  /*12c30*/  BSSY B1, `(.L_x_1066) ;  /* 0x0000007000017945 */ /* 0x000fe80003800000 */
[----:B------:R-:W-:Y:S05]  /*12c40*/  @P1 BRA `(.L_x_1067) ;  /* 0x0000000000141947 */ /* 0x000fea0003800000 */
[----:B------:R-:W-:Y:S01]  /*12c50*/  ISETP.NE.AND P0, PT, R21, RZ, PT ;  /* 0x000000ff1500720c */ /* 0x000fe20003f05270 */
[----:B------:R-:W-:-:S04]  /*12c60*/  IMAD.MOV.U32 R3, RZ, RZ, 0x4000 ;  /* 0x00004000ff037424 */ /* 0x000fc800078e00ff */
[----:B------:R2:W-:Y:S08]  /*12c70*/  SYNCS.ARRIVE.TRANS64 RZ, [R8+URZ+0x20870], R3 ;  /* 0x0208700308ff79a7 */ /* 0x0005f0000800003f */
[----:B------:R-:W-:Y:S05]  /*12c80*/  @!P0 BRA `(.L_x_1067) ;  /* 0x0000000000048947 */ /* 0x000fea0003800000 */
[----:B------:R-:W-:Y:S01]  /*12c90*/  BPT.TRAP 0x1 ;  /* 0x000000040000795c */ /* 0x000fe20000300000 */
.L_x_1067:
[----:B------:R-:W-:Y:S05]  /*12ca0*/  BSYNC B1 ;  /* 0x0000000000017941 */ /* 0x000fea0003800000 */
.L_x_1066:
        /* <DEDUP_REMOVED lines=15> */
.L_x_1068:
[----:B------:R-:W-:-:S13]  /*12da0*/  @P0 ELECT P2, URZ, PT ;  /* 0x00000000003f082f */ /* 0x000fda0003840000 */
[----:B-----5:R-:W-:Y:S02]  /*12db0*/  @P2 R2UR UR37, R16 ;  /* 0x00000000102522ca */ /* 0x020fe400000e0000 */
[----:B------:R-:W-:-:S11]  /*12dc0*/  @P2 PLOP3.LUT P0, PT, P2, PT, PT, 0x8, 0x0 ;  /* 0x000000000000281c */ /* 0x000fd6000170e170 */
[----:B------:R3:W-:Y:S01]  /*12dd0*/  UTMALDG.4D [UR32], [UR4], desc[UR6] ;  /* 0x00000620040075b4 */ /* 0x0007e20008019000 */
[----:B------:R-:W-:Y:S01]  /*12de0*/  PLOP3.LUT P2, PT, PT, PT, PT, 0x8, 0x0 ;  /* 0x000000000000781c */ /* 0x000fe20003f4e170 */
[----:B---3--:R-:W-:-:S12]  /*12df0*/  @P0 BRA.U.ANY `(.L_x_1068) ;  /* 0xfffffffd00e80947 */ /* 0x008fd8000393ffff */
[----:B------:R-:W-:Y:S01]  /*12e00*/  IMAD.MOV.U32 R9, RZ, RZ, 0x80 ;  /* 0x00000080ff097424 */ /* 0x000fe200078e00ff */
[----:B------:R-:W-:Y:S01]  /*12e10*/  R2UR UR11, R6 ;  /* 0x00000000060b72ca */ /* 0x000fe200000e0000 */
[----:B------:R-:W-:Y:S01]  /*12e20*/  UIADD3 UR8, UR8, 0xa400, URZ ;  /* 0x0000a40008087890 */ /* 0x000fe2000fffe03f */
[----:B------:R-:W-:Y:S01]  /*12e30*/  PLOP3.LUT P0, PT, PT, PT, PT, 0x80, 0x0 ;  /* 0x000000000000781c */ /* 0x000fe20003f0f070 */
[----:B------:R-:W-:Y:S01]  /*12e40*/  UMOV UR6, 0x0 ;  /* 0x0000000000067882 */ /* 0x000fe20000000000 */
[----:B------:R-:W-:Y:S01]  /*12e50*/  R2UR UR10, R9 ;  /* 0x00000000090a72ca */ /* 0x000fe200000e0000 */
[----:B------:R-:W-:-:S14]  /*12e60*/  UMOV UR7, 0x14f00000 ;  /* 0x14f0000000077882 */ /* 0x000fdc0000000000 */
.L_x_1069:
[----:B------:R-:W-:-:S13]  /*12e70*/  @P0 ELECT P2, URZ, PT ;  /* 0x00000000003f082f */ /* 0x000fda0003840000 */
[----:B------:R-:W-:Y:S01]  /*12e80*/  @P2 R2UR UR13, R16 ;  /* 0x00000000100d22ca */ /* 0x000fe200000e0000 */
[----:B------:R-:W-:Y:S01]  /*12e90*/  UMOV UR9, UR33 ;  /* 0x0000002100097c82 */ /* 0x000fe20008000000 */
[----:B------:R-:W-:Y:S01]  /*12ea0*/  UMOV UR12, UR36 ;  /* 0x00000024000c7c82 */ /* 0x000fe20008000000 */
[----:B------:R-:W-:-:S10]  /*12eb0*/  @P2 PLOP3.LUT P0, PT, P2, PT, PT, 0x8, 0x0 ;  /* 0x000000000000281c */ /* 0x000fd4000170e170 */
[----:B------:R3:W-:Y:S01]  /*12ec0*/  UTMALDG.4D [UR8], [UR4], desc[UR6] ;  /* 0x00000608040075b4 */ /* 0x0007e20008019000 */
[----:B------:R-:W-:Y:S02]  /*12ed0*/  PLOP3.LUT P2, PT, PT, PT, PT, 0x8, 0x0 ;  /* 0x000000000000781c */ /* 0x000fe40003f4e170 */
[----:B---3--:R-:W-:Y:S11]  /*12ee0*/  @P0 BRA.U.ANY `(.L_x_1069) ;  /* 0xfffffffd00e00947 */ /* 0x008ff6000393ffff */
[----:B------:R-:W3:Y:S02]  /*12ef0*/  SYNCS.PHASECHK.TRANS64.TRYWAIT P0, [R8+URZ+0x20840], R2 ;  /* 0x02084002080075a7 */ /* 0x000ee4000800017f */
[----:B---3--:R-:W-:Y:S05]  /*12f00*/  @!P0 BRA `(.L_x_1070) ;  /* 0x0000002400108947 */ /* 0x008fea0003800000 */
.L_x_1126:
[----:B------:R-:W-:Y:S01]  /*12f10*/  BSSY B1, `(.L_x_1071) ;  /* 0x0000009000017945 */ /* 0x000fe20003800000 */
[----:B-1-3--:R-:W-:Y:S02]  /*12f20*/  IMAD.MOV.U32 R2, RZ, RZ, 0x0 ;  /* 0x00000000ff027424 */ /* 0x00afe400078e00ff */
[----:B--2---:R-:W-:Y:S01]  /*12f30*/  IMAD.MOV.U32 R3, RZ, RZ, 0x14f00000 ;  /* 0x14f00000ff037424 */ /* 0x004fe200078e00ff */
[----:B------:R-:W-:Y:S06]  /*12f40*/  @P1 BRA `(.L_x_1072) ;  /* 0x0000000000141947 */ /* 0x000fec0003800000 */
[----:B------:R-:W-:Y:S01]  /*12f50*/  ISETP.NE.AND P0, PT, R21, RZ, PT ;  /* 0x000000ff1500720c */ /* 0x000fe20003f05270 */
[----:B------:R-:W-:-:S04]  /*12f60*/  IMAD.MOV.U32 R11, RZ, RZ, 0x4000 ;  /* 0x00004000ff0b7424 */ /* 0x000fc800078e00ff */
[----:B------:R1:W-:Y:S08]  /*12f70*/  SYNCS.ARRIVE.TRANS64 RZ, [R8+URZ+0x20830], R11 ;  /* 0x0208300b08ff79a7 */ /* 0x0003f0000800003f */
[----:B------:R-:W-:Y:S05]  /*12f80*/  @!P0 BRA `(.L_x_1072) ;  /* 0x0000000000048947 */ /* 0x000fea0003800000 */
[----:B------:R-:W-:Y:S01]  /*12f90*/  BPT.TRAP 0x1 ;  /* 0x000000040000795c */ /* 0x000fe20000300000 */
.L_x_1072:
[----:B------:R-:W-:Y:S05]  /*12fa0*/  BSYNC B1 ;  /* 0x0000000000017941 */ /* 0x000fea0003800000 */
.L_x_1071:
        /* <DEDUP_REMOVED lines=12> */
.L_x_1073:
        /* <DEDUP_REMOVED lines=13> */
.L_x_1074:
[----:B------:R-:W-:-:S13]  /*13140*/  @P0 ELECT P1, URZ, PT ;  /* 0x00000000003f082f */ /* 0x000fda0003820000 */
[----:B------:R-:W-:Y:S01]  /*13150*/  @P1 R2UR UR13, R16 ;  /* 0x00000000100d12ca */ /* 0x000fe200000e0000 */
[----:B------:R-:W-:Y:S01]  /*13160*/  UMOV UR12, UR36 ;  /* 0x00000024000c7c82 */ /* 0x000fe20008000000 */
[----:B------:R-:W-:-:S11]  /*13170*/  @P1 PLOP3.LUT P0, PT, P1, PT, PT, 0x8, 0x0 ;  /* 0x000000000000181c */ /* 0x000fd60000f0e170 */
[----:B------:R2:W-:Y:S01]  /*13180*/  UTMALDG.4D [UR8], [UR6], desc[UR14] ;  /* 0x00000e08060075b4 */ /* 0x0005e20008019000 */
[----:B------:R-:W-:Y:S01]  /*13190*/  PLOP3.LUT P1, PT, PT, PT, PT, 0x8, 0x0 ;  /* 0x000000000000781c */ /* 0x000fe20003f2e170 */
[----:B--2---:R-:W-:-:S12]  /*131a0*/  @P0 BRA.U.ANY `(.L_x_1074) ;  /* 0xfffffffd00e40947 */ /* 0x004fd8000393ffff */
.L_x_1063:
[----:B------:R-:W-:Y:S05]  /*131b0*/  BSYNC B0 ;  /* 0x0000000000007941 */ /* 0x000fea0003800000 */
.L_x_1062:
[----:B------:R-:W-:-:S05]  /*131c0*/  IMAD.U32 R2, RZ, RZ, UR38 ;  /* 0x00000026ff027e24 */ /* 0x000fca000f8e00ff */
[----:B------:R-:W-:-:S04]  /*131d0*/  LOP3.LUT R2, R2, 0x1, RZ, 0xfc, !PT ;  /* 0x0000000102027812 */ /* 0x000fc800078efcff */
[----:B------:R-:W-:-:S13]  /*131e0*/  ISETP.NE.AND P0, PT, R2, 0x3, PT ;  /* 0x000000030200780c */ /* 0x000fda0003f05270 */
[----:B------:R-:W-:Y:S05]  /*131f0*/  @!P0 BRA `(.L_x_1075) ;  /* 0x0000000000048947 */ /* 0x000fea0003800000 */
[----:B------:R-:W-:Y:S01]  /*13200*/  BPT.TRAP 0x1 ;  /* 0x000000040000795c */ /* 0x000fe20000300000 */
.L_x_1075:
[----:B------:R-:W-:Y:S01]  /*13210*/  LOP3.LUT R3, R5, 0x1, RZ, 0x3c, !PT ;  /* 0x0000000105037812 */ /* 0x000fe200078e3cff */
[----:B------:R-:W-:Y:S01]  /*13220*/  IMAD.U32 R2, RZ, RZ, UR38 ;  /* 0x00000026ff027e24 */ /* 0x000fe2000f8e00ff */
[----:B------:R-:W-:Y:S02]  /*13230*/  LEA R18, R4, UR39, 0x3 ;  /* 0x0000002704127c11 */ /* 0x000fe4000f8e18ff */
[----:B------:R-:W-:Y:S02]  /*13240*/  SHF.L.U32 R3, R3, 0x1f, RZ ;  /* 0x0000001f03037819 */ /* 0x000fe400000006ff */
[----:B------:R-:W-:Y:S02]  /*13250*/  LOP3.LUT R2, R2, 0x2, RZ, 0xfc, !PT ;  /* 0x0000000202027812 */ /* 0x000fe400078efcff */
[----:B------:R-:W2:Y:S02]  /*13260*/  SYNCS.PHASECHK.TRANS64.TRYWAIT P0, [R18+URZ+0x20870], R3 ;  /* 0x02087003120075a7 */ /* 0x000ea4000800017f */
[----:B------:R-:W-:Y:S01]  /*13270*/  ISETP.NE.AND P1, PT, R2, 0x3, PT ;  /* 0x000000030200780c */ /* 0x000fe20003f25270 */
[----:B--2---:R-:W-:-:S12]  /*13280*/  @!P0 BRA `(.L_x_1076) ;  /* 0x0000002000448947 */ /* 0x004fd80003800000 */
.L_x_1127:
[----:B------:R-:W-:Y:S05]  /*13290*/  @!P1 BRA `(.L_x_1077) ;  /* 0x0000000000049947 */ /* 0x000fea0003800000 */
[----:B------:R-:W-:Y:S01]  /*132a0*/  BPT.TRAP 0x1 ;  /* 0x000000040000795c */ /* 0x000fe20000300000 */
.L_x_1077:
[----:B--2---:R-:W-:Y:S01]  /*132b0*/  SHF.L.U32 R3, R5, 0x1f, RZ ;  /* 0x0000001f05037819 */ /* 0x004fe200000006ff */
[----:B------:R-:W-:-:S03]  /*132c0*/  IMAD.SHL.U32 R2, R4, 0x4000, RZ ;  /* 0x0000400004027824 */ /* 0x000fc600078e00ff */
[----:B------:R-:W2:Y:S02]  /*132d0*/  SYNCS.PHASECHK.TRANS64.TRYWAIT P0, [R18+URZ+0x20860], R3 ;  /* 0x02086003120075a7 */ /* 0x000ea4000800017f */
[----:B--2---:R-:W-:Y:S05]  /*132e0*/  @!P0 BRA `(.L_x_1078) ;  /* 0x0000002000408947 */ /* 0x004fea0003800000 */
.L_x_1128:
[----:B------:R-:W2:Y:S04]  /*132f0*/  LDL R4, [R1+0x8] ;  /* 0x0000080001047983 */ /* 0x000ea80000100800 */
[----:B------:R-:W3:Y:S01]  /*13300*/  LDL R12, [R1+0x10] ;  /* 0x00001000010c7983 */ /* 0x000ee20000100800 */
[----:B------:R-:W-:Y:S05]  /*13310*/  WARPSYNC.ALL ;  /* 0x0000000000007948 */ /* 0x000fea0003800000 */
[----:B0-----:R-:W0:Y:S02]  /*13320*/  S2R R6, SR_TID.X ;  /* 0x0000000000067919 */ /* 0x001e240000002100 */
[----:B0-----:R-:W-:Y:S01]  /*13330*/  LOP3.LUT P0, RZ, R6, 0x4, RZ, 0xc0, !PT ;  /* 0x0000000406ff7812 */ /* 0x001fe2000780c0ff */
[----:B------:R-:W-:-:S05]  /*13340*/  IMAD.MOV.U32 R6, RZ, RZ, 0x40 ;  /* 0x00000040ff067424 */ /* 0x000fca00078e00ff */
[----:B------:R-:W-:Y:S02]  /*13350*/  SEL R6, R6, 0xffffffc0, !P0 ;  /* 0xffffffc006067807 */ /* 0x000fe40004000000 */
[C---:B--2---:R-:W-:Y:S02]  /*13360*/  LOP3.LUT R3, R2.reuse, R4, RZ, 0xfc, !PT ;  /* 0x0000000402037212 */ /* 0x044fe400078efcff */
[----:B---3--:R-:W-:-:S03]  /*13370*/  IADD3 R2, R2, UR39, R12 ;  /* 0x0000002702027c10 */ /* 0x008fc6000fffe00c */
[----:B-1----:R-:W0:Y:S01]  /*13380*/  LDSM.16.MT88.4 R8, [R3+UR39+0x8400] ;  /* 0x008400270308783b */ /* 0x002e220008004200 */
[----:B------:R-:W-:-:S04]  /*13390*/  VIADD R17, R3, UR39 ;  /* 0x0000002703117c36 */ /* 0x000fc80008000000 */
[----:B------:R-:W-:Y:S01]  /*133a0*/  IMAD.IADD R17, R6, 0x1, R17 ;  /* 0x0000000106117824 */ /* 0x000fe200078e0211 */
[C-C-:B0-----:R-:W-:Y:S02]  /*133b0*/  PRMT R4, R8.reuse, 0x6420, R9.reuse ;  /* 0x0000642008047816 */ /* 0x141fe40000000009 */
[----:B------:R-:W-:Y:S02]  /*133c0*/  PRMT R5, R8, 0x7531, R9 ;  /* 0x0000753108057816 */ /* 0x000fe40000000009 */
[C-C-:B------:R-:W-:Y:S02]  /*133d0*/  PRMT R6, R10.reuse, 0x6420, R11.reuse ;  /* 0x000064200a067816 */ /* 0x140fe4000000000b */
[----:B------:R-:W-:Y:S02]  /*133e0*/  PRMT R7, R10, 0x7531, R11 ;  /* 0x000075310a077816 */ /* 0x000fe4000000000b */
[----:B------:R-:W0:Y:S04]  /*133f0*/  LDSM.16.MT88.4 R8, [R17+0x8400] ;  /* 0x008400001108783b */ /* 0x000e280000004200 */
[----:B------:R-:W-:Y:S01]  /*13400*/  STSM.16.M88.4 [R2+0x400], R4 ;  /* 0x0004000402007844 */ /* 0x000fe20000000200 */
        /* <DEDUP_REMOVED lines=17> */
[----:B------:R-:W1:Y:S01]  /*13520*/  LDSM.16.MT88.4 R8, [R3+UR39+0x9400] ;  /* 0x009400270308783b */ /* 0x000e620008004200 */
[----:B0-----:R-:W0:Y:S01]  /*13530*/  S2R R15, SR_TID.X ;  /* 0x00000000000f7919 */ /* 0x001e220000002100 */
[C-C-:B-1----:R-:W-:Y:S02]  /*13540*/  PRMT R4, R8.reuse, 0x6420, R9.reuse ;  /* 0x0000642008047816 */ /* 0x142fe40000000009 */
[----:B------:R-:W-:Y:S02]  /*13550*/  PRMT R5, R8, 0x7531, R9 ;  /* 0x0000753108057816 */ /* 0x000fe40000000009 */
[----:B------:R-:W-:-:S02]  /*13560*/  PRMT R6, R10, 0x6420, R11 ;  /* 0x000064200a067816 */ /* 0x000fc4000000000b */
[----:B------:R-:W-:Y:S02]  /*13570*/  PRMT R7, R10, 0x7531, R11 ;  /* 0x000075310a077816 */ /* 0x000fe4000000000b */
[----:B------:R-:W1:Y:S01]  /*13580*/  LDSM.16.MT88.4 R8, [R17+0x9400] ;  /* 0x009400001108783b */ /* 0x000e620000004200 */
[----:B0-----:R-:W-:Y:S01]  /*13590*/  LOP3.LUT P0, RZ, R15, 0x4, RZ, 0xc0, !PT ;  /* 0x000000040fff7812 */ /* 0x001fe2000780c0ff */
[----:B------:R-:W-:-:S05]  /*135a0*/  IMAD.MOV.U32 R15, RZ, RZ, 0x20 ;  /* 0x00000020ff0f7424 */ /* 0x000fca00078e00ff */
[----:B------:R-:W-:-:S04]  /*135b0*/  SEL R15, R15, 0xffffffe0, !P0 ;  /* 0xffffffe00f0f7807 */ /* 0x000fc80004000000 */
[----:B------:R-:W-:-:S05]  /*135c0*/  IADD3 R2, R15, 0x400, R2 ;  /* 0x000004000f027810 */ /* 0x000fca0007ffe002 */
[----:B------:R-:W-:Y:S01]  /*135d0*/  STSM.16.M88.4 [R2], R4 ;  /* 0x0000000402007844 */ /* 0x000fe20000000200 */
[C-C-:B-1----:R-:W-:Y:S02]  /*135e0*/  PRMT R12, R8.reuse, 0x6420, R9.reuse ;  /* 0x00006420080c7816 */ /* 0x142fe40000000009 */
        /* <DEDUP_REMOVED lines=10> */
[----:B------:R0:W-:Y:S02]  /*13690*/  STSM.16.M88.4 [R2+0x2000], R4 ;  /* 0x0020000402007844 */ /* 0x0001e40000000200 */
[C-C-:B0-----:R-:W-:Y:S02]  /*136a0*/  PRMT R4, R8.reuse, 0x6420, R9.reuse ;  /* 0x0000642008047816 */ /* 0x141fe40000000009 */
[----:B------:R-:W-:-:S02]  /*136b0*/  PRMT R5, R8, 0x7531, R9 ;  /* 0x0000753108057816 */ /* 0x000fc40000000009 */
[C-C-:B------:R-:W-:Y:S02]  /*136c0*/  PRMT R6, R10.reuse, 0x6420, R11.reuse ;  /* 0x000064200a067816 */ /* 0x140fe4000000000b */
        /* <DEDUP_REMOVED lines=10> */
.L_x_1079:
[----:B0-----:R-:W0:Y:S01]  /*13770*/  S2R R2, SR_TID.X ;  /* 0x0000000000027919 */ /* 0x001e220000002100 */
[----:B-1----:R2:W-:Y:S01]  /*13780*/  SYNCS.ARRIVE.TRANS64.A1T0 RZ, [R18+URZ+0x20850], RZ ;  /* 0x020850ff12ff79a7 */ /* 0x0025e2000810003f */
[----:B------:R-:W-:Y:S02]  /*13790*/  IMAD.MOV.U32 R4, RZ, RZ, R19 ;  /* 0x000000ffff047224 */ /* 0x000fe400078e0013 */
[----:B------:R-:W-:Y:S01]  /*137a0*/  IMAD.MOV.U32 R5, RZ, RZ, R20 ;  /* 0x000000ffff057224 */ /* 0x000fe200078e0014 */
[----:B0-----:R-:W-:Y:S01]  /*137b0*/  LOP3.LUT R2, R2, 0x7f, RZ, 0xc0, !PT ;  /* 0x0000007f02027812 */ /* 0x001fe200078ec0ff */
[----:B------:R-:W-:Y:S03]  /*137c0*/  BAR.SYNC.DEFER_BLOCKING 0x2, 0x80 ;  /* 0x0082000000007b1d */ /* 0x000fe60000010000 */
[----:B------:R-:W-:-:S13]  /*137d0*/  ISETP.NE.AND P0, PT, R2, RZ, PT ;  /* 0x000000ff0200720c */ /* 0x000fda0003f05270 */
[----:B------:R-:W-:-:S05]  /*137e0*/  @!P0 VIADD R2, R18, 0x20880 ;  /* 0x0002088012028836 */ /* 0x000fca0000000000 */
[----:B------:R-:W-:-:S04]  /*137f0*/  @!P0 PRMT R2, RZ, 0x654, R2 ;  /* 0x00000654ff028816 */ /* 0x000fc80000000002 */
[----:B------:R2:W-:Y:S01]  /*13800*/  @!P0 SYNCS.ARRIVE.TRANS64.RED.A1T0 RZ, [R2+URZ], RZ ;  /* 0x000000ff02ff89a7 */ /* 0x0005e2000810043f */
[C---:B------:R-:W-:Y:S01]  /*13810*/  ISETP.GT.AND P0, PT, R0.reuse, UR41, PT ;  /* 0x0000002900007c0c */ /* 0x040fe2000bf04270 */
[----:B------:R-:W-:-:S12]  /*13820*/  VIADD R0, R0, 0xffffffff ;  /* 0xffffffff00007836 */ /* 0x000fd80000000000 */
[----:B--2---:R-:W-:Y:S05]  /*13830*/  @P0 BRA `(.L_x_1080) ;  /* 0xfffffff0005c0947 */ /* 0x004fea000383ffff */
[----:B------:R-:W-:Y:S05]  /*13840*/  BRA `(.L_x_1081) ;  /* 0x0000000000047947 */ /* 0x000fea0003800000 */
.L_x_1061:
[----:B------:R-:W-:-:S07]  /*13850*/  IMAD.MOV.U32 R19, RZ, RZ, RZ ;  /* 0x000000ffff137224 */ /* 0x000fce00078e00ff */
.L_x_1081:
[----:B------:R-:W-:-:S04]  /*13860*/  ULOP3.LUT UR4, UR38, 0x1, URZ, 0xfc, !UPT ;  /* 0x0000000126047892 */ /* 0x000fc8000f8efc3f */
[----:B------:R-:W-:-:S06]  /*13870*/  UISETP.NE.AND UP0, UPT, UR4, 0x3, UPT ;  /* 0x000000030400788c */ /* 0x000fcc000bf05270 */
[----:B------:R-:W-:-:S13]  /*13880*/  PLOP3.LUT P0, PT, PT, PT, UP0, 0x80, 0x0 ;  /* 0x000000000000781c */ /* 0x000fda0003f0f008 */
[----:B------:R-:W-:Y:S05]  /*13890*/  @!P0 BRA `(.L_x_1082) ;  /* 0x0000000000048947 */ /* 0x000fea0003800000 */
[----:B------:R-:W-:Y:S01]  /*138a0*/  BPT.TRAP 0x1 ;  /* 0x000000040000795c */ /* 0x000fe20000300000 */
.L_x_1082:
[----:B-1----:R-:W-:Y:S01]  /*138b0*/  LOP3.LUT R3, R20, 0x1, RZ, 0x3c, !PT ;  /* 0x0000000114037812 */ /* 0x002fe200078e3cff */
[----:B------:R-:W-:Y:S01]  /*138c0*/  BSSY B0, `(.L_x_1083) ;  /* 0x0000005000007945 */ /* 0x000fe20003800000 */
[----:B------:R-:W-:Y:S02]  /*138d0*/  LEA R16, R19, UR39, 0x3 ;  /* 0x0000002713107c11 */ /* 0x000fe4000f8e18ff */
[----:B------:R-:W-:-:S04]  /*138e0*/  SHF.L.U32 R3, R3, 0x1f, RZ ;  /* 0x0000001f03037819 */ /* 0x000fc800000006ff */
[----:B------:R-:W1:Y:S02]  /*138f0*/  SYNCS.PHASECHK.TRANS64.TRYWAIT P0, [R16+URZ+0x20870], R3 ;  /* 0x02087003100075a7 */ /* 0x000e64000800017f */
[----:B-1----:R-:W-:Y:S05]  /*13900*/  @!P0 BRA `(.L_x_1084) ;  /* 0x0000001800cc8947 */ /* 0x002fea0003800000 */
.L_x_1129:
[----:B------:R-:W-:Y:S05]  /*13910*/  BSYNC B0 ;  /* 0x0000000000007941 */ /* 0x000fea0003800000 */
.L_x_1083:
[----:B------:R-:W-:-:S06]  /*13920*/  ULOP3.LUT UR4, UR38, 0x2, URZ, 0xfc, !UPT ;  /* 0x0000000226047892 */ /* 0x000fcc000f8efc3f */
[----:B------:R-:W-:-:S05]  /*13930*/  IMAD.U32 R0, RZ, RZ, UR4 ;  /* 0x00000004ff007e24 */ /* 0x000fca000f8e00ff */
[----:B------:R-:W-:-:S13]  /*13940*/  ISETP.NE.AND P1, PT, R0, 0x3, PT ;  /* 0x000000030000780c */ /* 0x000fda0003f25270 */
[----:B------:R-:W-:Y:S05]  /*13950*/  @!P1 BRA `(.L_x_1085) ;  /* 0x0000000000049947 */ /* 0x000fea0003800000 */
[----:B------:R-:W-:Y:S01]  /*13960*/  BPT.TRAP 0x1 ;  /* 0x000000040000795c */ /* 0x000fe20000300000 */
.L_x_1085:
[----:B------:R-:W2:Y:S01]  /*13970*/  LDL.LU R2, [R1+0x8] ;  /* 0x0000080001027983 */ /* 0x000ea20000300800 */
[----:B-1----:R-:W-:Y:S01]  /*13980*/  SHF.L.U32 R3, R20, 0x1f, RZ ;  /* 0x0000001f14037819 */ /* 0x002fe200000006ff */
[----:B------:R-:W-:-:S03]  /*13990*/  IMAD.SHL.U32 R0, R19, 0x4000, RZ ;  /* 0x0000400013007824 */ /* 0x000fc600078e00ff */
[----:B------:R-:W1:Y:S02]  /*139a0*/  SYNCS.PHASECHK.TRANS64.TRYWAIT P0, [R16+URZ+0x20860], R3 ;  /* 0x02086003100075a7 */ /* 0x000e64000800017f */
[----:B--2---:R-:W-:Y:S01]  /*139b0*/  LOP3.LUT R2, R0, R2, RZ, 0xfc, !PT ;  /* 0x0000000200027212 */ /* 0x004fe200078efcff */
[----:B-1----:R-:W-:Y:S06]  /*139c0*/  @!P0 BRA `(.L_x_1086) ;  /* 0x0000001800b08947 */ /* 0x002fec0003800000 */
.L_x_1130:
[----:B------:R-:W2:Y:S01]  /*139d0*/  LDL.LU R12, [R1+0x10] ;  /* 0x00001000010c7983 */ /* 0x000ea20000300800 */
[----:B------:R-:W3:Y:S01]  /*139e0*/  S2R R4, SR_TID.X ;  /* 0x0000000000047919 */ /* 0x000ee20000002100 */
[----:B-1----:R-:W-:Y:S01]  /*139f0*/  VIADD R3, R2, UR39 ;  /* 0x0000002702037c36 */ /* 0x002fe20008000000 */
[----:B------:R-:W-:Y:S05]  /*13a00*/  WARPSYNC.ALL ;  /* 0x0000000000007948 */ /* 0x000fea0003800000 */
[----:B0-----:R-:W0:Y:S01]  /*13a10*/  LDSM.16.MT88.4 R8, [R2+UR39+0x8400] ;  /* 0x008400270208783b */ /* 0x001e220008004200 */
[----:B---3--:R-:W-:Y:S01]  /*13a20*/  LOP3.LUT P0, RZ, R4, 0x4, RZ, 0xc0, !PT ;  /* 0x0000000404ff7812 */ /* 0x008fe2000780c0ff */
[----:B------:R-:W-:-:S05]  /*13a30*/  IMAD.MOV.U32 R4, RZ, RZ, 0x40 ;  /* 0x00000040ff047424 */ /* 0x000fca00078e00ff */
[----:B------:R-:W-:-:S05]  /*13a40*/  SEL R4, R4, 0xffffffc0, !P0 ;  /* 0xffffffc004047807 */ /* 0x000fca0004000000 */
[----:B------:R-:W-:-:S05]  /*13a50*/  IMAD.IADD R3, R4, 0x1, R3 ;  /* 0x0000000104037824 */ /* 0x000fca00078e0203 */
[----:B------:R-:W1:Y:S01]  /*13a60*/  LDSM.16.MT88.4 R4, [R3+0x8400] ;  /* 0x008400000304783b */ /* 0x000e620000004200 */
[----:B0-----:R-:W-:Y:S02]  /*13a70*/  PRMT R13, R8, 0x7531, R9 ;  /* 0x00007531080d7816 */ /* 0x001fe40000000009 */
[C-C-:B------:R-:W-:Y:S02]  /*13a80*/  PRMT R14, R10.reuse, 0x6420, R11.reuse ;  /* 0x000064200a0e7816 */ /* 0x140fe4000000000b */
[----:B------:R-:W-:Y:S02]  /*13a90*/  PRMT R15, R10, 0x7531, R11 ;  /* 0x000075310a0f7816 */ /* 0x000fe4000000000b */
[C-C-:B-1----:R-:W-:Y:S02]  /*13aa0*/  PRMT R10, R6.reuse, 0x6420, R7.reuse ;  /* 0x00006420060a7816 */ /* 0x142fe40000000007 */
[----:B------:R-:W-:Y:S01]  /*13ab0*/  PRMT R11, R6, 0x7531, R7 ;  /* 0x00007531060b7816 */ /* 0x000fe20000000007 */
[----:B------:R-:W0:Y:S02]  /*13ac0*/  S2R R17, SR_TID.X ;  /* 0x0000000000117919 */ /* 0x000e240000002100 */
[----:B0-----:R-:W-:Y:S01]  /*13ad0*/  LOP3.LUT P0, RZ, R17, 0x4, RZ, 0xc0, !PT ;  /* 0x0000000411ff7812 */ /* 0x001fe2000780c0ff */
[----:B------:R-:W-:-:S05]  /*13ae0*/  IMAD.MOV.U32 R17, RZ, RZ, 0x20 ;  /* 0x00000020ff117424 */ /* 0x000fca00078e00ff */
[----:B------:R-:W-:Y:S02]  /*13af0*/  SEL R17, R17, 0xffffffe0, !P0 ;  /* 0xffffffe011117807 */ /* 0x000fe40004000000 */
[----:B--2---:R-:W-:Y:S02]  /*13b00*/  IADD3 R0, R0, UR39, R12 ;  /* 0x0000002700007c10 */ /* 0x004fe4000fffe00c */
[----:B------:R-:W-:Y:S02]  /*13b10*/  PRMT R12, R8, 0x6420, R9 ;  /* 0x00006420080c7816 */ /* 0x000fe40000000009 */
[C-C-:B------:R-:W-:Y:S02]  /*13b20*/  PRMT R8, R4.reuse, 0x6420, R5.reuse ;  /* 0x0000642004087816 */ /* 0x140fe40000000005 */
[----:B------:R-:W-:Y:S01]  /*13b30*/  PRMT R9, R4, 0x7531, R5 ;  /* 0x0000753104097816 */ /* 0x000fe20000000005 */
[----:B------:R-:W-:Y:S04]  /*13b40*/  STSM.16.M88.4 [R0+0x400], R12 ;  /* 0x0004000c00007844 */ /* 0x000fe80000000200 */
        /* <DEDUP_REMOVED lines=11> */
[----:B------:R-:W-:Y:S04]  /*13c00*/  STSM.16.M88.4 [R0+0x2400], R12 ;  /* 0x0024000c00007844 */ /* 0x000fe80000000200 */
[----:B------:R0:W-:Y:S04]  /*13c10*/  STSM.16.M88.4 [R0+0x3400], R8 ;  /* 0x0034000800007844 */ /* 0x0001e80000000200 */
[----:B------:R-:W1:Y:S04]  /*13c20*/  LDSM.16.MT88.4 R8, [R2+UR39+0x9400] ;  /* 0x009400270208783b */ /* 0x000e680008004200 */
[----:B------:R-:W2:Y:S01]  /*13c30*/  LDSM.16.MT88.4 R4, [R3+0x9400] ;  /* 0x009400000304783b */ /* 0x000ea20000004200 */
[----:B0-----:R-:W-:-:S02]  /*13c40*/  IADD3 R0, R17, 0x400, R0 ;  /* 0x0000040011007810 */ /* 0x001fc40007ffe000 */
[C-C-:B-1----:R-:W-:Y:S02]  /*13c50*/  PRMT R12, R8.reuse, 0x6420, R9.reuse ;  /* 0x00006420080c7816 */ /* 0x142fe40000000009 */
[----:B------:R-:W-:Y:S02]  /*13c60*/  PRMT R13, R8, 0x7531, R9 ;  /* 0x00007531080d7816 */ /* 0x000fe40000000009 */
[C-C-:B------:R-:W-:Y:S02]  /*13c70*/  PRMT R14, R10.reuse, 0x6420, R11.reuse ;  /* 0x000064200a0e7816 */ /* 0x140fe4000000000b */
[----:B------:R-:W-:Y:S02]  /*13c80*/  PRMT R15, R10, 0x7531, R11 ;  /* 0x000075310a0f7816 */ /* 0x000fe4000000000b */
[C-C-:B--2---:R-:W-:Y:S02]  /*13c90*/  PRMT R8, R4.reuse, 0x6420, R5.reuse ;  /* 0x0000642004087816 */ /* 0x144fe40000000005 */
[----:B------:R-:W-:-:S02]  /*13ca0*/  PRMT R9, R4, 0x7531, R5 ;  /* 0x0000753104097816 */ /* 0x000fc40000000005 */
[C-C-:B------:R-:W-:Y:S02]  /*13cb0*/  PRMT R10, R6.reuse, 0x6420, R7.reuse ;  /* 0x00006420060a7816 */ /* 0x140fe40000000007 */
        /* <DEDUP_REMOVED lines=23> */
.L_x_1087:
[----:B0-----:R-:W0:Y:S01]  /*13e30*/  S2R R0, SR_TID.X ;  /* 0x0000000000007919 */ /* 0x001e220000002100 */
[----:B-1----:R-:W-:Y:S01]  /*13e40*/  SYNCS.ARRIVE.TRANS64.A1T0 RZ, [R16+URZ+0x20850], RZ ;  /* 0x020850ff10ff79a7 */ /* 0x002fe2000810003f */
[----:B------:R-:W-:Y:S01]  /*13e50*/  IMAD.MOV.U32 R2, RZ, RZ, RZ ;  /* 0x000000ffff027224 */ /* 0x000fe200078e00ff */
[----:B0-----:R-:W-:Y:S01]  /*13e60*/  LOP3.LUT R0, R0, 0x7f, RZ, 0xc0, !PT ;  /* 0x0000007f00007812 */ /* 0x001fe200078ec0ff */
[----:B------:R-:W-:Y:S03]  /*13e70*/  BAR.SYNC.DEFER_BLOCKING 0x2, 0x80 ;  /* 0x0082000000007b1d */ /* 0x000fe60000010000 */
[----:B------:R-:W-:-:S13]  /*13e80*/  ISETP.NE.AND P0, PT, R0, RZ, PT ;  /* 0x000000ff0000720c */ /* 0x000fda0003f05270 */
[----:B------:R-:W-:-:S05]  /*13e90*/  @!P0 VIADD R0, R16, 0x20880 ;  /* 0x0002088010008836 */ /* 0x000fca0000000000 */
[----:B------:R-:W-:-:S04]  /*13ea0*/  @!P0 PRMT R0, RZ, 0x654, R0 ;  /* 0x00000654ff008816 */ /* 0x000fc80000000000 */
[----:B------:R0:W-:Y:S02]  /*13eb0*/  @!P0 SYNCS.ARRIVE.TRANS64.RED.A1T0 RZ, [R0+URZ], RZ ;  /* 0x000000ff00ff89a7 */ /* 0x0001e4000810043f */
[----:B0-----:R-:W-:-:S05]  /*13ec0*/  VIADD R0, R19, 0x1 ;  /* 0x0000000113007836 */ /* 0x001fca0000000000 */
[----:B------:R-:W-:-:S04]  /*13ed0*/  ISETP.NE.AND P0, PT, R0, 0x2, PT ;  /* 0x000000020000780c */ /* 0x000fc80003f05270 */
[----:B------:R-:W-:Y:S02]  /*13ee0*/  SEL R3, RZ, 0x1, P0 ;  /* 0x00000001ff037807 */ /* 0x000fe40000000000 */
[----:B------:R-:W-:Y:S02]  /*13ef0*/  SEL R0, R0, RZ, P0 ;  /* 0x000000ff00007207 */ /* 0x000fe40000000000 */
[----:B------:R-:W-:-:S07]  /*13f00*/  LOP3.LUT R20, R20, R3, RZ, 0x3c, !PT ;  /* 0x0000000314147212 */ /* 0x000fce00078e3cff */
.L_x_1036:
[----:B------:R-:W0:Y:S01]  /*13f10*/  S2R R4, SR_CgaCtaId ;  /* 0x0000000000047919 */ /* 0x000e220000008800 */
[----:B------:R-:W-:Y:S02]  /*13f20*/  MOV R3, 0x400 ;  /* 0x0000040000037802 */ /* 0x000fe40000000f00 */
[----:B------:R-:W-:Y:S02]  /*13f30*/  SHF.L.U32 R2, R2, 0x1f, RZ ;  /* 0x0000001f02027819 */ /* 0x000fe400000006ff */
[----:B0-----:R-:W-:-:S04]  /*13f40*/  LEA R9, R4, R3, 0x18 ;  /* 0x0000000304097211 */ /* 0x001fc800078ec0ff */
[----:B------:R-:W0:Y:S02]  /*13f50*/  SYNCS.PHASECHK.TRANS64.TRYWAIT P0, [R9+URZ+0x20820], R2 ;  /* 0x02082002090075a7 */ /* 0x000e24000800017f */
[----:B0-----:R-:W-:Y:S05]  /*13f60*/  @!P0 BRA `(.L_x_1088) ;  /* 0x00000014005c8947 */ /* 0x001fea0003800000 */
.L_x_1131:
        /* <DEDUP_REMOVED lines=8> */
[----:B------:R-:W-:-:S06]  /*13ff0*/  ULOP3.LUT UR4, UR38, 0x2, URZ, 0xfc, !UPT ;  /* 0x0000000226047892 */ /* 0x000fcc000f8efc3f */
[----:B------:R-:W-:-:S05]  /*14000*/  IMAD.U32 R2, RZ, RZ, UR4 ;  /* 0x00000004ff027e24 */ /* 0x000fca000f8e00ff */
[----:B------:R-:W-:-:S13]  /*14010*/  ISETP.NE.AND P0, PT, R2, 0x3, PT ;  /* 0x000000030200780c */ /* 0x000fda0003f05270 */
[----:B------:R-:W-:Y:S05]  /*14020*/  @!P0 BRA `(.L_x_1089) ;  /* 0x0000000000048947 */ /* 0x000fea0003800000 */
[----:B------:R-:W-:Y:S01]  /*14030*/  BPT.TRAP 0x1 ;  /* 0x000000040000795c */ /* 0x000fe20000300000 */
.L_x_1089:
        /* <DEDUP_REMOVED lines=12> */
.L_x_1132:
[----:B------:R-:W1:Y:S02]  /*14100*/  SYNCS.PHASECHK.TRANS64.TRYWAIT P1, [R7+URZ], R2 ;  /* 0x00000002070075a7 */ /* 0x000e64000802017f */
[----:B-1----:R-:W-:Y:S05]  /*14110*/  @!P1 BRA `(.L_x_1091) ;  /* 0x0000001400189947 */ /* 0x002fea0003800000 */
.L_x_1133:
[----:B------:R-:W-:Y:S05]  /*14120*/  @!P0 BRA `(.L_x_1092) ;  /* 0x0000000000048947 */ /* 0x000fea0003800000 */
[----:B------:R-:W-:Y:S01]  /*14130*/  BPT.TRAP 0x1 ;  /* 0x000000040000795c */ /* 0x000fe20000300000 */
.L_x_1092:
[----:B0-----:R-:W-:-:S04]  /*14140*/  IMAD R5, R0, 0x8, R9 ;  /* 0x0000000800057824 */ /* 0x001fc800078e0209 */
[----:B------:R-:W0:Y:S02]  /*14150*/  SYNCS.PHASECHK.TRANS64.TRYWAIT P1, [R5+URZ+0x20860], R4 ;  /* 0x02086004050075a7 */ /* 0x000e24000802017f */
[----:B0-----:R-:W-:Y:S05]  /*14160*/  @!P1 BRA `(.L_x_1093) ;  /* 0x0000001400189947 */ /* 0x001fea0003800000 */
.L_x_1134:
[----:B------:R-:W-:Y:S05]  /*14170*/  @!P0 BRA `(.L_x_1094) ;  /* 0x0000000000048947 */ /* 0x000fea0003800000 */
[----:B------:R-:W-:Y:S01]  /*14180*/  BPT.TRAP 0x1 ;  /* 0x000000040000795c */ /* 0x000fe20000300000 */
.L_x_1094:
[----:B------:R-:W-:-:S04]  /*14190*/  IMAD R3, R3, 0x8, R9 ;  /* 0x0000000803037824 */ /* 0x000fc800078e0209 */
[----:B------:R-:W2:Y:S02]  /*141a0*/  SYNCS.PHASECHK.TRANS64.TRYWAIT P1, [R3+URZ+0x20860], R2 ;  /* 0x02086002030075a7 */ /* 0x000ea4000802017f */
[----:B--2---:R-:W-:Y:S05]  /*141b0*/  @!P1 BRA `(.L_x_1095) ;  /* 0x0000001400189947 */ /* 0x004fea0003800000 */
.L_x_1135:
[----:B------:R-:W-:Y:S05]  /*141c0*/  @!P0 BRA `(.L_x_1096) ;  /* 0x0000000000048947 */ /* 0x000fea0003800000 */
[----:B------:R-:W-:Y:S01]  /*141d0*/  BPT.TRAP 0x1 ;  /* 0x000000040000795c */ /* 0x000fe20000300000 */
.L_x_1096:
[----:B------:R-:W3:Y:S02]  /*141e0*/  SYNCS.PHASECHK.TRANS64.TRYWAIT P0, [R5+URZ+0x20880], R4 ;  /* 0x02088004050075a7 */ /* 0x000ee4000800017f */
[----:B---3--:R-:W-:Y:S05]  /*141f0*/  @!P0 BRA `(.L_x_1097) ;  /* 0x00000014001c8947 */ /* 0x008fea0003800000 */
.L_x_1098:
[----:B----4-:R4:W0:Y:S02]  /*14200*/  SYNCS.PHASECHK.TRANS64.TRYWAIT P0, [R3+URZ+0x20880], R2 ;  /* 0x02088002030075a7 */ /* 0x010824000800017f */
[----:B0-----:R-:W-:Y:S05]  /*14210*/  @!P0 NANOSLEEP.SYNCS 0x989680 ;  /* 0x009896800000895d */ /* 0x001fea0003900000 */
[----:B------:R-:W0:Y:S02]  /*14220*/  @!P0 SYNCS.PHASECHK.TRANS64 P0, [R3+URZ+0x20880], R2 ;  /* 0x02088002030085a7 */ /* 0x000e24000800007f */
[----:B0-----:R-:W-:Y:S05]  /*14230*/  @!P0 BRA `(.L_x_1098) ;  /* 0xfffffffc00f08947 */ /* 0x001fea000383ffff */
.L_x_948:
[----:B------:R-:W-:Y:S05]  /*14240*/  BSYNC B6 ;  /* 0x0000000000067941 */ /* 0x000fea0003800000 */
.L_x_945:
[----:B------:R-:W-:Y:S05]  /*14250*/  EXIT ;  /* 0x000000000000794d */ /* 0x000fea0003800000 */
.L_x_958:
[----:B0-----:R-:W-:-:S04]  /*14260*/  IMAD.U32 R3, RZ, RZ, UR41 ;  /* 0x00000029ff037e24 */ /* 0x001fc8000f8e00ff */
[----:B------:R0:W1:Y:S03]  /*14270*/  SYNCS.PHASECHK.TRANS64.TRYWAIT P0, [R3+URZ+0x20800], R8 ;  /* 0x02080008030075a7 */ /* 0x000066000800017f */
[----:B-1----:R-:W-:Y:S05]  /*14280*/  @!P0 NANOSLEEP.SYNCS 0x989680 ;  /* 0x009896800000895d */ /* 0x002fea0003900000 */
[----:B------:R-:W1:Y:S02]  /*14290*/  @!P0 SYNCS.PHASECHK.TRANS64 P0, [R3+URZ+0x20800], R8 ;  /* 0x02080008030085a7 */ /* 0x000e64000800007f */
[----:B-1----:R-:W-:Y:S05]  /*142a0*/  @!P0 BRA `(.L_x_958) ;  /* 0xfffffffc00ec8947 */ /* 0x002fea000383ffff */
[----:B------:R-:W-:Y:S05]  /*142b0*/  BRA `(.L_x_1099) ;  /* 0xfffffed800587947 */ /* 0x000fea000383ffff */
.L_x_962:
[----:B0-----:R-:W-:-:S04]  /*142c0*/  IMAD.U32 R3, RZ, RZ, UR41 ;  /* 0x00000029ff037e24 */ /* 0x001fc8000f8e00ff */
[----:B------:R0:W2:Y:S03]  /*142d0*/  SYNCS.PHASECHK.TRANS64.TRYWAIT P0, [R3+URZ+0x20830], R8 ;  /* 0x02083008030075a7 */ /* 0x0000a6000800017f */
[----:B--2---:R-:W-:Y:S05]  /*142e0*/  @!P0 NANOSLEEP.SYNCS 0x989680 ;  /* 0x009896800000895d */ /* 0x004fea0003900000 */
[----:B------:R-:W2:Y:S02]  /*142f0*/  @!P0 SYNCS.PHASECHK.TRANS64 P0, [R3+URZ+0x20830], R8 ;  /* 0x02083008030085a7 */ /* 0x000ea4000800007f */
[----:B--2---:R-:W-:Y:S05]  /*14300*/  @!P0 BRA `(.L_x_962) ;  /* 0xfffffffc00ec8947 */ /* 0x004fea000383ffff */
[----:B------:R-:W-:Y:S05]  /*14310*/  BRA `(.L_x_961) ;  /* 0xfffffed800807947 */ /* 0x000fea000383ffff */
.L_x_978:
[----:B-1----:R-:W-:-:S04]  /*14320*/  IMAD.U32 R12, RZ, RZ, UR6 ;  /* 0x00000006ff0c7e24 */ /* 0x002fc8000f8e00ff */
[----:B------:R1:W2:Y:S03]  /*14330*/  SYNCS.PHASECHK.TRANS64.TRYWAIT P0, [R12+URZ+0x20830], R11 ;  /* 0x0208300b0c0075a7 */ /* 0x0002a6000800017f */
[----:B--2---:R-:W-:Y:S05]  /*14340*/  @!P0 NANOSLEEP.SYNCS 0x989680 ;  /* 0x009896800000895d */ /* 0x004fea0003900000 */
[----:B------:R-:W2:Y:S02]  /*14350*/  @!P0 SYNCS.PHASECHK.TRANS64 P0, [R12+URZ+0x20830], R11 ;  /* 0x0208300b0c0085a7 */ /* 0x000ea4000800007f */
[----:B--2---:R-:W-:Y:S05]  /*14360*/  @!P0 BRA `(.L_x_978) ;  /* 0xfffffffc00ec8947 */ /* 0x004fea000383ffff */
[----:B------:R-:W-:Y:S05]  /*14370*/  BRA `(.L_x_975) ;  /* 0xffffff08002c7947 */ /* 0x000fea000383ffff */
.L_x_982:
[----:B-1----:R-:W-:-:S04]  /*14380*/  IMAD.U32 R12, RZ, RZ, UR6 ;  /* 0x00000006ff0c7e24 */ /* 0x002fc8000f8e00ff */
[----:B------:R1:W2:Y:S03]  /*14390*/  SYNCS.PHASECHK.TRANS64.TRYWAIT P0, [R12+URZ+0x20850], R11 ;  /* 0x0208500b0c0075a7 */ /* 0x0002a6000800017f */
[----:B--2---:R-:W-:Y:S05]  /*143a0*/  @!P0 NANOSLEEP.SYNCS 0x989680 ;  /* 0x009896800000895d */ /* 0x004fea0003900000 */
[----:B------:R-:W2:Y:S02]  /*143b0*/  @!P0 SYNCS.PHASECHK.TRANS64 P0, [R12+URZ+0x20850], R11 ;  /* 0x0208500b0c0085a7 */ /* 0x000ea4000800007f */
[----:B--2---:R-:W-:Y:S05]  /*143c0*/  @!P0 BRA `(.L_x_982) ;  /* 0xfffffffc00ec8947 */ /* 0x004fea000383ffff */
[----:B------:R-:W-:Y:S05]  /*143d0*/  BRA `(.L_x_979) ;  /* 0xffffff0800f47947 */ /* 0x000fea000383ffff */
.L_x_1000:
[----:B-1----:R-:W-:-:S04]  /*143e0*/  IMAD.U32 R9, RZ, RZ, UR6 ;  /* 0x00000006ff097e24 */ /* 0x002fc8000f8e00ff */
[----:B------:R1:W2:Y:S03]  /*143f0*/  SYNCS.PHASECHK.TRANS64.TRYWAIT P1, [R9+URZ+0x20830], R8 ;  /* 0x02083008090075a7 */ /* 0x0002a6000802017f */
[----:B--2---:R-:W-:Y:S05]  /*14400*/  @!P1 NANOSLEEP.SYNCS 0x989680 ;  /* 0x009896800000995d */ /* 0x004fea0003900000 */
[----:B------:R-:W2:Y:S02]  /*14410*/  @!P1 SYNCS.PHASECHK.TRANS64 P1, [R9+URZ+0x20830], R8 ;  /* 0x02083008090095a7 */ /* 0x000ea4000802007f */
[----:B--2---:R-:W-:Y:S05]  /*14420*/  @!P1 BRA `(.L_x_1000) ;  /* 0xfffffffc00ec9947 */ /* 0x004fea000383ffff */
[----:B------:R-:W-:Y:S05]  /*14430*/  BRA `(.L_x_997) ;  /* 0xffffff3000b07947 */ /* 0x000fea000383ffff */
.L_x_1004:
[----:B-1----:R-:W-:-:S04]  /*14440*/  IMAD.U32 R9, RZ, RZ, UR6 ;  /* 0x00000006ff097e24 */ /* 0x002fc8000f8e00ff */
[----:B------:R1:W2:Y:S03]  /*14450*/  SYNCS.PHASECHK.TRANS64.TRYWAIT P0, [R9+URZ+0x20850], R8 ;  /* 0x02085008090075a7 */ /* 0x0002a6000800017f */
[----:B--2---:R-:W-:Y:S05]  /*14460*/  @!P0 NANOSLEEP.SYNCS 0x989680 ;  /* 0x009896800000895d */ /* 0x004fea0003900000 */
[----:B------:R-:W2:Y:S02]  /*14470*/  @!P0 SYNCS.PHASECHK.TRANS64 P0, [R9+URZ+0x20850], R8 ;  /* 0x02085008090085a7 */ /* 0x000ea4000800007f */
[----:B--2---:R-:W-:Y:S05]  /*14480*/  @!P0 BRA `(.L_x_1004) ;  /* 0xfffffffc00ec8947 */ /* 0x004fea000383ffff */
[----:B------:R-:W-:Y:S05]  /*14490*/  BRA `(.L_x_1001) ;  /* 0xffffff3400847947 */ /* 0x000fea000383ffff */
.L_x_1011:
[----:B-1----:R-:W-:-:S04]  /*144a0*/  IMAD.U32 R9, RZ, RZ, UR6 ;  /* 0x00000006ff097e24 */ /* 0x002fc8000f8e00ff */
[----:B------:R1:W2:Y:S03]  /*144b0*/  SYNCS.PHASECHK.TRANS64.TRYWAIT P1, [R9+URZ+0x20830], R8 ;  /* 0x02083008090075a7 */ /* 0x0002a6000802017f */
[----:B--2---:R-:W-:Y:S05]  /*144c0*/  @!P1 NANOSLEEP.SYNCS 0x989680 ;  /* 0x009896800000995d */ /* 0x004fea0003900000 */
[----:B------:R-:W2:Y:S02]  /*144d0*/  @!P1 SYNCS.PHASECHK.TRANS64 P1, [R9+URZ+0x20830], R8 ;  /* 0x02083008090095a7 */ /* 0x000ea4000802007f */
[----:B--2---:R-:W-:Y:S05]  /*144e0*/  @!P1 BRA `(.L_x_1011) ;  /* 0xfffffffc00ec9947 */ /* 0x004fea000383ffff */
[----:B------:R-:W-:Y:S05]  /*144f0*/  BRA `(.L_x_1008) ;  /* 0xffffff4c00fc7947 */ /* 0x000fea000383ffff */
.L_x_1015:
[----:B-1----:R-:W-:-:S04]  /*14500*/  IMAD.U32 R9, RZ, RZ, UR6 ;  /* 0x00000006ff097e24 */ /* 0x002fc8000f8e00ff */
[----:B------:R1:W2:Y:S03]  /*14510*/  SYNCS.PHASECHK.TRANS64.TRYWAIT P0, [R9+URZ+0x20850], R8 ;  /* 0x02085008090075a7 */ /* 0x0002a6000800017f */
[----:B--2---:R-:W-:Y:S05]  /*14520*/  @!P0 NANOSLEEP.SYNCS 0x989680 ;  /* 0x009896800000895d */ /* 0x004fea0003900000 */
[----:B------:R-:W2:Y:S02]  /*14530*/  @!P0 SYNCS.PHASECHK.TRANS64 P0, [R9+URZ+0x20850], R8 ;  /* 0x02085008090085a7 */ /* 0x000ea4000800007f */
[----:B--2---:R-:W-:Y:S05]  /*14540*/  @!P0 BRA `(.L_x_1015) ;  /* 0xfffffffc00ec8947 */ /* 0x004fea000383ffff */
[----:B------:R-:W-:Y:S05]  /*14550*/  BRA `(.L_x_1012) ;  /* 0xffffff5000c07947 */ /* 0x000fea000383ffff */
.L_x_1029:
[----:B-1----:R-:W-:-:S04]  /*14560*/  IMAD.U32 R5, RZ, RZ, UR14 ;  /* 0x0000000eff057e24 */ /* 0x002fc8000f8e00ff */
[----:B------:R1:W2:Y:S03]  /*14570*/  SYNCS.PHASECHK.TRANS64.TRYWAIT P0, [R5+URZ+0x20850], R0 ;  /* 0x02085000050075a7 */ /* 0x0002a6000800017f */
[----:B--2---:R-:W-:Y:S05]  /*14580*/  @!P0 NANOSLEEP.SYNCS 0x989680 ;  /* 0x009896800000895d */ /* 0x004fea0003900000 */
[----:B------:R-:W2:Y:S02]  /*14590*/  @!P0 SYNCS.PHASECHK.TRANS64 P0, [R5+URZ+0x20850], R0 ;  /* 0x02085000050085a7 */ /* 0x000ea4000800007f */
[----:B--2---:R-:W-:Y:S05]  /*145a0*/  @!P0 BRA `(.L_x_1029) ;  /* 0xfffffffc00ec8947 */ /* 0x004fea000383ffff */
[----:B------:R-:W-:Y:S05]  /*145b0*/  BRA `(.L_x_1028) ;  /* 0xffffff7400947947 */ /* 0x000fea000383ffff */
.L_x_1048:
[----:B------:R-:W-:Y:S02]  /*145c0*/  IMAD.MOV.U32 R13, RZ, RZ, R6 ;  /* 0x000000ffff0d7224 */ /* 0x000fe400078e0006 */
[----:B------:R-:W-:Y:S02]  /*145d0*/  IMAD.MOV.U32 R12, RZ, RZ, RZ ;  /* 0x000000ffff0c7224 */ /* 0x000fe400078e00ff */
[----:B------:R-:W-:Y:S02]  /*145e0*/  IMAD.MOV.U32 R11, RZ, RZ, 0x1f ;  /* 0x0000001fff0b7424 */ /* 0x000fe400078e00ff */
[----:B------:R-:W-:-:S07]  /*145f0*/  IMAD.MOV.U32 R15, RZ, RZ, -0x1 ;  /* 0xffffffffff0f7424 */ /* 0x000fce00078e00ff */
[----:B0-----:R-:W-:Y:S05]  /*14600*/  WARPSYNC.COLLECTIVE R15, `(.L_x_1100) ;  /* 0x000000000f087348 */ /* 0x001fea0003c00000 */
[----:B------:R1:W2:Y:S02]  /*14610*/  SHFL.IDX P6, R14, R13, R12, R11 ;  /* 0x0000000c0d0e7389 */ /* 0x0002a400000c000b */
[----:B012---:R-:W-:Y:S01]  /*14620*/  ENDCOLLECTIVE ;  /* 0x000000000000791b */ /* 0x007fe20003800000 */
.L_x_1100:
[----:B------:R-:W-:Y:S05]  /*14630*/  BRA `(.L_x_1101) ;  /* 0xffffffd0007c7947 */ /* 0x000fea000383ffff */
.L_x_1050:
[----:B------:R-:W-:Y:S01]  /*14640*/  BSSY B0, `(.L_x_1102) ;  /* 0x0000006000007945 */ /* 0x000fe20003800000 */
[----:B------:R-:W-:-:S07]  /*14650*/  IMAD.MOV.U32 R15, RZ, RZ, -0x1 ;  /* 0xffffffffff0f7424 */ /* 0x000fce00078e00ff */
[----:B01----:R-:W-:Y:S05]  /*14660*/  WARPSYNC.COLLECTIVE R15, `(.L_x_1103) ;  /* 0x000000000f0c7348 */ /* 0x003fea0003c00000 */
[----:B------:R-:W-:Y:S02]  /*14670*/  ELECT P6, UR62, PT ;  /* 0x00000000003e782f */ /* 0x000fe400038c0000 */
[----:B------:R-:W-:Y:S01]  /*14680*/  MOV R14, UR62 ;  /* 0x0000003e000e7c02 */ /* 0x000fe20008000f00 */
[----:B01----:R-:W-:Y:S10]  /*14690*/  ENDCOLLECTIVE ;  /* 0x000000000000791b */ /* 0x003ff40003800000 */
.L_x_1103:
[----:B------:R-:W-:Y:S05]  /*146a0*/  BSYNC B0 ;  /* 0x0000000000007941 */ /* 0x000fea0003800000 */
.L_x_1102:
[----:B------:R-:W-:Y:S05]  /*146b0*/  BRA `(.L_x_1104) ;  /* 0xffffffd000807947 */ /* 0x000fea000383ffff */
.L_x_1052:
[----:B--2---:R-:W-:-:S04]  /*146c0*/  IMAD.U32 R3, RZ, RZ, UR39 ;  /* 0x00000027ff037e24 */ /* 0x004fc8000f8e00ff */
[----:B------:R2:W3:Y:S03]  /*146d0*/  SYNCS.PHASECHK.TRANS64.TRYWAIT P0, [R3+URZ+0x20880], R2 ;  /* 0x02088002030075a7 */ /* 0x0004e6000800017f */
[----:B---3--:R-:W-:Y:S05]  /*146e0*/  @!P0 NANOSLEEP.SYNCS 0x989680 ;  /* 0x009896800000895d */ /* 0x008fea0003900000 */
[----:B------:R-:W3:Y:S02]  /*146f0*/  @!P0 SYNCS.PHASECHK.TRANS64 P0, [R3+URZ+0x20880], R2 ;  /* 0x02088002030085a7 */ /* 0x000ee4000800007f */
[----:B---3--:R-:W-:Y:S05]  /*14700*/  @!P0 BRA `(.L_x_1052) ;  /* 0xfffffffc00ec8947 */ /* 0x008fea000383ffff */
[----:B------:R-:W-:Y:S05]  /*14710*/  BRA `(.L_x_1105) ;  /* 0xffffffd000cc7947 */ /* 0x000fea000383ffff */
.L_x_1054:
[----:B--2---:R-:W-:-:S04]  /*14720*/  IMAD.U32 R3, RZ, RZ, UR39 ;  /* 0x00000027ff037e24 */ /* 0x004fc8000f8e00ff */
[----:B------:R2:W3:Y:S03]  /*14730*/  SYNCS.PHASECHK.TRANS64.TRYWAIT P0, [R3+URZ+0x20840], R2 ;  /* 0x02084002030075a7 */ /* 0x0004e6000800017f */
[----:B---3--:R-:W-:Y:S05]  /*14740*/  @!P0 NANOSLEEP.SYNCS 0x989680 ;  /* 0x009896800000895d */ /* 0x008fea0003900000 */
[----:B------:R-:W3:Y:S02]  /*14750*/  @!P0 SYNCS.PHASECHK.TRANS64 P0, [R3+URZ+0x20840], R2 ;  /* 0x02084002030085a7 */ /* 0x000ee4000800007f */
[----:B---3--:R-:W-:Y:S05]  /*14760*/  @!P0 BRA `(.L_x_1054) ;  /* 0xfffffffc00ec8947 */ /* 0x008fea000383ffff */
[----:B------:R-:W-:Y:S05]  /*14770*/  BRA `(.L_x_1106) ;  /* 0xffffffd400207947 */ /* 0x000fea000383ffff */
.L_x_1057:
[----:B------:R-:W-:Y:S01]  /*14780*/  IMAD.MOV.U32 R13, RZ, RZ, R5 ;  /* 0x000000ffff0d7224 */ /* 0x000fe200078e0005 */
[----:B------:R-:W-:Y:S01]  /*14790*/  LEA.HI R2, R9, UR40, RZ, 0x1d ;  /* 0x0000002809027c11 */ /* 0x000fe2000f8fe8ff */
[----:B------:R-:W-:Y:S02]  /*147a0*/  IMAD.MOV.U32 R12, RZ, RZ, RZ ;  /* 0x000000ffff0c7224 */ /* 0x000fe400078e00ff */
[----:B------:R-:W-:Y:S02]  /*147b0*/  IMAD.MOV.U32 R11, RZ, RZ, 0x181f ;  /* 0x0000181fff0b7424 */ /* 0x000fe400078e00ff */
[----:B------:R-:W-:Y:S02]  /*147c0*/  IMAD.MOV.U32 R15, RZ, RZ, -0x1 ;  /* 0xffffffffff0f7424 */ /* 0x000fe400078e00ff */
[----:B------:R-:W-:-:S07]  /*147d0*/  VIADD R10, R2, 0x10 ;  /* 0x00000010020a7836 */ /* 0x000fce0000000000 */
[----:B------:R-:W-:Y:S05]  /*147e0*/  WARPSYNC.COLLECTIVE R15, `(.L_x_1107) ;  /* 0x000000000f087348 */ /* 0x000fea0003c00000 */
[----:B------:R0:W1:Y:S02]  /*147f0*/  SHFL.IDX P6, R14, R13, R12, R11 ;  /* 0x0000000c0d0e7389 */ /* 0x00006400000c000b */
[----:B01----:R-:W-:Y:S01]  /*14800*/  ENDCOLLECTIVE ;  /* 0x000000000000791b */ /* 0x003fe20003800000 */
.L_x_1107:
[----:B------:R-:W-:Y:S02]  /*14810*/  IMAD.MOV.U32 R13, RZ, RZ, R0 ;  /* 0x000000ffff0d7224 */ /* 0x000fe400078e0000 */
[----:B------:R-:W-:-:S07]  /*14820*/  IMAD.MOV.U32 R6, RZ, RZ, R14 ;  /* 0x000000ffff067224 */ /* 0x000fce00078e000e */
[----:B------:R-:W-:Y:S05]  /*14830*/  WARPSYNC.COLLECTIVE R15, `(.L_x_1108) ;  /* 0x000000000f087348 */ /* 0x000fea0003c00000 */
[----:B------:R0:W1:Y:S02]  /*14840*/  SHFL.IDX P6, R14, R13, R12, R11 ;  /* 0x0000000c0d0e7389 */ /* 0x00006400000c000b */
[----:B01----:R-:W-:Y:S01]  /*14850*/  ENDCOLLECTIVE ;  /* 0x000000000000791b */ /* 0x003fe20003800000 */
.L_x_1108:
        /* <DEDUP_REMOVED lines=10> */
.L_x_1109:
        /* <DEDUP_REMOVED lines=17> */
.L_x_1110:
[----:B------:R-:W-:Y:S02]  /*14a10*/  @!P2 VIADD R8, R4, UR39 ;  /* 0x000000270408ac36 */ /* 0x000fe40008000000 */
[----:B------:R-:W-:Y:S02]  /*14a20*/  IMAD.MOV.U32 R13, RZ, RZ, R5 ;  /* 0x000000ffff0d7224 */ /* 0x000fe400078e0005 */
[----:B------:R-:W-:Y:S01]  /*14a30*/  IMAD.MOV.U32 R12, RZ, RZ, 0x2 ;  /* 0x00000002ff0c7424 */ /* 0x000fe200078e00ff */
[----:B------:R-:W-:-:S13]  /*14a40*/  @!P2 IADD3 R7, P3, R18, R14, RZ ;  /* 0x0000000e1207a210 */ /* 0x000fda0007f7e0ff */
[----:B------:R-:W-:Y:S05]  /*14a50*/  WARPSYNC.COLLECTIVE R15, `(.L_x_1111) ;  /* 0x000000000f087348 */ /* 0x000fea0003c00000 */
[----:B------:R0:W1:Y:S02]  /*14a60*/  SHFL.IDX P6, R14, R13, R12, R11 ;  /* 0x0000000c0d0e7389 */ /* 0x00006400000c000b */
[----:B01----:R-:W-:Y:S01]  /*14a70*/  ENDCOLLECTIVE ;  /* 0x000000000000791b */ /* 0x003fe20003800000 */
.L_x_1111:
[----:B------:R-:W-:-:S05]  /*14a80*/  @!P2 IMAD.X R6, RZ, RZ, R6, P3 ;  /* 0x000000ffff06a224 */ /* 0x000fca00018e0606 */
[----:B------:R-:W-:-:S04]  /*14a90*/  @!P2 LOP3.LUT R7, R7, R6, RZ, 0x3c, !PT ;  /* 0x000000060707a212 */ /* 0x000fc800078e3cff */
[----:B------:R-:W-:Y:S01]  /*14aa0*/  @!P2 LOP3.LUT R6, R7, R6, RZ, 0x3c, !PT ;  /* 0x000000060706a212 */ /* 0x000fe200078e3cff */
[----:B------:R-:W-:-:S03]  /*14ab0*/  IMAD.MOV.U32 R13, RZ, RZ, R0 ;  /* 0x000000ffff0d7224 */ /* 0x000fc600078e0000 */
        /* <DEDUP_REMOVED lines=12> */
.L_x_1112:
[----:B------:R-:W-:Y:S02]  /*14b80*/  @!P2 VIADD R8, R4, UR39 ;  /* 0x000000270408ac36 */ /* 0x000fe40008000000 */
[----:B------:R-:W-:Y:S02]  /*14b90*/  IMAD.MOV.U32 R13, RZ, RZ, R5 ;  /* 0x000000ffff0d7224 */ /* 0x000fe400078e0005 */
[----:B------:R-:W-:Y:S01]  /*14ba0*/  IMAD.MOV.U32 R12, RZ, RZ, 0x3 ;  /* 0x00000003ff0c7424 */ /* 0x000fe200078e00ff */
[----:B------:R-:W-:-:S13]  /*14bb0*/  @!P2 IADD3 R7, P3, R18, R14, RZ ;  /* 0x0000000e1207a210 */ /* 0x000fda0007f7e0ff */
[----:B------:R-:W-:Y:S05]  /*14bc0*/  WARPSYNC.COLLECTIVE R15, `(.L_x_1113) ;  /* 0x000000000f087348 */ /* 0x000fea0003c00000 */
[----:B------:R0:W1:Y:S02]  /*14bd0*/  SHFL.IDX P6, R14, R13, R12, R11 ;  /* 0x0000000c0d0e7389 */ /* 0x00006400000c000b */
[----:B01----:R-:W-:Y:S01]  /*14be0*/  ENDCOLLECTIVE ;  /* 0x000000000000791b */ /* 0x003fe20003800000 */
.L_x_1113:
        /* <DEDUP_REMOVED lines=16> */
.L_x_1114:
[----:B------:R-:W-:Y:S02]  /*14cf0*/  @!P2 VIADD R8, R4, UR39 ;  /* 0x000000270408ac36 */ /* 0x000fe40008000000 */
[----:B------:R-:W-:Y:S02]  /*14d00*/  IMAD.MOV.U32 R13, RZ, RZ, R5 ;  /* 0x000000ffff0d7224 */ /* 0x000fe400078e0005 */
[----:B------:R-:W-:Y:S01]  /*14d10*/  IMAD.MOV.U32 R12, RZ, RZ, 0x4 ;  /* 0x00000004ff0c7424 */ /* 0x000fe200078e00ff */
[----:B------:R-:W-:-:S13]  /*14d20*/  @!P2 IADD3 R7, P3, R18, R14, RZ ;  /* 0x0000000e1207a210 */ /* 0x000fda0007f7e0ff */
[----:B------:R-:W-:Y:S05]  /*14d30*/  WARPSYNC.COLLECTIVE R15, `(.L_x_1115) ;  /* 0x000000000f087348 */ /* 0x000fea0003c00000 */
[----:B------:R0:W1:Y:S02]  /*14d40*/  SHFL.IDX P6, R14, R13, R12, R11 ;  /* 0x0000000c0d0e7389 */ /* 0x00006400000c000b */
[----:B01----:R-:W-:Y:S01]  /*14d50*/  ENDCOLLECTIVE ;  /* 0x000000000000791b */ /* 0x003fe20003800000 */
.L_x_1115:
        /* <DEDUP_REMOVED lines=16> */
.L_x_1116:
[----:B------:R-:W-:Y:S02]  /*14e60*/  @!P2 VIADD R8, R4, UR39 ;  /* 0x000000270408ac36 */ /* 0x000fe40008000000 */
[----:B------:R-:W-:Y:S02]  /*14e70*/  IMAD.MOV.U32 R13, RZ, RZ, R5 ;  /* 0x000000ffff0d7224 */ /* 0x000fe400078e0005 */
[----:B------:R-:W-:Y:S01]  /*14e80*/  IMAD.MOV.U32 R12, RZ, RZ, 0x5 ;  /* 0x00000005ff0c7424 */ /* 0x000fe200078e00ff */
[----:B------:R-:W-:-:S13]  /*14e90*/  @!P2 IADD3 R7, P3, R18, R14, RZ ;  /* 0x0000000e1207a210 */ /* 0x000fda0007f7e0ff */
[----:B------:R-:W-:Y:S05]  /*14ea0*/  WARPSYNC.COLLECTIVE R15, `(.L_x_1117) ;  /* 0x000000000f087348 */ /* 0x000fea0003c00000 */
[----:B------:R0:W1:Y:S02]  /*14eb0*/  SHFL.IDX P6, R14, R13, R12, R11 ;  /* 0x0000000c0d0e7389 */ /* 0x00006400000c000b */
[----:B01----:R-:W-:Y:S01]  /*14ec0*/  ENDCOLLECTIVE ;  /* 0x000000000000791b */ /* 0x003fe20003800000 */
.L_x_1117:
        /* <DEDUP_REMOVED lines=15> */
.L_x_1118:
[----:B------:R-:W-:Y:S02]  /*14fc0*/  @!P2 VIADD R8, R4, UR39 ;  /* 0x000000270408ac36 */ /* 0x000fe40008000000 */
[----:B------:R-:W-:Y:S02]  /*14fd0*/  IMAD.MOV.U32 R13, RZ, RZ, R5 ;  /* 0x000000ffff0d7224 */ /* 0x000fe400078e0005 */
[----:B------:R-:W-:Y:S01]  /*14fe0*/  IMAD.MOV.U32 R12, RZ, RZ, 0x6 ;  /* 0x00000006ff0c7424 */ /* 0x000fe200078e00ff */
[----:B------:R-:W-:-:S13]  /*14ff0*/  @!P2 IADD3 R7, P3, R18, R14, RZ ;  /* 0x0000000e1207a210 */ /* 0x000fda0007f7e0ff */
[----:B------:R-:W-:Y:S05]  /*15000*/  WARPSYNC.COLLECTIVE R15, `(.L_x_1119) ;  /* 0x000000000f087348 */ /* 0x000fea0003c00000 */
[----:B------:R0:W1:Y:S02]  /*15010*/  SHFL.IDX P6, R14, R13, R12, R11 ;  /* 0x0000000c0d0e7389 */ /* 0x00006400000c000b */
[----:B01----:R-:W-:Y:S01]  /*15020*/  ENDCOLLECTIVE ;  /* 0x000000000000791b */ /* 0x003fe20003800000 */
.L_x_1119:
        /* <DEDUP_REMOVED lines=9> */
[----:B------:R0:W-:Y:S02]  /*150c0*/  @!P2 LDGSTS.E.BYPASS.LTC128B.128 [R8+0x16c00], desc[UR44][R6.64+0x80], !P0 ;  /* 0x16c000800608afae */ /* 0x0001e4000c101d6c */
[----:B0-----:R-:W-:-:S07]  /*150d0*/  IMAD.MOV.U32 R6, RZ, RZ, R14 ;  /* 0x000000ffff067224 */ /* 0x001fce00078e000e */
[----:B------:R-:W-:Y:S05]  /*150e0*/  WARPSYNC.COLLECTIVE R15, `(.L_x_1120) ;  /* 0x000000000f087348 */ /* 0x000fea0003c00000 */
[----:B------:R0:W1:Y:S02]  /*150f0*/  SHFL.IDX P6, R14, R13, R12, R11 ;  /* 0x0000000c0d0e7389 */ /* 0x00006400000c000b */
[----:B01----:R-:W-:Y:S01]  /*15100*/  ENDCOLLECTIVE ;  /* 0x000000000000791b */ /* 0x003fe20003800000 */
.L_x_1120:
[----:B------:R-:W-:-:S05]  /*15110*/  VIADD R8, R2, 0x60 ;  /* 0x0000006002087836 */ /* 0x000fca0000000000 */
        /* <DEDUP_REMOVED lines=8> */
.L_x_1121:
        /* <DEDUP_REMOVED lines=15> */
.L_x_1122:
[----:B------:R-:W-:Y:S05]  /*15290*/  BRA `(.L_x_1123) ;  /* 0xffffffd400507947 */ /* 0x000fea000383ffff */
.L_x_1060:
[----:B-1----:R-:W-:-:S04]  /*152a0*/  IMAD.U32 R3, RZ, RZ, UR39 ;  /* 0x00000027ff037e24 */ /* 0x002fc8000f8e00ff */
[----:B------:R1:W2:Y:S03]  /*152b0*/  SYNCS.PHASECHK.TRANS64.TRYWAIT P0, [R3+URZ+0x20820], R2 ;  /* 0x02082002030075a7 */ /* 0x0002a6000800017f */
[----:B--2---:R-:W-:Y:S05]  /*152c0*/  @!P0 NANOSLEEP.SYNCS 0x989680 ;  /* 0x009896800000895d */ /* 0x004fea0003900000 */
[----:B------:R-:W2:Y:S02]  /*152d0*/  @!P0 SYNCS.PHASECHK.TRANS64 P0, [R3+URZ+0x20820], R2 ;  /* 0x02082002030085a7 */ /* 0x000ea4000800007f */
[----:B--2---:R-:W-:Y:S05]  /*152e0*/  @!P0 BRA `(.L_x_1060) ;  /* 0xfffffffc00ec8947 */ /* 0x004fea000383ffff */
[----:B------:R-:W-:Y:S05]  /*152f0*/  BRA `(.L_x_1124) ;  /* 0xffffffd400987947 */ /* 0x000fea000383ffff */
.L_x_1065:
[----:B-1----:R1:W2:Y:S02]  /*15300*/  SYNCS.PHASECHK.TRANS64.TRYWAIT P0, [R8+URZ+0x20880], R2 ;  /* 0x02088002080075a7 */ /* 0x0022a4000800017f */
[----:B--2---:R-:W-:Y:S05]  /*15310*/  @!P0 NANOSLEEP.SYNCS 0x989680 ;  /* 0x009896800000895d */ /* 0x004fea0003900000 */
[----:B------:R-:W2:Y:S02]  /*15320*/  @!P0 SYNCS.PHASECHK.TRANS64 P0, [R8+URZ+0x20880], R2 ;  /* 0x02088002080085a7 */ /* 0x000ea4000800007f */
[----:B--2---:R-:W-:Y:S05]  /*15330*/  @!P0 BRA `(.L_x_1065) ;  /* 0xfffffffc00f08947 */ /* 0x004fea000383ffff */
[----:B------:R-:W-:Y:S05]  /*15340*/  BRA `(.L_x_1125) ;  /* 0xffffffd800387947 */ /* 0x000fea000383ffff */
.L_x_1070:
[----:B---3--:R3:W4:Y:S02]  /*15350*/  SYNCS.PHASECHK.TRANS64.TRYWAIT P0, [R8+URZ+0x20840], R2 ;  /* 0x02084002080075a7 */ /* 0x008724000800017f */
[----:B----4-:R-:W-:Y:S05]  /*15360*/  @!P0 NANOSLEEP.SYNCS 0x989680 ;  /* 0x009896800000895d */ /* 0x010fea0003900000 */
[----:B------:R-:W4:Y:S02]  /*15370*/  @!P0 SYNCS.PHASECHK.TRANS64 P0, [R8+URZ+0x20840], R2 ;  /* 0x02084002080085a7 */ /* 0x000f24000800007f */
[----:B----4-:R-:W-:Y:S05]  /*15380*/  @!P0 BRA `(.L_x_1070) ;  /* 0xfffffffc00f08947 */ /* 0x010fea000383ffff */
[----:B------:R-:W-:Y:S05]  /*15390*/  BRA `(.L_x_1126) ;  /* 0xffffffd800dc7947 */ /* 0x000fea000383ffff */
.L_x_1076:
[----:B--2---:R2:W3:Y:S02]  /*153a0*/  SYNCS.PHASECHK.TRANS64.TRYWAIT P0, [R18+URZ+0x20870], R3 ;  /* 0x02087003120075a7 */ /* 0x0044e4000800017f */
[----:B---3--:R-:W-:Y:S05]  /*153b0*/  @!P0 NANOSLEEP.SYNCS 0x989680 ;  /* 0x009896800000895d */ /* 0x008fea0003900000 */
[----:B------:R-:W3:Y:S02]  /*153c0*/  @!P0 SYNCS.PHASECHK.TRANS64 P0, [R18+URZ+0x20870], R3 ;  /* 0x02087003120085a7 */ /* 0x000ee4000800007f */
[----:B---3--:R-:W-:Y:S05]  /*153d0*/  @!P0 BRA `(.L_x_1076) ;  /* 0xfffffffc00f08947 */ /* 0x008fea000383ffff */
[----:B------:R-:W-:Y:S05]  /*153e0*/  BRA `(.L_x_1127) ;  /* 0xffffffdc00a87947 */ /* 0x000fea000383ffff */
.L_x_1078:
[----:B--2---:R2:W3:Y:S02]  /*153f0*/  SYNCS.PHASECHK.TRANS64.TRYWAIT P0, [R18+URZ+0x20860], R3 ;  /* 0x02086003120075a7 */ /* 0x0044e4000800017f */
[----:B---3--:R-:W-:Y:S05]  /*15400*/  @!P0 NANOSLEEP.SYNCS 0x989680 ;  /* 0x009896800000895d */ /* 0x008fea0003900000 */
[----:B------:R-:W3:Y:S02]  /*15410*/  @!P0 SYNCS.PHASECHK.TRANS64 P0, [R18+URZ+0x20860], R3 ;  /* 0x02086003120085a7 */ /* 0x000ee4000800007f */
[----:B---3--:R-:W-:Y:S05]  /*15420*/  @!P0 BRA `(.L_x_1078) ;  /* 0xfffffffc00f08947 */ /* 0x008fea000383ffff */
[----:B------:R-:W-:Y:S05]  /*15430*/  BRA `(.L_x_1128) ;  /* 0xffffffdc00ac7947 */ /* 0x000fea000383ffff */
.L_x_1084:
[----:B-1----:R1:W2:Y:S02]  /*15440*/  SYNCS.PHASECHK.TRANS64.TRYWAIT P0, [R16+URZ+0x20870], R3 ;  /* 0x02087003100075a7 */ /* 0x0022a4000800017f */
[----:B--2---:R-:W-:Y:S05]  /*15450*/  @!P0 NANOSLEEP.SYNCS 0x989680 ;  /* 0x009896800000895d */ /* 0x004fea0003900000 */
[----:B------:R-:W2:Y:S02]  /*15460*/  @!P0 SYNCS.PHASECHK.TRANS64 P0, [R16+URZ+0x20870], R3 ;  /* 0x02087003100085a7 */ /* 0x000ea4000800007f */
[----:B--2---:R-:W-:Y:S05]  /*15470*/  @!P0 BRA `(.L_x_1084) ;  /* 0xfffffffc00f08947 */ /* 0x004fea000383ffff */
[----:B------:R-:W-:Y:S05]  /*15480*/  BRA `(.L_x_1129) ;  /* 0xffffffe400207947 */ /* 0x000fea000383ffff */
.L_x_1086:
[----:B-1----:R1:W2:Y:S02]  /*15490*/  SYNCS.PHASECHK.TRANS64.TRYWAIT P0, [R16+URZ+0x20860], R3 ;  /* 0x02086003100075a7 */ /* 0x0022a4000800017f */
[----:B--2---:R-:W-:Y:S05]  /*154a0*/  @!P0 NANOSLEEP.SYNCS 0x989680 ;  /* 0x009896800000895d */ /* 0x004fea0003900000 */
[----:B------:R-:W2:Y:S02]  /*154b0*/  @!P0 SYNCS.PHASECHK.TRANS64 P0, [R16+URZ+0x20860], R3 ;  /* 0x02086003100085a7 */ /* 0x000ea4000800007f */
[----:B--2---:R-:W-:Y:S05]  /*154c0*/  @!P0 BRA `(.L_x_1086) ;  /* 0xfffffffc00f08947 */ /* 0x004fea000383ffff */
[----:B------:R-:W-:Y:S05]  /*154d0*/  BRA `(.L_x_1130) ;  /* 0xffffffe4003c7947 */ /* 0x000fea000383ffff */
.L_x_1088:
[----:B0-----:R0:W1:Y:S02]  /*154e0*/  SYNCS.PHASECHK.TRANS64.TRYWAIT P0, [R9+URZ+0x20820], R2 ;  /* 0x02082002090075a7 */ /* 0x001064000800017f */
[----:B-1----:R-:W-:Y:S05]  /*154f0*/  @!P0 NANOSLEEP.SYNCS 0x989680 ;  /* 0x009896800000895d */ /* 0x002fea0003900000 */
[----:B------:R-:W1:Y:S02]  /*15500*/  @!P0 SYNCS.PHASECHK.TRANS64 P0, [R9+URZ+0x20820], R2 ;  /* 0x02082002090085a7 */ /* 0x000e64000800007f */
[----:B-1----:R-:W-:Y:S05]  /*15510*/  @!P0 BRA `(.L_x_1088) ;  /* 0xfffffffc00f08947 */ /* 0x002fea000383ffff */
[----:B------:R-:W-:Y:S05]  /*15520*/  BRA `(.L_x_1131) ;  /* 0xffffffe800907947 */ /* 0x000fea000383ffff */
.L_x_1090:
[----:B0-----:R0:W1:Y:S02]  /*15530*/  SYNCS.PHASECHK.TRANS64.TRYWAIT P1, [R5+URZ], R4 ;  /* 0x00000004050075a7 */ /* 0x001064000802017f */
[----:B-1----:R-:W-:Y:S05]  /*15540*/  @!P1 NANOSLEEP.SYNCS 0x989680 ;  /* 0x009896800000995d */ /* 0x002fea0003900000 */
[----:B------:R-:W1:Y:S02]  /*15550*/  @!P1 SYNCS.PHASECHK.TRANS64 P1, [R5+URZ], R4 ;  /* 0x00000004050095a7 */ /* 0x000e64000802007f */
[----:B-1----:R-:W-:Y:S05]  /*15560*/  @!P1 BRA `(.L_x_1090) ;  /* 0xfffffffc00f09947 */ /* 0x002fea000383ffff */
[----:B------:R-:W-:Y:S05]  /*15570*/  BRA `(.L_x_1132) ;  /* 0xffffffe800e07947 */ /* 0x000fea000383ffff */
.L_x_1091:
[----:B-1----:R1:W2:Y:S02]  /*15580*/  SYNCS.PHASECHK.TRANS64.TRYWAIT P1, [R7+URZ], R2 ;  /* 0x00000002070075a7 */ /* 0x0022a4000802017f */
[----:B--2---:R-:W-:Y:S05]  /*15590*/  @!P1 NANOSLEEP.SYNCS 0x989680 ;  /* 0x009896800000995d */ /* 0x004fea0003900000 */
[----:B------:R-:W2:Y:S02]  /*155a0*/  @!P1 SYNCS.PHASECHK.TRANS64 P1, [R7+URZ], R2 ;  /* 0x00000002070095a7 */ /* 0x000ea4000802007f */
[----:B--2---:R-:W-:Y:S05]  /*155b0*/  @!P1 BRA `(.L_x_1091) ;  /* 0xfffffffc00f09947 */ /* 0x004fea000383ffff */
[----:B------:R-:W-:Y:S05]  /*155c0*/  BRA `(.L_x_1133) ;  /* 0xffffffe800d47947 */ /* 0x000fea000383ffff */
.L_x_1093:
[----:B0-----:R0:W2:Y:S02]  /*155d0*/  SYNCS.PHASECHK.TRANS64.TRYWAIT P1, [R5+URZ+0x20860], R4 ;  /* 0x02086004050075a7 */ /* 0x0010a4000802017f */
[----:B--2---:R-:W-:Y:S05]  /*155e0*/  @!P1 NANOSLEEP.SYNCS 0x989680 ;  /* 0x009896800000995d */ /* 0x004fea0003900000 */
[----:B------:R-:W2:Y:S02]  /*155f0*/  @!P1 SYNCS.PHASECHK.TRANS64 P1, [R5+URZ+0x20860], R4 ;  /* 0x02086004050095a7 */ /* 0x000ea4000802007f */
[----:B--2---:R-:W-:Y:S05]  /*15600*/  @!P1 BRA `(.L_x_1093) ;  /* 0xfffffffc00f09947 */ /* 0x004fea000383ffff */
[----:B------:R-:W-:Y:S05]  /*15610*/  BRA `(.L_x_1134) ;  /* 0xffffffe800d47947 */ /* 0x000fea000383ffff */
.L_x_1095:
[----:B--2---:R2:W3:Y:S02]  /*15620*/  SYNCS.PHASECHK.TRANS64.TRYWAIT P1, [R3+URZ+0x20860], R2 ;  /* 0x02086002030075a7 */ /* 0x0044e4000802017f */
[----:B---3--:R-:W-:Y:S05]  /*15630*/  @!P1 NANOSLEEP.SYNCS 0x989680 ;  /* 0x009896800000995d */ /* 0x008fea0003900000 */
[----:B------:R-:W3:Y:S02]  /*15640*/  @!P1 SYNCS.PHASECHK.TRANS64 P1, [R3+URZ+0x20860], R2 ;  /* 0x02086002030095a7 */ /* 0x000ee4000802007f */
[----:B---3--:R-:W-:Y:S05]  /*15650*/  @!P1 BRA `(.L_x_1095) ;  /* 0xfffffffc00f09947 */ /* 0x008fea000383ffff */
[----:B------:R-:W-:Y:S05]  /*15660*/  BRA `(.L_x_1135) ;  /* 0xffffffe800d47947 */ /* 0x000fea000383ffff */
.L_x_1097:
[----:B---3--:R3:W4:Y:S02]  /*15670*/  SYNCS.PHASECHK.TRANS64.TRYWAIT P0, [R5+URZ+0x20880], R4 ;  /* 0x02088004050075a7 */ /* 0x008724000800017f */
[----:B----4-:R-:W-:Y:S05]  /*15680*/  @!P0 NANOSLEEP.SYNCS 0x989680 ;  /* 0x009896800000895d */ /* 0x010fea0003900000 */
[----:B------:R-:W4:Y:S02]  /*15690*/  @!P0 SYNCS.PHASECHK.TRANS64 P0, [R5+URZ+0x20880], R4 ;  /* 0x02088004050085a7 */ /* 0x000f24000800007f */
[----:B----4-:R-:W-:Y:S05]  /*156a0*/  @!P0 BRA `(.L_x_1097) ;  /* 0xfffffffc00f08947 */ /* 0x010fea000383ffff */
[----:B------:R-:W-:Y:S05]  /*156b0*/  BRA `(.L_x_1098) ;  /* 0xffffffe800d07947 */ /* 0x000fea000383ffff */
.L_x_1136:
        /* <DEDUP_REMOVED lines=12> */
.L_x_3137:


//--------------------- .text._ZN7cutlass13device_kernelIN5flash11enable_sm90INS1_16FlashAttnFwdSm90INS1_25CollectiveMainloopFwdSm90ILi2EN4cute5tupleIJNS5_1CILi1EEES8_S8_EEENS6_IJNS7_ILi128EEENS7_ILi64EEENS7_ILi256EEEEEELi256ENS_12float_e4m3_tEfNS_4arch4Sm90ELb0ELb1ELb1ELb1ELb0ELb0ELb0ELb1ELb1ELb1ELb1ELb0EEENS1_21CollectiveEpilogueFwdINS6_IJSA_SC_SB_EEES9_NS_10bfloat16_tESG_Li256ELb1ELb1ELb1ELb1EEENS1_36VarlenDynamicPersistentTileSchedulerILi128ELi64ELi256ELi128ELb1ELb1ELb1ELb1ELb0ELb1EEEEEEEEEvNT_6ParamsE --------------------------
	.section	.text._ZN7cutlass13device_kernelIN5flash11enable_sm90INS1_16FlashAttnFwdSm90INS1_25CollectiveMainloopFwdSm90ILi2EN4cute5tupleIJNS5_1CILi1EEES8_S8_EEENS6_IJNS7_ILi128EEENS7_ILi64EEENS7_ILi256EEEEEELi256ENS_12float_e4m3_tEfNS_4arch4Sm90ELb0ELb1ELb1ELb1ELb0ELb0ELb0ELb1ELb1ELb1ELb1ELb0EEENS1_21CollectiveEpilogueFwdINS6_IJSA_SC_SB_EEES9_NS_10bfloat16_tESG_Li256ELb1ELb1ELb1ELb1EEENS1_36VarlenDynamicPersistentTileSchedulerILi128ELi64ELi256ELi128ELb1ELb1ELb1ELb1ELb0ELb1EEEEEEEEEvNT_6ParamsE,"ax",@progbits
	.align	128
.text._ZN7cutlass13device_kernelIN5flash11enable_sm90INS1_16FlashAttnFwdSm90INS1_25CollectiveMainloopFwdSm90ILi2EN4cute5tupleIJNS5_1CILi1EEES8_S8_EEENS6_IJNS7_ILi128EEENS7_ILi64EEENS7_ILi256EEEEEELi256ENS_12float_e4m3_tEfNS_4arch4Sm90ELb0ELb1ELb1ELb1ELb0ELb0ELb0ELb1ELb1ELb1ELb1ELb0EEENS1_21CollectiveEpilogueFwdINS6_IJSA_SC_SB_EEES9_NS_10bfloat16_tESG_Li256ELb1ELb1ELb1ELb1EEENS1_36VarlenDynamicPersistentTileSchedulerILi128ELi64ELi256ELi128ELb1ELb1ELb1ELb1ELb0ELb1EEEEEEEEEvNT_6ParamsE:
        .type           _ZN7cutlass13device_kernelIN5flash11enable_sm90INS1_16FlashAttnFwdSm90INS1_25CollectiveMainloopFwdSm90ILi2EN4cute5tupleIJNS5_1CILi1EEES8_S8_EEENS6_IJNS7_ILi128EEENS7_ILi64EEENS7_ILi256EEEEEELi256ENS_12float_e4m3_tEfNS_4arch4Sm90ELb0ELb1ELb1ELb1ELb0ELb0ELb0ELb1ELb1ELb1ELb1ELb0EEENS1_21CollectiveEpilogueFwdINS6_IJSA_SC_SB_EEES9_NS_10bfloat16_tESG_Li256ELb1ELb1ELb1ELb1EEENS1_36VarlenDynamicPersistentTileSchedulerILi128ELi64ELi256ELi128ELb1ELb1ELb1ELb1ELb0ELb1EEEEEEEEEvNT_6ParamsE,@function
        .size           _ZN7cutlass13device_kernelIN5flash11enable_sm90INS1_16FlashAttnFwdSm90INS1_25CollectiveMainloopFwdSm90ILi2EN4cute5tupleIJNS5_1CILi1EEES8_S8_EEENS6_IJNS7_ILi128EEENS7_ILi64EEENS7_ILi256EEEEEELi256ENS_12float_e4m3_tEfNS_4arch4Sm90ELb0ELb1ELb1ELb1ELb0ELb0ELb0ELb1ELb1ELb1ELb1ELb0EEENS1_21CollectiveEpilogueFwdINS6_IJSA_SC_SB_EEES9_NS_10bfloat16_tESG_Li256ELb1ELb1ELb1ELb1EEENS1_36VarlenDynamicPersistentTileSchedulerILi128ELi64ELi256ELi128ELb1ELb1ELb1ELb1ELb0ELb1EEEEEEEEEvNT_6ParamsE,(.L_x_3138 - _ZN7cutlass13device_kernelIN5flash11enable_sm90INS1_16FlashAttnFwdSm90INS1_25CollectiveMainloopFwdSm90ILi2EN4cute5tupleIJNS5_1CILi1EEES8_S8_EEENS6_IJNS7_ILi128EEENS7_ILi64EEENS7_ILi256EEEEEELi256ENS_12float_e4m3_tEfNS_4arch4Sm90ELb0ELb1ELb1ELb1ELb0ELb0ELb0ELb1ELb1ELb1ELb1ELb0EEENS1_21CollectiveEpilogueFwdINS6_IJSA_SC_SB_EEES9_NS_10bfloat16_tESG_Li256ELb1ELb1ELb1ELb1EEENS1_36VarlenDynamicPersistentTileSchedulerILi128ELi64ELi256ELi128ELb1ELb1ELb1ELb1ELb0ELb1EEEEEEEEEvNT_6ParamsE)
        .other          _ZN7cutlass13device_kernelIN5flash11enable_sm90INS1_16FlashAttnFwdSm90INS1_25CollectiveMainloopFwdSm90ILi2EN4cute5tupleIJNS5_1CILi1EEES8_S8_EEENS6_IJNS7_ILi128EEENS7_ILi64EEENS7_ILi256EEEEEELi256ENS_12float_e4m3_tEfNS_4arch4Sm90ELb0ELb1ELb1ELb1ELb0ELb0ELb0ELb1ELb1ELb1ELb1ELb0EEENS1_21CollectiveEpilogueFwdINS6_IJSA_SC_SB_EEES9_NS_10bfloat16_tESG_Li256ELb1ELb1ELb1ELb1EEENS1_36VarlenDynamicPersistentTileSchedulerILi128ELi64ELi256ELi128ELb1ELb1ELb1ELb1ELb0ELb1EEEEEEEEEvNT_6ParamsE,@"STO_CUDA_ENTRY STV_DEFAULT"
_ZN7cutlass13device_kernelIN5flash11enable_sm90INS1_16FlashAttnFwdSm90INS1_25CollectiveMainloopFwdSm90ILi2EN4cute5tupleIJNS5_1CILi1EEES8_S8_EEENS6_IJNS7_ILi128EEENS7_ILi64EEENS7_ILi256EEEEEELi256ENS_12float_e4m3_tEfNS_4arch4Sm90ELb0ELb1ELb1ELb1ELb0ELb0ELb0ELb1ELb1ELb1ELb1ELb0EEENS1_21CollectiveEpilogueFwdINS6_IJSA_SC_SB_EEES9_NS_10bfloat16_tESG_Li256ELb1ELb1ELb1ELb1EEENS1_36VarlenDynamicPersistentTileSchedulerILi128ELi64ELi256ELi128ELb1ELb1ELb1ELb1ELb0ELb1EEEEEEEEEvNT_6ParamsE:
        /* <DEDUP_REMOVED lines=18> */
.L_x_1138:
[----:B------:R-:W-:Y:S05]  /*0120*/  BSYNC B0 ;  /* 0x0000000000007941 */ /* 0x000fea0003800000 */
.L_x_1137:
        /* <DEDUP_REMOVED lines=41> */
.L_x_1139:
        /* <DEDUP_REMOVED lines=22> */
.L_x_1140:
        /* <DEDUP_REMOVED lines=18> */
.L_x_1141:
        /* <DEDUP_REMOVED lines=22> */
.L_x_1142:
        /* <DEDUP_REMOVED lines=22> */
.L_x_1143:
[----:B0-----:R-:W-:Y:S01]  /*0900*/  UMOV UR4, 0x1 ;  /* 0x0000000100047882 */ /* 0x001fe20000000000 */
[----:B------:R-:W-:Y:S01]  /*0910*/  PLOP3.LUT P0, PT, PT, PT, UP0, 0x80, 0x0 ;  /* 0x000000000000781c */ /* 0x000fe20003f0f008 */
[----:B------:R-:W-:Y:S01]  /*0920*/  USEL UR4, UR4, 0x2, !UP0 ;  /* 0x0000000204047887 */ /* 0x000fe2000c000000 */
[----:B------:R-:W-:Y:S01]  /*0930*/  NOP ;  /* 0x0000000000007918 */ /* 0x000fe20000000000 */
[----:B------:R-:W-:-:S04]  /*0940*/  ULDC.64 UR48, c[0x0][0x208] ;  /* 0x0000820000307ab9 */ /* 0x000fc80000000a00 */
[----:B------:R-:W-:-:S05]  /*0950*/  IMAD.U32 R2, RZ, RZ, UR4 ;  /* 0x00000004ff027e24 */ /* 0x000fca000f8e00ff */
[----:B------:R0:W-:Y:S01]  /*0960*/  STL [R1+0x38], R2 ;  /* 0x0000380201007387 */ /* 0x0001e20000100800 */
[----:B-12-4-:R-:W-:Y:S06]  /*0970*/  BAR.SYNC.DEFER_BLOCKING 0x0 ;  /* 0x0000000000007b1d */ /* 0x016fec0000010000 */
[----:B------:R-:W-:Y:S05]  /*0980*/  @!P0 BRA `(.L_x_1144) ;  /* 0x0000012400b08947 */ /* 0x000fea0003800000 */
.L_x_1145:
[----:B------:R-:W-:-:S08]  /*0990*/  NOP ;  /* 0x0000000000007918 */ /* 0x000fd00000000000 */
[----:B------:R-:W1:Y:S02]  /*09a0*/  USETMAXREG.TRY_ALLOC.CTAPOOL UP0, 0xf0 ;  /* 0x000000f0000079c8 */ /* 0x000e640008000600 */
[----:B-1----:R-:W-:-:S13]  /*09b0*/  PLOP3.LUT P0, PT, PT, PT, UP0, 0x80, 0x0 ;  /* 0x000000000000781c */ /* 0x002fda0003f0f008 */
[----:B------:R-:W-:Y:S05]  /*09c0*/  @!P0 BRA `(.L_x_1145) ;  /* 0xfffffffc00f08947 */ /* 0x000fea000383ffff */
[----:B0-----:R-:W0:Y:S01]  /*09d0*/  S2R R2, SR_TID.X ;  /* 0x0000000000027919 */ /* 0x001e220000002100 */
        /* <DEDUP_REMOVED lines=13> */
[----:B------:R-:W2:Y:S01]  /*0ab0*/  LDL R3, [R1+0x38] ;  /* 0x0000380001037983 */ /* 0x000ea20000100800 */
[----:B------:R-:W-:Y:S01]  /*0ac0*/  VIADD R0, R2, 0xffffff80 ;  /* 0xffffff8002007836 */ /* 0x000fe20000000000 */
[----:B------:R-:W-:Y:S01]  /*0ad0*/  R2UR UR5, R5 ;  /* 0x00000000050572ca */ /* 0x000fe200000e0000 */
[----:B------:R-:W-:Y:S01]  /*0ae0*/  UMOV UR60, URZ ;  /* 0x0000003f003c7c82 */ /* 0x000fe20008000000 */
[----:B------:R-:W-:Y:S01]  /*0af0*/  R2UR UR6, R6 ;  /* 0x00000000060672ca */ /* 0x000fe200000e0000 */
[----:B------:R-:W-:Y:S01]  /*0b00*/  UMOV UR36, URZ ;  /* 0x0000003f00247c82 */ /* 0x000fe20008000000 */
[----:B------:R-:W-:Y:S01]  /*0b10*/  R2UR UR51, R7 ;  /* 0x00000000073372ca */ /* 0x000fe200000e0000 */
[----:B------:R-:W-:Y:S01]  /*0b20*/  UMOV UR37, URZ ;  /* 0x0000003f00257c82 */ /* 0x000fe20008000000 */
[----:B--2---:R-:W-:Y:S02]  /*0b30*/  R2UR UR4, R3 ;  /* 0x00000000030472ca */ /* 0x004fe400000e0000 */
[----:B------:R-:W-:-:S04]  /*0b40*/  SHF.R.S32.HI R3, RZ, 0x1f, R0 ;  /* 0x0000001fff037819 */ /* 0x000fc80000011400 */
[CC--:B------:R-:W-:Y:S02]  /*0b50*/  LEA.HI R2, R3.reuse, R0.reuse, RZ, 0x7 ;  /* 0x0000000003027211 */ /* 0x0c0fe400078f38ff */
[CC--:B------:R-:W-:Y:S02]  /*0b60*/  LEA.HI R4, R3.reuse, R0.reuse, RZ, 0x5 ;  /* 0x0000000003047211 */ /* 0x0c0fe400078f28ff */
[----:B------:R-:W-:Y:S02]  /*0b70*/  LOP3.LUT R217, R2, 0xffffff80, RZ, 0xc0, !PT ;  /* 0xffffff8002d97812 */ /* 0x000fe400078ec0ff */
[CC--:B------:R-:W-:Y:S01]  /*0b80*/  LEA.HI R5, R3.reuse, R0.reuse, RZ, 0x2 ;  /* 0x0000000003057211 */ /* 0x0c0fe200078f10ff */
[----:B------:R-:W-:Y:S01]  /*0b90*/  IMAD.SHL.U32 R6, R4, 0x20, RZ ;  /* 0x0000002004067824 */ /* 0x000fe200078e00ff */
[----:B------:R-:W-:Y:S01]  /*0ba0*/  LEA.HI R3, R3, R0, RZ, 0x4 ;  /* 0x0000000003037211 */ /* 0x000fe200078f20ff */
[----:B------:R-:W-:Y:S01]  /*0bb0*/  IMAD.IADD R217, R0, 0x1, -R217 ;  /* 0x0000000100d97824 */ /* 0x000fe200078e0ad9 */
[----:B------:R-:W-:Y:S01]  /*0bc0*/  LOP3.LUT R11, R5, 0xfffffffc, RZ, 0xc0, !PT ;  /* 0xfffffffc050b7812 */ /* 0x000fe200078ec0ff */
[----:B------:R-:W-:Y:S01]  /*0bd0*/  ULOP3.LUT UR61, UR4, 0x1, URZ, 0xfc, !UPT ;  /* 0x00000001043d7892 */ /* 0x000fe2000f8efc3f */
[----:B------:R-:W-:-:S02]  /*0be0*/  LOP3.LUT R5, R3, 0x3fffff0, RZ, 0xc0, !PT ;  /* 0x03fffff003057812 */ /* 0x000fc400078ec0ff */
[----:B------:R-:W-:Y:S01]  /*0bf0*/  SHF.R.S32.HI R8, RZ, 0x1f, R217 ;  /* 0x0000001fff087819 */ /* 0x000fe200000114d9 */
[C---:B------:R-:W-:Y:S01]  /*0c00*/  IMAD.IADD R12, R0.reuse, 0x1, -R11 ;  /* 0x00000001000c7824 */ /* 0x040fe200078e0a0b */
[----:B------:R-:W-:Y:S01]  /*0c10*/  SHF.R.S32.HI R4, RZ, 0x4, R3 ;  /* 0x00000004ff047819 */ /* 0x000fe20000011403 */
[----:B------:R-:W-:Y:S01]  /*0c20*/  IMAD.IADD R5, R0, 0x1, -R5 ;  /* 0x0000000100057824 */ /* 0x000fe200078e0a05 */
[----:B------:R-:W-:Y:S02]  /*0c30*/  LEA.HI R9, R8, R217, RZ, 0x2 ;  /* 0x000000d908097211 */ /* 0x000fe400078f10ff */
[----:B------:R-:W-:Y:S02]  /*0c40*/  LEA.HI R0, R3, R4, RZ, 0x1 ;  /* 0x0000000403007211 */ /* 0x000fe400078f08ff */
[--C-:B------:R-:W-:Y:S02]  /*0c50*/  SHF.R.S32.HI R10, RZ, 0x2, R9.reuse ;  /* 0x00000002ff0a7819 */ /* 0x100fe40000011409 */
[----:B------:R-:W-:-:S02]  /*0c60*/  SHF.R.S32.HI R7, RZ, 0x1f, R9 ;  /* 0x0000001fff077819 */ /* 0x000fc40000011409 */
[----:B------:R-:W-:Y:S02]  /*0c70*/  SHF.R.S32.HI R3, RZ, 0x7, R2 ;  /* 0x00000007ff037819 */ /* 0x000fe40000011402 */
[----:B------:R-:W-:Y:S02]  /*0c80*/  LEA.HI R11, R7, R10, RZ, 0x3 ;  /* 0x0000000a070b7211 */ /* 0x000fe400078f18ff */
[----:B------:R-:W-:Y:S02]  /*0c90*/  LOP3.LUT R6, R6, 0xfffffc00, RZ, 0xc0, !PT ;  /* 0xfffffc0006067812 */ /* 0x000fe400078ec0ff */
[----:B------:R-:W-:Y:S02]  /*0ca0*/  LOP3.LUT R7, R0, 0x1ffffffe, RZ, 0xc0, !PT ;  /* 0x1ffffffe00077812 */ /* 0x000fe400078ec0ff */
[----:B------:R-:W-:Y:S01]  /*0cb0*/  LOP3.LUT R11, R11, 0xfffffff8, RZ, 0xc0, !PT ;  /* 0xfffffff80b0b7812 */ /* 0x000fe200078ec0ff */
[----:B------:R-:W-:Y:S01]  /*0cc0*/  IMAD R6, R5, 0x40, R6 ;  /* 0x0000004005067824 */ /* 0x000fe200078e0206 */
[----:B------:R-:W-:Y:S01]  /*0cd0*/  LEA.HI R2, R2, R3, RZ, 0x1 ;  /* 0x0000000302027211 */ /* 0x000fe200078f08ff */
[----:B------:R-:W-:Y:S01]  /*0ce0*/  IMAD.IADD R7, R4, 0x1, -R7 ;  /* 0x0000000104077824 */ /* 0x000fe200078e0a07 */
[----:B------:R-:W-:Y:S01]  /*0cf0*/  LEA.HI R8, R8, R217, RZ, 0x5 ;  /* 0x000000d908087211 */ /* 0x000fe200078f28ff */
[----:B------:R-:W-:Y:S01]  /*0d00*/  IMAD.IADD R11, R10, 0x1, -R11 ;  /* 0x000000010a0b7824 */ /* 0x000fe200078e0a0b */
[----:B------:R-:W-:-:S02]  /*0d10*/  LEA.HI R0, R12, R12, RZ, 0x1 ;  /* 0x0000000c0c007211 */ /* 0x000fc400078f08ff */
[----:B------:R-:W-:Y:S02]  /*0d20*/  LOP3.LUT R2, R2, 0x3fffffe, RZ, 0xc0, !PT ;  /* 0x03fffffe02027812 */ /* 0x000fe400078ec0ff */
[----:B------:R-:W-:Y:S02]  /*0d30*/  SHF.R.S32.HI R8, RZ, 0x5, R8 ;  /* 0x00000005ff087819 */ /* 0x000fe40000011408 */
[----:B------:R-:W-:Y:S01]  /*0d40*/  LOP3.LUT R5, R0, 0x1ffffffe, RZ, 0xc0, !PT ;  /* 0x1ffffffe00057812 */ /* 0x000fe200078ec0ff */
[----:B------:R-:W-:Y:S01]  /*0d50*/  IMAD R0, R7, 0x8, R6 ;  /* 0x0000000807007824 */ /* 0x000fe200078e0206 */
[----:B------:R-:W-:Y:S01]  /*0d60*/  LOP3.LUT R4, R9, 0x7ffffffc, RZ, 0xc0, !PT ;  /* 0x7ffffffc09047812 */ /* 0x000fe200078ec0ff */
[----:B------:R-:W-:Y:S02]  /*0d70*/  IMAD.IADD R3, R3, 0x1, -R2 ;  /* 0x0000000103037824 */ /* 0x000fe400078e0a02 */
[----:B------:R-:W-:Y:S01]  /*0d80*/  IMAD R8, R8, 0x10, R11 ;  /* 0x0000001008087824 */ /* 0x000fe200078e020b */
[----:B------:R0:W-:Y:S01]  /*0d90*/  STL [R1+0x28], R0 ;  /* 0x0000280001007387 */ /* 0x0001e20000100800 */
[----:B------:R-:W-:-:S02]  /*0da0*/  IMAD.IADD R2, R217, 0x1, -R4 ;  /* 0x00000001d9027824 */ /* 0x000fc400078e0a04 */
[----:B------:R-:W-:Y:S02]  /*0db0*/  IMAD.IADD R5, R12, 0x1, -R5 ;  /* 0x000000010c057824 */ /* 0x000fe400078e0a05 */
[----:B------:R-:W-:-:S04]  /*0dc0*/  IMAD.SHL.U32 R2, R2, 0x2, RZ ;  /* 0x0000000202027824 */ /* 0x000fc800078e00ff */
[C---:B------:R-:W-:Y:S02]  /*0dd0*/  VIADD R215, R2.reuse, 0x8 ;  /* 0x0000000802d77836 */ /* 0x040fe40000000000 */
        /* <DEDUP_REMOVED lines=57> */
[----:B------:R-:W-:Y:S01]  /*1170*/  SHF.R.S32.HI R219, RZ, 0x1f, R19 ;  /* 0x0000001fffdb7819 */ /* 0x000fe20000011413 */
[----:B------:R-:W-:Y:S01]  /*1180*/  IMAD R16, R5, 0x8, R0 ;  /* 0x0000000805107824 */ /* 0x000fe200078e0200 */
[----:B0-----:R-:W-:-:S07]  /*1190*/  SHF.R.S32.HI R218, RZ, 0x1f, R18 ;  /* 0x0000001fffda7819 */ /* 0x001fce0000011412 */
.L_x_1253:
[----:B------:R-:W-:Y:S01]  /*11a0*/  ULDC.64 UR8, c[0x0][0xa28] ;  /* 0x00028a0000087ab9 */ /* 0x000fe20000000a00 */
[----:B------:R-:W-:Y:S02]  /*11b0*/  ULOP3.LUT UR4, UR6, 0xff000000, URZ, 0xc0, !UPT ;  /* 0xff00000006047892 */ /* 0x000fe4000f8ec03f */
[----:B------:R-:W-:Y:S01]  /*11c0*/  UISETP.NE.U32.AND UP0, UPT, UR8, URZ, UPT ;  /* 0x0000003f0800728c */ /* 0x000fe2000bf05070 */
[----:B------:R-:W-:-:S03]  /*11d0*/  ULDC UR7, c[0x0][0x424] ;  /* 0x0001090000077ab9 */ /* 0x000fc60000000800 */
[----:B------:R-:W-:-:S03]  /*11e0*/  UISETP.NE.AND.EX UP0, UPT, UR9, URZ, UPT, UP0 ;  /* 0x0000003f0900728c */ /* 0x000fc6000bf05300 */
[----:B------:R-:W-:Y:S02]  /*11f0*/  ULDC.64 UR8, c[0x0][0xa18] ;  /* 0x0002860000087ab9 */ /* 0x000fe40000000a00 */
[----:B------:R-:W-:Y:S01]  /*1200*/  UISETP.NE.U32.AND UP1, UPT, UR8, URZ, UPT ;  /* 0x0000003f0800728c */ /* 0x000fe2000bf25070 */
[----:B------:R-:W-:-:S03]  /*1210*/  PLOP3.LUT P0, PT, PT, PT, UP0, 0x80, 0x0 ;  /* 0x000000000000781c */ /* 0x000fc60003f0f008 */
[----:B------:R-:W-:-:S03]  /*1220*/  UISETP.NE.AND.EX UP1, UPT, UR9, URZ, UPT, UP1 ;  /* 0x0000003f0900728c */ /* 0x000fc6000bf25310 */
[----:B------:R-:W-:Y:S02]  /*1230*/  @UP0 ULDC.64 UR8, c[0x0][0xa28] ;  /* 0x00028a0000080ab9 */ /* 0x000fe40000000a00 */
[----:B------:R-:W-:Y:S01]  /*1240*/  @UP0 UIMAD.WIDE UR8, UR51, 0x4, UR8 ;  /* 0x00000004330808a5 */ /* 0x000fe2000f8e0208 */
[----:B------:R-:W-:-:S05]  /*1250*/  PLOP3.LUT P2, PT, PT, PT, UP1, 0x80, 0x0 ;  /* 0x000000000000781c */ /* 0x000fca0003f4f018 */
[----:B------:R-:W-:Y:S01]  /*1260*/  @UP1 ULDC.64 UR10, c[0x0][0xa18] ;  /* 0x00028600000a1ab9 */ /* 0x000fe20000000a00 */
[----:B01-34-:R-:W-:Y:S02]  /*1270*/  IMAD.U32 R4, RZ, RZ, UR8 ;  /* 0x00000008ff047e24 */ /* 0x01bfe4000f8e00ff */
[----:B------:R-:W-:Y:S01]  /*1280*/  IMAD.U32 R5, RZ, RZ, UR9 ;  /* 0x00000009ff057e24 */ /* 0x000fe2000f8e00ff */
[----:B------:R-:W-:Y:S02]  /*1290*/  @UP1 UIMAD.WIDE UR8, UR51, 0x4, UR10 ;  /* 0x00000004330818a5 */ /* 0x000fe4000f8e020a */
[----:B------:R-:W-:Y:S02]  /*12a0*/  ULOP3.LUT UR54, UR6, 0xff0000, URZ, 0xc0, !UPT ;  /* 0x00ff000006367892 */ /* 0x000fe4000f8ec03f */
[----:B--2---:R-:W2:Y:S01]  /*12b0*/  @P0 LDG.E R4, desc[UR48][R4.64] ;  /* 0x0000003004040981 */ /* 0x004ea2000c1e1900 */
[----:B------:R-:W-:Y:S01]  /*12c0*/  ULDC.64 UR10, c[0x0][0xa20] ;  /* 0x00028800000a7ab9 */ /* 0x000fe20000000a00 */
[----:B------:R-:W-:-:S02]  /*12d0*/  IMAD.U32 R6, RZ, RZ, UR8 ;  /* 0x00000008ff067e24 */ /* 0x000fc4000f8e00ff */
[----:B------:R-:W-:Y:S01]  /*12e0*/  IMAD.U32 R7, RZ, RZ, UR9 ;  /* 0x00000009ff077e24 */ /* 0x000fe2000f8e00ff */
[----:B------:R-:W-:-:S04]  /*12f0*/  ULDC.64 UR8, c[0x0][0x418] ;  /* 0x0001060000087ab9 */ /* 0x000fc80000000a00 */
[----:B------:R-:W3:Y:S01]  /*1300*/  @P2 LDG.E R6, desc[UR48][R6.64] ;  /* 0x0000003006062981 */ /* 0x000ee2000c1e1900 */
[----:B------:R-:W-:Y:S01]  /*1310*/  UISETP.NE.U32.AND UP0, UPT, UR8, URZ, UPT ;  /* 0x0000003f0800728c */ /* 0x000fe2000bf05070 */
[----:B------:R-:W-:Y:S01]  /*1320*/  ISETP.NE.U32.AND P1, PT, RZ, UR10, PT ;  /* 0x0000000aff007c0c */ /* 0x000fe2000bf25070 */
[----:B------:R-:W-:Y:S02]  /*1330*/  USHF.R.U32.HI UR4, URZ, 0x8, UR4 ;  /* 0x000000083f047899 */ /* 0x000fe40008011604 */
[----:B------:R-:W-:Y:S01]  /*1340*/  UISETP.NE.AND.EX UP0, UPT, UR9, URZ, UPT, UP0 ;  /* 0x0000003f0900728c */ /* 0x000fe2000bf05300 */
[----:B------:R-:W-:Y:S01]  /*1350*/  ISETP.NE.AND.EX P1, PT, RZ, UR11, PT, P1 ;  /* 0x0000000bff007c0c */ /* 0x000fe2000bf25310 */
[----:B------:R-:W-:Y:S01]  /*1360*/  ULDC UR8, c[0x0][0x2f0] ;  /* 0x0000bc0000087ab9 */ /* 0x000fe20000000800 */
[----:B------:R-:W-:Y:S01]  /*1370*/  UMOV UR39, URZ ;  /* 0x0000003f00277c82 */ /* 0x000fe20008000000 */
[----:B------:R-:W-:Y:S02]  /*1380*/  USEL UR7, UR7, 0x1, UP0 ;  /* 0x0000000107077887 */ /* 0x000fe40008000000 */
[----:B------:R-:W-:Y:S01]  /*1390*/  ULEA.HI UR54, UR54, UR4, URZ, 0x10 ;  /* 0x0000000436367291 */ /* 0x000fe2000f8f803f */
[----:B------:R-:W-:Y:S01]  /*13a0*/  ULDC UR38, c[0x0][0x288] ;  /* 0x0000a20000267ab9 */ /* 0x000fe20000000800 */
[----:B------:R-:W-:-:S02]  /*13b0*/  UIMAD UR4, UR7, UR8, URZ ;  /* 0x00000008070472a4 */ /* 0x000fc4000f8e023f */
[----:B------:R-:W-:Y:S01]  /*13c0*/  ULOP3.LUT UR52, UR6, 0xffff, URZ, 0xc0, !UPT ;  /* 0x0000ffff06347892 */ /* 0x000fe2000f8ec03f */
[----:B--2---:R-:W-:Y:S02]  /*13d0*/  @P0 R2UR UR39, R4 ;  /* 0x00000000042702ca */ /* 0x004fe400000e0000 */
[----:B---3--:R-:W-:Y:S01]  /*13e0*/  @P2 R2UR UR38, R6 ;  /* 0x00000000062622ca */ /* 0x008fe200000e0000 */
[----:B-----5:R-:W-:-:S14]  /*13f0*/  @P2 BRA `(.L_x_1146) ;  /* 0x0000000000342947 */ /* 0x020fdc0003800000 */
        /* <DEDUP_REMOVED lines=13> */
.L_x_1146:
[----:B------:R-:W-:Y:S01]  /*14d0*/  UMOV UR56, UR51 ;  /* 0x0000003300387c82 */ /* 0x000fe20008000000 */
[----:B------:R-:W-:Y:S05]  /*14e0*/  @!P1 BRA `(.L_x_1147) ;  /* 0x00000000001c9947 */ /* 0x000fea0003800000 */
[----:B------:R-:W-:Y:S02]  /*14f0*/  ULDC.64 UR6, c[0x0][0xa20] ;  /* 0x0002880000067ab9 */ /* 0x000fe40000000a00 */
[----:B------:R-:W-:-:S06]  /*1500*/  UIMAD.WIDE UR6, UR51, 0x4, UR6 ;  /* 0x00000004330678a5 */ /* 0x000fcc000f8e0206 */
[----:B------:R-:W-:Y:S02]  /*1510*/  IMAD.U32 R4, RZ, RZ, UR6 ;  /* 0x00000006ff047e24 */ /* 0x000fe4000f8e00ff */
[----:B------:R-:W-:-:S05]  /*1520*/  IMAD.U32 R5, RZ, RZ, UR7 ;  /* 0x00000007ff057e24 */ /* 0x000fca000f8e00ff */
[----:B------:R-:W2:Y:S02]  /*1530*/  LDG.E R4, desc[UR48][R4.64] ;  /* 0x0000003004047981 */ /* 0x000ea4000c1e1900 */
[----:B--2---:R-:W-:Y:S01]  /*1540*/  R2UR UR4, R4 ;  /* 0x00000000040472ca */ /* 0x004fe200000e0000 */
[----:B------:R-:W-:-:S14]  /*1550*/  BRA `(.L_x_1148) ;  /* 0x0000000000347947 */ /* 0x000fdc0003800000 */
.L_x_1147:
        /* <DEDUP_REMOVED lines=13> */
.L_x_1148:
[----:B------:R-:W-:Y:S01]  /*1630*/  ULDC UR6, c[0x0][0x448] ;  /* 0x0001120000067ab9 */ /* 0x000fe20000000800 */
[----:B------:R-:W-:Y:S02]  /*1640*/  USHF.L.U32 UR41, UR5, 0x7, URZ ;  /* 0x0000000705297899 */ /* 0x000fe4000800063f */
[----:B------:R-:W-:Y:S02]  /*1650*/  UISETP.NE.AND UP0, UPT, UR6, 0x1, UPT ;  /* 0x000000010600788c */ /* 0x000fe4000bf05270 */
[----:B------:R-:W-:Y:S02]  /*1660*/  UIADD3 UR39, -UR39, UR4, URZ ;  /* 0x0000000427277290 */ /* 0x000fe4000fffe13f */
[----:B------:R-:W-:Y:S01]  /*1670*/  UIADD3 UR8, UR41, 0x7f, URZ ;  /* 0x0000007f29087890 */ /* 0x000fe2000fffe03f */
[----:B------:R-:W-:Y:S01]  /*1680*/  ULDC.64 UR4, c[0x0][0x9e0] ;  /* 0x0002780000047ab9 */ /* 0x000fe20000000a00 */
[----:B------:R-:W-:Y:S02]  /*1690*/  UIADD3 UR9, UR39, 0x1, -UR38 ;  /* 0x0000000127097890 */ /* 0x000fe4000fffe826 */
[----:B------:R-:W-:-:S03]  /*16a0*/  UISETP.GE.AND UP1, UPT, UR5, 0x1, UPT ;  /* 0x000000010500788c */ /* 0x000fc6000bf26270 */
[----:B------:R-:W-:Y:S01]  /*16b0*/  @UP0 ULDC UR6, c[0x0][0x44c] ;  /* 0x0001130000060ab9 */ /* 0x000fe20000000800 */
[----:B------:R-:W-:Y:S01]  /*16c0*/  @UP0 ULDC UR10, c[0x0][0x450] ;  /* 0x00011400000a0ab9 */ /* 0x000fe20000000800 */
[----:B------:R-:W-:Y:S01]  /*16d0*/  UIMAD.WIDE.U32 UR6, UR8, UR6, URZ ;  /* 0x00000006080672a5 */ /* 0x000fe2000f8e003f */
[----:B------:R-:W-:-:S03]  /*16e0*/  PLOP3.LUT P1, PT, PT, PT, UP1, 0x80, 0x0 ;  /* 0x000000000000781c */ /* 0x000fc60003f2f018 */
[----:B------:R-:W-:-:S04]  /*16f0*/  @UP0 USHF.R.U32.HI UR8, URZ, UR10, UR7 ;  /* 0x0000000a3f080299 */ /* 0x000fc80008011607 */
[----:B------:R-:W-:-:S04]  /*1700*/  UIADD3 UR9, UR9, UR8, URZ ;  /* 0x0000000809097290 */ /* 0x000fc8000fffe03f */
[----:B------:R-:W-:Y:S02]  /*1710*/  UIADD3 UR4, UR9, UR4, URZ ;  /* 0x0000000409047290 */ /* 0x000fe4000fffe03f */
[----:B------:R-:W-:Y:S10]  /*1720*/  @!P1 BRA `(.L_x_1149) ;  /* 0x0000000000449947 */ /* 0x000ff40003800000 */
        /* <DEDUP_REMOVED lines=10> */
.L_x_1150:
[----:B------:R-:W-:-:S11]  /*17d0*/  UISETP.NE.AND UP1, UPT, UR5, 0x1, UPT ;  /* 0x000000010500788c */ /* 0x000fd6000bf25270 */
[----:B------:R-:W-:Y:S02]  /*17e0*/  @UP1 ULDC.64 UR10, c[0x0][0x9e8] ;  /* 0x00027a00000a1ab9 */ /* 0x000fe40000000a00 */
[----:B------:R-:W-:-:S04]  /*17f0*/  UIMAD.WIDE.U32 UR6, UR8, UR10, URZ ;  /* 0x0000000a080672a5 */ /* 0x000fc8000f8e003f */
[----:B------:R-:W-:-:S12]  /*1800*/  @UP1 USHF.R.U32.HI UR8, URZ, UR11, UR7 ;  /* 0x0000000b3f081299 */ /* 0x000fd80008011607 */
.L_x_1151:
[----:B------:R-:W-:-:S04]  /*1810*/  UIMAD UR8, UR8, UR5, UR5 ;  /* 0x00000005080872a4 */ /* 0x000fc8000f8e0205 */
[----:B------:R-:W-:-:S04]  /*1820*/  UISETP.LT.AND UP1, UPT, UR4, UR8, UPT ;  /* 0x000000080400728c */ /* 0x000fc8000bf21270 */
[----:B------:R-:W-:-:S12]  /*1830*/  USEL UR4, UR4, UR8, UP1 ;  /* 0x0000000804047287 */ /* 0x000fd80008800000 */
.L_x_1149:
[----:B------:R-:W-:Y:S02]  /*1840*/  UIADD3 UR8, UR39, 0x3f, URZ ;  /* 0x0000003f27087890 */ /* 0x000fe4000fffe03f */
        /* <DEDUP_REMOVED lines=11> */
[----:B------:R-:W-:Y:S02]  /*1900*/  UIADD3 UR43, UR39, -UR38, URZ ;  /* 0x80000026272b7290 */ /* 0x000fe4000fffe03f */
        /* <DEDUP_REMOVED lines=17> */
.L_x_1153:
[----:B------:R-:W-:-:S11]  /*1a20*/  UISETP.NE.AND UP0, UPT, UR5, 0x1, UPT ;  /* 0x000000010500788c */ /* 0x000fd6000bf05270 */
[----:B------:R-:W-:Y:S02]  /*1a30*/  @UP0 ULDC.64 UR10, c[0x0][0x9e8] ;  /* 0x00027a00000a0ab9 */ /* 0x000fe40000000a00 */
[----:B------:R-:W-:-:S04]  /*1a40*/  UIMAD.WIDE.U32 UR8, UR7, UR10, URZ ;  /* 0x0000000a070872a5 */ /* 0x000fc8000f8e003f */
[----:B------:R-:W-:-:S12]  /*1a50*/  @UP0 USHF.R.U32.HI UR7, URZ, UR11, UR9 ;  /* 0x0000000b3f070299 */ /* 0x000fd80008011609 */
.L_x_1154:
[----:B------:R-:W-:-:S04]  /*1a60*/  UIMAD UR5, UR7, UR5, URZ ;  /* 0x00000005070572a4 */ /* 0x000fc8000f8e023f */
[----:B------:R-:W-:-:S04]  /*1a70*/  UISETP.LT.AND UP0, UPT, UR4, UR5, UPT ;  /* 0x000000050400728c */ /* 0x000fc8000bf01270 */
[----:B------:R-:W-:-:S12]  /*1a80*/  USEL UR4, UR4, UR5, !UP0 ;  /* 0x0000000504047287 */ /* 0x000fd8000c000000 */
.L_x_1152:
[----:B------:R-:W-:Y:S02]  /*1a90*/  USHF.R.S32.HI UR5, URZ, 0x1f, UR4 ;  /* 0x0000001f3f057899 */ /* 0x000fe40008011404 */
[----:B------:R-:W-:Y:S02]  /*1aa0*/  ULOP3.LUT UR55, UR54, 0xff, URZ, 0xc0, !UPT ;  /* 0x000000ff36377892 */ /* 0x000fe4000f8ec03f */
[----:B------:R-:W-:Y:S02]  /*1ab0*/  ULEA.HI UR5, UR5, UR4, URZ, 0x6 ;  /* 0x0000000405057291 */ /* 0x000fe4000f8f303f */
[----:B------:R-:W-:Y:S02]  /*1ac0*/  USHF.R.U32.HI UR54, URZ, 0x10, UR54 ;  /* 0x000000103f367899 */ /* 0x000fe40008011636 */
[----:B------:R-:W-:Y:S01]  /*1ad0*/  USHF.R.S32.HI UR5, URZ, 0x6, UR5 ;  /* 0x000000063f057899 */ /* 0x000fe20008011405 */
[----:B------:R-:W-:-:S03]  /*1ae0*/  UMOV UR4, URZ ;  /* 0x0000003f00047c82 */ /* 0x000fc60008000000 */
[----:B------:R-:W-:-:S04]  /*1af0*/  UISETP.LT.AND UP0, UPT, URZ, UR5, UPT ;  /* 0x000000053f00728c */ /* 0x000fc8000bf01270 */
[----:B------:R-:W-:-:S04]  /*1b00*/  USEL UR50, URZ, UR5, !UP0 ;  /* 0x000000053f327287 */ /* 0x000fc8000c000000 */
[----:B------:R-:W-:-:S06]  /*1b10*/  UISETP.GT.AND UP0, UPT, UR6, UR50, UPT ;  /* 0x000000320600728c */ /* 0x000fcc000bf04270 */
[----:B------:R-:W-:-:S13]  /*1b20*/  PLOP3.LUT P0, PT, PT, PT, UP0, 0x80, 0x0 ;  /* 0x000000000000781c */ /* 0x000fda0003f0f008 */
[----:B------:R-:W-:Y:S05]  /*1b30*/  @!P0 BRA `(.L_x_1155) ;  /* 0x0000000000948947 */ /* 0x000fea0003800000 */
[----:B------:R-:W-:Y:S01]  /*1b40*/  UISETP.NE.AND UP0, UPT, UR54, URZ, UPT ;  /* 0x0000003f3600728c */ /* 0x000fe2000bf05270 */
[----:B------:R-:W-:-:S03]  /*1b50*/  ULDC UR4, c[0x0][0x9f0] ;  /* 0x00027c0000047ab9 */ /* 0x000fc60000000800 */
[----:B------:R-:W-:-:S04]  /*1b60*/  USEL UR10, UR54, UR4, UP0 ;  /* 0x00000004360a7287 */ /* 0x000fc80008000000 */
[----:B------:R-:W-:Y:S02]  /*1b70*/  UIADD3 UR4, UR10, -0x1, UR6 ;  /* 0xffffffff0a047890 */ /* 0x000fe4000fffe006 */
[----:B------:R-:W-:Y:S02]  /*1b80*/  IMAD.U32 R4, RZ, RZ, UR10 ;  /* 0x0000000aff047e24 */ /* 0x000fe4000f8e00ff */
[----:B------:R-:W-:-:S03]  /*1b90*/  UIADD3 UR7, -UR50, UR4, URZ ;  /* 0x0000000432077290 */ /* 0x000fc6000fffe13f */
[-C--:B------:R-:W-:Y:S01]  /*1ba0*/  IABS R0, R4.reuse ;  /* 0x0000000400007213 */ /* 0x080fe20000000000 */
[----:B------:R-:W-:Y:S01]  /*1bb0*/  UMOV UR4, URZ ;  /* 0x0000003f00047c82 */ /* 0x000fe20008000000 */
[----:B------:R-:W-:Y:S01]  /*1bc0*/  IABS R6, R4 ;  /* 0x0000000400067213 */ /* 0x000fe20000000000 */
[----:B------:R-:W-:Y:S01]  /*1bd0*/  IMAD.U32 R5, RZ, RZ, UR7 ;  /* 0x00000007ff057e24 */ /* 0x000fe2000f8e00ff */
[----:B------:R-:W-:Y:S01]  /*1be0*/  R2UR UR11, R0 ;  /* 0x00000000000b72ca */ /* 0x000fe200000e0000 */
[----:B------:R-:W-:-:S03]  /*1bf0*/  ULOP3.LUT UR7, UR7, UR10, URZ, 0x3c, !UPT ;  /* 0x0000000a07077292 */ /* 0x000fc6000f8e3c3f */
[----:B------:R-:W-:-:S05]  /*1c00*/  IABS R5, R5 ;  /* 0x0000000500057213 */ /* 0x000fca0000000000 */
[----:B------:R-:W-:-:S04]  /*1c10*/  IMAD.MOV.U32 R4, RZ, RZ, R5 ;  /* 0x000000ffff047224 */ /* 0x000fc800078e0005 */
[----:B------:R-:W0:Y:S01]  /*1c20*/  I2F.RP R0, UR11 ;  /* 0x0000000b00007d06 */ /* 0x000e220008209400 */
[----:B------:R-:W-:-:S07]  /*1c30*/  R2UR UR9, R4 ;  /* 0x00000000040972ca */ /* 0x000fce00000e0000 */
[----:B0-----:R-:W0:Y:S02]  /*1c40*/  MUFU.RCP R0, R0 ;  /* 0x0000000000007308 */ /* 0x001e240000001000 */
[----:B0-----:R-:W-:Y:S02]  /*1c50*/  VIADD R3, R0, 0xffffffe ;  /* 0x0ffffffe00037836 */ /* 0x001fe40000000000 */
        /* <DEDUP_REMOVED lines=19> */
.L_x_1155:
[----:B------:R-:W-:Y:S01]  /*1d90*/  UIMAD UR50, UR55, UR4, UR50 ;  /* 0x00000004373272a4 */ /* 0x000fe2000f8e0232 */
[----:B------:R-:W-:Y:S01]  /*1da0*/  IMAD.U32 R146, RZ, RZ, UR6 ;  /* 0x00000006ff927e24 */ /* 0x000fe2000f8e00ff */
[----:B------:R-:W-:Y:S01]  /*1db0*/  PLOP3.LUT P0, PT, PT, PT, PT, 0x80, 0x0 ;  /* 0x000000000000781c */ /* 0x000fe20003f0f070 */
[----:B------:R-:W-:Y:S01]  /*1dc0*/  IMAD.U32 R3, RZ, RZ, UR4 ;  /* 0x00000004ff037e24 */ /* 0x000fe2000f8e00ff */
[----:B------:R-:W-:Y:S01]  /*1dd0*/  CS2R R28, SRZ ;  /* 0x00000000001c7805 */ /* 0x000fe2000001ff00 */
[----:B------:R-:W-:Y:S01]  /*1de0*/  IMAD.MOV.U32 R0, RZ, RZ, RZ ;  /* 0x000000ffff007224 */ /* 0x000fe200078e00ff */
[----:B------:R-:W-:Y:S02]  /*1df0*/  CS2R R24, SRZ ;  /* 0x0000000000187805 */ /* 0x000fe4000001ff00 */
[----:B------:R-:W-:Y:S02]  /*1e00*/  CS2R R30, SRZ ;  /* 0x00000000001e7805 */ /* 0x000fe4000001ff00 */
[----:B------:R-:W-:Y:S01]  /*1e10*/  VIADDMNMX R146, R3, UR50, R146, PT ;  /* 0x0000003203927c46 */ /* 0x000fe2000b800192 */
[----:B------:R-:W-:Y:S01]  /*1e20*/  IMAD.MOV.U32 R3, RZ, RZ, RZ ;  /* 0x000000ffff037224 */ /* 0x000fe200078e00ff */
[----:B------:R-:W-:-:S02]  /*1e30*/  CS2R R26, SRZ ;  /* 0x00000000001a7805 */ /* 0x000fc4000001ff00 */
[----:B------:R-:W-:Y:S02]  /*1e40*/  CS2R R36, SRZ ;  /* 0x0000000000247805 */ /* 0x000fe4000001ff00 */
[----:B------:R-:W-:Y:S02]  /*1e50*/  ISETP.GT.AND P1, PT, R146, UR50, PT ;  /* 0x0000003292007c0c */ /* 0x000fe4000bf24270 */
        /* <DEDUP_REMOVED lines=57> */
[----:B------:R-:W-:Y:S01]  /*21f0*/  CS2R R150, SRZ ;  /* 0x0000000000967805 */ /* 0x000fe2000001ff00 */
[----:B------:R-:W-:-:S02]  /*2200*/  IMAD.MOV.U32 R8, RZ, RZ, RZ ;  /* 0x000000ffff087224 */ /* 0x000fc400078e00ff */
        /* <DEDUP_REMOVED lines=38> */
.L_x_1157:
        /* <DEDUP_REMOVED lines=10> */
[----:B------:R-:W-:Y:S02]  /*2510*/  @UP0 USHF.R.S32.HI UR10, URZ, 0x1f, UR51 ;  /* 0x0000001f3f0a0899 */ /* 0x000fe40008011433 */
[----:B------:R-:W-:Y:S01]  /*2520*/  @UP1 USHF.R.S32.HI UR11, URZ, 0x1f, UR51 ;  /* 0x0000001f3f0b1899 */ /* 0x000fe20008011433 */
[----:B------:R-:W-:Y:S01]  /*2530*/  @UP0 ULDC.64 UR14, c[0x0][0x9a8] ;  /* 0x00026a00000e0ab9 */ /* 0x000fe20000000a00 */
[----:B------:R-:W-:Y:S01]  /*2540*/  @UP1 ULDC.64 UR8, c[0x0][0x9b8] ;  /* 0x00026e0000081ab9 */ /* 0x000fe20000000a00 */
[----:B------:R-:W-:Y:S02]  /*2550*/  @UP0 UIMAD UR10, UR10, UR14, URZ ;  /* 0x0000000e0a0a02a4 */ /* 0x000fe4000f8e023f */
[----:B------:R-:W-:Y:S02]  /*2560*/  @UP1 UIMAD UR11, UR11, UR8, URZ ;  /* 0x000000080b0b12a4 */ /* 0x000fe4000f8e023f */
[----:B------:R-:W-:Y:S02]  /*2570*/  @UP0 UIMAD.WIDE.U32 UR12, UR51, UR14, URZ ;  /* 0x0000000e330c02a5 */ /* 0x000fe4000f8e003f */
[----:B------:R-:W-:-:S02]  /*2580*/  @UP0 UIMAD UR10, UR51, UR15, UR10 ;  /* 0x0000000f330a02a4 */ /* 0x000fc4000f8e020a */
[----:B------:R-:W-:Y:S02]  /*2590*/  @UP1 UIMAD UR9, UR51, UR9, UR11 ;  /* 0x00000009330912a4 */ /* 0x000fe4000f8e020b */
[----:B------:R-:W-:Y:S02]  /*25a0*/  @UP1 UIMAD.WIDE.U32 UR14, UR51, UR8, URZ ;  /* 0x00000008330e12a5 */ /* 0x000fe4000f8e003f */
[----:B------:R-:W-:Y:S02]  /*25b0*/  @UP0 UIADD3 UR13, UR13, UR10, URZ ;  /* 0x0000000a0d0d0290 */ /* 0x000fe4000fffe03f */
[----:B------:R-:W-:Y:S01]  /*25c0*/  @UP1 UIADD3 UR15, UR15, UR9, URZ ;  /* 0x000000090f0f1290 */ /* 0x000fe2000fffe03f */
[----:B------:R-:W-:Y:S02]  /*25d0*/  @UP1 ULDC.64 UR10, c[0x0][0x9c0] ;  /* 0x00027000000a1ab9 */ /* 0x000fe40000000a00 */
[----:B------:R-:W-:Y:S01]  /*25e0*/  @UP0 ULDC.64 UR8, c[0x0][0x9b0] ;  /* 0x00026c0000080ab9 */ /* 0x000fe20000000a00 */
[----:B------:R-:W-:-:S02]  /*25f0*/  @UP1 UIMAD.WIDE.U32 UR14, UR52, UR10, UR14 ;  /* 0x0000000a340e12a5 */ /* 0x000fc4000f8e000e */
[----:B------:R-:W-:Y:S02]  /*2600*/  @UP0 UIMAD.WIDE.U32 UR12, UR52, UR8, UR12 ;  /* 0x00000008340c02a5 */ /* 0x000fe4000f8e000c */
[----:B------:R-:W-:Y:S02]  /*2610*/  @UP1 UIMAD UR11, UR52, UR11, UR15 ;  /* 0x0000000b340b12a4 */ /* 0x000fe4000f8e020f */
[----:B------:R-:W-:Y:S02]  /*2620*/  @UP0 UIMAD UR9, UR52, UR9, UR13 ;  /* 0x00000009340902a4 */ /* 0x000fe4000f8e020d */
[----:B------:R-:W-:Y:S02]  /*2630*/  @UP0 ULEA UR6, UP2, UR12, UR6, 0x2 ;  /* 0x000000060c060291 */ /* 0x000fe4000f84103f */
[----:B------:R-:W-:Y:S02]  /*2640*/  @UP1 ULEA UR4, UP3, UR14, UR4, 0x2 ;  /* 0x000000040e041291 */ /* 0x000fe4000f86103f */
[----:B------:R-:W-:-:S02]  /*2650*/  @UP0 ULEA.HI.X UR7, UR12, UR7, UR9, 0x2, UP2 ;  /* 0x000000070c070291 */ /* 0x000fc400090f1409 */
[----:B------:R-:W-:Y:S01]  /*2660*/  @UP1 ULEA.HI.X UR5, UR14, UR5, UR11, 0x2, UP3 ;  /* 0x000000050e051291 */ /* 0x000fe200098f140b */
[----:B------:R-:W-:Y:S02]  /*2670*/  IMAD.U32 R4, RZ, RZ, UR6 ;  /* 0x00000006ff047e24 */ /* 0x000fe4000f8e00ff */
[----:B------:R-:W-:Y:S02]  /*2680*/  IMAD.U32 R6, RZ, RZ, UR4 ;  /* 0x00000004ff067e24 */ /* 0x000fe4000f8e00ff */
[----:B------:R-:W-:Y:S02]  /*2690*/  IMAD.U32 R5, RZ, RZ, UR7 ;  /* 0x00000007ff057e24 */ /* 0x000fe4000f8e00ff */
[----:B------:R-:W-:-:S03]  /*26a0*/  IMAD.U32 R7, RZ, RZ, UR5 ;  /* 0x00000005ff077e24 */ /* 0x000fc6000f8e00ff */
[----:B------:R-:W2:Y:S04]  /*26b0*/  @P0 LDG.E R3, desc[UR48][R4.64] ;  /* 0x0000003004030981 */ /* 0x000ea8000c1e1900 */
[----:B------:R-:W2:Y:S01]  /*26c0*/  @P1 LDG.E R0, desc[UR48][R6.64] ;  /* 0x0000003006001981 */ /* 0x000ea2000c1e1900 */
[----:B------:R-:W-:Y:S01]  /*26d0*/  ULEA.HI UR4, UR60, UR60, URZ, 0x1 ;  /* 0x0000003c3c047291 */ /* 0x000fe2000f8f083f */
[----:B------:R-:W-:-:S03]  /*26e0*/  IMAD.U32 R9, RZ, RZ, UR61 ;  /* 0x0000003dff097e24 */ /* 0x000fc6000f8e00ff */
[----:B------:R-:W-:Y:S02]  /*26f0*/  ULOP3.LUT UR4, UR4, 0xfffffffe, URZ, 0xc0, !UPT ;  /* 0xfffffffe04047892 */ /* 0x000fe4000f8ec03f */
[----:B------:R-:W-:Y:S02]  /*2700*/  ISETP.NE.AND P0, PT, R9, 0x3, PT ;  /* 0x000000030900780c */ /* 0x000fe40003f05270 */
[----:B------:R-:W-:-:S06]  /*2710*/  UIADD3 UR4, UR60, -UR4, URZ ;  /* 0x800000043c047290 */ /* 0x000fcc000fffe03f */
[----:B------:R-:W-:Y:S01]  /*2720*/  IMAD.U32 R8, RZ, RZ, UR4 ;  /* 0x00000004ff087e24 */ /* 0x000fe2000f8e00ff */
[----:B------:R-:W-:-:S04]  /*2730*/  ULDC UR4, c[0x0][0x9d8] ;  /* 0x0002760000047ab9 */ /* 0x000fc80000000800 */
[----:B------:R-:W-:-:S04]  /*2740*/  SHF.L.U32 R8, R8, 0x1f, RZ ;  /* 0x0000001f08087819 */ /* 0x000fc800000006ff */
[----:B------:R-:W0:Y:S01]  /*2750*/  SYNCS.PHASECHK.TRANS64.TRYWAIT P1, [UR40+0x28400], R8 ;  /* 0x02840008ff0075a7 */ /* 0x000e220008020168 */
[----:B--2---:R-:W-:-:S04]  /*2760*/  FMUL.FTZ R0, R3, R0 ;  /* 0x0000000003007220 */ /* 0x004fc80000410000 */
[----:B------:R-:W-:Y:S01]  /*2770*/  FMUL.FTZ R0, R0, UR4 ;  /* 0x0000000400007c20 */ /* 0x000fe20008410000 */
[----:B0-----:R-:W-:Y:S06]  /*2780*/  @!P1 BRA `(.L_x_1158) ;  /* 0x0000017000649947 */ /* 0x001fec0003800000 */
.L_x_1358:
[----:B------:R-:W-:Y:S05]  /*2790*/  @!P0 BRA `(.L_x_1159) ;  /* 0x0000000000048947 */ /* 0x000fea0003800000 */
[----:B------:R-:W-:Y:S01]  /*27a0*/  BPT.TRAP 0x1 ;  /* 0x000000040000795c */ /* 0x000fe20000300000 */
.L_x_1159:
[----:B------:R-:W-:Y:S02]  /*27b0*/  IMAD.U32 R6, RZ, RZ, UR37 ;  /* 0x00000025ff067e24 */ /* 0x000fe4000f8e00ff */
[----:B0-----:R-:W-:-:S03]  /*27c0*/  IMAD.U32 R3, RZ, RZ, UR36 ;  /* 0x00000024ff037e24 */ /* 0x001fc6000f8e00ff */
[----:B------:R-:W-:Y:S02]  /*27d0*/  LEA R6, R6, UR40, 0x3 ;  /* 0x0000002806067c11 */ /* 0x000fe4000f8e18ff */
[----:B------:R-:W-:-:S04]  /*27e0*/  SHF.L.U32 R3, R3, 0x1f, RZ ;  /* 0x0000001f03037819 */ /* 0x000fc800000006ff */
[----:B------:R0:W1:Y:S01]  /*27f0*/  SYNCS.PHASECHK.TRANS64.TRYWAIT P2, [R6+URZ+0x28430], R3 ;  /* 0x02843003060075a7 */ /* 0x000062000804017f */
[----:B------:R-:W-:Y:S05]  /*2800*/  @!P0 BRA `(.L_x_1160) ;  /* 0x0000000000048947 */ /* 0x000fea0003800000 */
[----:B------:R-:W-:Y:S01]  /*2810*/  BPT.TRAP 0x1 ;  /* 0x000000040000795c */ /* 0x000fe20000300000 */
.L_x_1160:
[----:B------:R-:W2:Y:S02]  /*2820*/  S2R R4, SR_TID.X ;  /* 0x0000000000047919 */ /* 0x000ea40000002100 */
[----:B--2---:R-:W-:Y:S01]  /*2830*/  LOP3.LUT P1, RZ, R4, 0x7f, RZ, 0xc0, !PT ;  /* 0x0000007f04ff7812 */ /* 0x004fe2000782c0ff */
[----:B-1----:R-:W-:-:S12]  /*2840*/  @P2 BRA `(.L_x_1161) ;  /* 0x0000000000082947 */ /* 0x002fd80003800000 */
[----:B------:R-:W1:Y:S02]  /*2850*/  SYNCS.PHASECHK.TRANS64.TRYWAIT P2, [R6+URZ+0x28430], R3 ;  /* 0x02843003060075a7 */ /* 0x000e64000804017f */
[----:B-1----:R-:W-:Y:S05]  /*2860*/  @!P2 BRA `(.L_x_1162) ;  /* 0x000001700044a947 */ /* 0x002fea0003800000 */
.L_x_1161:
[----:B------:R-:W-:Y:S05]  /*2870*/  WARPSYNC.ALL ;  /* 0x0000000000007948 */ /* 0x000fea0003800000 */
[----:B------:R-:W-:Y:S01]  /*2880*/  UIADD3 UR4, UR40, 0x20000, URZ ;  /* 0x0002000028047890 */ /* 0x000fe2000fffe03f */
[----:B------:R-:W-:Y:S01]  /*2890*/  WARPGROUP.ARRIVE ;  /* 0x00000000000079c5 */ /* 0x000fe20000000000 */
[----:B------:R-:W-:Y:S01]  /*28a0*/  ULOP3.LUT UR44, UR44, 0x10000, URZ, 0xfc, !UPT ;  /* 0x000100002c2c7892 */ /* 0x000fe2000f8efc3f */
[----:B01----:R-:W-:Y:S01]  /*28b0*/  VIADD R3, R16, UR41 ;  /* 0x0000002910037c36 */ /* 0x003fe20008000000 */
[----:B------:R-:W-:Y:S01]  /*28c0*/  USHF.R.U32.HI UR4, URZ, 0x4, UR4 ;  /* 0x000000043f047899 */ /* 0x000fe20008011604 */
[----:B------:R-:W-:Y:S01]  /*28d0*/  LEA R9, R146, 0xffffffc0, 0x6 ;  /* 0xffffffc092097811 */ /* 0x000fe200078e30ff */
[----:B------:R-:W-:Y:S01]  /*28e0*/  UMOV UR45, 0x40000040 ;  /* 0x40000040002d7882 */ /* 0x000fe20000000000 */
[----:B------:R-:W-:Y:S01]  /*28f0*/  UMOV UR47, 0x40000040 ;  /* 0x40000040002f7882 */ /* 0x000fe20000000000 */
[----:B------:R-:W-:Y:S01]  /*2900*/  ULOP3.LUT UR4, UR4, 0x3fff, URZ, 0xc0, !UPT ;  /* 0x00003fff04047892 */ /* 0x000fe2000f8ec03f */
[----:B------:R-:W-:Y:S01]  /*2910*/  IMAD.MOV.U32 R4, RZ, RZ, R3 ;  /* 0x000000ffff047224 */ /* 0x000fe200078e0003 */
[----:B------:R-:W-:-:S02]  /*2920*/  UIADD3 UR8, UR44, 0x2, URZ ;  /* 0x000000022c087890 */ /* 0x000fc4000fffe03f */
[----:B------:R-:W-:Y:S01]  /*2930*/  ULOP3.LUT UR4, UR4, 0x10000, URZ, 0xfc, !UPT ;  /* 0x0001000004047892 */ /* 0x000fe2000f8efc3f */
[----:B------:R-:W-:Y:S01]  /*2940*/  UMOV UR9, 0x40000040 ;  /* 0x4000004000097882 */ /* 0x000fe20000000000 */
[----:B------:R-:W-:Y:S02]  /*2950*/  UMOV UR11, 0x40000040 ;  /* 0x40000040000b7882 */ /* 0x000fe40000000000 */
[----:B------:R-:W-:Y:S02]  /*2960*/  ULEA UR46, UR37, UR4, 0xa ;  /* 0x00000004252e7291 */ /* 0x000fe4000f8e503f */
[----:B------:R-:W-:Y:S02]  /*2970*/  UIADD3 UR12, UR44, 0x4, URZ ;  /* 0x000000042c0c7890 */ /* 0x000fe4000fffe03f */
[----:B------:R-:W-:Y:S02]  /*2980*/  UIADD3 UR10, UR46, 0x2, URZ ;  /* 0x000000022e0a7890 */ /* 0x000fe4000fffe03f */
[----:B------:R-:W-:Y:S01]  /*2990*/  UIADD3 UR14, UR46, 0x4, URZ ;  /* 0x000000042e0e7890 */ /* 0x000fe2000fffe03f */
[----:B------:R-:W-:-:S02]  /*29a0*/  UMOV UR13, 0x40000040 ;  /* 0x40000040000d7882 */ /* 0x000fc40000000000 */
[----:B------:R-:W-:Y:S01]  /*29b0*/  QGMMA.64x64x32.F32.E4M3.E4M3 R24, gdesc[UR44], RZ, !UPT, gsb0 ;  /* 0x00e000002c1879f3 */ /* 0x000fe2000c0008ff */
[----:B------:R-:W-:Y:S01]  /*29c0*/  UMOV UR15, 0x40000040 ;  /* 0x40000040000f7882 */ /* 0x000fe20000000000 */
[----:B------:R-:W-:Y:S02]  /*29d0*/  UIADD3 UR16, UR44, 0x6, URZ ;  /* 0x000000062c107890 */ /* 0x000fe4000fffe03f */
[----:B------:R-:W-:Y:S01]  /*29e0*/  UIADD3 UR18, UR46, 0x6, URZ ;  /* 0x000000062e127890 */ /* 0x000fe2000fffe03f */
[----:B------:R-:W-:Y:S01]  /*29f0*/  UMOV UR17, 0x40000040 ;  /* 0x4000004000117882 */ /* 0x000fe20000000000 */
[----:B------:R-:W-:Y:S01]  /*2a00*/  UMOV UR19, 0x40000040 ;  /* 0x4000004000137882 */ /* 0x000fe20000000000 */
[----:B------:R-:W-:Y:S02]  /*2a10*/  UIADD3 UR20, UR44, 0x400, URZ ;  /* 0x000004002c147890 */ /* 0x000fe4000fffe03f */
[----:B------:R-:W-:Y:S01]  /*2a20*/  UIADD3 UR22, UR46, 0x200, URZ ;  /* 0x000002002e167890 */ /* 0x000fe2000fffe03f */
[----:B------:R-:W-:Y:S01]  /*2a30*/  UMOV UR21, 0x40000040 ;  /* 0x4000004000157882 */ /* 0x000fe20000000000 */
[----:B------:R-:W-:Y:S01]  /*2a40*/  UMOV UR23, 0x40000040 ;  /* 0x4000004000177882 */ /* 0x000fe20000000000 */
[----:B------:R-:W-:-:S02]  /*2a50*/  UIADD3 UR24, UR44, 0x402, URZ ;  /* 0x000004022c187890 */ /* 0x000fc4000fffe03f */
[----:B------:R-:W-:Y:S01]  /*2a60*/  UIADD3 UR26, UR46, 0x202, URZ ;  /* 0x000002022e1a7890 */ /* 0x000fe2000fffe03f */
[----:B------:R-:W-:Y:S01]  /*2a70*/  UMOV UR25, 0x40000040 ;  /* 0x4000004000197882 */ /* 0x000fe20000000000 */
        /* <DEDUP_REMOVED lines=9> */
[----:B------:R-:W-:Y:S01]  /*2b10*/  ULDC UR5, c[0x0][0x448] ;  /* 0x0001120000057ab9 */ /* 0x000fe20000000800 */
[----:B------:R-:W-:Y:S01]  /*2b20*/  ULDC.64 UR6, c[0x0][0x9e0] ;  /* 0x0002780000067ab9 */ /* 0x000fe20000000a00 */
[----:B------:R-:W-:-:S02]  /*2b30*/  UISETP.NE.AND UP0, UPT, UR5, 0x1, UPT ;  /* 0x000000010500788c */ /* 0x000fc4000bf05270 */
[----:B------:R-:W-:Y:S01]  /*2b40*/  UISETP.GE.AND UP1, UPT, UR7, 0x1, UPT ;  /* 0x000000010700788c */ /* 0x000fe2000bf26270 */
[----:B------:R-:W-:-:S03]  /*2b50*/  ULDC UR53, c[0x0][0x9dc] ;  /* 0x0002770000357ab9 */ /* 0x000fc60000000800 */
[----:B------:R-:W-:Y:S01]  /*2b60*/  PLOP3.LUT P2, PT, PT, PT, UP0, 0x80, 0x0 ;  /* 0x000000000000781c */ /* 0x000fe20003f4f008 */
[----:B------:R-:W-:Y:S01]  /*2b70*/  ULOP3.LUT UR53, URZ, UR53, URZ, 0x33, !UPT ;  /* 0x000000353f357292 */ /* 0x000fe2000f8e333f */
[----:B------:R-:W-:-:S03]  /*2b80*/  PLOP3.LUT P3, PT, PT, PT, UP0, 0x80, 0x0 ;  /* 0x000000000000781c */ /* 0x000fc60003f6f008 */
[----:B------:R-:W-:-:S08]  /*2b90*/  @UP0 ULDC UR5, c[0x0][0x44c] ;  /* 0x0001130000050ab9 */ /* 0x000fd00000000800 */
[----:B------:R-:W-:Y:S01]  /*2ba0*/  @P2 IMAD.HI.U32 R5, R3, UR5, RZ ;  /* 0x0000000503052c27 */ /* 0x000fe2000f8e00ff */
[----:B------:R-:W-:Y:S01]  /*2bb0*/  @UP0 ULDC UR5, c[0x0][0x450] ;  /* 0x0001140000050ab9 */ /* 0x000fe20000000800 */
[----:B------:R-:W-:Y:S02]  /*2bc0*/  PLOP3.LUT P2, PT, PT, PT, UP1, 0x40, 0x0 ;  /* 0x000000000000781c */ /* 0x000fe40003f4e818 */
[----:B------:R-:W-:Y:S01]  /*2bd0*/  @!P1 VIADD R3, R6, 0x28440 ;  /* 0x0002844006039836 */ /* 0x000fe20000000000 */
[----:B------:R-:W-:Y:S01]  /*2be0*/  @P3 SHF.R.U32.HI R4, RZ, UR5, R5 ;  /* 0x00000005ff043c19 */ /* 0x000fe20008011605 */
[----:B------:R-:W-:Y:S02]  /*2bf0*/  IMAD.MOV.U32 R5, RZ, RZ, -0x40 ;  /* 0xffffffc0ff057424 */ /* 0x000fe400078e00ff */
[----:B------:R-:W-:Y:S01]  /*2c00*/  IMAD.U32 R6, RZ, RZ, UR38 ;  /* 0x00000026ff067e24 */ /* 0x000fe2000f8e00ff */
[----:B------:R-:W-:Y:S01]  /*2c10*/  @!P1 PRMT R3, RZ, 0x654, R3 ;  /* 0x00000654ff039816 */ /* 0x000fe20000000003 */
[----:B------:R-:W0:Y:S01]  /*2c20*/  SHFL.IDX PT, R7, R4, RZ, 0x1c1f ;  /* 0x001c1fff04077589 */ /* 0x000e2200000e0000 */
[----:B------:R-:W-:-:S02]  /*2c30*/  WARPGROUP.DEPBAR.LE gsb0, 0x0 ;  /* 0x00008000000079c5 */ /* 0x000fc40000010000 */
        /* <DEDUP_REMOVED lines=25> */
[----:B------:R1:W2:Y:S01]  /*2dd0*/  MUFU.TANH R10, R31 ;  /* 0x0000001f000a7308 */ /* 0x0002a20000002400 */
        /* <DEDUP_REMOVED lines=8> */
[----:B-1----:R-:W-:-:S02]  /*2e60*/  IMAD R31, R146, R5, 0x40 ;  /* 0x00000040921f7424 */ /* 0x002fc400078e0205 */
        /* <DEDUP_REMOVED lines=18> */
[----:B------:R1:W-:Y:S01]  /*2f90*/  @!P1 SYNCS.ARRIVE.TRANS64.RED.A1T0 RZ, [R3+URZ], RZ ;  /* 0x000000ff03ff99a7 */ /* 0x0003e2000810043f */
[----:B------:R-:W3:Y:S01]  /*2fa0*/  MUFU.TANH R24, R24 ;  /* 0x0000001800187308 */ /* 0x000ee20000002400 */
[C---:B------:R-:W-:Y:S01]  /*2fb0*/  FMUL.FTZ R35, R0.reuse, R35 ;  /* 0x0000002300237220 */ /* 0x040fe20000410000 */
[----:B------:R-:W-:Y:S01]  /*2fc0*/  FMUL.FTZ R34, R0, R34 ;  /* 0x0000002200227220 */ /* 0x000fe20000410000 */
[----:B------:R-:W-:-:S02]  /*2fd0*/  IADD3 R8, -R2, UR39, R31 ;  /* 0x0000002702087c10 */ /* 0x000fc4000fffe11f */
[----:B-1----:R-:W-:-:S03]  /*2fe0*/  IADD3 R3, -R2, 0x1, R31 ;  /* 0x0000000102037810 */ /* 0x002fc60007ffe11f */
[----:B------:R-:W1:Y:S01]  /*2ff0*/  MUFU.TANH R25, R25 ;  /* 0x0000001900197308 */ /* 0x000e620000002400 */
[----:B------:R-:W-:-:S07]  /*3000*/  IADD3 R3, -R6, UR39, R3 ;  /* 0x0000002706037c10 */ /* 0x000fce000fffe103 */
        /* <DEDUP_REMOVED lines=28> */
[----:B------:R2:W1:Y:S01]  /*31d0*/  MUFU.TANH R11, R34 ;  /* 0x00000022000b7308 */ /* 0x0004620000002400 */
[----:B-----5:R-:W-:-:S02]  /*31e0*/  VIADD R35, R3, UR6 ;  /* 0x0000000603237c36 */ /* 0x020fc40008000000 */
[----:B--2---:R-:W-:-:S03]  /*31f0*/  VIADD R34, R3, UR53 ;  /* 0x0000003503227c36 */ /* 0x004fc60008000000 */
[----:B0-----:R-:W-:Y:S01]  /*3200*/  VIADDMNMX R3, R7, R35, R8, PT ;  /* 0x0000002307037246 */ /* 0x001fe20003800108 */
[----:B------:R-:W-:Y:S01]  /*3210*/  IMAD.IADD R5, R34, 0x1, R7 ;  /* 0x0000000122057824 */ /* 0x000fe200078e0207 */
[----:B---34-:R-:W-:Y:S06]  /*3220*/  @P2 BRA `(.L_x_1163) ;  /* 0x00000000005c2947 */ /* 0x018fec0003800000 */
[----:B------:R-:W-:Y:S01]  /*3230*/  IMAD.U32 R6, RZ, RZ, UR38 ;  /* 0x00000026ff067e24 */ /* 0x000fe2000f8e00ff */
[----:B------:R-:W-:Y:S04]  /*3240*/  BSSY B0, `(.L_x_1164) ;  /* 0x0000011000007945 */ /* 0x000fe80003800000 */
[----:B------:R-:W-:-:S04]  /*3250*/  IADD3 R6, -R6, UR39, R7 ;  /* 0x0000002706067c10 */ /* 0x000fc8000fffe107 */
[----:B------:R-:W-:-:S13]  /*3260*/  ISETP.GT.AND P2, PT, R6, -0x1, PT ;  /* 0xffffffff0600780c */ /* 0x000fda0003f44270 */
[----:B------:R-:W-:Y:S05]  /*3270*/  @P2 BRA `(.L_x_1165) ;  /* 0x0000000000202947 */ /* 0x000fea0003800000 */
[----:B------:R-:W-:Y:S01]  /*3280*/  UISETP.NE.AND UP2, UPT, UR7, 0x1, UPT ;  /* 0x000000010700788c */ /* 0x000fe2000bf45270 */
[----:B------:R-:W-:-:S05]  /*3290*/  LOP3.LUT R6, RZ, R6, RZ, 0x33, !PT ;  /* 0x00000006ff067212 */ /* 0x000fca00078e33ff */
[----:B------:R-:W-:-:S05]  /*32a0*/  PLOP3.LUT P2, PT, PT, PT, UP2, 0x80, 0x0 ;  /* 0x000000000000781c */ /* 0x000fca0003f4f028 */
[----:B------:R-:W-:-:S08]  /*32b0*/  @UP2 ULDC.64 UR10, c[0x0][0x9e8] ;  /* 0x00027a00000a2ab9 */ /* 0x000fd00000000a00 */
[----:B------:R-:W-:-:S05]  /*32c0*/  @P2 IMAD.HI.U32 R7, R6, UR10, RZ ;  /* 0x0000000a06072c27 */ /* 0x000fca000f8e00ff */
[----:B------:R-:W-:-:S04]  /*32d0*/  @P2 SHF.R.U32.HI R6, RZ, UR11, R7 ;  /* 0x0000000bff062c19 */ /* 0x000fc80008011607 */
[----:B------:R-:W-:Y:S01]  /*32e0*/  LOP3.LUT R6, RZ, R6, RZ, 0x33, !PT ;  /* 0x00000006ff067212 */ /* 0x000fe200078e33ff */
[----:B------:R-:W-:Y:S06]  /*32f0*/  BRA `(.L_x_1166) ;  /* 0x0000000000147947 */ /* 0x000fec0003800000 */
.L_x_1165:
[----:B------:R-:W-:-:S06]  /*3300*/  UISETP.NE.AND UP2, UPT, UR7, 0x1, UPT ;  /* 0x000000010700788c */ /* 0x000fcc000bf45270 */
[----:B------:R-:W-:-:S05]  /*3310*/  PLOP3.LUT P2, PT, PT, PT, UP2, 0x80, 0x0 ;  /* 0x000000000000781c */ /* 0x000fca0003f4f028 */
[----:B------:R-:W-:-:S08]  /*3320*/  @UP2 ULDC.64 UR10, c[0x0][0x9e8] ;  /* 0x00027a00000a2ab9 */ /* 0x000fd00000000a00 */
[----:B------:R-:W-:-:S05]  /*3330*/  @P2 IMAD.HI.U32 R7, R6, UR10, RZ ;  /* 0x0000000a06072c27 */ /* 0x000fca000f8e00ff */
[----:B------:R-:W-:-:S07]  /*3340*/  @P2 SHF.R.U32.HI R6, RZ, UR11, R7 ;  /* 0x0000000bff062c19 */ /* 0x000fce0008011607 */
.L_x_1166:
[----:B------:R-:W-:Y:S05]  /*3350*/  BSYNC B0 ;  /* 0x0000000000007941 */ /* 0x000fea0003800000 */
.L_x_1164:
[----:B------:R-:W-:-:S04]  /*3360*/  IMAD R7, R6, UR7, -R9 ;  /* 0x0000000706077c24 */ /* 0x000fc8000f8e0a09 */
[----:B------:R-:W-:-:S05]  /*3370*/  IMAD.IADD R6, R7, 0x1, -R2 ;  /* 0x0000000107067824 */ /* 0x000fca00078e0a02 */
[----:B------:R-:W-:Y:S02]  /*3380*/  VIMNMX R5, R5, R6, !PT ;  /* 0x0000000605057248 */ /* 0x000fe40007fe0100 */
[----:B------:R-:W-:-:S07]  /*3390*/  VIADDMNMX R3, R6, UR7, R3, PT ;  /* 0x0000000706037c46 */ /* 0x000fce000b800103 */
.L_x_1163:
[C---:B------:R-:W-:Y:S01]  /*33a0*/  ISETP.GE.AND P2, PT, R31.reuse, 0x2, PT ;  /* 0x000000021f00780c */ /* 0x040fe20003f46270 */
[----:B------:R-:W0:Y:S01]  /*33b0*/  SHFL.IDX PT, R7, R4, 0x1, 0x1c1f ;  /* 0x003c1f0004077f89 */ /* 0x000e2200000e0000 */
[----:B------:R-:W-:Y:S02]  /*33c0*/  ISETP.GE.AND P6, PT, R31, 0xa, PT ;  /* 0x0000000a1f00780c */ /* 0x000fe40003fc6270 */
[----:B------:R-:W-:Y:S02]  /*33d0*/  ISETP.GT.AND P4, PT, R5, 0x1, !P2 ;  /* 0x000000010500780c */ /* 0x000fe40005784270 */
[----:B------:R-:W-:Y:S02]  /*33e0*/  ISETP.GE.AND P3, PT, R31, 0x9, PT ;  /* 0x000000091f00780c */ /* 0x000fe40003f66270 */
[----:B------:R-:W-:Y:S02]  /*33f0*/  ISETP.LT.OR P4, PT, R3, 0x2, P4 ;  /* 0x000000020300780c */ /* 0x000fe40002781670 */
[----:B------:R-:W-:-:S02]  /*3400*/  ISETP.GT.AND P5, PT, R5, 0x8, !P3 ;  /* 0x000000080500780c */ /* 0x000fc40005fa4270 */
[----:B-1----:R-:W-:Y:S02]  /*3410*/  FSEL R38, R25, -INF , !P4 ;  /* 0xff80000019267808 */ /* 0x002fe40006000000 */
[----:B------:R-:W-:Y:S02]  /*3420*/  ISETP.GT.AND P4, PT, R5, 0x9, !P6 ;  /* 0x000000090500780c */ /* 0x000fe40007784270 */
[----:B------:R-:W-:Y:S02]  /*3430*/  P2R R25, PR, RZ, 0x40 ;  /* 0x00000040ff197803 */ /* 0x000fe40000000000 */
[----:B------:R-:W-:Y:S02]  /*3440*/  ISETP.LT.OR P4, PT, R3, 0xa, P4 ;  /* 0x0000000a0300780c */ /* 0x000fe40002781670 */
[----:B------:R-:W-:Y:S02]  /*3450*/  ISETP.GE.AND P6, PT, R31, 0x11, PT ;  /* 0x000000111f00780c */ /* 0x000fe40003fc6270 */
[----:B------:R-:W-:-:S02]  /*3460*/  FSEL R46, R29, -INF , !P4 ;  /* 0xff8000001d2e7808 */ /* 0x000fc40006000000 */
[----:B------:R-:W-:Y:S02]  /*3470*/  ISETP.LT.OR P5, PT, R3, 0x9, P5 ;  /* 0x000000090300780c */ /* 0x000fe40002fa1670 */
[----:B------:R-:W-:Y:S02]  /*3480*/  ISETP.GT.AND P4, PT, R5, 0x10, !P6 ;  /* 0x000000100500780c */ /* 0x000fe40007784270 */
[----:B------:R-:W-:Y:S02]  /*3490*/  FSEL R42, R28, -INF , !P5 ;  /* 0xff8000001c2a7808 */ /* 0x000fe40006800000 */
[----:B------:R-:W-:Y:S02]  /*34a0*/  ISETP.LT.OR P4, PT, R3, 0x11, P4 ;  /* 0x000000110300780c */ /* 0x000fe40002781670 */
[----:B------:R-:W-:Y:S02]  /*34b0*/  ISETP.GE.AND P5, PT, R31, 0x12, PT ;  /* 0x000000121f00780c */ /* 0x000fe40003fa6270 */
[----:B------:R-:W-:-:S02]  /*34c0*/  FSEL R56, R32, -INF , !P4 ;  /* 0xff80000020387808 */ /* 0x000fc40006000000 */
[----:B------:R-:W-:Y:S02]  /*34d0*/  ISETP.GT.AND P4, PT, R5, 0x11, !P5 ;  /* 0x000000110500780c */ /* 0x000fe40006f84270 */
[----:B------:R-:W-:Y:S02]  /*34e0*/  P2R R32, PR, RZ, 0x20 ;  /* 0x00000020ff207803 */ /* 0x000fe40000000000 */
[----:B------:R-:W-:Y:S02]  /*34f0*/  ISETP.LT.OR P4, PT, R3, 0x12, P4 ;  /* 0x000000120300780c */ /* 0x000fe40002781670 */
[----:B------:R-:W-:Y:S02]  /*3500*/  ISETP.GE.AND P5, PT, R31, 0x19, PT ;  /* 0x000000191f00780c */ /* 0x000fe40003fa6270 */
[----:B------:R-:W-:Y:S02]  /*3510*/  FSEL R58, R33, -INF , !P4 ;  /* 0xff800000213a7808 */ /* 0x000fe40006000000 */
[----:B------:R-:W-:-:S02]  /*3520*/  ISETP.GT.AND P4, PT, R5, 0x18, !P5 ;  /* 0x000000180500780c */ /* 0x000fc40006f84270 */
[----:B------:R-:W-:Y:S02]  /*3530*/  P2R R33, PR, RZ, 0x20 ;  /* 0x00000020ff217803 */ /* 0x000fe40000000000 */
[----:B------:R-:W-:Y:S02]  /*3540*/  ISETP.LT.OR P4, PT, R3, 0x19, P4 ;  /* 0x000000190300780c */ /* 0x000fe40002781670 */
[----:B------:R-:W-:Y:S02]  /*3550*/  ISETP.GE.AND P5, PT, R31, 0x1a, PT ;  /* 0x0000001a1f00780c */ /* 0x000fe40003fa6270 */
[----:B------:R-:W-:Y:S02]  /*3560*/  FSEL R36, R36, -INF , !P4 ;  /* 0xff80000024247808 */ /* 0x000fe40006000000 */
[----:B------:R-:W-:Y:S02]  /*3570*/  ISETP.GT.AND P4, PT, R5, 0x19, !P5 ;  /* 0x000000190500780c */ /* 0x000fe40006f84270 */
[----:B------:R-:W-:-:S02]  /*3580*/  P2R R39, PR, RZ, 0x20 ;  /* 0x00000020ff277803 */ /* 0x000fc40000000000 */
[----:B------:R-:W-:Y:S02]  /*3590*/  ISETP.LT.OR P4, PT, R3, 0x1a, P4 ;  /* 0x0000001a0300780c */ /* 0x000fe40002781670 */
[----:B------:R-:W-:Y:S02]  /*35a0*/  ISETP.GE.AND P5, PT, R31, 0x21, PT ;  /* 0x000000211f00780c */ /* 0x000fe40003fa6270 */
[----:B------:R-:W-:Y:S02]  /*35b0*/  FSEL R60, R37, -INF , !P4 ;  /* 0xff800000253c7808 */ /* 0x000fe40006000000 */
[----:B------:R-:W-:Y:S02]  /*35c0*/  ISETP.GT.AND P4, PT, R5, 0x20, !P5 ;  /* 0x000000200500780c */ /* 0x000fe40006f84270 */
[----:B------:R-:W-:Y:S02]  /*35d0*/  P2R R37, PR, RZ, 0x20 ;  /* 0x00000020ff257803 */ /* 0x000fe40000000000 */
[----:B------:R-:W-:-:S02]  /*35e0*/  ISETP.LT.OR P4, PT, R3, 0x21, P4 ;  /* 0x000000210300780c */ /* 0x000fc40002781670 */
[----:B------:R-:W-:Y:S02]  /*35f0*/  ISETP.GE.AND P5, PT, R31, 0x22, PT ;  /* 0x000000221f00780c */ /* 0x000fe40003fa6270 */
[----:B------:R-:W-:Y:S02]  /*3600*/  FSEL R40, R40, -INF , !P4 ;  /* 0xff80000028287808 */ /* 0x000fe40006000000 */
[----:B------:R-:W-:Y:S02]  /*3610*/  ISETP.GT.AND P4, PT, R5, 0x21, !P5 ;  /* 0x000000210500780c */ /* 0x000fe40006f84270 */
[----:B------:R-:W-:Y:S02]  /*3620*/  P2R R43, PR, RZ, 0x20 ;  /* 0x00000020ff2b7803 */ /* 0x000fe40000000000 */
[----:B------:R-:W-:Y:S02]  /*3630*/  ISETP.LT.OR P4, PT, R3, 0x22, P4 ;  /* 0x000000220300780c */ /* 0x000fe40002781670 */
[----:B------:R-:W-:-:S02]  /*3640*/  ISETP.GE.AND P5, PT, R31, 0x29, PT ;  /* 0x000000291f00780c */ /* 0x000fc40003fa6270 */
[----:B------:R-:W-:Y:S02]  /*3650*/  FSEL R62, R41, -INF , !P4 ;  /* 0xff800000293e7808 */ /* 0x000fe40006000000 */
[----:B------:R-:W-:Y:S02]  /*3660*/  ISETP.GT.AND P4, PT, R5, 0x28, !P5 ;  /* 0x000000280500780c */ /* 0x000fe40006f84270 */
[----:B------:R-:W-:Y:S02]  /*3670*/  P2R R41, PR, RZ, 0x20 ;  /* 0x00000020ff297803 */ /* 0x000fe40000000000 */
        /* <DEDUP_REMOVED lines=11> */
[----:B------:R-:W-:Y:S02]  /*3730*/  P2R R29, PR, RZ, 0x40 ;  /* 0x00000040ff1d7803 */ /* 0x000fe40000000000 */
[----:B------:R-:W-:Y:S02]  /*3740*/  FSEL R48, R48, -INF , !P4 ;  /* 0xff80000030307808 */ /* 0x000fe40006000000 */
[----:B------:R-:W-:-:S04]  /*3750*/  ISETP.GE.AND P4, PT, R31, 0x32, PT ;  /* 0x000000321f00780c */ /* 0x000fc80003f86270 */
[----:B------:R-:W-:-:S04]  /*3760*/  ISETP.GT.AND P5, PT, R5, 0x31, !P4 ;  /* 0x000000310500780c */ /* 0x000fc800067a4270 */
[----:B------:R-:W-:-:S04]  /*3770*/  ISETP.LT.OR P5, PT, R3, 0x32, P5 ;  /* 0x000000320300780c */ /* 0x000fc80002fa1670 */
[----:B------:R-:W-:Y:S02]  /*3780*/  FSEL R66, R49, -INF , !P5 ;  /* 0xff80000031427808 */ /* 0x000fe40006800000 */
[----:B------:R-:W-:-:S04]  /*3790*/  ISETP.GE.AND P5, PT, R31, 0x39, PT ;  /* 0x000000391f00780c */ /* 0x000fc80003fa6270 */
[----:B------:R-:W-:-:S04]  /*37a0*/  ISETP.GT.AND P6, PT, R5, 0x38, !P5 ;  /* 0x000000380500780c */ /* 0x000fc80006fc4270 */
[----:B------:R-:W-:-:S04]  /*37b0*/  ISETP.LT.OR P6, PT, R3, 0x39, P6 ;  /* 0x000000390300780c */ /* 0x000fc800037c1670 */
[----:B------:R-:W-:Y:S02]  /*37c0*/  FSEL R52, R52, -INF , !P6 ;  /* 0xff80000034347808 */ /* 0x000fe40007000000 */
[----:B------:R-:W-:-:S04]  /*37d0*/  ISETP.GE.AND P6, PT, R31, 0x1, PT ;  /* 0x000000011f00780c */ /* 0x000fc80003fc6270 */
[----:B------:R-:W-:Y:S02]  /*37e0*/  P2R R6, PR, RZ, 0x40 ;  /* 0x00000040ff067803 */ /* 0x000fe40000000000 */
[----:B------:R-:W-:-:S04]  /*37f0*/  ISETP.GT.AND P6, PT, R5, RZ, !P6 ;  /* 0x000000ff0500720c */ /* 0x000fc800077c4270 */
[----:B------:R-:W-:-:S04]  /*3800*/  ISETP.LT.OR P6, PT, R3, 0x1, P6 ;  /* 0x000000010300780c */ /* 0x000fc800037c1670 */
[----:B------:R-:W-:Y:S02]  /*3810*/  FSEL R28, R24, -INF , !P6 ;  /* 0xff800000181c7808 */ /* 0x000fe40007000000 */
[----:B------:R-:W-:-:S04]  /*3820*/  ISETP.GE.AND P6, PT, R31, 0x3a, PT ;  /* 0x0000003a1f00780c */ /* 0x000fc80003fc6270 */
[----:B------:R-:W-:Y:S02]  /*3830*/  P2R R24, PR, RZ, 0x40 ;  /* 0x00000040ff187803 */ /* 0x000fe40000000000 */
[----:B------:R-:W-:Y:S01]  /*3840*/  ISETP.GT.AND P6, PT, R5, 0x39, !P6 ;  /* 0x000000390500780c */ /* 0x000fe200077c4270 */
[----:B0-----:R-:W-:-:S03]  /*3850*/  IMAD.IADD R5, R34, 0x1, R7 ;  /* 0x0000000122057824 */ /* 0x001fc600078e0207 */
[----:B------:R-:W-:Y:S02]  /*3860*/  ISETP.LT.OR P6, PT, R3, 0x3a, P6 ;  /* 0x0000003a0300780c */ /* 0x000fe400037c1670 */
[----:B------:R-:W-:Y:S02]  /*3870*/  VIADDMNMX R3, R7, R35, R8, PT ;  /* 0x0000002307037246 */ /* 0x000fe40003800108 */
[----:B------:R-:W-:Y:S02]  /*3880*/  FSEL R68, R53, -INF , !P6 ;  /* 0xff80000035447808 */ /* 0x000fe40007000000 */
[----:B------:R-:W-:-:S13]  /*3890*/  PLOP3.LUT P6, PT, PT, PT, UP1, 0x40, 0x0 ;  /* 0x000000000000781c */ /* 0x000fda0003fce818 */
[----:B------:R-:W-:Y:S05]  /*38a0*/  @P6 BRA `(.L_x_1167) ;  /* 0x0000000000646947 */ /* 0x000fea0003800000 */
        /* <DEDUP_REMOVED lines=9> */
[----:B------:R-:W-:Y:S01]  /*3940*/  @P6 IMAD.HI.U32 R7, R4, UR10, RZ ;  /* 0x0000000a04076c27 */ /* 0x000fe2000f8e00ff */
[----:B------:R-:W-:-:S13]  /*3950*/  PLOP3.LUT P6, PT, PT, PT, UP2, 0x80, 0x0 ;  /* 0x000000000000781c */ /* 0x000fda0003fcf028 */
[----:B------:R-:W-:-:S04]  /*3960*/  @P6 SHF.R.U32.HI R4, RZ, UR11, R7 ;  /* 0x0000000bff046c19 */ /* 0x000fc80008011607 */
[----:B------:R-:W-:Y:S01]  /*3970*/  LOP3.LUT R4, RZ, R4, RZ, 0x33, !PT ;  /* 0x00000004ff047212 */ /* 0x000fe200078e33ff */
[----:B------:R-:W-:Y:S06]  /*3980*/  BRA `(.L_x_1170) ;  /* 0x0000000000187947 */ /* 0x000fec0003800000 */
.L_x_1169:
[----:B------:R-:W-:-:S06]  /*3990*/  UISETP.NE.AND UP2, UPT, UR7, 0x1, UPT ;  /* 0x000000010700788c */ /* 0x000fcc000bf45270 */
[----:B------:R-:W-:-:S05]  /*39a0*/  PLOP3.LUT P6, PT, PT, PT, UP2, 0x80, 0x0 ;  /* 0x000000000000781c */ /* 0x000fca0003fcf028 */
[----:B------:R-:W-:-:S08]  /*39b0*/  @UP2 ULDC.64 UR10, c[0x0][0x9e8] ;  /* 0x00027a00000a2ab9 */ /* 0x000fd00000000a00 */
[----:B------:R-:W-:Y:S01]  /*39c0*/  @P6 IMAD.HI.U32 R7, R4, UR10, RZ ;  /* 0x0000000a04076c27 */ /* 0x000fe2000f8e00ff */
[----:B------:R-:W-:-:S13]  /*39d0*/  PLOP3.LUT P6, PT, PT, PT, UP2, 0x80, 0x0 ;  /* 0x000000000000781c */ /* 0x000fda0003fcf028 */
[----:B------:R-:W-:-:S07]  /*39e0*/  @P6 SHF.R.U32.HI R4, RZ, UR11, R7 ;  /* 0x0000000bff046c19 */ /* 0x000fce0008011607 */
.L_x_1170:
[----:B------:R-:W-:Y:S05]  /*39f0*/  BSYNC B0 ;  /* 0x0000000000007941 */ /* 0x000fea0003800000 */
.L_x_1168:
[----:B------:R-:W-:-:S04]  /*3a00*/  IMAD R7, R4, UR7, -R9 ;  /* 0x0000000704077c24 */ /* 0x000fc8000f8e0a09 */
[----:B------:R-:W-:-:S05]  /*3a10*/  IMAD.IADD R4, R7, 0x1, -R2 ;  /* 0x0000000107047824 */ /* 0x000fca00078e0a02 */
[----:B------:R-:W-:Y:S02]  /*3a20*/  VIMNMX R5, R5, R4, !PT ;  /* 0x0000000405057248 */ /* 0x000fe40007fe0100 */
[----:B------:R-:W-:-:S07]  /*3a30*/  VIADDMNMX R3, R4, UR7, R3, PT ;  /* 0x0000000704037c46 */ /* 0x000fce000b800103 */
.L_x_1167:
[----:B------:R-:W-:Y:S01]  /*3a40*/  ISETP.GT.AND P2, PT, R5, 0x1, !P2 ;  /* 0x000000010500780c */ /* 0x000fe20005744270 */
[----:B------:R-:W-:Y:S01]  /*3a50*/  ULDC UR10, c[0x0][0x988] ;  /* 0x00026200000a7ab9 */ /* 0x000fe20000000800 */
[----:B------:R-:W-:Y:S01]  /*3a60*/  FMNMX.FTZ R8, R28, R38, !PT ;  /* 0x000000261c087209 */ /* 0x000fe20007810000 */
[----:B------:R-:W-:Y:S01]  /*3a70*/  @UP0 ULDC UR14, c[0x0][0x44c] ;  /* 0x00011300000e0ab9 */ /* 0x000fe20000000800 */
[----:B------:R-:W-:Y:S01]  /*3a80*/  ISETP.LT.OR P2, PT, R3, 0x2, P2 ;  /* 0x000000020300780c */ /* 0x000fe20001741670 */
[----:B------:R-:W-:Y:S01]  /*3a90*/  UIMAD.WIDE.U32 UR14, UR41, UR14, URZ ;  /* 0x0000000e290e72a5 */ /* 0x000fe2000f8e003f */
[----:B------:R-:W-:Y:S01]  /*3aa0*/  FMNMX.FTZ R8, R42, R8, !PT ;  /* 0x000000082a087209 */ /* 0x000fe20007810000 */
[----:B------:R-:W-:Y:S01]  /*3ab0*/  @UP0 ULDC UR11, c[0x0][0x450] ;  /* 0x00011400000b0ab9 */ /* 0x000fe20000000800 */
[----:B------:R-:W-:Y:S01]  /*3ac0*/  FSEL R7, R27, -INF , !P2 ;  /* 0xff8000001b077808 */ /* 0x000fe20005000000 */
[----:B------:R-:W-:Y:S01]  /*3ad0*/  UMOV UR5, UR41 ;  /* 0x0000002900057c82 */ /* 0x000fe20008000000 */
[----:B------:R-:W-:Y:S01]  /*3ae0*/  ISETP.NE.AND P2, PT, R25, RZ, PT ;  /* 0x000000ff1900720c */ /* 0x000fe20003f45270 */
[----:B------:R-:W-:Y:S01]  /*3af0*/  @UP0 USHF.R.U32.HI UR5, URZ, UR11, UR15 ;  /* 0x0000000b3f050299 */ /* 0x000fe2000801160f */
[----:B------:R-:W-:-:S02]  /*3b00*/  FMNMX.FTZ R8, R46, R8, !PT ;  /* 0x000000082e087209 */ /* 0x000fc40007810000 */
[----:B------:R-:W-:Y:S01]  /*3b10*/  ISETP.GT.AND P2, PT, R5, 0x9, !P2 ;  /* 0x000000090500780c */ /* 0x000fe20005744270 */
[----:B------:R-:W-:Y:S01]  /*3b20*/  UIADD3 UR43, UR43, UR5, URZ ;  /* 0x000000052b2b7290 */ /* 0x000fe2000fffe03f */
[----:B------:R-:W-:Y:S02]  /*3b30*/  FMNMX.FTZ R8, R56, R8, !PT ;  /* 0x0000000838087209 */ /* 0x000fe40007810000 */
[----:B------:R-:W-:Y:S01]  /*3b40*/  ISETP.LT.OR P2, PT, R3, 0xa, P2 ;  /* 0x0000000a0300780c */ /* 0x000fe20001741670 */
[----:B------:R-:W-:Y:S01]  /*3b50*/  UIADD3 UR6, UR43, UR6, URZ ;  /* 0x000000062b067290 */ /* 0x000fe2000fffe03f */
[----:B------:R-:W-:Y:S02]  /*3b60*/  FMNMX.FTZ R8, R58, R8, !PT ;  /* 0x000000083a087209 */ /* 0x000fe40007810000 */
[----:B------:R-:W-:Y:S02]  /*3b70*/  FSEL R10, R10, -INF , !P2 ;  /* 0xff8000000a0a7808 */ /* 0x000fe40005000000 */
[----:B------:R-:W-:-:S02]  /*3b80*/  ISETP.NE.AND P2, PT, R29, RZ, PT ;  /* 0x000000ff1d00720c */ /* 0x000fc40003f45270 */
[----:B------:R-:W-:Y:S02]  /*3b90*/  FMNMX.FTZ R8, R36, R8, !PT ;  /* 0x0000000824087209 */ /* 0x000fe40007810000 */
[----:B------:R-:W-:Y:S02]  /*3ba0*/  ISETP.GT.AND P2, PT, R5, 0x10, !P2 ;  /* 0x000000100500780c */ /* 0x000fe40005744270 */
[----:B------:R-:W-:Y:S02]  /*3bb0*/  FMNMX.FTZ R8, R60, R8, !PT ;  /* 0x000000083c087209 */ /* 0x000fe40007810000 */
[----:B------:R-:W-:Y:S02]  /*3bc0*/  ISETP.LT.OR P2, PT, R3, 0x11, P2 ;  /* 0x000000110300780c */ /* 0x000fe40001741670 */
[----:B------:R-:W-:Y:S02]  /*3bd0*/  FMNMX.FTZ R8, R40, R8, !PT ;  /* 0x0000000828087209 */ /* 0x000fe40007810000 */
[----:B------:R-:W-:-:S02]  /*3be0*/  FSEL R11, R11, -INF , !P2 ;  /* 0xff8000000b0b7808 */ /* 0x000fc40005000000 */
[----:B------:R-:W-:Y:S02]  /*3bf0*/  ISETP.NE.AND P2, PT, R32, RZ, PT ;  /* 0x000000ff2000720c */ /* 0x000fe40003f45270 */
[----:B------:R-:W-:Y:S02]  /*3c00*/  FMNMX.FTZ R8, R62, R8, !PT ;  /* 0x000000083e087209 */ /* 0x000fe40007810000 */
[----:B------:R-:W-:Y:S02]  /*3c10*/  ISETP.GT.AND P2, PT, R5, 0x11, !P2 ;  /* 0x000000110500780c */ /* 0x000fe40005744270 */
[----:B------:R-:W-:Y:S02]  /*3c20*/  FMNMX.FTZ R8, R44, R8, !PT ;  /* 0x000000082c087209 */ /* 0x000fe40007810000 */
[----:B------:R-:W-:Y:S02]  /*3c30*/  ISETP.LT.OR P2, PT, R3, 0x12, P2 ;  /* 0x000000120300780c */ /* 0x000fe40001741670 */
[----:B------:R-:W-:-:S02]  /*3c40*/  FMNMX.FTZ R8, R64, R8, !PT ;  /* 0x0000000840087209 */ /* 0x000fc40007810000 */
[----:B------:R-:W-:Y:S02]  /*3c50*/  FSEL R12, R12, -INF , !P2 ;  /* 0xff8000000c0c7808 */ /* 0x000fe40005000000 */
[----:B------:R-:W-:Y:S02]  /*3c60*/  ISETP.NE.AND P2, PT, R33, RZ, PT ;  /* 0x000000ff2100720c */ /* 0x000fe40003f45270 */
[----:B------:R-:W-:Y:S02]  /*3c70*/  FMNMX.FTZ R8, R48, R8, !PT ;  /* 0x0000000830087209 */ /* 0x000fe40007810000 */
[----:B------:R-:W-:Y:S02]  /*3c80*/  ISETP.GT.AND P2, PT, R5, 0x18, !P2 ;  /* 0x000000180500780c */ /* 0x000fe40005744270 */
[----:B------:R-:W-:Y:S02]  /*3c90*/  FMNMX.FTZ R8, R66, R8, !PT ;  /* 0x0000000842087209 */ /* 0x000fe40007810000 */
[----:B------:R-:W-:-:S02]  /*3ca0*/  ISETP.LT.OR P2, PT, R3, 0x19, P2 ;  /* 0x000000190300780c */ /* 0x000fc40001741670 */
[----:B------:R-:W-:Y:S02]  /*3cb0*/  FMNMX.FTZ R8, R52, R8, !PT ;  /* 0x0000000834087209 */ /* 0x000fe40007810000 */
[----:B------:R-:W-:Y:S02]  /*3cc0*/  FSEL R13, R13, -INF , !P2 ;  /* 0xff8000000d0d7808 */ /* 0x000fe40005000000 */
[----:B------:R-:W-:Y:S02]  /*3cd0*/  ISETP.NE.AND P2, PT, R39, RZ, PT ;  /* 0x000000ff2700720c */ /* 0x000fe40003f45270 */
[C---:B------:R-:W-:Y:S02]  /*3ce0*/  ISETP.GT.AND P3, PT, R5.reuse, 0x8, !P3 ;  /* 0x000000080500780c */ /* 0x040fe40005f64270 */
[----:B------:R-:W-:Y:S02]  /*3cf0*/  ISETP.GT.AND P2, PT, R5, 0x19, !P2 ;  /* 0x000000190500780c */ /* 0x000fe40005744270 */
[----:B------:R-:W-:-:S02]  /*3d00*/  FMNMX.FTZ R25, R68, R8, !PT ;  /* 0x0000000844197209 */ /* 0x000fc40007810000 */
[C---:B------:R-:W-:Y:S02]  /*3d10*/  ISETP.LT.OR P2, PT, R3.reuse, 0x1a, P2 ;  /* 0x0000001a0300780c */ /* 0x040fe40001741670 */
[----:B------:R-:W-:Y:S01]  /*3d20*/  ISETP.LT.OR P3, PT, R3, 0x9, P3 ;  /* 0x000000090300780c */ /* 0x000fe20001f61670 */
[----:B------:R-:W0:Y:S01]  /*3d30*/  SHFL.BFLY PT, R8, R25, 0x2, 0x1f ;  /* 0x0c401f0019087f89 */ /* 0x000e2200000e0000 */
[----:B------:R-:W-:Y:S02]  /*3d40*/  FSEL R14, R14, -INF , !P2 ;  /* 0xff8000000e0e7808 */ /* 0x000fe40005000000 */
[----:B------:R-:W-:Y:S02]  /*3d50*/  ISETP.NE.AND P2, PT, R37, RZ, PT ;  /* 0x000000ff2500720c */ /* 0x000fe40003f45270 */
[----:B------:R-:W-:Y:S02]  /*3d60*/  ISETP.NE.AND P6, PT, R6, RZ, PT ;  /* 0x000000ff0600720c */ /* 0x000fe40003fc5270 */
[----:B------:R-:W-:-:S02]  /*3d70*/  ISETP.GT.AND P2, PT, R5, 0x20, !P2 ;  /* 0x000000200500780c */ /* 0x000fc40005744270 */
[----:B------:R-:W-:Y:S02]  /*3d80*/  FSEL R6, R30, -INF , !P3 ;  /* 0xff8000001e067808 */ /* 0x000fe40005800000 */
[----:B------:R-:W-:Y:S02]  /*3d90*/  ISETP.LT.OR P2, PT, R3, 0x21, P2 ;  /* 0x000000210300780c */ /* 0x000fe40001741670 */
[----:B------:R-:W-:Y:S02]  /*3da0*/  ISETP.NE.AND P3, PT, R41, RZ, PT ;  /* 0x000000ff2900720c */ /* 0x000fe40003f65270 */
[----:B------:R-:W-:Y:S02]  /*3db0*/  FSEL R15, R15, -INF , !P2 ;  /* 0xff8000000f0f7808 */ /* 0x000fe40005000000 */
[----:B------:R-:W-:Y:S02]  /*3dc0*/  ISETP.NE.AND P2, PT, R43, RZ, PT ;  /* 0x000000ff2b00720c */ /* 0x000fe40003f45270 */
[----:B------:R-:W-:-:S02]  /*3dd0*/  ISETP.GT.AND P4, PT, R5, 0x31, !P4 ;  /* 0x000000310500780c */ /* 0x000fc40006784270 */
[C---:B------:R-:W-:Y:S02]  /*3de0*/  ISETP.GT.AND P2, PT, R5.reuse, 0x21, !P2 ;  /* 0x000000210500780c */ /* 0x040fe40005744270 */
[----:B------:R-:W-:Y:S02]  /*3df0*/  ISETP.GT.AND P5, PT, R5, 0x38, !P5 ;  /* 0x000000380500780c */ /* 0x000fe40006fa4270 */
[C---:B------:R-:W-:Y:S02]  /*3e00*/  ISETP.LT.OR P2, PT, R3.reuse, 0x22, P2 ;  /* 0x000000220300780c */ /* 0x040fe40001741670 */
[----:B------:R-:W-:Y:S02]  /*3e10*/  ISETP.LT.OR P4, PT, R3, 0x32, P4 ;  /* 0x000000320300780c */ /* 0x000fe40002781670 */
[----:B------:R-:W-:Y:S02]  /*3e20*/  FSEL R20, R20, -INF , !P2 ;  /* 0xff80000014147808 */ /* 0x000fe40005000000 */
[----:B------:R-:W-:-:S02]  /*3e30*/  ISETP.GT.AND P2, PT, R5, 0x28, !P3 ;  /* 0x000000280500780c */ /* 0x000fc40005f44270 */
[----:B------:R-:W-:Y:S02]  /*3e40*/  ISETP.NE.AND P3, PT, R45, RZ, PT ;  /* 0x000000ff2d00720c */ /* 0x000fe40003f65270 */
[----:B------:R-:W-:Y:S02]  /*3e50*/  ISETP.LT.OR P2, PT, R3, 0x29, P2 ;  /* 0x000000290300780c */ /* 0x000fe40001741670 */
[----:B------:R-:W-:Y:S02]  /*3e60*/  ISETP.GT.AND P3, PT, R5, 0x30, !P3 ;  /* 0x000000300500780c */ /* 0x000fe40005f64270 */
[----:B------:R-:W-:Y:S02]  /*3e70*/  FSEL R21, R21, -INF , !P2 ;  /* 0xff80000015157808 */ /* 0x000fe40005000000 */
[----:B------:R-:W-:Y:S02]  /*3e80*/  ISETP.GT.AND P2, PT, R5, RZ, !P6 ;  /* 0x000000ff0500720c */ /* 0x000fe40007744270 */
[----:B------:R-:W-:-:S02]  /*3e90*/  ISETP.NE.AND P6, PT, R24, RZ, PT ;  /* 0x000000ff1800720c */ /* 0x000fc40003fc5270 */
[C---:B------:R-:W-:Y:S02]  /*3ea0*/  ISETP.LT.OR P2, PT, R3.reuse, 0x1, P2 ;  /* 0x000000010300780c */ /* 0x040fe40001741670 */
[----:B------:R-:W-:Y:S02]  /*3eb0*/  ISETP.LT.OR P3, PT, R3, 0x31, P3 ;  /* 0x000000310300780c */ /* 0x000fe40001f61670 */
[----:B------:R-:W-:Y:S02]  /*3ec0*/  FSEL R4, R26, -INF , !P2 ;  /* 0xff8000001a047808 */ /* 0x000fe40005000000 */
[----:B0-----:R-:W-:Y:S01]  /*3ed0*/  FMNMX.FTZ R26, R25, R8, !PT ;  /* 0x00000008191a7209 */ /* 0x001fe20007810000 */
[----:B------:R-:W-:Y:S01]  /*3ee0*/  IMAD.U32 R25, RZ, RZ, UR10 ;  /* 0x0000000aff197e24 */ /* 0x000fe2000f8e00ff */
[----:B------:R-:W-:Y:S02]  /*3ef0*/  FMNMX.FTZ R9, R4, R7, !PT ;  /* 0x0000000704097209 */ /* 0x000fe40007810000 */
[----:B------:R-:W-:Y:S01]  /*3f00*/  ISETP.NE.AND P2, PT, R57, RZ, PT ;  /* 0x000000ff3900720c */ /* 0x000fe20003f45270 */
[----:B------:R-:W0:Y:S01]  /*3f10*/  SHFL.BFLY PT, R27, R26, 0x1, 0x1f ;  /* 0x0c201f001a1b7f89 */ /* 0x000e2200000e0000 */
[----:B------:R-:W-:-:S02]  /*3f20*/  FMNMX.FTZ R9, R6, R9, !PT ;  /* 0x0000000906097209 */ /* 0x000fc40007810000 */
[----:B------:R-:W-:Y:S02]  /*3f30*/  ISETP.GT.AND P2, PT, R5, 0x29, !P2 ;  /* 0x000000290500780c */ /* 0x000fe40005744270 */
[----:B------:R-:W-:Y:S02]  /*3f40*/  FMNMX.FTZ R8, R10, R9, !PT ;  /* 0x000000090a087209 */ /* 0x000fe40007810000 */
[----:B------:R-:W-:Y:S02]  /*3f50*/  ISETP.LT.OR P2, PT, R3, 0x2a, P2 ;  /* 0x0000002a0300780c */ /* 0x000fe40001741670 */
[----:B------:R-:W-:Y:S02]  /*3f60*/  FMNMX.FTZ R9, R11, R8, !PT ;  /* 0x000000080b097209 */ /* 0x000fe40007810000 */
[----:B------:R-:W-:Y:S02]  /*3f70*/  ISETP.LT.OR P5, PT, R3, 0x39, P5 ;  /* 0x000000390300780c */ /* 0x000fe40002fa1670 */
[----:B------:R-:W-:-:S04]  /*3f80*/  FMNMX.FTZ R24, R12, R9, !PT ;  /* 0x000000090c187209 */ /* 0x000fc80007810000 */
[----:B------:R-:W-:Y:S02]  /*3f90*/  FMNMX.FTZ R9, R13, R24, !PT ;  /* 0x000000180d097209 */ /* 0x000fe40007810000 */
[----:B------:R-:W-:Y:S02]  /*3fa0*/  FSEL R24, R47, -INF , !P2 ;  /* 0xff8000002f187808 */ /* 0x000fe40005000000 */
[----:B0-----:R-:W-:Y:S02]  /*3fb0*/  FMNMX.FTZ R8, R26, R27, !PT ;  /* 0x0000001b1a087209 */ /* 0x001fe40007810000 */
[----:B------:R-:W-:Y:S02]  /*3fc0*/  FMNMX.FTZ R26, R14, R9, !PT ;  /* 0x000000090e1a7209 */ /* 0x000fe40007810000 */
[C---:B------:R-:W-:Y:S01]  /*3fd0*/  FSETP.NEU.FTZ.AND P2, PT, R8.reuse, -INF , PT ;  /* 0xff8000000800780b */ /* 0x040fe20003f5d000 */
[----:B------:R-:W-:-:S01]  /*3fe0*/  FFMA.FTZ R25, R8, R25, -8 ;  /* 0xc100000008197423 */ /* 0x000fc20000010019 */
[----:B------:R-:W-:-:S04]  /*3ff0*/  FMNMX.FTZ R9, R15, R26, !PT ;  /* 0x0000001a0f097209 */ /* 0x000fc80007810000 */
[----:B------:R-:W-:Y:S02]  /*4000*/  FMNMX.FTZ R26, R20, R9, !PT ;  /* 0x00000009141a7209 */ /* 0x000fe40007810000 */
[----:B------:R-:W-:Y:S02]  /*4010*/  FSEL R27, R25, RZ, P2 ;  /* 0x000000ff191b7208 */ /* 0x000fe40001000000 */
[----:B------:R-:W-:Y:S02]  /*4020*/  FMNMX.FTZ R9, R21, R26, !PT ;  /* 0x0000001a15097209 */ /* 0x000fe40007810000 */
[----:B------:R-:W-:Y:S01]  /*4030*/  ISETP.GT.AND P2, PT, R5, 0x39, !P6 ;  /* 0x000000390500780c */ /* 0x000fe20007744270 */
[--C-:B------:R-:W-:Y:S01]  /*4040*/  FFMA.FTZ R29, R28, UR10, -R27.reuse ;  /* 0x0000000a1c1d7c23 */ /* 0x100fe2000801081b */
[----:B------:R-:W-:Y:S01]  /*4050*/  FSEL R5, R50, -INF , !P3 ;  /* 0xff80000032057808 */ /* 0x000fe20005800000 */
[--C-:B------:R-:W-:Y:S01]  /*4060*/  FFMA.FTZ R39, R44, UR10, -R27.reuse ;  /* 0x0000000a2c277c23 */ /* 0x100fe2000801081b */
[----:B------:R-:W-:Y:S01]  /*4070*/  FMNMX.FTZ R26, R24, R9, !PT ;  /* 0x00000009181a7209 */ /* 0x000fe20007810000 */
[----:B------:R-:W-:Y:S01]  /*4080*/  IMAD.U32 R44, RZ, RZ, UR10 ;  /* 0x0000000aff2c7e24 */ /* 0x000fe2000f8e00ff */
[----:B------:R-:W-:Y:S01]  /*4090*/  FSEL R25, R51, -INF , !P4 ;  /* 0xff80000033197808 */ /* 0x000fe20006000000 */
[--C-:B------:R-:W-:Y:S01]  /*40a0*/  FFMA.FTZ R30, R38, UR10, -R27.reuse ;  /* 0x0000000a261e7c23 */ /* 0x100fe2000801081b */
[----:B------:R-:W-:Y:S01]  /*40b0*/  FMNMX.FTZ R26, R5, R26, !PT ;  /* 0x0000001a051a7209 */ /* 0x000fe20007810000 */
[--C-:B------:R-:W-:Y:S01]  /*40c0*/  FFMA.FTZ R31, R42, UR10, -R27.reuse ;  /* 0x0000000a2a1f7c23 */ /* 0x100fe2000801081b */
[----:B------:R-:W-:Y:S01]  /*40d0*/  ISETP.LT.OR P2, PT, R3, 0x3a, P2 ;  /* 0x0000003a0300780c */ /* 0x000fe20001741670 */
[----:B------:R-:W-:Y:S01]  /*40e0*/  MUFU.EX2 R29, R29 ;  /* 0x0000001d001d7308 */ /* 0x000fe20000000800 */
[----:B------:R-:W-:Y:S01]  /*40f0*/  FSEL R3, R54, -INF , !P5 ;  /* 0xff80000036037808 */ /* 0x000fe20006800000 */
[--C-:B------:R-:W-:Y:S01]  /*4100*/  FFMA.FTZ R32, R46, UR10, -R27.reuse ;  /* 0x0000000a2e207c23 */ /* 0x100fe2000801081b */
[----:B------:R-:W-:Y:S01]  /*4110*/  FMNMX.FTZ R28, R25, R26, !PT ;  /* 0x0000001a191c7209 */ /* 0x000fe20007810000 */
[--C-:B------:R-:W-:Y:S01]  /*4120*/  FFMA.FTZ R33, R56, UR10, -R27.reuse ;  /* 0x0000000a38217c23 */ /* 0x100fe2000801081b */
[----:B------:R-:W-:Y:S01]  /*4130*/  FSEL R26, R55, -INF , !P2 ;  /* 0xff800000371a7808 */ /* 0x000fe20005000000 */
[--C-:B------:R-:W-:Y:S01]  /*4140*/  FFMA.FTZ R35, R36, UR10, -R27.reuse ;  /* 0x0000000a24237c23 */ /* 0x100fe2000801081b */
[----:B------:R-:W-:Y:S01]  /*4150*/  FMNMX.FTZ R9, R3, R28, !PT ;  /* 0x0000001c03097209 */ /* 0x000fe20007810000 */
[----:B------:R-:W0:Y:S01]  /*4160*/  MUFU.EX2 R30, R30 ;  /* 0x0000001e001e7308 */ /* 0x000e220000000800 */
[----:B------:R-:W-:-:S01]  /*4170*/  FFMA.FTZ R36, R60, UR10, -R27 ;  /* 0x0000000a3c247c23 */ /* 0x000fc2000801081b */
[--C-:B------:R-:W-:Y:S01]  /*4180*/  FFMA.FTZ R34, R58, UR10, -R27.reuse ;  /* 0x0000000a3a227c23 */ /* 0x100fe2000801081b */
[----:B------:R-:W-:Y:S01]  /*4190*/  FMNMX.FTZ R9, R26, R9, !PT ;  /* 0x000000091a097209 */ /* 0x000fe20007810000 */
[--C-:B------:R-:W-:Y:S01]  /*41a0*/  FFMA.FTZ R37, R40, UR10, -R27.reuse ;  /* 0x0000000a28257c23 */ /* 0x100fe2000801081b */
[----:B------:R-:W-:-:S01]  /*41b0*/  FFMA.FTZ R40, R64, UR10, -R27 ;  /* 0x0000000a40287c23 */ /* 0x000fc2000801081b */
[--C-:B------:R-:W-:Y:S01]  /*41c0*/  FFMA.FTZ R38, R62, UR10, -R27.reuse ;  /* 0x0000000a3e267c23 */ /* 0x100fe2000801081b */
[----:B------:R-:W-:-:S01]  /*41d0*/  FFMA.FTZ R41, R48, UR10, -R27 ;  /* 0x0000000a30297c23 */ /* 0x000fc2000801081b */
[----:B------:R-:W1:Y:S01]  /*41e0*/  SHFL.BFLY PT, R28, R9, 0x2, 0x1f ;  /* 0x0c401f00091c7f89 */ /* 0x000e6200000e0000 */
[----:B------:R-:W2:Y:S01]  /*41f0*/  MUFU.EX2 R31, R31 ;  /* 0x0000001f001f7308 */ /* 0x000ea20000000800 */
[----:B------:R-:W-:-:S07]  /*4200*/  FFMA.FTZ R42, R66, UR10, -R27 ;  /* 0x0000000a422a7c23 */ /* 0x000fce000801081b */
[----:B------:R-:W3:Y:S08]  /*4210*/  MUFU.EX2 R32, R32 ;  /* 0x0000002000207308 */ /* 0x000ef00000000800 */
[----:B------:R-:W-:Y:S01]  /*4220*/  MUFU.EX2 R33, R33 ;  /* 0x0000002100217308 */ /* 0x000fe20000000800 */
[----:B-1----:R-:W-:-:S07]  /*4230*/  FMNMX.FTZ R28, R9, R28, !PT ;  /* 0x0000001c091c7209 */ /* 0x002fce0007810000 */
[----:B------:R-:W-:Y:S01]  /*4240*/  MUFU.EX2 R35, R35 ;  /* 0x0000002300237308 */ /* 0x000fe20000000800 */
[----:B------:R-:W1:Y:S07]  /*4250*/  SHFL.BFLY PT, R9, R28, 0x1, 0x1f ;  /* 0x0c201f001c097f89 */ /* 0x000e6e00000e0000 */
[----:B------:R-:W-:Y:S08]  /*4260*/  MUFU.EX2 R36, R36 ;  /* 0x0000002400247308 */ /* 0x000ff00000000800 */
[----:B------:R-:W-:Y:S08]  /*4270*/  MUFU.EX2 R34, R34 ;  /* 0x0000002200227308 */ /* 0x000ff00000000800 */
[----:B------:R-:W-:Y:S01]  /*4280*/  MUFU.EX2 R39, R39 ;  /* 0x0000002700277308 */ /* 0x000fe20000000800 */
[----:B-1----:R-:W-:Y:S01]  /*4290*/  FMNMX.FTZ R9, R28, R9, !PT ;  /* 0x000000091c097209 */ /* 0x002fe20007810000 */
[--C-:B------:R-:W-:Y:S01]  /*42a0*/  FFMA.FTZ R28, R52, UR10, -R27.reuse ;  /* 0x0000000a341c7c23 */ /* 0x100fe2000801081b */
[----:B------:R-:W-:-:S02]  /*42b0*/  FFMA.FTZ R27, R68, UR10, -R27 ;  /* 0x0000000a441b7c23 */ /* 0x000fc4000801081b */
[C---:B------:R-:W-:Y:S01]  /*42c0*/  FSETP.NEU.FTZ.AND P2, PT, R9.reuse, -INF , PT ;  /* 0xff8000000900780b */ /* 0x040fe20003f5d000 */
[----:B------:R-:W-:-:S02]  /*42d0*/  FFMA.FTZ R43, R9, R44, -8 ;  /* 0xc1000000092b7423 */ /* 0x000fc4000001002c */
[----:B------:R-:W-:Y:S03]  /*42e0*/  MUFU.EX2 R40, R40 ;  /* 0x0000002800287308 */ /* 0x000fe60000000800 */
[----:B------:R-:W-:Y:S02]  /*42f0*/  FSEL R43, R43, RZ, P2 ;  /* 0x000000ff2b2b7208 */ /* 0x000fe40001000000 */
[----:B------:R-:W-:-:S03]  /*4300*/  PLOP3.LUT P2, PT, PT, PT, UP1, 0x40, 0x0 ;  /* 0x000000000000781c */ /* 0x000fc60003f4e818 */
        /* <DEDUP_REMOVED lines=18> */
[----:B------:R-:W-:-:S06]  /*4430*/  FFMA.FTZ R26, R26, UR10, -R43 ;  /* 0x0000000a1a1a7c23 */ /* 0x000fcc000801082b */
[----:B------:R-:W4:Y:S08]  /*4440*/  MUFU.EX2 R6, R6 ;  /* 0x0000000600067308 */ /* 0x000f300000000800 */
[----:B------:R0:W5:Y:S08]  /*4450*/  MUFU.EX2 R45, R10 ;  /* 0x0000000a002d7308 */ /* 0x0001700000000800 */
[----:B------:R-:W5:Y:S01]  /*4460*/  MUFU.EX2 R11, R11 ;  /* 0x0000000b000b7308 */ /* 0x000f620000000800 */
[----:B0-----:R-:W-:-:S04]  /*4470*/  FADD.FTZ R10, R29, R30 ;  /* 0x0000001e1d0a7221 */ /* 0x001fc80000010000 */
[----:B--2---:R-:W-:-:S03]  /*4480*/  FADD.FTZ R47, R31, R10 ;  /* 0x0000000a1f2f7221 */ /* 0x004fc60000010000 */
[----:B------:R-:W0:Y:S01]  /*4490*/  MUFU.EX2 R12, R12 ;  /* 0x0000000c000c7308 */ /* 0x000e220000000800 */
[----:B---3--:R-:W-:-:S01]  /*44a0*/  FADD.FTZ R10, R32, R47 ;  /* 0x0000002f200a7221 */ /* 0x008fc20000010000 */
[----:B------:R-:W-:Y:S01]  /*44b0*/  F2FP.SATFINITE.E4M3.F32.PACK_AB_MERGE_C R32, R32, R31, RZ ;  /* 0x0000001f2020723e */ /* 0x000fe200048070ff */
[----:B-1----:R-:W-:-:S02]  /*44c0*/  FADD.FTZ R31, R4, R7 ;  /* 0x00000007041f7221 */ /* 0x002fc40000010000 */
[----:B------:R-:W-:Y:S01]  /*44d0*/  FADD.FTZ R47, R33, R10 ;  /* 0x0000000a212f7221 */ /* 0x000fe20000010000 */
[----:B------:R-:W-:Y:S01]  /*44e0*/  F2FP.SATFINITE.E4M3.F32.PACK_AB_MERGE_C R188, R30, R29, R32 ;  /* 0x0000001d1ebc723e */ /* 0x000fe20004807020 */
[----:B----4-:R-:W-:Y:S01]  /*44f0*/  FADD.FTZ R10, R6, R31 ;  /* 0x0000001f060a7221 */ /* 0x010fe20000010000 */
[----:B------:R-:W1:Y:S01]  /*4500*/  MUFU.EX2 R13, R13 ;  /* 0x0000000d000d7308 */ /* 0x000e620000000800 */
[----:B------:R-:W-:Y:S01]  /*4510*/  F2FP.SATFINITE.E4M3.F32.PACK_AB_MERGE_C R29, R36, R35, RZ ;  /* 0x00000023241d723e */ /* 0x000fe200048070ff */
[----:B------:R-:W-:Y:S01]  /*4520*/  FADD.FTZ R30, R34, R47 ;  /* 0x0000002f221e7221 */ /* 0x000fe20000010000 */
[----:B-----5:R-:W-:-:S01]  /*4530*/  FADD.FTZ R10, R45, R10 ;  /* 0x0000000a2d0a7221 */ /* 0x020fc20000010000 */
[----:B------:R-:W-:-:S02]  /*4540*/  F2FP.SATFINITE.E4M3.F32.PACK_AB_MERGE_C R32, R40, R39, RZ ;  /* 0x000000272820723e */ /* 0x000fc400048070ff */
[----:B------:R-:W-:Y:S01]  /*4550*/  F2FP.SATFINITE.E4M3.F32.PACK_AB_MERGE_C R190, R34, R33, R29 ;  /* 0x0000002122be723e */ /* 0x000fe2000480701d */
[----:B------:R-:W-:Y:S01]  /*4560*/  FADD.FTZ R29, R11, R10 ;  /* 0x0000000a0b1d7221 */ /* 0x000fe20000010000 */
[----:B------:R-:W2:Y:S01]  /*4570*/  MUFU.EX2 R14, R14 ;  /* 0x0000000e000e7308 */ /* 0x000ea20000000800 */
[----:B------:R-:W-:-:S01]  /*4580*/  FADD.FTZ R35, R35, R30 ;  /* 0x0000001e23237221 */ /* 0x000fc20000010000 */
[----:B------:R-:W-:Y:S01]  /*4590*/  F2FP.SATFINITE.E4M3.F32.PACK_AB_MERGE_C R45, R45, R6, RZ ;  /* 0x000000062d2d723e */ /* 0x000fe200048070ff */
[----:B0-----:R-:W-:-:S02]  /*45a0*/  FADD.FTZ R30, R12, R29 ;  /* 0x0000001d0c1e7221 */ /* 0x001fc40000010000 */
[----:B------:R-:W-:Y:S01]  /*45b0*/  FADD.FTZ R36, R36, R35 ;  /* 0x0000002324247221 */ /* 0x000fe20000010000 */
[----:B------:R-:W-:Y:S02]  /*45c0*/  F2FP.SATFINITE.E4M3.F32.PACK_AB_MERGE_C R189, R7, R4, R45 ;  /* 0x0000000407bd723e */ /* 0x000fe4000480702d */
[----:B------:R-:W0:Y:S01]  /*45d0*/  MUFU.EX2 R15, R15 ;  /* 0x0000000f000f7308 */ /* 0x000e220000000800 */
[----:B-1----:R-:W-:-:S01]  /*45e0*/  FADD.FTZ R29, R13, R30 ;  /* 0x0000001e0d1d7221 */ /* 0x002fc20000010000 */
[----:B------:R-:W-:-:S06]  /*45f0*/  FADD.FTZ R31, R37, R36 ;  /* 0x00000024251f7221 */ /* 0x000fcc0000010000 */
[----:B------:R-:W1:Y:S01]  /*4600*/  MUFU.EX2 R38, R38 ;  /* 0x0000002600267308 */ /* 0x000e620000000800 */
[----:B--2---:R-:W-:-:S01]  /*4610*/  FADD.FTZ R30, R14, R29 ;  /* 0x0000001d0e1e7221 */ /* 0x004fc20000010000 */
[----:B------:R-:W-:-:S04]  /*4620*/  F2FP.SATFINITE.E4M3.F32.PACK_AB_MERGE_C R14, R14, R13, RZ ;  /* 0x0000000d0e0e723e */ /* 0x000fc800048070ff */
[----:B------:R-:W-:Y:S02]  /*4630*/  F2FP.SATFINITE.E4M3.F32.PACK_AB_MERGE_C R191, R12, R11, R14 ;  /* 0x0000000b0cbf723e */ /* 0x000fe4000480700e */
[----:B------:R-:W2:Y:S01]  /*4640*/  MUFU.EX2 R20, R20 ;  /* 0x0000001400147308 */ /* 0x000ea20000000800 */
[----:B0-----:R-:W-:-:S07]  /*4650*/  FADD.FTZ R13, R15, R30 ;  /* 0x0000001e0f0d7221 */ /* 0x001fce0000010000 */
[----:B------:R-:W0:Y:S01]  /*4660*/  MUFU.EX2 R21, R21 ;  /* 0x0000001500157308 */ /* 0x000e220000000800 */
[C---:B-1----:R-:W-:Y:S01]  /*4670*/  F2FP.SATFINITE.E4M3.F32.PACK_AB_MERGE_C R184, R38.reuse, R37, R32 ;  /* 0x0000002526b8723e */ /* 0x042fe20004807020 */
[----:B------:R-:W-:-:S04]  /*4680*/  FADD.FTZ R38, R38, R31 ;  /* 0x0000001f26267221 */ /* 0x000fc80000010000 */
[----:B------:R-:W-:Y:S02]  /*4690*/  FADD.FTZ R39, R39, R38 ;  /* 0x0000002627277221 */ /* 0x000fe40000010000 */
[----:B------:R-:W-:Y:S01]  /*46a0*/  MUFU.EX2 R28, R28 ;  /* 0x0000001c001c7308 */ /* 0x000fe20000000800 */
[----:B--2---:R-:W-:-:S01]  /*46b0*/  FADD.FTZ R6, R20, R13 ;  /* 0x0000000d14067221 */ /* 0x004fc20000010000 */
[----:B------:R-:W-:-:S06]  /*46c0*/  FADD.FTZ R40, R40, R39 ;  /* 0x0000002728287221 */ /* 0x000fcc0000010000 */
[----:B------:R-:W-:Y:S01]  /*46d0*/  MUFU.EX2 R27, R27 ;  /* 0x0000001b001b7308 */ /* 0x000fe20000000800 */
[----:B0-----:R-:W-:-:S07]  /*46e0*/  FADD.FTZ R7, R21, R6 ;  /* 0x0000000615077221 */ /* 0x001fce0000010000 */
[----:B------:R-:W0:Y:S08]  /*46f0*/  MUFU.EX2 R24, R24 ;  /* 0x0000001800187308 */ /* 0x000e300000000800 */
[----:B------:R-:W-:Y:S08]  /*4700*/  MUFU.EX2 R41, R41 ;  /* 0x0000002900297308 */ /* 0x000ff00000000800 */
[----:B------:R-:W-:Y:S01]  /*4710*/  MUFU.EX2 R42, R42 ;  /* 0x0000002a002a7308 */ /* 0x000fe20000000800 */
[C---:B0-----:R-:W-:Y:S01]  /*4720*/  F2FP.SATFINITE.E4M3.F32.PACK_AB_MERGE_C R21, R24.reuse, R21, RZ ;  /* 0x000000151815723e */ /* 0x041fe200048070ff */
[----:B------:R-:W-:-:S03]  /*4730*/  FADD.FTZ R24, R24, R7 ;  /* 0x0000000718187221 */ /* 0x000fc60000010000 */
[----:B------:R-:W-:-:S03]  /*4740*/  F2FP.SATFINITE.E4M3.F32.PACK_AB_MERGE_C R185, R20, R15, R21 ;  /* 0x0000000f14b9723e */ /* 0x000fc60004807015 */
[----:B------:R-:W0:Y:S08]  /*4750*/  MUFU.EX2 R5, R5 ;  /* 0x0000000500057308 */ /* 0x000e300000000800 */
[----:B------:R1:W2:Y:S08]  /*4760*/  MUFU.EX2 R10, R25 ;  /* 0x00000019000a7308 */ /* 0x0002b00000000800 */
[----:B------:R-:W3:Y:S01]  /*4770*/  MUFU.EX2 R3, R3 ;  /* 0x0000000300037308 */ /* 0x000ee20000000800 */
[----:B-1----:R-:W-:Y:S01]  /*4780*/  F2FP.SATFINITE.E4M3.F32.PACK_AB_MERGE_C R25, R27, R28, RZ ;  /* 0x0000001c1b19723e */ /* 0x002fe200048070ff */
[----:B0-----:R-:W-:-:S03]  /*4790*/  FADD.FTZ R7, R5, R24 ;  /* 0x0000001805077221 */ /* 0x001fc60000010000 */
[----:B------:R-:W-:Y:S01]  /*47a0*/  F2FP.SATFINITE.E4M3.F32.PACK_AB_MERGE_C R186, R42, R41, R25 ;  /* 0x000000292aba723e */ /* 0x000fe20004807019 */
[----:B------:R-:W-:-:S02]  /*47b0*/  FADD.FTZ R41, R41, R40 ;  /* 0x0000002829297221 */ /* 0x000fc40000010000 */
[----:B------:R-:W0:Y:S01]  /*47c0*/  MUFU.EX2 R26, R26 ;  /* 0x0000001a001a7308 */ /* 0x000e220000000800 */
[----:B--2---:R-:W-:-:S01]  /*47d0*/  FADD.FTZ R4, R10, R7 ;  /* 0x000000070a047221 */ /* 0x004fc20000010000 */
[----:B------:R-:W-:-:S04]  /*47e0*/  FADD.FTZ R41, R42, R41 ;  /* 0x000000292a297221 */ /* 0x000fc80000010000 */
[----:B------:R-:W-:Y:S01]  /*47f0*/  FADD.FTZ R28, R28, R41 ;  /* 0x000000291c1c7221 */ /* 0x000fe20000010000 */
[----:B---3--:R-:W-:-:S01]  /*4800*/  FADD.FTZ R7, R3, R4 ;  /* 0x0000000403077221 */ /* 0x008fc20000010000 */
[----:B0-----:R-:W-:Y:S02]  /*4810*/  F2FP.SATFINITE.E4M3.F32.PACK_AB_MERGE_C R6, R26, R3, RZ ;  /* 0x000000031a06723e */ /* 0x001fe400048070ff */
[----:B------:R-:W-:-:S01]  /*4820*/  FADD.FTZ R3, R27, R28 ;  /* 0x0000001c1b037221 */ /* 0x000fc20000010000 */
[----:B------:R-:W-:Y:S01]  /*4830*/  FADD.FTZ R4, R26, R7 ;  /* 0x000000071a047221 */ /* 0x000fe20000010000 */
[----:B------:R-:W-:Y:S01]  /*4840*/  F2FP.SATFINITE.E4M3.F32.PACK_AB_MERGE_C R187, R10, R5, R6 ;  /* 0x000000050abb723e */ /* 0x000fe20004807006 */
[----:B------:R-:W-:Y:S01]  /*4850*/  VIADD R5, R146, 0xfffffffe ;  /* 0xfffffffe92057836 */ /* 0x000fe20000000000 */
[----:B------:R-:W-:Y:S06]  /*4860*/  @P2 BRA `(.L_x_1171) ;  /* 0x0000000000442947 */ /* 0x000fec0003800000 */
        /* <DEDUP_REMOVED lines=10> */
.L_x_1172:
[----:B------:R-:W-:-:S11]  /*4910*/  UISETP.NE.AND UP2, UPT, UR7, 0x1, UPT ;  /* 0x000000010700788c */ /* 0x000fd6000bf45270 */
[----:B------:R-:W-:Y:S02]  /*4920*/  @UP2 ULDC.64 UR14, c[0x0][0x9e8] ;  /* 0x00027a00000e2ab9 */ /* 0x000fe40000000a00 */
[----:B------:R-:W-:-:S04]  /*4930*/  UIMAD.WIDE.U32 UR18, UR5, UR14, URZ ;  /* 0x0000000e051272a5 */ /* 0x000fc8000f8e003f */
[----:B------:R-:W-:-:S12]  /*4940*/  @UP2 USHF.R.U32.HI UR5, URZ, UR15, UR19 ;  /* 0x0000000f3f052299 */ /* 0x000fd80008011613 */
.L_x_1173:
[----:B------:R-:W-:-:S04]  /*4950*/  UIMAD UR5, UR5, UR7, UR7 ;  /* 0x00000007050572a4 */ /* 0x000fc8000f8e0207 */
[----:B------:R-:W-:-:S04]  /*4960*/  UISETP.LT.AND UP2, UPT, UR6, UR5, UPT ;  /* 0x000000050600728c */ /* 0x000fc8000bf41270 */
[----:B------:R-:W-:-:S12]  /*4970*/  USEL UR6, UR6, UR5, UP2 ;  /* 0x0000000506067287 */ /* 0x000fd80009000000 */
.L_x_1171:
[----:B------:R-:W-:Y:S01]  /*4980*/  USHF.R.S32.HI UR5, URZ, 0x1f, UR6 ;  /* 0x0000001f3f057899 */ /* 0x000fe20008011406 */
[----:B------:R-:W-:Y:S02]  /*4990*/  CS2R R24, SRZ ;  /* 0x0000000000187805 */ /* 0x000fe4000001ff00 */
[----:B------:R-:W-:Y:S02]  /*49a0*/  CS2R R26, SRZ ;  /* 0x00000000001a7805 */ /* 0x000fe4000001ff00 */
[----:B------:R-:W-:Y:S01]  /*49b0*/  CS2R R28, SRZ ;  /* 0x00000000001c7805 */ /* 0x000fe2000001ff00 */
[----:B------:R-:W-:Y:S01]  /*49c0*/  ULEA.HI UR5, UR5, UR6, URZ, 0x6 ;  /* 0x0000000605057291 */ /* 0x000fe2000f8f303f */
[----:B------:R-:W-:Y:S02]  /*49d0*/  CS2R R30, SRZ ;  /* 0x00000000001e7805 */ /* 0x000fe4000001ff00 */
[----:B------:R-:W-:Y:S02]  /*49e0*/  CS2R R32, SRZ ;  /* 0x0000000000207805 */ /* 0x000fe4000001ff00 */
[----:B------:R-:W-:Y:S01]  /*49f0*/  CS2R R34, SRZ ;  /* 0x0000000000227805 */ /* 0x000fe2000001ff00 */
[----:B------:R-:W-:Y:S01]  /*4a00*/  USHF.R.S32.HI UR5, URZ, 0x6, UR5 ;  /* 0x000000063f057899 */ /* 0x000fe20008011405 */
[----:B------:R-:W-:-:S02]  /*4a10*/  CS2R R36, SRZ ;  /* 0x0000000000247805 */ /* 0x000fc4000001ff00 */
[----:B------:R-:W-:Y:S02]  /*4a20*/  CS2R R38, SRZ ;  /* 0x0000000000267805 */ /* 0x000fe4000001ff00 */
[----:B------:R-:W-:Y:S01]  /*4a30*/  CS2R R40, SRZ ;  /* 0x0000000000287805 */ /* 0x000fe2000001ff00 */
[----:B------:R-:W-:Y:S01]  /*4a40*/  UISETP.LT.AND UP2, UPT, UR50, UR5, UPT ;  /* 0x000000053200728c */ /* 0x000fe2000bf41270 */
[----:B------:R-:W-:Y:S02]  /*4a50*/  CS2R R42, SRZ ;  /* 0x00000000002a7805 */ /* 0x000fe4000001ff00 */
[----:B------:R-:W-:Y:S02]  /*4a60*/  CS2R R44, SRZ ;  /* 0x00000000002c7805 */ /* 0x000fe4000001ff00 */
[----:B------:R-:W-:Y:S01]  /*4a70*/  CS2R R46, SRZ ;  /* 0x00000000002e7805 */ /* 0x000fe2000001ff00 */
[----:B------:R-:W-:Y:S01]  /*4a80*/  USEL UR5, UR50, UR5, !UP2 ;  /* 0x0000000532057287 */ /* 0x000fe2000d000000 */
[----:B------:R-:W-:-:S02]  /*4a90*/  CS2R R48, SRZ ;  /* 0x0000000000307805 */ /* 0x000fc4000001ff00 */
[----:B------:R-:W-:Y:S02]  /*4aa0*/  CS2R R50, SRZ ;  /* 0x0000000000327805 */ /* 0x000fe4000001ff00 */
[----:B------:R-:W-:Y:S02]  /*4ab0*/  CS2R R52, SRZ ;  /* 0x0000000000347805 */ /* 0x000fe4000001ff00 */
[----:B------:R-:W-:Y:S02]  /*4ac0*/  CS2R R54, SRZ ;  /* 0x0000000000367805 */ /* 0x000fe4000001ff00 */
[----:B------:R-:W-:Y:S02]  /*4ad0*/  CS2R R56, SRZ ;  /* 0x0000000000387805 */ /* 0x000fe4000001ff00 */
[----:B------:R-:W-:Y:S02]  /*4ae0*/  ISETP.GE.AND P2, PT, R5, UR5, PT ;  /* 0x0000000505007c0c */ /* 0x000fe4000bf46270 */
        /* <DEDUP_REMOVED lines=47> */
[----:B------:R-:W-:Y:S06]  /*4de0*/  @!P2 BRA `(.L_x_1174) ;  /* 0x0000002c0014a947 */ /* 0x000fec0003800000 */
        /* <DEDUP_REMOVED lines=64> */
[----:B------:R-:W-:Y:S01]  /*51f0*/  ULDC UR43, c[0x0][0x9e4] ;  /* 0x00027900002b7ab9 */ /* 0x000fe20000000800 */
[----:B------:R-:W-:Y:S01]  /*5200*/  ULDC UR58, c[0x0][0x988] ;  /* 0x00026200003a7ab9 */ /* 0x000fe20000000800 */
[----:B------:R-:W-:-:S05]  /*5210*/  ULDC UR59, c[0x0][0x9e0] ;  /* 0x00027800003b7ab9 */ /* 0x000fca0000000800 */
.L_x_1192:
        /* <DEDUP_REMOVED lines=9> */
.L_x_1176:
[----:B------:R-:W-:Y:S01]  /*52b0*/  ULEA UR10, UR6, UR40, 0x3 ;  /* 0x00000028060a7291 */ /* 0x000fe2000f8e183f */
[----:B------:R-:W-:-:S05]  /*52c0*/  IMAD.U32 R6, RZ, RZ, UR7 ;  /* 0x00000007ff067e24 */ /* 0x000fca000f8e00ff */
[----:B------:R-:W-:-:S04]  /*52d0*/  SHF.L.U32 R6, R6, 0x1f, RZ ;  /* 0x0000001f06067819 */ /* 0x000fc800000006ff */
[----:B------:R0:W1:Y:S01]  /*52e0*/  SYNCS.PHASECHK.TRANS64.TRYWAIT P2, [UR10+0x28430], R6 ;  /* 0x02843006ff0075a7 */ /* 0x000062000804014a */
[----:B------:R-:W-:Y:S05]  /*52f0*/  @!P0 BRA `(.L_x_1177) ;  /* 0x0000000000048947 */ /* 0x000fea0003800000 */
[----:B------:R-:W-:Y:S01]  /*5300*/  BPT.TRAP 0x1 ;  /* 0x000000040000795c */ /* 0x000fe20000300000 */
.L_x_1177:
[----:B-1----:R-:W-:Y:S05]  /*5310*/  @P2 BRA `(.L_x_1175) ;  /* 0x0000000000082947 */ /* 0x002fea0003800000 */
[----:B------:R-:W1:Y:S02]  /*5320*/  SYNCS.PHASECHK.TRANS64.TRYWAIT P2, [UR10+0x28430], R6 ;  /* 0x02843006ff0075a7 */ /* 0x000e64000804014a */
[----:B-1----:R-:W-:Y:S05]  /*5330*/  @!P2 BRA `(.L_x_1178) ;  /* 0x0000014400a4a947 */ /* 0x002fea0003800000 */
.L_x_1175:
[----:B-1----:R-:W1:Y:S01]  /*5340*/  S2R R7, SR_TID.X ;  /* 0x0000000000077919 */ /* 0x002e620000002100 */
[----:B------:R-:W-:Y:S01]  /*5350*/  ULEA UR34, UR6, UR4, 0xa ;  /* 0x0000000406227291 */ /* 0x000fe2000f8e503f */
[----:B------:R-:W-:Y:S01]  /*5360*/  UMOV UR47, 0x40000040 ;  /* 0x40000040002f7882 */ /* 0x000fe20000000000 */
[----:B------:R-:W-:Y:S02]  /*5370*/  UMOV UR11, 0x40000040 ;  /* 0x40000040000b7882 */ /* 0x000fe40000000000 */
[----:B------:R-:W-:Y:S02]  /*5380*/  UIADD3 UR10, UR34, 0x2, URZ ;  /* 0x00000002220a7890 */ /* 0x000fe4000fffe03f */
[----:B------:R-:W-:Y:S02]  /*5390*/  UIADD3 UR14, UR34, 0x4, URZ ;  /* 0x00000004220e7890 */ /* 0x000fe4000fffe03f */
[----:B------:R-:W-:Y:S01]  /*53a0*/  UMOV UR46, UR34 ;  /* 0x00000022002e7c82 */ /* 0x000fe20008000000 */
        /* <DEDUP_REMOVED lines=11> */
[----:B-1----:R-:W-:-:S05]  /*5460*/  SHF.R.U32.HI R7, RZ, 0x7, R7 ;  /* 0x00000007ff077819 */ /* 0x002fca0000011607 */
[----:B0-----:R-:W-:-:S05]  /*5470*/  VIADD R6, R7, 0x8 ;  /* 0x0000000807067836 */ /* 0x001fca0000000000 */
[----:B------:R0:W-:Y:S06]  /*5480*/  BAR.SYNC.DEFER_BLOCKING R6, 0x100 ;  /* 0x000400060000751d */ /* 0x0001ec0000010000 */
        /* <DEDUP_REMOVED lines=27> */
.L_x_1180:
[----:B------:R-:W-:Y:S01]  /*5640*/  ULEA UR10, UR37, UR40, 0x3 ;  /* 0x00000028250a7291 */ /* 0x000fe2000f8e183f */
[----:B------:R-:W-:-:S05]  /*5650*/  IMAD.U32 R6, RZ, RZ, UR36 ;  /* 0x00000024ff067e24 */ /* 0x000fca000f8e00ff */
[----:B------:R-:W-:-:S04]  /*5660*/  SHF.L.U32 R6, R6, 0x1f, RZ ;  /* 0x0000001f06067819 */ /* 0x000fc800000006ff */
[----:B------:R0:W1:Y:S01]  /*5670*/  SYNCS.PHASECHK.TRANS64.TRYWAIT P2, [UR10+0x28450], R6 ;  /* 0x02845006ff0075a7 */ /* 0x000062000804014a */
[----:B------:R-:W-:Y:S05]  /*5680*/  @!P0 BRA `(.L_x_1181) ;  /* 0x0000000000048947 */ /* 0x000fea0003800000 */
[----:B------:R-:W-:Y:S01]  /*5690*/  BPT.TRAP 0x1 ;  /* 0x000000040000795c */ /* 0x000fe20000300000 */
.L_x_1181:
[----:B-1----:R-:W-:Y:S05]  /*56a0*/  @P2 BRA `(.L_x_1179) ;  /* 0x0000000000082947 */ /* 0x002fea0003800000 */
[----:B------:R-:W1:Y:S02]  /*56b0*/  SYNCS.PHASECHK.TRANS64.TRYWAIT P2, [UR10+0x28450], R6 ;  /* 0x02845006ff0075a7 */ /* 0x000e64000804014a */
[----:B-1----:R-:W-:Y:S05]  /*56c0*/  @!P2 BRA `(.L_x_1182) ;  /* 0x0000014000d8a947 */ /* 0x002fea0003800000 */
.L_x_1179:
[----:B------:R-:W-:Y:S01]  /*56d0*/  UIADD3 UR10, UR40, 0x8000, URZ ;  /* 0x00008000280a7890 */ /* 0x000fe2000fffe03f */
[----:B------:R-:W-:Y:S01]  /*56e0*/  WARPGROUP.ARRIVE ;  /* 0x00000000000079c5 */ /* 0x000fe20000000000 */
[----:B------:R-:W-:Y:S01]  /*56f0*/  UMOV UR11, 0x80000020 ;  /* 0x80000020000b7882 */ /* 0x000fe20000000000 */
[----:B------:R-:W-:Y:S01]  /*5700*/  PLOP3.LUT P2, PT, PT, PT, UP0, 0x80, 0x0 ;  /* 0x000000000000781c */ /* 0x000fe20003f4f008 */
[----:B------:R-:W-:-:S03]  /*5710*/  USHF.R.U32.HI UR10, URZ, 0x4, UR10 ;  /* 0x000000043f0a7899 */ /* 0x000fc6000801160a */
[----:B-1----:R-:W1:Y:S01]  /*5720*/  S2R R7, SR_TID.X ;  /* 0x0000000000077919 */ /* 0x002e620000002100 */
[----:B------:R-:W-:Y:S01]  /*5730*/  PLOP3.LUT P3, PT, PT, PT, UP0, 0x80, 0x0 ;  /* 0x000000000000781c */ /* 0x000fe20003f6f008 */
[C---:B------:R-:W-:Y:S01]  /*5740*/  FMUL.FTZ R14, R0.reuse, R158 ;  /* 0x0000009e000e7220 */ /* 0x040fe20000410000 */
[----:B------:R-:W-:Y:S01]  /*5750*/  ULOP3.LUT UR10, UR10, 0x3fff, URZ, 0xc0, !UPT ;  /* 0x00003fff0a0a7892 */ /* 0x000fe2000f8ec03f */
[C---:B------:R-:W-:Y:S01]  /*5760*/  FMUL.FTZ R158, R0.reuse, R164 ;  /* 0x000000a4009e7220 */ /* 0x040fe20000410000 */
[----:B------:R-:W-:Y:S01]  /*5770*/  FMUL.FTZ R164, R0, R174 ;  /* 0x000000ae00a47220 */ /* 0x000fe20000410000 */
[----:B------:R-:W-:Y:S01]  /*5780*/  VIADD R174, R16, UR41 ;  /* 0x0000002910ae7c36 */ /* 0x000fe20008000000 */
[----:B------:R-:W-:Y:S01]  /*5790*/  ULOP3.LUT UR10, UR10, 0x10000, URZ, 0xfc, !UPT ;  /* 0x000100000a0a7892 */ /* 0x000fe2000f8efc3f */
[C---:B------:R-:W-:Y:S01]  /*57a0*/  FMUL.FTZ R21, R0.reuse, R157 ;  /* 0x0000009d00157220 */ /* 0x040fe20000410000 */
[C---:B------:R-:W-:Y:S01]  /*57b0*/  FMUL.FTZ R157, R0.reuse, R167 ;  /* 0x000000a7009d7220 */ /* 0x040fe20000410000 */
[C---:B------:R-:W-:Y:S01]  /*57c0*/  FMUL.FTZ R167, R0.reuse, R173 ;  /* 0x000000ad00a77220 */ /* 0x040fe20000410000 */
[----:B------:R-:W-:Y:S01]  /*57d0*/  ULEA UR10, UR37, UR10, 0xa ;  /* 0x0000000a250a7291 */ /* 0x000fe2000f8e503f */
        /* <DEDUP_REMOVED lines=24> */
[----:B------:R-:W-:-:S02]  /*5960*/  IMAD.SHL.U32 R172, R5, 0x40, RZ ;  /* 0x0000004005ac7824 */ /* 0x000fc400078e00ff */
[C---:B------:R-:W-:Y:S01]  /*5970*/  FMUL.FTZ R168, R0.reuse, R178 ;  /* 0x000000b200a87220 */ /* 0x040fe20000410000 */
[C---:B------:R-:W-:Y:S01]  /*5980*/  FMUL.FTZ R169, R0.reuse, R179 ;  /* 0x000000b300a97220 */ /* 0x040fe20000410000 */
[C---:B------:R-:W-:Y:S01]  /*5990*/  FMUL.FTZ R177, R0.reuse, R180 ;  /* 0x000000b400b17220 */ /* 0x040fe20000410000 */
[C---:B------:R-:W-:Y:S01]  /*59a0*/  FMUL.FTZ R176, R0.reuse, R181 ;  /* 0x000000b500b07220 */ /* 0x040fe20000410000 */
[----:B------:R-:W-:Y:S01]  /*59b0*/  FMUL.FTZ R175, R0, R183 ;  /* 0x000000b700af7220 */ /* 0x000fe20000410000 */
[----:B------:R-:W-:Y:S01]  /*59c0*/  IMAD.U32 R178, RZ, RZ, UR38 ;  /* 0x00000026ffb27e24 */ /* 0x000fe2000f8e00ff */
[----:B------:R-:W-:Y:S01]  /*59d0*/  IADD3 R179, -R2, 0x1, -R172 ;  /* 0x0000000102b37810 */ /* 0x000fe20007ffe9ac */
[----:B------:R-:W2:Y:S01]  /*59e0*/  MUFU.TANH R12, R12 ;  /* 0x0000000c000c7308 */ /* 0x000ea20000002400 */
[----:B-1----:R-:W-:Y:S02]  /*59f0*/  SHF.R.U32.HI R216, RZ, 0x7, R7 ;  /* 0x00000007ffd87819 */ /* 0x002fe40000011607 */
[----:B------:R-:W-:-:S05]  /*5a00*/  IADD3 R179, -R178, UR39, R179 ;  /* 0x00000027b2b37c10 */ /* 0x000fca000fffe1b3 */
[----:B------:R-:W1:Y:S01]  /*5a10*/  MUFU.TANH R13, R13 ;  /* 0x0000000d000d7308 */ /* 0x000e620000002400 */
[C---:B------:R-:W-:Y:S02]  /*5a20*/  VIADD R178, R179.reuse, UR59 ;  /* 0x0000003bb3b27c36 */ /* 0x040fe40008000000 */
[----:B------:R-:W-:-:S05]  /*5a30*/  VIADD R179, R179, UR53 ;  /* 0x00000035b3b37c36 */ /* 0x000fca0008000000 */
        /* <DEDUP_REMOVED lines=28> */
[----:B------:R-:W1:Y:S01]  /*5c00*/  MUFU.TANH R173, R173 ;  /* 0x000000ad00ad7308 */ /* 0x000e620000002400 */
[----:B------:R-:W-:-:S02]  /*5c10*/  WARPGROUP.DEPBAR.LE gsb0, 0x0 ;  /* 0x00008000000079c5 */ /* 0x000fc40000010000 */
[----:B------:R-:W-:-:S05]  /*5c20*/  WARPGROUP.ARRIVE ;  /* 0x00000000000079c5 */ /* 0x000fca0000000000 */
[----:B------:R-:W1:Y:S01]  /*5c30*/  MUFU.TANH R175, R175 ;  /* 0x000000af00af7308 */ /* 0x000e620000002400 */
[----:B------:R-:W-:Y:S01]  /*5c40*/  QGMMA.64x256x32.F32.E4M3.E4M3 R24, R184, gdesc[UR8], R24, gsb0 ;  /* 0x03e00008b8187df3 */ /* 0x000fe20008000818 */
[----:B------:R-:W-:Y:S02]  /*5c50*/  @UP0 ULDC UR10, c[0x0][0x44c] ;  /* 0x00011300000a0ab9 */ /* 0x000fe40000000800 */
[----:B0-----:R-:W-:Y:S01]  /*5c60*/  @P2 IMAD.HI.U32 R6, R174, UR10, RZ ;  /* 0x0000000aae062c27 */ /* 0x001fe2000f8e00ff */
[----:B------:R-:W-:Y:S01]  /*5c70*/  @UP0 ULDC UR10, c[0x0][0x450] ;  /* 0x00011400000a0ab9 */ /* 0x000fe20000000800 */
[----:B------:R-:W-:-:S03]  /*5c80*/  PLOP3.LUT P2, PT, PT, PT, UP1, 0x40, 0x0 ;  /* 0x000000000000781c */ /* 0x000fc60003f4e818 */
[----:B------:R-:W-:Y:S01]  /*5c90*/  @P3 SHF.R.U32.HI R174, RZ, UR10, R6 ;  /* 0x0000000affae3c19 */ /* 0x000fe20008011606 */
[----:B------:R-:W-:-:S04]  /*5ca0*/  IMAD.U32 R6, RZ, RZ, UR6 ;  /* 0x00000006ff067e24 */ /* 0x000fc8000f8e00ff */
[----:B------:R-:W0:Y:S01]  /*5cb0*/  SHFL.IDX PT, R182, R174, RZ, 0x1c1f ;  /* 0x001c1fffaeb67589 */ /* 0x000e2200000e0000 */
[----:B------:R-:W-:-:S05]  /*5cc0*/  @!P1 LEA R6, R6, UR40, 0x3 ;  /* 0x0000002806069c11 */ /* 0x000fca000f8e18ff */
[----:B------:R-:W-:-:S05]  /*5cd0*/  @!P1 VIADD R6, R6, 0x28440 ;  /* 0x0002844006069836 */ /* 0x000fca0000000000 */
[----:B------:R-:W-:Y:S02]  /*5ce0*/  @!P1 PRMT R7, RZ, 0x654, R6 ;  /* 0x00000654ff079816 */ /* 0x000fe40000000006 */
[----:B------:R-:W-:Y:S01]  /*5cf0*/  IADD3 R6, -R216, 0xb, RZ ;  /* 0x0000000bd8067810 */ /* 0x000fe20007ffe1ff */
[--C-:B0-----:R-:W-:Y:S02]  /*5d00*/  IMAD.IADD R180, R178, 0x1, R182.reuse ;  /* 0x00000001b2b47824 */ /* 0x101fe400078e02b6 */
[----:B------:R-:W-:Y:S01]  /*5d10*/  IMAD.IADD R181, R179, 0x1, R182 ;  /* 0x00000001b3b57824 */ /* 0x000fe200078e02b6 */
[----:B------:R-:W-:Y:S02]  /*5d20*/  WARPGROUP.DEPBAR.LE gsb0, 0x0 ;  /* 0x00008000000079c5 */ /* 0x000fe40000010000 */
[----:B------:R0:W-:Y:S06]  /*5d30*/  BAR.ARV R6, 0x100 ;  /* 0x000400060000751d */ /* 0x0001ec0000002000 */
[----:B------:R0:W-:Y:S01]  /*5d40*/  @!P1 SYNCS.ARRIVE.TRANS64.RED.A1T0 RZ, [R7+URZ], RZ ;  /* 0x000000ff07ff99a7 */ /* 0x0001e2000810043f */
[----:B-1234-:R-:W-:Y:S05]  /*5d50*/  @P2 BRA `(.L_x_1183) ;  /* 0x00000000005c2947 */ /* 0x01efea0003800000 */
[----:B0-----:R-:W-:Y:S01]  /*5d60*/  IMAD.U32 R6, RZ, RZ, UR38 ;  /* 0x00000026ff067e24 */ /* 0x001fe2000f8e00ff */
[----:B------:R-:W-:Y:S04]  /*5d70*/  BSSY B0, `(.L_x_1184) ;  /* 0x0000011000007945 */ /* 0x000fe80003800000 */
[----:B------:R-:W-:-:S04]  /*5d80*/  IADD3 R182, -R6, UR39, R182 ;  /* 0x0000002706b67c10 */ /* 0x000fc8000fffe1b6 */
        /* <DEDUP_REMOVED lines=10> */
.L_x_1185:
[----:B------:R-:W-:-:S05]  /*5e30*/  IMAD.U32 R183, RZ, RZ, UR43 ;  /* 0x0000002bffb77e24 */ /* 0x000fca000f8e00ff */
[----:B------:R-:W-:-:S13]  /*5e40*/  ISETP.NE.AND P2, PT, R183, 0x1, PT ;  /* 0x00000001b700780c */ /* 0x000fda0003f45270 */
[----:B------:R-:W0:Y:S02]  /*5e50*/  @P2 LDC.64 R6, c[0x0][0x9e8] ;  /* 0x00027a00ff062b82 */ /* 0x000e240000000a00 */
[----:B0-----:R-:W-:-:S05]  /*5e60*/  @P2 IMAD.HI.U32 R6, R182, R6, RZ ;  /* 0x00000006b6062227 */ /* 0x001fca00078e00ff */
[----:B------:R-:W-:-:S07]  /*5e70*/  @P2 SHF.R.U32.HI R182, RZ, R7, R6 ;  /* 0x00000007ffb62219 */ /* 0x000fce0000011606 */
.L_x_1186:
[----:B------:R-:W-:Y:S05]  /*5e80*/  BSYNC B0 ;  /* 0x0000000000007941 */ /* 0x000fea0003800000 */
.L_x_1184:
[----:B------:R-:W-:-:S04]  /*5e90*/  IMAD R182, R182, R183, -R172 ;  /* 0x000000b7b6b67224 */ /* 0x000fc800078e0aac */
[----:B------:R-:W-:-:S05]  /*5ea0*/  IMAD.IADD R182, R182, 0x1, -R2 ;  /* 0x00000001b6b67824 */ /* 0x000fca00078e0a02 */
[----:B------:R-:W-:Y:S02]  /*5eb0*/  VIMNMX R181, R181, R182, !PT ;  /* 0x000000b6b5b57248 */ /* 0x000fe40007fe0100 */
[----:B------:R-:W-:-:S07]  /*5ec0*/  VIADDMNMX R180, R182, R183, R180, PT ;  /* 0x000000b7b6b47246 */ /* 0x000fce00038001b4 */
.L_x_1183:
[----:B------:R-:W-:Y:S01]  /*5ed0*/  ISETP.GT.AND P2, PT, R5, -0x1, PT ;  /* 0xffffffff0500780c */ /* 0x000fe20003f44270 */
[----:B------:R-:W1:Y:S03]  /*5ee0*/  SHFL.IDX PT, R174, R174, 0x1, 0x1c1f ;  /* 0x003c1f00aeae7f89 */ /* 0x000e6600000e0000 */
[C---:B------:R-:W-:Y:S02]  /*5ef0*/  ISETP.GT.AND P5, PT, R181.reuse, RZ, P2 ;  /* 0x000000ffb500720c */ /* 0x040fe400017a4270 */
[C---:B------:R-:W-:Y:S02]  /*5f00*/  ISETP.GT.AND P4, PT, R181.reuse, 0x1, P2 ;  /* 0x00000001b500780c */ /* 0x040fe40001784270 */
[----:B------:R-:W-:Y:S02]  /*5f10*/  ISETP.LT.OR P5, PT, R180, 0x1, P5 ;  /* 0x00000001b400780c */ /* 0x000fe40002fa1670 */
[----:B------:R-:W-:-:S02]  /*5f20*/  ISETP.GT.AND P6, PT, R181, 0x8, P2 ;  /* 0x00000008b500780c */ /* 0x000fc400017c4270 */
[----:B------:R-:W-:Y:S02]  /*5f30*/  FSEL R12, R12, -INF , !P5 ;  /* 0xff8000000c0c7808 */ /* 0x000fe40006800000 */
[C---:B------:R-:W-:Y:S02]  /*5f40*/  ISETP.GT.AND P5, PT, R181.reuse, 0x10, P2 ;  /* 0x00000010b500780c */ /* 0x040fe400017a4270 */
[----:B------:R-:W-:Y:S02]  /*5f50*/  ISETP.GT.AND P3, PT, R181, 0x9, P2 ;  /* 0x00000009b500780c */ /* 0x000fe40001764270 */
[C---:B------:R-:W-:Y:S02]  /*5f60*/  ISETP.LT.OR P5, PT, R180.reuse, 0x11, P5 ;  /* 0x00000011b400780c */ /* 0x040fe40002fa1670 */
[----:B------:R-:W-:Y:S02]  /*5f70*/  ISETP.LT.OR P4, PT, R180, 0x2, P4 ;  /* 0x00000002b400780c */ /* 0x000fe40002781670 */
[----:B------:R-:W-:-:S02]  /*5f80*/  FSEL R154, R154, -INF , !P5 ;  /* 0xff8000009a9a7808 */ /* 0x000fc40006800000 */
[----:B------:R-:W-:Y:S01]  /*5f90*/  ISETP.GT.AND P5, PT, R181, 0x20, P2 ;  /* 0x00000020b500780c */ /* 0x000fe200017a4270 */
[--C-:B-1----:R-:W-:Y:S01]  /*5fa0*/  IMAD.IADD R178, R178, 0x1, R174.reuse ;  /* 0x00000001b2b27824 */ /* 0x102fe200078e02ae */
[C---:B------:R-:W-:Y:S01]  /*5fb0*/  ISETP.LT.OR P6, PT, R180.reuse, 0x9, P6 ;  /* 0x00000009b400780c */ /* 0x040fe200037c1670 */
[----:B------:R-:W-:Y:S01]  /*5fc0*/  IMAD.IADD R179, R179, 0x1, R174 ;  /* 0x00000001b3b37824 */ /* 0x000fe200078e02ae */
[C---:B------:R-:W-:Y:S02]  /*5fd0*/  ISETP.LT.OR P3, PT, R180.reuse, 0xa, P3 ;  /* 0x0000000ab400780c */ /* 0x040fe40001f61670 */
[----:B------:R-:W-:Y:S02]  /*5fe0*/  ISETP.LT.OR P5, PT, R180, 0x21, P5 ;  /* 0x00000021b400780c */ /* 0x000fe40002fa1670 */
[----:B------:R-:W-:Y:S02]  /*5ff0*/  FSEL R13, R13, -INF , !P4 ;  /* 0xff8000000d0d7808 */ /* 0x000fe40006000000 */
[----:B------:R-:W-:-:S02]  /*6000*/  FSEL R20, R20, -INF , !P6 ;  /* 0xff80000014147808 */ /* 0x000fc40007000000 */
[----:B------:R-:W-:Y:S02]  /*6010*/  FSEL R21, R21, -INF , !P3 ;  /* 0xff80000015157808 */ /* 0x000fe40005800000 */
[C---:B------:R-:W-:Y:S02]  /*6020*/  ISETP.GT.AND P4, PT, R181.reuse, 0x11, P2 ;  /* 0x00000011b500780c */ /* 0x040fe40001784270 */
[C---:B------:R-:W-:Y:S02]  /*6030*/  ISETP.GT.AND P6, PT, R181.reuse, 0x18, P2 ;  /* 0x00000018b500780c */ /* 0x040fe400017c4270 */
[C---:B------:R-:W-:Y:S02]  /*6040*/  ISETP.GT.AND P3, PT, R181.reuse, 0x19, P2 ;  /* 0x00000019b500780c */ /* 0x040fe40001764270 */
[----:B------:R-:W-:Y:S02]  /*6050*/  FSEL R162, R162, -INF , !P5 ;  /* 0xff800000a2a27808 */ /* 0x000fe40006800000 */
[----:B------:R-:W-:-:S02]  /*6060*/  ISETP.GT.AND P5, PT, R181, 0x30, P2 ;  /* 0x00000030b500780c */ /* 0x000fc400017a4270 */
[C---:B------:R-:W-:Y:S02]  /*6070*/  ISETP.LT.OR P4, PT, R180.reuse, 0x12, P4 ;  /* 0x00000012b400780c */ /* 0x040fe40002781670 */
[C---:B------:R-:W-:Y:S02]  /*6080*/  ISETP.LT.OR P6, PT, R180.reuse, 0x19, P6 ;  /* 0x00000019b400780c */ /* 0x040fe400037c1670 */
[C---:B------:R-:W-:Y:S02]  /*6090*/  ISETP.LT.OR P3, PT, R180.reuse, 0x1a, P3 ;  /* 0x0000001ab400780c */ /* 0x040fe40001f61670 */
[----:B------:R-:W-:Y:S02]  /*60a0*/  ISETP.LT.OR P5, PT, R180, 0x31, P5 ;  /* 0x00000031b400780c */ /* 0x000fe40002fa1670 */
[----:B------:R-:W-:Y:S02]  /*60b0*/  FSEL R155, R155, -INF , !P4 ;  /* 0xff8000009b9b7808 */ /* 0x000fe40006000000 */
[----:B------:R-:W-:-:S02]  /*60c0*/  FSEL R158, R158, -INF , !P6 ;  /* 0xff8000009e9e7808 */ /* 0x000fc40007000000 */
[----:B------:R-:W-:Y:S02]  /*60d0*/  FSEL R159, R159, -INF , !P3 ;  /* 0xff8000009f9f7808 */ /* 0x000fe40005800000 */
[C---:B------:R-:W-:Y:S02]  /*60e0*/  ISETP.GT.AND P4, PT, R181.reuse, 0x21, P2 ;  /* 0x00000021b500780c */ /* 0x040fe40001784270 */
[C---:B------:R-:W-:Y:S02]  /*60f0*/  ISETP.GT.AND P6, PT, R181.reuse, 0x28, P2 ;  /* 0x00000028b500780c */ /* 0x040fe400017c4270 */
[----:B------:R-:W-:Y:S02]  /*6100*/  ISETP.GT.AND P3, PT, R181, 0x29, P2 ;  /* 0x00000029b500780c */ /* 0x000fe40001764270 */
[----:B------:R-:W-:Y:S02]  /*6110*/  FSEL R170, R170, -INF , !P5 ;  /* 0xff800000aaaa7808 */ /* 0x000fe40006800000 */
[----:B------:R-:W-:-:S02]  /*6120*/  PLOP3.LUT P5, PT, PT, PT, UP1, 0x40, 0x0 ;  /* 0x000000000000781c */ /* 0x000fc40003fae818 */
[C---:B------:R-:W-:Y:S02]  /*6130*/  ISETP.LT.OR P4, PT, R180.reuse, 0x22, P4 ;  /* 0x00000022b400780c */ /* 0x040fe40002781670 */
[C---:B------:R-:W-:Y:S02]  /*6140*/  ISETP.LT.OR P6, PT, R180.reuse, 0x29, P6 ;  /* 0x00000029b400780c */ /* 0x040fe400037c1670 */
[----:B------:R-:W-:Y:S02]  /*6150*/  ISETP.LT.OR P3, PT, R180, 0x2a, P3 ;  /* 0x0000002ab400780c */ /* 0x000fe40001f61670 */
[----:B------:R-:W-:Y:S02]  /*6160*/  FSEL R163, R163, -INF , !P4 ;  /* 0xff800000a3a37808 */ /* 0x000fe40006000000 */
[----:B------:R-:W-:Y:S02]  /*6170*/  FSEL R166, R166, -INF , !P6 ;  /* 0xff800000a6a67808 */ /* 0x000fe40007000000 */
        /* <DEDUP_REMOVED lines=9> */
[----:B------:R-:W-:Y:S01]  /*6210*/  FSEL R176, R176, -INF , !P3 ;  /* 0xff800000b0b07808 */ /* 0x000fe20005800000 */
[----:B------:R-:W-:Y:S06]  /*6220*/  @P5 BRA `(.L_x_1187) ;  /* 0x00000000005c5947 */ /* 0x000fec0003800000 */
        /* <DEDUP_REMOVED lines=13> */
.L_x_1189:
[----:B------:R-:W-:-:S05]  /*6300*/  IMAD.U32 R180, RZ, RZ, UR43 ;  /* 0x0000002bffb47e24 */ /* 0x000fca000f8e00ff */
[----:B------:R-:W-:-:S13]  /*6310*/  ISETP.NE.AND P3, PT, R180, 0x1, PT ;  /* 0x00000001b400780c */ /* 0x000fda0003f65270 */
[----:B------:R-:W0:Y:S02]  /*6320*/  @P3 LDC.64 R6, c[0x0][0x9e8] ;  /* 0x00027a00ff063b82 */ /* 0x000e240000000a00 */
[----:B0-----:R-:W-:-:S05]  /*6330*/  @P3 IMAD.HI.U32 R6, R174, R6, RZ ;  /* 0x00000006ae063227 */ /* 0x001fca00078e00ff */
[----:B------:R-:W-:-:S07]  /*6340*/  @P3 SHF.R.U32.HI R174, RZ, R7, R6 ;  /* 0x00000007ffae3219 */ /* 0x000fce0000011606 */
.L_x_1190:
[----:B------:R-:W-:Y:S05]  /*6350*/  BSYNC B0 ;  /* 0x0000000000007941 */ /* 0x000fea0003800000 */
.L_x_1188:
[----:B------:R-:W-:-:S04]  /*6360*/  IMAD R7, R174, R180, -R172 ;  /* 0x000000b4ae077224 */ /* 0x000fc800078e0aac */
[----:B------:R-:W-:-:S05]  /*6370*/  IMAD.IADD R7, R7, 0x1, -R2 ;  /* 0x0000000107077824 */ /* 0x000fca00078e0a02 */
[----:B------:R-:W-:Y:S02]  /*6380*/  VIADDMNMX R178, R7, R180, R178, PT ;  /* 0x000000b407b27246 */ /* 0x000fe400038001b2 */
[----:B------:R-:W-:-:S07]  /*6390*/  VIMNMX R179, R179, R7, !PT ;  /* 0x00000007b3b37248 */ /* 0x000fce0007fe0100 */
.L_x_1187:
[----:B0-----:R-:W-:Y:S01]  /*63a0*/  FMNMX.FTZ R6, R12, R8, !PT ;  /* 0x000000080c067209 */ /* 0x001fe20007810000 */
[----:B------:R-:W-:Y:S01]  /*63b0*/  UMOV UR10, UR58 ;  /* 0x0000003a000a7c82 */ /* 0x000fe20008000000 */
[----:B------:R-:W-:Y:S01]  /*63c0*/  ISETP.GT.AND P5, PT, R179, 0x9, P2 ;  /* 0x00000009b300780c */ /* 0x000fe200017a4270 */
[----:B------:R-:W-:Y:S01]  /*63d0*/  IMAD.U32 R181, RZ, RZ, UR10 ;  /* 0x0000000affb57e24 */ /* 0x000fe2000f8e00ff */
[----:B------:R-:W-:Y:S02]  /*63e0*/  FMNMX.FTZ R7, R13, R6, !PT ;  /* 0x000000060d077209 */ /* 0x000fe40007810000 */
[----:B------:R-:W-:Y:S02]  /*63f0*/  ISETP.LT.OR P5, PT, R178, 0xa, P5 ;  /* 0x0000000ab200780c */ /* 0x000fe40002fa1670 */
[----:B------:R-:W-:Y:S02]  /*6400*/  FMNMX.FTZ R6, R20, R7, !PT ;  /* 0x0000000714067209 */ /* 0x000fe40007810000 */
[----:B------:R-:W-:-:S02]  /*6410*/  ISETP.GT.AND P4, PT, R179, 0x8, P2 ;  /* 0x00000008b300780c */ /* 0x000fc40001784270 */
[----:B------:R-:W-:Y:S02]  /*6420*/  FMNMX.FTZ R7, R21, R6, !PT ;  /* 0x0000000615077209 */ /* 0x000fe40007810000 */
[----:B------:R-:W-:Y:S02]  /*6430*/  FSEL R15, R15, -INF , !P5 ;  /* 0xff8000000f0f7808 */ /* 0x000fe40006800000 */
        /* <DEDUP_REMOVED lines=11> */
[----:B------:R-:W-:Y:S02]  /*64f0*/  ISETP.GT.AND P4, PT, R179, 0x18, P2 ;  /* 0x00000018b300780c */ /* 0x000fe40001784270 */
[----:B------:R-:W-:Y:S02]  /*6500*/  FMNMX.FTZ R6, R166, R7, !PT ;  /* 0x00000007a6067209 */ /* 0x000fe40007810000 */
[----:B------:R-:W-:Y:S02]  /*6510*/  FSEL R157, R157, -INF , !P5 ;  /* 0xff8000009d9d7808 */ /* 0x000fe40006800000 */
[----:B------:R-:W-:Y:S02]  /*6520*/  FMNMX.FTZ R7, R167, R6, !PT ;  /* 0x00000006a7077209 */ /* 0x000fe40007810000 */
[----:B------:R-:W-:-:S02]  /*6530*/  ISETP.LT.OR P6, PT, R178, 0x11, P6 ;  /* 0x00000011b200780c */ /* 0x000fc400037c1670 */
[----:B------:R-:W-:Y:S02]  /*6540*/  FMNMX.FTZ R6, R170, R7, !PT ;  /* 0x00000007aa067209 */ /* 0x000fe40007810000 */
[----:B------:R-:W-:Y:S02]  /*6550*/  ISETP.LT.OR P4, PT, R178, 0x19, P4 ;  /* 0x00000019b200780c */ /* 0x000fe40002781670 */
[----:B------:R-:W-:Y:S02]  /*6560*/  FMNMX.FTZ R6, R171, R6, !PT ;  /* 0x00000006ab067209 */ /* 0x000fe40007810000 */
[----:B------:R-:W-:Y:S02]  /*6570*/  ISETP.GT.AND P5, PT, R179, RZ, P2 ;  /* 0x000000ffb300720c */ /* 0x000fe400017a4270 */
[----:B------:R-:W-:Y:S02]  /*6580*/  FMNMX.FTZ R7, R177, R6, !PT ;  /* 0x00000006b1077209 */ /* 0x000fe40007810000 */
[----:B------:R-:W-:-:S02]  /*6590*/  FSEL R152, R152, -INF , !P6 ;  /* 0xff80000098987808 */ /* 0x000fc40007000000 */
[----:B------:R-:W-:Y:S02]  /*65a0*/  FMNMX.FTZ R172, R176, R7, !PT ;  /* 0x00000007b0ac7209 */ /* 0x000fe40007810000 */
[----:B------:R-:W-:Y:S02]  /*65b0*/  FSEL R156, R156, -INF , !P4 ;  /* 0xff8000009c9c7808 */ /* 0x000fe40006000000 */
[----:B------:R-:W-:Y:S01]  /*65c0*/  ISETP.LT.OR P5, PT, R178, 0x1, P5 ;  /* 0x00000001b200780c */ /* 0x000fe20002fa1670 */
[----:B------:R-:W0:Y:S01]  /*65d0*/  SHFL.BFLY PT, R7, R172, 0x2, 0x1f ;  /* 0x0c401f00ac077f89 */ /* 0x000e2200000e0000 */
[C---:B------:R-:W-:Y:S02]  /*65e0*/  ISETP.GT.AND P6, PT, R179.reuse, 0x20, P2 ;  /* 0x00000020b300780c */ /* 0x040fe400017c4270 */
[----:B------:R-:W-:Y:S02]  /*65f0*/  ISETP.GT.AND P4, PT, R179, 0x28, P2 ;  /* 0x00000028b300780c */ /* 0x000fe40001784270 */
[----:B------:R-:W-:-:S02]  /*6600*/  FSEL R10, R10, -INF , !P5 ;  /* 0xff8000000a0a7808 */ /* 0x000fc40006800000 */
[C---:B------:R-:W-:Y:S02]  /*6610*/  ISETP.LT.OR P6, PT, R178.reuse, 0x21, P6 ;  /* 0x00000021b200780c */ /* 0x040fe400037c1670 */
[----:B------:R-:W-:Y:S02]  /*6620*/  ISETP.LT.OR P4, PT, R178, 0x29, P4 ;  /* 0x00000029b200780c */ /* 0x000fe40002781670 */
[----:B------:R-:W-:Y:S02]  /*6630*/  FSEL R160, R160, -INF , !P6 ;  /* 0xff800000a0a07808 */ /* 0x000fe40007000000 */
[----:B------:R-:W-:Y:S02]  /*6640*/  FSEL R164, R164, -INF , !P4 ;  /* 0xff800000a4a47808 */ /* 0x000fe40006000000 */
[C---:B------:R-:W-:Y:S02]  /*6650*/  ISETP.GT.AND P6, PT, R179.reuse, 0x29, P2 ;  /* 0x00000029b300780c */ /* 0x040fe400017c4270 */
[----:B------:R-:W-:-:S02]  /*6660*/  ISETP.GT.AND P5, PT, R179, 0x31, P2 ;  /* 0x00000031b300780c */ /* 0x000fc400017a4270 */
[----:B------:R-:W-:Y:S02]  /*6670*/  ISETP.GT.AND P4, PT, R179, 0x38, P2 ;  /* 0x00000038b300780c */ /* 0x000fe40001784270 */
[C---:B------:R-:W-:Y:S02]  /*6680*/  ISETP.LT.OR P6, PT, R178.reuse, 0x2a, P6 ;  /* 0x0000002ab200780c */ /* 0x040fe400037c1670 */
[----:B------:R-:W-:Y:S02]  /*6690*/  ISETP.LT.OR P5, PT, R178, 0x32, P5 ;  /* 0x00000032b200780c */ /* 0x000fe40002fa1670 */
[----:B0-----:R-:W-:Y:S02]  /*66a0*/  FMNMX.FTZ R174, R172, R7, !PT ;  /* 0x00000007acae7209 */ /* 0x001fe40007810000 */
[----:B------:R-:W-:Y:S02]  /*66b0*/  FMNMX.FTZ R172, R10, R9, !PT ;  /* 0x000000090aac7209 */ /* 0x000fe40007810000 */
[----:B------:R-:W-:Y:S01]  /*66c0*/  FSEL R165, R165, -INF , !P6 ;  /* 0xff800000a5a57808 */ /* 0x000fe20007000000 */
[----:B------:R-:W0:Y:S01]  /*66d0*/  SHFL.BFLY PT, R7, R174, 0x1, 0x1f ;  /* 0x0c201f00ae077f89 */ /* 0x000e2200000e0000 */
[----:B------:R-:W-:-:S02]  /*66e0*/  ISETP.LT.OR P4, PT, R178, 0x39, P4 ;  /* 0x00000039b200780c */ /* 0x000fc40002781670 */
[----:B------:R-:W-:Y:S02]  /*66f0*/  FSEL R169, R169, -INF , !P5 ;  /* 0xff800000a9a97808 */ /* 0x000fe40006800000 */
[----:B------:R-:W-:Y:S02]  /*6700*/  FSEL R173, R173, -INF , !P4 ;  /* 0xff800000adad7808 */ /* 0x000fe40006000000 */
[----:B0-----:R-:W-:-:S04]  /*6710*/  FMNMX.FTZ R6, R174, R7, !PT ;  /* 0x00000007ae067209 */ /* 0x001fc80007810000 */
[----:B------:R-:W-:-:S04]  /*6720*/  FSETP.NEU.FTZ.AND P3, PT, R6, -INF , PT ;  /* 0xff8000000600780b */ /* 0x000fc80003f7d000 */
[----:B------:R-:W-:-:S05]  /*6730*/  FSEL R7, R6, RZ, P3 ;  /* 0x000000ff06077208 */ /* 0x000fca0001800000 */
[----:B------:R-:W-:Y:S01]  /*6740*/  FADD.FTZ R7, -R7, R8 ;  /* 0x0000000807077221 */ /* 0x000fe20000010100 */
[----:B------:R-:W-:-:S03]  /*6750*/  FFMA.FTZ R8, R6, R181, -8 ;  /* 0xc100000006087423 */ /* 0x000fc600000100b5 */
[----:B------:R-:W-:Y:S02]  /*6760*/  FMUL.FTZ R7, R7, UR10 ;  /* 0x0000000a07077c20 */ /* 0x000fe40008410000 */
[----:B------:R-:W-:Y:S02]  /*6770*/  FSEL R8, R8, RZ, P3 ;  /* 0x000000ff08087208 */ /* 0x000fe40001800000 */
[----:B------:R-:W-:Y:S02]  /*6780*/  ISETP.GT.AND P3, PT, R179, 0x1, P2 ;  /* 0x00000001b300780c */ /* 0x000fe40001764270 */
[----:B------:R-:W-:Y:S01]  /*6790*/  MUFU.EX2 R7, R7 ;  /* 0x0000000700077308 */ /* 0x000fe20000000800 */
[----:B------:R-:W-:-:S01]  /*67a0*/  FFMA.FTZ R12, R12, UR10, -R8 ;  /* 0x0000000a0c0c7c23 */ /* 0x000fc20008010808 */
[----:B------:R-:W-:Y:S01]  /*67b0*/  ISETP.LT.OR P3, PT, R178, 0x2, P3 ;  /* 0x00000002b200780c */ /* 0x000fe20001f61670 */
[----:B------:R-:W-:-:S01]  /*67c0*/  FFMA.FTZ R13, R13, UR10, -R8 ;  /* 0x0000000a0d0d7c23 */ /* 0x000fc20008010808 */
[--C-:B------:R-:W-:Y:S01]  /*67d0*/  FFMA.FTZ R20, R20, UR10, -R8.reuse ;  /* 0x0000000a14147c23 */ /* 0x100fe20008010808 */
[----:B------:R-:W-:-:S01]  /*67e0*/  FFMA.FTZ R21, R21, UR10, -R8 ;  /* 0x0000000a15157c23 */ /* 0x000fc20008010808 */
[----:B------:R-:W-:Y:S01]  /*67f0*/  FSEL R11, R11, -INF , !P3 ;  /* 0xff8000000b0b7808 */ /* 0x000fe20005800000 */
[----:B------:R-:W-:-:S01]  /*6800*/  FFMA.FTZ R154, R154, UR10, -R8 ;  /* 0x0000000a9a9a7c23 */ /* 0x000fc20008010808 */
[----:B------:R-:W-:Y:S01]  /*6810*/  ISETP.GT.AND P3, PT, R179, 0x11, P2 ;  /* 0x00000011b300780c */ /* 0x000fe20001764270 */
[----:B------:R-:W0:Y:S01]  /*6820*/  MUFU.EX2 R12, R12 ;  /* 0x0000000c000c7308 */ /* 0x000e220000000800 */
[----:B------:R-:W-:-:S01]  /*6830*/  FFMA.FTZ R155, R155, UR10, -R8 ;  /* 0x0000000a9b9b7c23 */ /* 0x000fc20008010808 */
[--C-:B------:R-:W-:Y:S01]  /*6840*/  FFMA.FTZ R158, R158, UR10, -R8.reuse ;  /* 0x0000000a9e9e7c23 */ /* 0x100fe20008010808 */
[----:B------:R-:W-:Y:S01]  /*6850*/  ISETP.LT.OR P3, PT, R178, 0x12, P3 ;  /* 0x00000012b200780c */ /* 0x000fe20001f61670 */
[--C-:B------:R-:W-:Y:S01]  /*6860*/  FFMA.FTZ R159, R159, UR10, -R8.reuse ;  /* 0x0000000a9f9f7c23 */ /* 0x100fe20008010808 */
[----:B------:R-:W-:-:S01]  /*6870*/  FFMA.FTZ R162, R162, UR10, -R8 ;  /* 0x0000000aa2a27c23 */ /* 0x000fc20008010808 */
[--C-:B------:R-:W-:Y:S01]  /*6880*/  FFMA.FTZ R163, R163, UR10, -R8.reuse ;  /* 0x0000000aa3a37c23 */ /* 0x100fe20008010808 */
[----:B------:R-:W-:Y:S01]  /*6890*/  FSEL R153, R153, -INF , !P3 ;  /* 0xff80000099997808 */ /* 0x000fe20005800000 */
[----:B------:R-:W1:Y:S01]  /*68a0*/  MUFU.EX2 R13, R13 ;  /* 0x0000000d000d7308 */ /* 0x000e620000000800 */
[----:B------:R-:W-:Y:S01]  /*68b0*/  ISETP.GT.AND P3, PT, R179, 0x21, P2 ;  /* 0x00000021b300780c */ /* 0x000fe20001764270 */
[--C-:B------:R-:W-:Y:S01]  /*68c0*/  FFMA.FTZ R166, R166, UR10, -R8.reuse ;  /* 0x0000000aa6a67c23 */ /* 0x100fe20008010808 */
[----:B------:R-:W-:-:S01]  /*68d0*/  FFMA.FTZ R167, R167, UR10, -R8 ;  /* 0x0000000aa7a77c23 */ /* 0x000fc20008010808 */
[--C-:B------:R-:W-:Y:S01]  /*68e0*/  FFMA.FTZ R170, R170, UR10, -R8.reuse ;  /* 0x0000000aaaaa7c23 */ /* 0x100fe20008010808 */
[----:B------:R-:W-:Y:S01]  /*68f0*/  ISETP.LT.OR P3, PT, R178, 0x22, P3 ;  /* 0x00000022b200780c */ /* 0x000fe20001f61670 */
[--C-:B------:R-:W-:Y:S01]  /*6900*/  FFMA.FTZ R171, R171, UR10, -R8.reuse ;  /* 0x0000000aabab7c23 */ /* 0x100fe20008010808 */
[----:B------:R-:W-:-:S01]  /*6910*/  FFMA.FTZ R177, R177, UR10, -R8 ;  /* 0x0000000ab1b17c23 */ /* 0x000fc20008010808 */
[----:B------:R-:W2:Y:S01]  /*6920*/  MUFU.EX2 R20, R20 ;  /* 0x0000001400147308 */ /* 0x000ea20000000800 */
[----:B------:R-:W-:Y:S01]  /*6930*/  FSEL R161, R161, -INF , !P3 ;  /* 0xff800000a1a17808 */ /* 0x000fe20005800000 */
[----:B------:R-:W-:Y:S01]  /*6940*/  FFMA.FTZ R8, R176, UR10, -R8 ;  /* 0x0000000ab0087c23 */ /* 0x000fe20008010808 */
[----:B------:R-:W-:Y:S01]  /*6950*/  ISETP.GT.AND P3, PT, R179, 0x30, P2 ;  /* 0x00000030b300780c */ /* 0x000fe20001764270 */
[----:B0-----:R-:W-:Y:S01]  /*6960*/  FFMA.FTZ R176, R7, R3, R12 ;  /* 0x0000000307b07223 */ /* 0x001fe2000001000c */
[----:B------:R-:W-:-:S02]  /*6970*/  ISETP.GT.AND P2, PT, R179, 0x39, P2 ;  /* 0x00000039b300780c */ /* 0x000fc40001744270 */
[----:B------:R-:W-:Y:S01]  /*6980*/  FMNMX.FTZ R179, R11, R172, !PT ;  /* 0x000000ac0bb37209 */ /* 0x000fe20007810000 */
[----:B------:R-:W0:Y:S01]  /*6990*/  MUFU.EX2 R21, R21 ;  /* 0x0000001500157308 */ /* 0x000e220000000800 */
[----:B------:R-:W-:Y:S02]  /*69a0*/  ISETP.LT.OR P3, PT, R178, 0x31, P3 ;  /* 0x00000031b200780c */ /* 0x000fe40001f61670 */
[----:B------:R-:W-:Y:S02]  /*69b0*/  FMNMX.FTZ R172, R14, R179, !PT ;  /* 0x000000b30eac7209 */ /* 0x000fe40007810000 */
[----:B------:R-:W-:Y:S02]  /*69c0*/  FSEL R168, R168, -INF , !P3 ;  /* 0xff800000a8a87808 */ /* 0x000fe40005800000 */
[----:B------:R-:W-:Y:S01]  /*69d0*/  FMNMX.FTZ R179, R15, R172, !PT ;  /* 0x000000ac0fb37209 */ /* 0x000fe20007810000 */
[----:B------:R-:W3:Y:S01]  /*69e0*/  MUFU.EX2 R154, R154 ;  /* 0x0000009a009a7308 */ /* 0x000ee20000000800 */
[----:B------:R-:W-:-:S02]  /*69f0*/  ISETP.LT.OR P2, PT, R178, 0x3a, P2 ;  /* 0x0000003ab200780c */ /* 0x000fc40001741670 */
[----:B------:R-:W-:Y:S02]  /*6a00*/  FMNMX.FTZ R172, R152, R179, !PT ;  /* 0x000000b398ac7209 */ /* 0x000fe40007810000 */
[----:B------:R-:W-:Y:S02]  /*6a10*/  FSEL R175, R175, -INF , !P2 ;  /* 0xff800000afaf7808 */ /* 0x000fe40005000000 */
[----:B------:R-:W-:Y:S01]  /*6a20*/  FMNMX.FTZ R179, R153, R172, !PT ;  /* 0x000000ac99b37209 */ /* 0x000fe20007810000 */
[----:B------:R-:W-:Y:S03]  /*6a30*/  MUFU.EX2 R155, R155 ;  /* 0x0000009b009b7308 */ /* 0x000fe60000000800 */
[----:B------:R-:W-:-:S04]  /*6a40*/  FMNMX.FTZ R172, R156, R179, !PT ;  /* 0x000000b39cac7209 */ /* 0x000fc80007810000 */
        /* <DEDUP_REMOVED lines=13> */
[----:B------:R-:W-:Y:S04]  /*6b20*/  MUFU.EX2 R166, R166 ;  /* 0x000000a600a67308 */ /* 0x000fe80000000800 */
[----:B------:R-:W4:Y:S04]  /*6b30*/  SHFL.BFLY PT, R179, R174, 0x2, 0x1f ;  /* 0x0c401f00aeb37f89 */ /* 0x000f2800000e0000 */
[----:B------:R-:W-:Y:S08]  /*6b40*/  MUFU.EX2 R167, R167 ;  /* 0x000000a700a77308 */ /* 0x000ff00000000800 */
[----:B------:R-:W-:Y:S08]  /*6b50*/  MUFU.EX2 R170, R170 ;  /* 0x000000aa00aa7308 */ /* 0x000ff00000000800 */
[----:B------:R-:W-:Y:S01]  /*6b60*/  MUFU.EX2 R171, R171 ;  /* 0x000000ab00ab7308 */ /* 0x000fe20000000800 */
[----:B----4-:R-:W-:-:S07]  /*6b70*/  FMNMX.FTZ R172, R174, R179, !PT ;  /* 0x000000b3aeac7209 */ /* 0x010fce0007810000 */
[----:B------:R-:W-:Y:S01]  /*6b80*/  MUFU.EX2 R177, R177 ;  /* 0x000000b100b17308 */ /* 0x000fe20000000800 */
[----:B------:R-:W4:Y:S07]  /*6b90*/  SHFL.BFLY PT, R179, R172, 0x1, 0x1f ;  /* 0x0c201f00acb37f89 */ /* 0x000f2e00000e0000 */
[----:B------:R-:W-:Y:S01]  /*6ba0*/  MUFU.EX2 R8, R8 ;  /* 0x0000000800087308 */ /* 0x000fe20000000800 */
[----:B----4-:R-:W-:-:S04]  /*6bb0*/  FMNMX.FTZ R179, R172, R179, !PT ;  /* 0x000000b3acb37209 */ /* 0x010fc80007810000 */
[----:B------:R-:W-:-:S04]  /*6bc0*/  FSETP.NEU.FTZ.AND P2, PT, R179, -INF , PT ;  /* 0xff800000b300780b */ /* 0x000fc80003f5d000 */
[----:B------:R-:W-:-:S05]  /*6bd0*/  FSEL R172, R179, RZ, P2 ;  /* 0x000000ffb3ac7208 */ /* 0x000fca0001000000 */
[----:B------:R-:W-:Y:S01]  /*6be0*/  FADD.FTZ R9, -R172, R9 ;  /* 0x00000009ac097221 */ /* 0x000fe20000010100 */
[----:B------:R-:W-:-:S03]  /*6bf0*/  IMAD.U32 R172, RZ, RZ, UR10 ;  /* 0x0000000affac7e24 */ /* 0x000fc6000f8e00ff */
[----:B------:R-:W-:Y:S01]  /*6c00*/  FMUL.FTZ R174, R9, UR10 ;  /* 0x0000000a09ae7c20 */ /* 0x000fe20008410000 */
[----:B------:R-:W-:-:S05]  /*6c10*/  FFMA.FTZ R172, R179, R172, -8 ;  /* 0xc1000000b3ac7423 */ /* 0x000fca00000100ac */
[----:B------:R-:W-:Y:S01]  /*6c20*/  FSEL R172, R172, RZ, P2 ;  /* 0x000000ffacac7208 */ /* 0x000fe20001000000 */
[----:B------:R-:W-:Y:S04]  /*6c30*/  MUFU.EX2 R174, R174 ;  /* 0x000000ae00ae7308 */ /* 0x000fe80000000800 */
[----:B------:R-:W-:-:S01]  /*6c40*/  FFMA.FTZ R181, R10, UR10, -R172 ;  /* 0x0000000a0ab57c23 */ /* 0x000fc200080108ac */
[--C-:B------:R-:W-:Y:S01]  /*6c50*/  FFMA.FTZ R10, R11, UR10, -R172.reuse ;  /* 0x0000000a0b0a7c23 */ /* 0x100fe200080108ac */
[----:B------:R-:W-:-:S01]  /*6c60*/  FFMA.FTZ R11, R14, UR10, -R172 ;  /* 0x0000000a0e0b7c23 */ /* 0x000fc200080108ac */
[--C-:B------:R-:W-:Y:S01]  /*6c70*/  FFMA.FTZ R14, R15, UR10, -R172.reuse ;  /* 0x0000000a0f0e7c23 */ /* 0x100fe200080108ac */
[----:B------:R-:W-:-:S01]  /*6c80*/  FFMA.FTZ R15, R152, UR10, -R172 ;  /* 0x0000000a980f7c23 */ /* 0x000fc200080108ac */
[--C-:B------:R-:W-:Y:S01]  /*6c90*/  FFMA.FTZ R152, R153, UR10, -R172.reuse ;  /* 0x0000000a99987c23 */ /* 0x100fe200080108ac */
[----:B------:R-:W4:Y:S01]  /*6ca0*/  MUFU.EX2 R181, R181 ;  /* 0x000000b500b57308 */ /* 0x000f220000000800 */
[----:B------:R-:W-:-:S01]  /*6cb0*/  FFMA.FTZ R153, R156, UR10, -R172 ;  /* 0x0000000a9c997c23 */ /* 0x000fc200080108ac */
[----:B------:R-:W-:Y:S01]  /*6cc0*/  FFMA.FTZ R156, R157, UR10, -R172 ;  /* 0x0000000a9d9c7c23 */ /* 0x000fe200080108ac */
[----:B-1----:R-:W-:-:S01]  /*6cd0*/  FADD.FTZ R157, R13, R176 ;  /* 0x000000b00d9d7221 */ /* 0x002fc20000010000 */
[--C-:B------:R-:W-:Y:S01]  /*6ce0*/  FFMA.FTZ R9, R160, UR10, -R172.reuse ;  /* 0x0000000aa0097c23 */ /* 0x100fe200080108ac */
[----:B------:R-:W-:-:S01]  /*6cf0*/  FFMA.FTZ R160, R161, UR10, -R172 ;  /* 0x0000000aa1a07c23 */ /* 0x000fc200080108ac */
[----:B------:R-:W-:Y:S01]  /*6d00*/  FFMA.FTZ R164, R164, UR10, -R172 ;  /* 0x0000000aa4a47c23 */ /* 0x000fe200080108ac */
[----:B--2---:R-:W-:-:S01]  /*6d10*/  FADD.FTZ R176, R20, R157 ;  /* 0x0000009d14b07221 */ /* 0x004fc20000010000 */
[----:B------:R-:W1:Y:S01]  /*6d20*/  MUFU.EX2 R10, R10 ;  /* 0x0000000a000a7308 */ /* 0x000e620000000800 */
[----:B------:R-:W-:-:S01]  /*6d30*/  FFMA.FTZ R165, R165, UR10, -R172 ;  /* 0x0000000aa5a57c23 */ /* 0x000fc200080108ac */
[----:B------:R-:W-:Y:S01]  /*6d40*/  FFMA.FTZ R168, R168, UR10, -R172 ;  /* 0x0000000aa8a87c23 */ /* 0x000fe200080108ac */
[----:B0-----:R-:W-:-:S01]  /*6d50*/  FADD.FTZ R157, R21, R176 ;  /* 0x000000b0159d7221 */ /* 0x001fc20000010000 */
[--C-:B------:R-:W-:Y:S01]  /*6d60*/  FFMA.FTZ R169, R169, UR10, -R172.reuse ;  /* 0x0000000aa9a97c23 */ /* 0x100fe200080108ac */
[----:B------:R-:W-:-:S01]  /*6d70*/  FFMA.FTZ R173, R173, UR10, -R172 ;  /* 0x0000000aadad7c23 */ /* 0x000fc200080108ac */
[----:B------:R-:W-:Y:S01]  /*6d80*/  FFMA.FTZ R172, R175, UR10, -R172 ;  /* 0x0000000aafac7c23 */ /* 0x000fe200080108ac */
[----:B---3--:R-:W-:-:S01]  /*6d90*/  FADD.FTZ R176, R154, R157 ;  /* 0x0000009d9ab07221 */ /* 0x008fc20000010000 */
[----:B------:R-:W0:Y:S01]  /*6da0*/  MUFU.EX2 R11, R11 ;  /* 0x0000000b000b7308 */ /* 0x000e220000000800 */
[----:B----4-:R-:W-:-:S02]  /*6db0*/  FFMA.FTZ R3, R174, R4, R181 ;  /* 0x00000004ae037223 */ /* 0x010fc400000100b5 */
[----:B------:R-:W-:-:S04]  /*6dc0*/  FADD.FTZ R157, R155, R176 ;  /* 0x000000b09b9d7221 */ /* 0x000fc80000010000 */
[----:B------:R-:W-:Y:S01]  /*6dd0*/  FADD.FTZ R176, R158, R157 ;  /* 0x0000009d9eb07221 */ /* 0x000fe20000010000 */
[----:B------:R-:W2:Y:S01]  /*6de0*/  MUFU.EX2 R14, R14 ;  /* 0x0000000e000e7308 */ /* 0x000ea20000000800 */
[----:B-1----:R-:W-:-:S02]  /*6df0*/  FADD.FTZ R4, R10, R3 ;  /* 0x000000030a047221 */ /* 0x002fc40000010000 */
[----:B------:R-:W-:-:S04]  /*6e00*/  FADD.FTZ R157, R159, R176 ;  /* 0x000000b09f9d7221 */ /* 0x000fc80000010000 */
[----:B------:R-:W-:Y:S01]  /*6e10*/  FADD.FTZ R176, R162, R157 ;  /* 0x0000009da2b07221 */ /* 0x000fe20000010000 */
[----:B------:R-:W1:Y:S01]  /*6e20*/  MUFU.EX2 R15, R15 ;  /* 0x0000000f000f7308 */ /* 0x000e620000000800 */
[----:B0-----:R-:W-:-:S02]  /*6e30*/  FADD.FTZ R3, R11, R4 ;  /* 0x000000040b037221 */ /* 0x001fc40000010000 */
[----:B------:R-:W-:-:S05]  /*6e40*/  FADD.FTZ R157, R163, R176 ;  /* 0x000000b0a39d7221 */ /* 0x000fca0000010000 */
        /* <DEDUP_REMOVED lines=12> */
[----:B------:R-:W-:-:S06]  /*6f10*/  FADD.FTZ R4, R166, R157 ;  /* 0x0000009da6047221 */ /* 0x000fcc0000010000 */
[----:B------:R-:W0:Y:S01]  /*6f20*/  MUFU.EX2 R165, R165 ;  /* 0x000000a500a57308 */ /* 0x000e220000000800 */
[----:B--2---:R-:W-:-:S07]  /*6f30*/  FADD.FTZ R3, R160, R3 ;  /* 0x00000003a0037221 */ /* 0x004fce0000010000 */
[----:B------:R-:W2:Y:S01]  /*6f40*/  MUFU.EX2 R168, R168 ;  /* 0x000000a800a87308 */ /* 0x000ea20000000800 */
[----:B-1----:R-:W-:-:S01]  /*6f50*/  FADD.FTZ R176, R164, R3 ;  /* 0x00000003a4b07221 */ /* 0x002fc20000010000 */
[----:B------:R-:W-:-:S04]  /*6f60*/  FADD.FTZ R3, R167, R4 ;  /* 0x00000004a7037221 */ /* 0x000fc80000010000 */
[----:B------:R-:W-:Y:S02]  /*6f70*/  FADD.FTZ R4, R170, R3 ;  /* 0x00000003aa047221 */ /* 0x000fe40000010000 */
[----:B------:R-:W1:Y:S01]  /*6f80*/  MUFU.EX2 R169, R169 ;  /* 0x000000a900a97308 */ /* 0x000e620000000800 */
[----:B0-----:R-:W-:-:S01]  /*6f90*/  FADD.FTZ R157, R165, R176 ;  /* 0x000000b0a59d7221 */ /* 0x001fc20000010000 */
[----:B------:R-:W-:-:S04]  /*6fa0*/  FADD.FTZ R4, R171, R4 ;  /* 0x00000004ab047221 */ /* 0x000fc80000010000 */
[----:B------:R-:W-:Y:S02]  /*6fb0*/  FADD.FTZ R3, R177, R4 ;  /* 0x00000004b1037221 */ /* 0x000fe40000010000 */
[----:B------:R-:W0:Y:S01]  /*6fc0*/  MUFU.EX2 R173, R173 ;  /* 0x000000ad00ad7308 */ /* 0x000e220000000800 */
[----:B--2---:R-:W-:-:S01]  /*6fd0*/  FADD.FTZ R176, R168, R157 ;  /* 0x0000009da8b07221 */ /* 0x004fc20000010000 */
[----:B------:R-:W-:-:S06]  /*6fe0*/  FADD.FTZ R3, R8, R3 ;  /* 0x0000000308037221 */ /* 0x000fcc0000010000 */
[----:B------:R-:W2:Y:S01]  /*6ff0*/  MUFU.EX2 R172, R172 ;  /* 0x000000ac00ac7308 */ /* 0x000ea20000000800 */
[----:B-1----:R-:W-:-:S04]  /*7000*/  FADD.FTZ R176, R169, R176 ;  /* 0x000000b0a9b07221 */ /* 0x002fc80000010000 */
[----:B0-----:R-:W-:-:S04]  /*7010*/  FADD.FTZ R157, R173, R176 ;  /* 0x000000b0ad9d7221 */ /* 0x001fc80000010000 */
[----:B--2---:R-:W-:Y:S01]  /*7020*/  FADD.FTZ R4, R172, R157 ;  /* 0x0000009dac047221 */ /* 0x004fe20000010000 */
[----:B------:R-:W-:Y:S06]  /*7030*/  @!P0 BRA `(.L_x_1191) ;  /* 0x0000000000048947 */ /* 0x000fec0003800000 */
[----:B------:R-:W-:Y:S01]  /*7040*/  BPT.TRAP 0x1 ;  /* 0x000000040000795c */ /* 0x000fe20000300000 */
.L_x_1191:
[----:B------:R-:W-:Y:S01]  /*7050*/  ULEA UR11, UR37, UR40, 0x3 ;  /* 0x00000028250b7291 */ /* 0x000fe2000f8e183f */
[----:B------:R-:W-:Y:S01]  /*7060*/  ISETP.GT.AND P2, PT, R5, UR5, PT ;  /* 0x0000000505007c0c */ /* 0x000fe2000bf44270 */
        /* <DEDUP_REMOVED lines=17> */
[----:B------:R-:W-:Y:S01]  /*7180*/  F2FP.SATFINITE.E4M3.F32.PACK_AB_MERGE_C R185, R160, R9, R164 ;  /* 0x00000009a0b9723e */ /* 0x000fe200048070a4 */
[-C--:B------:R-:W-:Y:S01]  /*7190*/  FMUL.FTZ R32, R32, R7.reuse ;  /* 0x0000000720207220 */ /* 0x080fe20000410000 */
[----:B------:R-:W-:Y:S01]  /*71a0*/  F2FP.SATFINITE.E4M3.F32.PACK_AB_MERGE_C R186, R171, R170, R8 ;  /* 0x000000aaabba723e */ /* 0x000fe20004807008 */
[-C--:B------:R-:W-:Y:S01]  /*71b0*/  FMUL.FTZ R33, R33, R7.reuse ;  /* 0x0000000721217220 */ /* 0x080fe20000410000 */
[----:B------:R-:W-:Y:S01]  /*71c0*/  F2FP.SATFINITE.E4M3.F32.PACK_AB_MERGE_C R188, R13, R12, R188 ;  /* 0x0000000c0dbc723e */ /* 0x000fe200048070bc */
[----:B------:R-:W-:Y:S01]  /*71d0*/  FMUL.FTZ R36, R36, R7 ;  /* 0x0000000724247220 */ /* 0x000fe20000410000 */
[----:B------:R-:W-:Y:S01]  /*71e0*/  F2FP.SATFINITE.E4M3.F32.PACK_AB_MERGE_C R189, R10, R181, R189 ;  /* 0x000000b50abd723e */ /* 0x000fe200048070bd */
[-C--:B------:R-:W-:Y:S01]  /*71f0*/  FMUL.FTZ R37, R37, R7.reuse ;  /* 0x0000000725257220 */ /* 0x080fe20000410000 */
[----:B------:R-:W-:Y:S01]  /*7200*/  F2FP.SATFINITE.E4M3.F32.PACK_AB_MERGE_C R190, R155, R154, R190 ;  /* 0x0000009a9bbe723e */ /* 0x000fe200048070be */
[----:B------:R-:W-:Y:S01]  /*7210*/  FMUL.FTZ R40, R40, R7 ;  /* 0x0000000728287220 */ /* 0x000fe20000410000 */
[----:B------:R-:W-:Y:S01]  /*7220*/  F2FP.SATFINITE.E4M3.F32.PACK_AB_MERGE_C R191, R152, R15, R153 ;  /* 0x0000000f98bf723e */ /* 0x000fe20004807099 */
[-C--:B------:R-:W-:Y:S01]  /*7230*/  FMUL.FTZ R41, R41, R7.reuse ;  /* 0x0000000729297220 */ /* 0x080fe20000410000 */
        /* <DEDUP_REMOVED lines=56> */
[----:B------:R-:W-:-:S02]  /*75c0*/  VIADD R5, R5, 0xffffffff ;  /* 0xffffffff05057836 */ /* 0x000fc40000000000 */
        /* <DEDUP_REMOVED lines=69> */
[----:B------:R-:W-:Y:S01]  /*7a20*/  IMAD.MOV.U32 R8, RZ, RZ, R6 ;  /* 0x000000ffff087224 */ /* 0x000fe200078e0006 */
[----:B------:R-:W-:-:S06]  /*7a30*/  UMOV UR36, UR7 ;  /* 0x0000000700247c82 */ /* 0x000fcc0008000000 */
.L_x_1174:
[----:B------:R-:W-:Y:S01]  /*7a40*/  ULDC UR5, c[0x0][0x448] ;  /* 0x0001120000057ab9 */ /* 0x000fe20000000800 */
[----:B------:R-:W-:Y:S02]  /*7a50*/  UIADD3 UR11, UR41, 0x7f, URZ ;  /* 0x0000007f290b7890 */ /* 0x000fe4000fffe03f */
[----:B------:R-:W-:Y:S02]  /*7a60*/  UISETP.NE.AND UP0, UPT, UR5, 0x1, UPT ;  /* 0x000000010500788c */ /* 0x000fe4000bf05270 */
[----:B------:R-:W-:Y:S01]  /*7a70*/  UIADD3 UR14, UR39, 0x1, -UR38 ;  /* 0x00000001270e7890 */ /* 0x000fe2000fffe826 */
[----:B------:R-:W-:Y:S01]  /*7a80*/  ULDC UR5, c[0x0][0x9e4] ;  /* 0x0002790000057ab9 */ /* 0x000fe20000000800 */
[----:B------:R-:W-:Y:S01]  /*7a90*/  ULDC UR18, c[0x0][0x9dc] ;  /* 0x0002770000127ab9 */ /* 0x000fe20000000800 */
[----:B------:R-:W-:-:S06]  /*7aa0*/  UISETP.GE.AND UP1, UPT, UR5, 0x1, UPT ;  /* 0x000000010500788c */ /* 0x000fcc000bf26270 */
[----:B------:R-:W-:Y:S01]  /*7ab0*/  @UP0 ULDC UR6, c[0x0][0x44c] ;  /* 0x0001130000060ab9 */ /* 0x000fe20000000800 */
[----:B------:R-:W-:Y:S01]  /*7ac0*/  PLOP3.LUT P6, PT, PT, PT, UP1, 0x80, 0x0 ;  /* 0x000000000000781c */ /* 0x000fe20003fcf018 */
[----:B------:R-:W-:Y:S01]  /*7ad0*/  UIMAD.WIDE.U32 UR6, UR11, UR6, URZ ;  /* 0x000000060b0672a5 */ /* 0x000fe2000f8e003f */
[----:B------:R-:W-:-:S03]  /*7ae0*/  @UP0 ULDC UR15, c[0x0][0x450] ;  /* 0x00011400000f0ab9 */ /* 0x000fc60000000800 */
[----:B------:R-:W-:-:S04]  /*7af0*/  @UP0 USHF.R.U32.HI UR11, URZ, UR15, UR7 ;  /* 0x0000000f3f0b0299 */ /* 0x000fc80008011607 */
[----:B------:R-:W-:-:S04]  /*7b00*/  UIADD3 UR11, UR14, UR11, URZ ;  /* 0x0000000b0e0b7290 */ /* 0x000fc8000fffe03f */
        /* <DEDUP_REMOVED lines=12> */
.L_x_1194:
[----:B------:R-:W-:-:S11]  /*7bd0*/  UISETP.NE.AND UP1, UPT, UR5, 0x1, UPT ;  /* 0x000000010500788c */ /* 0x000fd6000bf25270 */
[----:B------:R-:W-:Y:S02]  /*7be0*/  @UP1 ULDC.64 UR6, c[0x0][0x9e8] ;  /* 0x00027a0000061ab9 */ /* 0x000fe40000000a00 */
[----:B------:R-:W-:-:S04]  /*7bf0*/  UIMAD.WIDE.U32 UR14, UR11, UR6, URZ ;  /* 0x000000060b0e72a5 */ /* 0x000fc8000f8e003f */
[----:B------:R-:W-:-:S12]  /*7c00*/  @UP1 USHF.R.U32.HI UR11, URZ, UR7, UR15 ;  /* 0x000000073f0b1299 */ /* 0x000fd8000801160f */
.L_x_1195:
[----:B------:R-:W-:-:S04]  /*7c10*/  UIMAD UR5, UR11, UR5, URZ ;  /* 0x000000050b0572a4 */ /* 0x000fc8000f8e023f */
[----:B------:R-:W-:-:S04]  /*7c20*/  UISETP.LT.AND UP1, UPT, UR18, UR5, UPT ;  /* 0x000000051200728c */ /* 0x000fc8000bf21270 */
[----:B------:R-:W-:-:S12]  /*7c30*/  USEL UR18, UR18, UR5, !UP1 ;  /* 0x0000000512127287 */ /* 0x000fd8000c800000 */
.L_x_1193:
[----:B------:R-:W-:-:S04]  /*7c40*/  UIADD3 UR18, UR18, 0x3f, URZ ;  /* 0x0000003f12127890 */ /* 0x000fc8000fffe03f */
[----:B------:R-:W-:-:S04]  /*7c50*/  USHF.R.S32.HI UR5, URZ, 0x1f, UR18 ;  /* 0x0000001f3f057899 */ /* 0x000fc80008011412 */
[----:B------:R-:W-:-:S04]  /*7c60*/  ULEA.HI UR5, UR5, UR18, URZ, 0x6 ;  /* 0x0000001205057291 */ /* 0x000fc8000f8f303f */
[----:B------:R-:W-:-:S04]  /*7c70*/  USHF.R.S32.HI UR5, URZ, 0x6, UR5 ;  /* 0x000000063f057899 */ /* 0x000fc80008011405 */
[----:B------:R-:W-:-:S04]  /*7c80*/  UISETP.LT.AND UP1, UPT, UR50, UR5, UPT ;  /* 0x000000053200728c */ /* 0x000fc8000bf21270 */
[----:B------:R-:W-:-:S06]  /*7c90*/  USEL UR6, UR50, UR5, !UP1 ;  /* 0x0000000532067287 */ /* 0x000fcc000c800000 */
[----:B------:R-:W-:-:S13]  /*7ca0*/  ISETP.GE.AND P2, PT, R5, UR6, PT ;  /* 0x0000000605007c0c */ /* 0x000fda000bf46270 */
[----:B------:R-:W-:Y:S05]  /*7cb0*/  @!P2 BRA `(.L_x_1196) ;  /* 0x0000001c006ca947 */ /* 0x000fea0003800000 */
[----:B------:R-:W-:Y:S01]  /*7cc0*/  IMAD.MOV.U32 R7, RZ, RZ, R9 ;  /* 0x000000ffff077224 */ /* 0x000fe200078e0009 */
[----:B------:R-:W-:Y:S01]  /*7cd0*/  UMOV UR5, UR36 ;  /* 0x0000002400057c82 */ /* 0x000fe20008000000 */
[----:B------:R-:W-:Y:S01]  /*7ce0*/  IMAD.MOV.U32 R6, RZ, RZ, R8 ;  /* 0x000000ffff067224 */ /* 0x000fe200078e0008 */
[----:B------:R-:W-:-:S06]  /*7cf0*/  ULDC UR43, c[0x0][0x988] ;  /* 0x00026200002b7ab9 */ /* 0x000fcc0000000800 */
.L_x_1206:
[----:B------:R-:W-:Y:S01]  /*7d00*/  ISETP.NE.AND P3, PT, RZ, UR42, PT ;  /* 0x0000002aff007c0c */ /* 0x000fe2000bf65270 */
[----:B------:R-:W-:-:S04]  /*7d10*/  UISETP.NE.AND UP1, UPT, UR37, 0x1, UPT ;  /* 0x000000012500788c */ /* 0x000fc8000bf25270 */
[----:B------:R-:W-:-:S04]  /*7d20*/  USEL UR36, URZ, 0x1, UP1 ;  /* 0x000000013f247887 */ /* 0x000fc80008800000 */
[----:B------:R-:W-:-:S04]  /*7d30*/  ULOP3.LUT UR36, UR5, UR36, URZ, 0x3c, !UPT ;  /* 0x0000002405247292 */ /* 0x000fc8000f8e3c3f */
[----:B------:R-:W-:Y:S08]  /*7d40*/  @P3 BRA `(.L_x_1197) ;  /* 0x0000000000383947 */ /* 0x000ff00003800000 */
[----:B------:R-:W-:Y:S05]  /*7d50*/  @!P0 BRA `(.L_x_1198) ;  /* 0x0000000000048947 */ /* 0x000fea0003800000 */
[----:B------:R-:W-:Y:S01]  /*7d60*/  BPT.TRAP 0x1 ;  /* 0x000000040000795c */ /* 0x000fe20000300000 */
.L_x_1198:
        /* <DEDUP_REMOVED lines=9> */
.L_x_1199:
[----:B-1----:R-:W-:Y:S05]  /*7e00*/  @P2 BRA `(.L_x_1197) ;  /* 0x0000000000082947 */ /* 0x002fea0003800000 */
[----:B------:R-:W1:Y:S02]  /*7e10*/  SYNCS.PHASECHK.TRANS64.TRYWAIT P2, [UR7+0x28430], R8 ;  /* 0x02843008ff0075a7 */ /* 0x000e640008040147 */
[----:B-1----:R-:W-:Y:S05]  /*7e20*/  @!P2 BRA `(.L_x_1200) ;  /* 0x0000011c0018a947 */ /* 0x002fea0003800000 */
.L_x_1197:
        /* <DEDUP_REMOVED lines=15> */
[----:B------:R-:W-:Y:S01]  /*7f20*/  UMOV UR46, UR34 ;  /* 0x00000022002e7c82 */ /* 0x000fe20008000000 */
        /* <DEDUP_REMOVED lines=35> */
.L_x_1202:
[----:B------:R-:W-:Y:S01]  /*8160*/  ULEA UR10, UR37, UR40, 0x3 ;  /* 0x00000028250a7291 */ /* 0x000fe2000f8e183f */
[----:B------:R-:W-:-:S05]  /*8170*/  IMAD.U32 R8, RZ, RZ, UR5 ;  /* 0x00000005ff087e24 */ /* 0x000fca000f8e00ff */
[----:B------:R-:W-:-:S04]  /*8180*/  SHF.L.U32 R8, R8, 0x1f, RZ ;  /* 0x0000001f08087819 */ /* 0x000fc800000006ff */
[----:B------:R0:W1:Y:S01]  /*8190*/  SYNCS.PHASECHK.TRANS64.TRYWAIT P2, [UR10+0x28450], R8 ;  /* 0x02845008ff0075a7 */ /* 0x000062000804014a */
[----:B------:R-:W-:Y:S05]  /*81a0*/  @!P0 BRA `(.L_x_1203) ;  /* 0x0000000000048947 */ /* 0x000fea0003800000 */
[----:B------:R-:W-:Y:S01]  /*81b0*/  BPT.TRAP 0x1 ;  /* 0x000000040000795c */ /* 0x000fe20000300000 */
.L_x_1203:
[----:B-1----:R-:W-:Y:S05]  /*81c0*/  @P2 BRA `(.L_x_1201) ;  /* 0x0000000000082947 */ /* 0x002fea0003800000 */
[----:B------:R-:W1:Y:S02]  /*81d0*/  SYNCS.PHASECHK.TRANS64.TRYWAIT P2, [UR10+0x28450], R8 ;  /* 0x02845008ff0075a7 */ /* 0x000e64000804014a */
[----:B-1----:R-:W-:Y:S05]  /*81e0*/  @!P2 BRA `(.L_x_1204) ;  /* 0x000001180040a947 */ /* 0x002fea0003800000 */
.L_x_1201:
        /* <DEDUP_REMOVED lines=26> */
[----:B------:R-:W2:Y:S01]  /*8390*/  MUFU.TANH R10, R10 ;  /* 0x0000000a000a7308 */ /* 0x000ea20000002400 */
[----:B------:R-:W-:Y:S01]  /*83a0*/  UIADD3 UR10, UR10, 0x2, URZ ;  /* 0x000000020a0a7890 */ /* 0x000fe2000fffe03f */
[----:B-1----:R-:W-:Y:S01]  /*83b0*/  FMNMX.FTZ R9, R11, R6, !PT ;  /* 0x000000060b097209 */ /* 0x002fe20007810000 */
[----:B------:R-:W-:Y:S01]  /*83c0*/  UMOV UR11, 0x80000020 ;  /* 0x80000020000b7882 */ /* 0x000fe20000000000 */
[C---:B------:R-:W-:Y:S01]  /*83d0*/  FMUL.FTZ R159, R0.reuse, R167 ;  /* 0x000000a7009f7220 */ /* 0x040fe20000410000 */
[C---:B------:R-:W-:Y:S01]  /*83e0*/  FMUL.FTZ R160, R0.reuse, R168 ;  /* 0x000000a800a07220 */ /* 0x040fe20000410000 */
[C---:B------:R-:W-:Y:S01]  /*83f0*/  FMUL.FTZ R164, R0.reuse, R172 ;  /* 0x000000ac00a47220 */ /* 0x040fe20000410000 */
[----:B------:R-:W-:Y:S01]  /*8400*/  FMUL.FTZ R162, R0, R170 ;  /* 0x000000aa00a27220 */ /* 0x000fe20000410000 */
[----:B------:R-:W1:Y:S01]  /*8410*/  MUFU.TANH R13, R13 ;  /* 0x0000000d000d7308 */ /* 0x000e620000002400 */
        /* <DEDUP_REMOVED lines=8> */
[----:B--2---:R-:W-:Y:S01]  /*84a0*/  FMNMX.FTZ R9, R10, R9, !PT ;  /* 0x000000090a097209 */ /* 0x004fe20007810000 */
[C---:B------:R-:W-:Y:S01]  /*84b0*/  FMUL.FTZ R169, R0.reuse, R177 ;  /* 0x000000b100a97220 */ /* 0x040fe20000410000 */
[----:B------:R-:W-:Y:S01]  /*84c0*/  FMUL.FTZ R171, R0, R179 ;  /* 0x000000b300ab7220 */ /* 0x000fe20000410000 */
[----:B------:R-:W2:Y:S04]  /*84d0*/  S2R R216, SR_TID.X ;  /* 0x0000000000d87919 */ /* 0x000ea80000002100 */
[----:B------:R-:W3:Y:S01]  /*84e0*/  MUFU.TANH R20, R20 ;  /* 0x0000001400147308 */ /* 0x000ee20000002400 */
[----:B-1----:R-:W-:-:S07]  /*84f0*/  FMNMX.FTZ R173, R13, R8, !PT ;  /* 0x000000080dad7209 */ /* 0x002fce0007810000 */
[----:B------:R-:W1:Y:S01]  /*8500*/  MUFU.TANH R15, R15 ;  /* 0x0000000f000f7308 */ /* 0x000e620000002400 */
[----:B0-----:R-:W-:-:S07]  /*8510*/  FMNMX.FTZ R8, R14, R9, !PT ;  /* 0x000000090e087209 */ /* 0x001fce0007810000 */
[----:B------:R-:W0:Y:S01]  /*8520*/  MUFU.TANH R21, R21 ;  /* 0x0000001500157308 */ /* 0x000e220000002400 */
[----:B---3--:R-:W-:-:S07]  /*8530*/  FMNMX.FTZ R172, R20, R173, !PT ;  /* 0x000000ad14ac7209 */ /* 0x008fce0007810000 */
[----:B------:R-:W3:Y:S01]  /*8540*/  MUFU.TANH R152, R152 ;  /* 0x0000009800987308 */ /* 0x000ee20000002400 */
[----:B-1----:R-:W-:Y:S02]  /*8550*/  FMNMX.FTZ R9, R15, R8, !PT ;  /* 0x000000080f097209 */ /* 0x002fe40007810000 */
[----:B--2---:R-:W-:-:S05]  /*8560*/  SHF.R.U32.HI R216, RZ, 0x7, R216 ;  /* 0x00000007ffd87819 */ /* 0x004fca00000116d8 */
[----:B------:R-:W1:Y:S01]  /*8570*/  MUFU.TANH R154, R154 ;  /* 0x0000009a009a7308 */ /* 0x000e620000002400 */
[----:B0-----:R-:W-:Y:S01]  /*8580*/  FMNMX.FTZ R173, R21, R172, !PT ;  /* 0x000000ac15ad7209 */ /* 0x001fe20007810000 */
[----:B------:R-:W-:-:S06]  /*8590*/  FMUL.FTZ R172, R0, R180 ;  /* 0x000000b400ac7220 */ /* 0x000fcc0000410000 */
[----:B------:R-:W0:Y:S01]  /*85a0*/  MUFU.TANH R153, R153 ;  /* 0x0000009900997308 */ /* 0x000e220000002400 */
[----:B---3--:R-:W-:-:S07]  /*85b0*/  FMNMX.FTZ R8, R152, R9, !PT ;  /* 0x0000000998087209 */ /* 0x008fce0007810000 */
[----:B------:R-:W2:Y:S01]  /*85c0*/  MUFU.TANH R155, R155 ;  /* 0x0000009b009b7308 */ /* 0x000ea20000002400 */
[----:B-1----:R-:W-:Y:S01]  /*85d0*/  FMNMX.FTZ R174, R154, R173, !PT ;  /* 0x000000ad9aae7209 */ /* 0x002fe20007810000 */
[----:B------:R-:W-:-:S06]  /*85e0*/  FMUL.FTZ R173, R0, R181 ;  /* 0x000000b500ad7220 */ /* 0x000fcc0000410000 */
[----:B------:R-:W1:Y:S01]  /*85f0*/  MUFU.TANH R156, R156 ;  /* 0x0000009c009c7308 */ /* 0x000e620000002400 */
[----:B0-----:R-:W-:-:S07]  /*8600*/  FMNMX.FTZ R9, R153, R8, !PT ;  /* 0x0000000899097209 */ /* 0x001fce0007810000 */
[----:B------:R-:W0:Y:S01]  /*8610*/  MUFU.TANH R158, R158 ;  /* 0x0000009e009e7308 */ /* 0x000e220000002400 */
[----:B--2---:R-:W-:-:S07]  /*8620*/  FMNMX.FTZ R175, R155, R174, !PT ;  /* 0x000000ae9baf7209 */ /* 0x004fce0007810000 */
[----:B------:R-:W2:Y:S01]  /*8630*/  MUFU.TANH R157, R157 ;  /* 0x0000009d009d7308 */ /* 0x000ea20000002400 */
[----:B-1----:R-:W-:-:S07]  /*8640*/  FMNMX.FTZ R8, R156, R9, !PT ;  /* 0x000000099c087209 */ /* 0x002fce0007810000 */
[----:B------:R-:W1:Y:S01]  /*8650*/  MUFU.TANH R159, R159 ;  /* 0x0000009f009f7308 */ /* 0x000e620000002400 */
[----:B0-----:R-:W-:-:S07]  /*8660*/  FMNMX.FTZ R174, R158, R175, !PT ;  /* 0x000000af9eae7209 */ /* 0x001fce0007810000 */
[----:B------:R-:W0:Y:S01]  /*8670*/  MUFU.TANH R160, R160 ;  /* 0x000000a000a07308 */ /* 0x000e220000002400 */
[----:B--2---:R-:W-:-:S07]  /*8680*/  FMNMX.FTZ R9, R157, R8, !PT ;  /* 0x000000089d097209 */ /* 0x004fce0007810000 */
[----:B------:R-:W2:Y:S01]  /*8690*/  MUFU.TANH R162, R162 ;  /* 0x000000a200a27308 */ /* 0x000ea20000002400 */
[----:B-1----:R-:W-:Y:S01]  /*86a0*/  FMNMX.FTZ R175, R159, R174, !PT ;  /* 0x000000ae9faf7209 */ /* 0x002fe20007810000 */
[----:B------:R-:W-:-:S06]  /*86b0*/  FMUL.FTZ R174, R0, R182 ;  /* 0x000000b600ae7220 */ /* 0x000fcc0000410000 */
[----:B------:R-:W1:Y:S01]  /*86c0*/  MUFU.TANH R161, R161 ;  /* 0x000000a100a17308 */ /* 0x000e620000002400 */
[----:B0-----:R-:W-:-:S07]  /*86d0*/  FMNMX.FTZ R8, R160, R9, !PT ;  /* 0x00000009a0087209 */ /* 0x001fce0007810000 */
[----:B------:R-:W0:Y:S01]  /*86e0*/  MUFU.TANH R163, R163 ;  /* 0x000000a300a37308 */ /* 0x000e220000002400 */
[----:B--2---:R-:W-:Y:S01]  /*86f0*/  FMNMX.FTZ R176, R162, R175, !PT ;  /* 0x000000afa2b07209 */ /* 0x004fe20007810000 */
[----:B------:R-:W-:-:S06]  /*8700*/  FMUL.FTZ R175, R0, R183 ;  /* 0x000000b700af7220 */ /* 0x000fcc0000410000 */
[----:B------:R-:W2:Y:S01]  /*8710*/  MUFU.TANH R164, R164 ;  /* 0x000000a400a47308 */ /* 0x000ea20000002400 */
[----:B-1----:R-:W-:-:S07]  /*8720*/  FMNMX.FTZ R9, R161, R8, !PT ;  /* 0x00000008a1097209 */ /* 0x002fce0007810000 */
        /* <DEDUP_REMOVED lines=21> */
[----:B--2---:R-:W-:Y:S02]  /*8880*/  FMNMX.FTZ R176, R174, R177, !PT ;  /* 0x000000b1aeb07209 */ /* 0x004fe40007810000 */
[----:B-1----:R-:W-:Y:S02]  /*8890*/  FMNMX.FTZ R177, R173, R8, !PT ;  /* 0x00000008adb17209 */ /* 0x002fe40007810000 */
[----:B0-----:R-:W-:-:S03]  /*88a0*/  FMNMX.FTZ R178, R175, R176, !PT ;  /* 0x000000b0afb27209 */ /* 0x001fc60007810000 */
[----:B------:R-:W0:Y:S04]  /*88b0*/  SHFL.BFLY PT, R176, R177, 0x2, 0x1f ;  /* 0x0c401f00b1b07f89 */ /* 0x000e2800000e0000 */
[----:B------:R-:W1:Y:S01]  /*88c0*/  SHFL.BFLY PT, R9, R178, 0x2, 0x1f ;  /* 0x0c401f00b2097f89 */ /* 0x000e6200000e0000 */
[----:B------:R-:W-:Y:S02]  /*88d0*/  WARPGROUP.DEPBAR.LE gsb0, 0x0 ;  /* 0x00008000000079c5 */ /* 0x000fe40000010000 */
[----:B------:R-:W-:Y:S01]  /*88e0*/  WARPGROUP.ARRIVE ;  /* 0x00000000000079c5 */ /* 0x000fe20000000000 */
[----:B0-----:R-:W-:-:S05]  /*88f0*/  FMNMX.FTZ R176, R177, R176, !PT ;  /* 0x000000b0b1b07209 */ /* 0x001fca0007810000 */
[----:B------:R-:W-:Y:S01]  /*8900*/  QGMMA.64x256x32.F32.E4M3.E4M3 R24, R184, gdesc[UR8], R24, gsb0 ;  /* 0x03e00008b8187df3 */ /* 0x000fe20008000818 */
[----:B------:R-:W-:Y:S01]  /*8910*/  UMOV UR10, UR43 ;  /* 0x0000002b000a7c82 */ /* 0x000fe20008000000 */
[----:B-1----:R-:W-:Y:S01]  /*8920*/  FMNMX.FTZ R179, R178, R9, !PT ;  /* 0x00000009b2b37209 */ /* 0x002fe20007810000 */
[----:B------:R-:W-:Y:S01]  /*8930*/  IMAD.U32 R177, RZ, RZ, UR10 ;  /* 0x0000000affb17e24 */ /* 0x000fe2000f8e00ff */
[----:B------:R-:W0:Y:S01]  /*8940*/  SHFL.BFLY PT, R9, R176, 0x1, 0x1f ;  /* 0x0c201f00b0097f89 */ /* 0x000e2200000e0000 */
[----:B------:R-:W-:-:S03]  /*8950*/  IADD3 R178, -R216, 0xb, RZ ;  /* 0x0000000bd8b27810 */ /* 0x000fc60007ffe1ff */
[----:B------:R-:W1:Y:S01]  /*8960*/  SHFL.BFLY PT, R180, R179, 0x1, 0x1f ;  /* 0x0c201f00b3b47f89 */ /* 0x000e6200000e0000 */
[----:B0-----:R-:W-:Y:S02]  /*8970*/  FMNMX.FTZ R8, R176, R9, !PT ;  /* 0x00000009b0087209 */ /* 0x001fe40007810000 */
[----:B-1----:R-:W-:-:S03]  /*8980*/  FMNMX.FTZ R9, R179, R180, !PT ;  /* 0x000000b4b3097209 */ /* 0x002fc60007810000 */
[C---:B------:R-:W-:Y:S01]  /*8990*/  FFMA.FTZ R176, R8.reuse, R177, -8 ;  /* 0xc100000008b07423 */ /* 0x040fe200000100b1 */
[----:B------:R-:W-:-:S03]  /*89a0*/  FADD.FTZ R6, -R8, R6 ;  /* 0x0000000608067221 */ /* 0x000fc60000010100 */
        /* <DEDUP_REMOVED lines=16> */
[----:B------:R-:W-:-:S02]  /*8ab0*/  IMAD.U32 R176, RZ, RZ, UR10 ;  /* 0x0000000affb07e24 */ /* 0x000fc4000f8e00ff */
[----:B------:R-:W-:-:S01]  /*8ac0*/  FADD.FTZ R7, -R9, R7 ;  /* 0x0000000709077221 */ /* 0x000fc20000010100 */
[----:B------:R-:W-:Y:S01]  /*8ad0*/  FMUL.FTZ R6, R6, UR10 ;  /* 0x0000000a06067c20 */ /* 0x000fe20008410000 */
[----:B------:R-:W-:Y:S01]  /*8ae0*/  MUFU.EX2 R11, R11 ;  /* 0x0000000b000b7308 */ /* 0x000fe20000000800 */
[----:B------:R-:W-:-:S01]  /*8af0*/  FFMA.FTZ R176, R9, R176, -8 ;  /* 0xc100000009b07423 */ /* 0x000fc200000100b0 */
[----:B------:R-:W-:-:S03]  /*8b00*/  FMUL.FTZ R7, R7, UR10 ;  /* 0x0000000a07077c20 */ /* 0x000fc60008410000 */
[--C-:B------:R-:W-:Y:S01]  /*8b10*/  FFMA.FTZ R12, R12, UR10, -R176.reuse ;  /* 0x0000000a0c0c7c23 */ /* 0x100fe200080108b0 */
[----:B------:R-:W-:-:S01]  /*8b20*/  FFMA.FTZ R13, R13, UR10, -R176 ;  /* 0x0000000a0d0d7c23 */ /* 0x000fc200080108b0 */
[--C-:B------:R-:W-:Y:S01]  /*8b30*/  FFMA.FTZ R20, R20, UR10, -R176.reuse ;  /* 0x0000000a14147c23 */ /* 0x100fe200080108b0 */
        /* <DEDUP_REMOVED lines=14> */
[----:B------:R-:W-:-:S02]  /*8c20*/  FFMA.FTZ R175, R175, UR10, -R176 ;  /* 0x0000000aafaf7c23 */ /* 0x000fc400080108b0 */
[----:B------:R1:W-:Y:S01]  /*8c30*/  MUFU.EX2 R173, R177 ;  /* 0x000000b100ad7308 */ /* 0x0003e20000000800 */
[----:B0-----:R-:W-:-:S07]  /*8c40*/  FFMA.FTZ R3, R6, R3, R11 ;  /* 0x0000000306037223 */ /* 0x001fce000001000b */
[----:B------:R-:W0:Y:S01]  /*8c50*/  MUFU.EX2 R12, R12 ;  /* 0x0000000c000c7308 */ /* 0x000e220000000800 */
[----:B-1----:R-:W-:-:S05]  /*8c60*/  IMAD.U32 R177, RZ, RZ, UR7 ;  /* 0x00000007ffb17e24 */ /* 0x002fca000f8e00ff */
[----:B------:R-:W-:Y:S02]  /*8c70*/  @!P1 LEA R177, R177, UR40, 0x3 ;  /* 0x00000028b1b19c11 */ /* 0x000fe4000f8e18ff */
[----:B------:R-:W1:Y:S03]  /*8c80*/  MUFU.EX2 R10, R10 ;  /* 0x0000000a000a7308 */ /* 0x000e660000000800 */
[----:B------:R-:W-:-:S05]  /*8c90*/  @!P1 VIADD R177, R177, 0x28440 ;  /* 0x00028440b1b19836 */ /* 0x000fca0000000000 */
[----:B------:R-:W2:Y:S01]  /*8ca0*/  MUFU.EX2 R13, R13 ;  /* 0x0000000d000d7308 */ /* 0x000ea20000000800 */
[----:B------:R-:W-:Y:S01]  /*8cb0*/  @!P1 PRMT R177, RZ, 0x654, R177 ;  /* 0x00000654ffb19816 */ /* 0x000fe200000000b1 */
[----:B0-----:R-:W-:-:S06]  /*8cc0*/  FFMA.FTZ R4, R7, R4, R12 ;  /* 0x0000000407047223 */ /* 0x001fcc000001000c */
[----:B------:R-:W0:Y:S01]  /*8cd0*/  MUFU.EX2 R14, R14 ;  /* 0x0000000e000e7308 */ /* 0x000e220000000800 */
[----:B-1----:R-:W-:-:S07]  /*8ce0*/  FADD.FTZ R3, R10, R3 ;  /* 0x000000030a037221 */ /* 0x002fce0000010000 */
[----:B------:R-:W1:Y:S08]  /*8cf0*/  MUFU.EX2 R20, R20 ;  /* 0x0000001400147308 */ /* 0x000e700000000800 */
[----:B------:R-:W3:Y:S08]  /*8d00*/  MUFU.EX2 R15, R15 ;  /* 0x0000000f000f7308 */ /* 0x000ef00000000800 */
[----:B------:R-:W4:Y:S08]  /*8d10*/  MUFU.EX2 R21, R21 ;  /* 0x0000001500157308 */ /* 0x000f300000000800 */
[----:B------:R-:W5:Y:S08]  /*8d20*/  MUFU.EX2 R152, R152 ;  /* 0x0000009800987308 */ /* 0x000f700000000800 */
        /* <DEDUP_REMOVED lines=14> */
[----:B------:R-:W5:Y:S01]  /*8e10*/  MUFU.EX2 R167, R167 ;  /* 0x000000a700a77308 */ /* 0x000f620000000800 */
[----:B------:R-:W-:-:S02]  /*8e20*/  WARPGROUP.DEPBAR.LE gsb0, 0x0 ;  /* 0x00008000000079c5 */ /* 0x000fc40000010000 */
[----:B------:R0:W-:Y:S06]  /*8e30*/  BAR.ARV R178, 0x100 ;  /* 0x000400b20000751d */ /* 0x0001ec0000002000 */
[----:B------:R2:W-:Y:S01]  /*8e40*/  @!P1 SYNCS.ARRIVE.TRANS64.RED.A1T0 RZ, [R177+URZ], RZ ;  /* 0x000000ffb1ff99a7 */ /* 0x0005e2000810043f */
[----:B------:R-:W5:Y:S01]  /*8e50*/  MUFU.EX2 R168, R168 ;  /* 0x000000a800a87308 */ /* 0x000f620000000800 */
[----:B--2---:R-:W-:-:S01]  /*8e60*/  FADD.FTZ R177, R13, R4 ;  /* 0x000000040db17221 */ /* 0x004fc20000010000 */
[----:B0-----:R-:W-:-:S06]  /*8e70*/  FADD.FTZ R4, R14, R3 ;  /* 0x000000030e047221 */ /* 0x001fcc0000010000 */
[----:B------:R-:W0:Y:S01]  /*8e80*/  MUFU.EX2 R170, R170 ;  /* 0x000000aa00aa7308 */ /* 0x000e220000000800 */
[----:B-1----:R-:W-:-:S01]  /*8e90*/  FADD.FTZ R176, R20, R177 ;  /* 0x000000b114b07221 */ /* 0x002fc20000010000 */
[----:B---3--:R-:W-:-:S03]  /*8ea0*/  FADD.FTZ R3, R15, R4 ;  /* 0x000000040f037221 */ /* 0x008fc60000010000 */
[----:B----4-:R-:W-:Y:S01]  /*8eb0*/  FADD.FTZ R177, R21, R176 ;  /* 0x000000b015b17221 */ /* 0x010fe20000010000 */
[----:B-----5:R-:W-:-:S02]  /*8ec0*/  FADD.FTZ R4, R152, R3 ;  /* 0x0000000398047221 */ /* 0x020fc40000010000 */
[----:B------:R-:W1:Y:S01]  /*8ed0*/  MUFU.EX2 R169, R169 ;  /* 0x000000a900a97308 */ /* 0x000e620000000800 */
[----:B------:R-:W-:-:S01]  /*8ee0*/  FADD.FTZ R176, R154, R177 ;  /* 0x000000b19ab07221 */ /* 0x000fc20000010000 */
[----:B------:R-:W-:-:S03]  /*8ef0*/  FADD.FTZ R3, R153, R4 ;  /* 0x0000000499037221 */ /* 0x000fc60000010000 */
[----:B------:R-:W-:Y:S01]  /*8f00*/  FADD.FTZ R177, R155, R176 ;  /* 0x000000b09bb17221 */ /* 0x000fe20000010000 */
[----:B------:R-:W-:-:S02]  /*8f10*/  FADD.FTZ R4, R156, R3 ;  /* 0x000000039c047221 */ /* 0x000fc40000010000 */
[----:B------:R-:W2:Y:S01]  /*8f20*/  MUFU.EX2 R171, R171 ;  /* 0x000000ab00ab7308 */ /* 0x000ea20000000800 */
[----:B------:R-:W-:-:S01]  /*8f30*/  FADD.FTZ R176, R158, R177 ;  /* 0x000000b19eb07221 */ /* 0x000fc20000010000 */
[----:B------:R-:W-:-:S03]  /*8f40*/  FADD.FTZ R3, R157, R4 ;  /* 0x000000049d037221 */ /* 0x000fc60000010000 */
[----:B------:R-:W-:Y:S01]  /*8f50*/  FADD.FTZ R177, R159, R176 ;  /* 0x000000b09fb17221 */ /* 0x000fe20000010000 */
[----:B------:R-:W-:-:S02]  /*8f60*/  FADD.FTZ R4, R160, R3 ;  /* 0x00000003a0047221 */ /* 0x000fc40000010000 */
[----:B------:R-:W3:Y:S01]  /*8f70*/  MUFU.EX2 R174, R174 ;  /* 0x000000ae00ae7308 */ /* 0x000ee20000000800 */
[----:B------:R-:W-:-:S01]  /*8f80*/  FADD.FTZ R176, R162, R177 ;  /* 0x000000b1a2b07221 */ /* 0x000fc20000010000 */
[----:B------:R-:W-:-:S03]  /*8f90*/  FADD.FTZ R3, R161, R4 ;  /* 0x00000004a1037221 */ /* 0x000fc60000010000 */
[----:B------:R-:W-:Y:S01]  /*8fa0*/  FADD.FTZ R177, R163, R176 ;  /* 0x000000b0a3b17221 */ /* 0x000fe20000010000 */
[----:B------:R-:W-:-:S02]  /*8fb0*/  FADD.FTZ R4, R164, R3 ;  /* 0x00000003a4047221 */ /* 0x000fc40000010000 */
[----:B------:R-:W4:Y:S01]  /*8fc0*/  MUFU.EX2 R172, R172 ;  /* 0x000000ac00ac7308 */ /* 0x000f220000000800 */
[----:B------:R-:W-:-:S01]  /*8fd0*/  FADD.FTZ R176, R166, R177 ;  /* 0x000000b1a6b07221 */ /* 0x000fc20000010000 */
[----:B------:R-:W-:-:S03]  /*8fe0*/  FADD.FTZ R3, R165, R4 ;  /* 0x00000004a5037221 */ /* 0x000fc60000010000 */
[----:B------:R-:W-:Y:S01]  /*8ff0*/  FADD.FTZ R177, R167, R176 ;  /* 0x000000b0a7b17221 */ /* 0x000fe20000010000 */
[----:B------:R-:W-:-:S02]  /*9000*/  FADD.FTZ R4, R168, R3 ;  /* 0x00000003a8047221 */ /* 0x000fc40000010000 */
[----:B------:R-:W5:Y:S01]  /*9010*/  MUFU.EX2 R175, R175 ;  /* 0x000000af00af7308 */ /* 0x000f620000000800 */
[----:B0-----:R-:W-:-:S01]  /*9020*/  FADD.FTZ R176, R170, R177 ;  /* 0x000000b1aab07221 */ /* 0x001fc20000010000 */
[----:B-1----:R-:W-:-:S03]  /*9030*/  FADD.FTZ R4, R169, R4 ;  /* 0x00000004a9047221 */ /* 0x002fc60000010000 */
[----:B--2---:R-:W-:Y:S01]  /*9040*/  FADD.FTZ R3, R171, R176 ;  /* 0x000000b0ab037221 */ /* 0x004fe20000010000 */
[----:B------:R-:W-:-:S03]  /*9050*/  FADD.FTZ R177, R173, R4 ;  /* 0x00000004adb17221 */ /* 0x000fc60000010000 */
[----:B---3--:R-:W-:Y:S01]  /*9060*/  FADD.FTZ R4, R174, R3 ;  /* 0x00000003ae047221 */ /* 0x008fe20000010000 */
[----:B----4-:R-:W-:-:S03]  /*9070*/  FADD.FTZ R3, R172, R177 ;  /* 0x000000b1ac037221 */ /* 0x010fc60000010000 */
[----:B-----5:R-:W-:Y:S01]  /*9080*/  FADD.FTZ R4, R175, R4 ;  /* 0x00000004af047221 */ /* 0x020fe20000010000 */
[----:B------:R-:W-:Y:S06]  /*9090*/  @!P0 BRA `(.L_x_1205) ;  /* 0x0000000000048947 */ /* 0x000fec0003800000 */
[----:B------:R-:W-:Y:S01]  /*90a0*/  BPT.TRAP 0x1 ;  /* 0x000000040000795c */ /* 0x000fe20000300000 */
.L_x_1205:
[----:B------:R-:W-:Y:S01]  /*90b0*/  ULEA UR5, UR37, UR40, 0x3 ;  /* 0x0000002825057291 */ /* 0x000fe2000f8e183f */
[----:B------:R-:W-:Y:S01]  /*90c0*/  ISETP.GT.AND P2, PT, R5, UR6, PT ;  /* 0x0000000605007c0c */ /* 0x000fe2000bf44270 */
[----:B------:R-:W-:Y:S01]  /*90d0*/  FMUL.FTZ R24, R24, R6 ;  /* 0x0000000618187220 */ /* 0x000fe20000410000 */
        /* <DEDUP_REMOVED lines=150> */
[----:B------:R-:W-:Y:S01]  /*9a40*/  F2FP.SATFINITE.E4M3.F32.PACK_AB_MERGE_C R187, R171, R170, R174 ;  /* 0x000000aaabbb723e */ /* 0x000fe200048070ae */
[----:B------:R-:W-:Y:S06]  /*9a50*/  @P2 BRA `(.L_x_1206) ;  /* 0xffffffe000a82947 */ /* 0x000fec000383ffff */
[----:B------:R-:W-:-:S05]  /*9a60*/  UMOV UR37, UR7 ;  /* 0x0000000700257c82 */ /* 0x000fca0008000000 */
.L_x_1196:
[----:B------:R-:W-:-:S13]  /*9a70*/  ISETP.GE.AND P2, PT, R5, UR50, PT ;  /* 0x0000003205007c0c */ /* 0x000fda000bf46270 */
[----:B------:R-:W-:Y:S05]  /*9a80*/  @!P2 BRA `(.L_x_1207) ;  /* 0x000000280020a947 */ /* 0x000fea0003800000 */
[----:B------:R-:W-:Y:S01]  /*9a90*/  IMAD.MOV.U32 R10, RZ, RZ, R9 ;  /* 0x000000ffff0a7224 */ /* 0x000fe200078e0009 */
[----:B------:R-:W-:Y:S01]  /*9aa0*/  UMOV UR5, UR36 ;  /* 0x0000002400057c82 */ /* 0x000fe20008000000 */
[----:B------:R-:W-:Y:S01]  /*9ab0*/  IMAD.MOV.U32 R11, RZ, RZ, R8 ;  /* 0x000000ffff0b7224 */ /* 0x000fe200078e0008 */
[----:B------:R-:W-:Y:S01]  /*9ac0*/  ULDC UR7, c[0x0][0x9e4] ;  /* 0x0002790000077ab9 */ /* 0x000fe20000000800 */
[----:B------:R-:W-:Y:S01]  /*9ad0*/  ULDC UR43, c[0x0][0x988] ;  /* 0x00026200002b7ab9 */ /* 0x000fe20000000800 */
[----:B------:R-:W-:-:S05]  /*9ae0*/  ULDC UR58, c[0x0][0x9e0] ;  /* 0x00027800003a7ab9 */ /* 0x000fca0000000800 */
.L_x_1225:
[----:B------:R-:W-:Y:S01]  /*9af0*/  ISETP.NE.AND P3, PT, RZ, UR42, PT ;  /* 0x0000002aff007c0c */ /* 0x000fe2000bf65270 */
[----:B------:R-:W-:-:S04]  /*9b00*/  UISETP.NE.AND UP1, UPT, UR37, 0x1, UPT ;  /* 0x000000012500788c */ /* 0x000fc8000bf25270 */
[----:B------:R-:W-:-:S04]  /*9b10*/  USEL UR36, URZ, 0x1, UP1 ;  /* 0x000000013f247887 */ /* 0x000fc80008800000 */
[----:B------:R-:W-:-:S04]  /*9b20*/  ULOP3.LUT UR36, UR5, UR36, URZ, 0x3c, !UPT ;  /* 0x0000002405247292 */ /* 0x000fc8000f8e3c3f */
[----:B------:R-:W-:Y:S08]  /*9b30*/  @P3 BRA `(.L_x_1208) ;  /* 0x0000000000383947 */ /* 0x000ff00003800000 */
[----:B------:R-:W-:Y:S05]  /*9b40*/  @!P0 BRA `(.L_x_1209) ;  /* 0x0000000000048947 */ /* 0x000fea0003800000 */
[----:B------:R-:W-:Y:S01]  /*9b50*/  BPT.TRAP 0x1 ;  /* 0x000000040000795c */ /* 0x000fe20000300000 */
.L_x_1209:
        /* <DEDUP_REMOVED lines=9> */
.L_x_1210:
[----:B-1----:R-:W-:Y:S05]  /*9bf0*/  @P2 BRA `(.L_x_1208) ;  /* 0x0000000000082947 */ /* 0x002fea0003800000 */
[----:B------:R-:W1:Y:S02]  /*9c00*/  SYNCS.PHASECHK.TRANS64.TRYWAIT P2, [UR6+0x28430], R6 ;  /* 0x02843006ff0075a7 */ /* 0x000e640008040146 */
[----:B-1----:R-:W-:Y:S05]  /*9c10*/  @!P2 BRA `(.L_x_1211) ;  /* 0x000000fc00cca947 */ /* 0x002fea0003800000 */
.L_x_1208:
        /* <DEDUP_REMOVED lines=51> */
.L_x_1213:
[----:B------:R-:W-:Y:S01]  /*9f50*/  ULEA UR10, UR37, UR40, 0x3 ;  /* 0x00000028250a7291 */ /* 0x000fe2000f8e183f */
[----:B------:R-:W-:-:S05]  /*9f60*/  IMAD.U32 R6, RZ, RZ, UR5 ;  /* 0x00000005ff067e24 */ /* 0x000fca000f8e00ff */
[----:B------:R-:W-:-:S04]  /*9f70*/  SHF.L.U32 R6, R6, 0x1f, RZ ;  /* 0x0000001f06067819 */ /* 0x000fc800000006ff */
[----:B------:R0:W1:Y:S01]  /*9f80*/  SYNCS.PHASECHK.TRANS64.TRYWAIT P2, [UR10+0x28450], R6 ;  /* 0x02845006ff0075a7 */ /* 0x000062000804014a */
[----:B------:R-:W-:Y:S05]  /*9f90*/  @!P0 BRA `(.L_x_1214) ;  /* 0x0000000000048947 */ /* 0x000fea0003800000 */
[----:B------:R-:W-:Y:S01]  /*9fa0*/  BPT.TRAP 0x1 ;  /* 0x000000040000795c */ /* 0x000fe20000300000 */
.L_x_1214:
[----:B-1----:R-:W-:Y:S05]  /*9fb0*/  @P2 BRA `(.L_x_1212) ;  /* 0x0000000000082947 */ /* 0x002fea0003800000 */
[----:B------:R-:W1:Y:S02]  /*9fc0*/  SYNCS.PHASECHK.TRANS64.TRYWAIT P2, [UR10+0x28450], R6 ;  /* 0x02845006ff0075a7 */ /* 0x000e64000804014a */
[----:B-1----:R-:W-:Y:S05]  /*9fd0*/  @!P2 BRA `(.L_x_1215) ;  /* 0x000000f800f4a947 */ /* 0x002fea0003800000 */
.L_x_1212:
[----:B------:R-:W-:Y:S01]  /*9fe0*/  UIADD3 UR5, UR40, 0x8000, URZ ;  /* 0x0000800028057890 */ /* 0x000fe2000fffe03f */
[----:B------:R-:W-:Y:S01]  /*9ff0*/  WARPGROUP.ARRIVE ;  /* 0x00000000000079c5 */ /* 0x000fe20000000000 */
[----:B------:R-:W-:-:S05]  /*a000*/  UMOV UR11, 0x80000020 ;  /* 0x80000020000b7882 */ /* 0x000fca0000000000 */
[----:B-1----:R-:W1:Y:S01]  /*a010*/  S2R R7, SR_TID.X ;  /* 0x0000000000077919 */ /* 0x002e620000002100 */
[----:B------:R-:W-:Y:S01]  /*a020*/  USHF.R.U32.HI UR5, URZ, 0x4, UR5 ;  /* 0x000000043f057899 */ /* 0x000fe20008011605 */
[----:B------:R-:W-:Y:S01]  /*a030*/  PLOP3.LUT P2, PT, PT, PT, UP0, 0x80, 0x0 ;  /* 0x000000000000781c */ /* 0x000fe20003f4f008 */
[C---:B------:R-:W-:Y:S01]  /*a040*/  FMUL.FTZ R9, R0.reuse, R154 ;  /* 0x0000009a00097220 */ /* 0x040fe20000410000 */
        /* <DEDUP_REMOVED lines=12> */
[----:B------:R-:W-:Y:S01]  /*a110*/  @UP0 ULDC UR5, c[0x0][0x44c] ;  /* 0x0001130000050ab9 */ /* 0x000fe20000000800 */
[----:B------:R-:W-:Y:S01]  /*a120*/  FMUL.FTZ R12, R0, R155 ;  /* 0x0000009b000c7220 */ /* 0x000fe20000410000 */
[----:B0-----:R-:W-:Y:S01]  /*a130*/  @P2 IMAD.HI.U32 R6, R175, UR5, RZ ;  /* 0x00000005af062c27 */ /* 0x001fe2000f8e00ff */
[----:B------:R-:W-:-:S03]  /*a140*/  @UP0 ULDC UR5, c[0x0][0x450] ;  /* 0x0001140000050ab9 */ /* 0x000fc60000000800 */
[C---:B------:R-:W-:Y:S01]  /*a150*/  FMUL.FTZ R8, R0.reuse, R152 ;  /* 0x0000009800087220 */ /* 0x040fe20000410000 */
[C---:B------:R-:W-:Y:S01]  /*a160*/  FMUL.FTZ R13, R0.reuse, R158 ;  /* 0x0000009e000d7220 */ /* 0x040fe20000410000 */
[----:B------:R-:W-:Y:S01]  /*a170*/  QGMMA.64x256x32.F32.E4M3.E4M3 R24, R188, gdesc[UR8], R24, gsb0 ;  /* 0x03e00008bc187df3 */ /* 0x000fe20008000818 */
[----:B------:R-:W-:Y:S01]  /*a180*/  UIADD3 UR10, UR10, 0x2, URZ ;  /* 0x000000020a0a7890 */ /* 0x000fe2000fffe03f */
[----:B------:R-:W-:Y:S01]  /*a190*/  @P2 SHF.R.U32.HI R175, RZ, UR5, R6 ;  /* 0x00000005ffaf2c19 */ /* 0x000fe20008011606 */
[----:B------:R-:W-:Y:S01]  /*a1a0*/  UMOV UR11, 0x80000020 ;  /* 0x80000020000b7882 */ /* 0x000fe20000000000 */
[----:B------:R-:W-:Y:S02]  /*a1b0*/  IMAD.U32 R6, RZ, RZ, UR6 ;  /* 0x00000006ff067e24 */ /* 0x000fe4000f8e00ff */
[C---:B------:R-:W-:Y:S01]  /*a1c0*/  FMUL.FTZ R15, R0.reuse, R159 ;  /* 0x0000009f000f7220 */ /* 0x040fe20000410000 */
[C---:B------:R-:W-:Y:S01]  /*a1d0*/  FMUL.FTZ R21, R0.reuse, R162 ;  /* 0x000000a200157220 */ /* 0x040fe20000410000 */
[----:B------:R-:W0:Y:S01]  /*a1e0*/  SHFL.IDX PT, R182, R175, RZ, 0x1c1f ;  /* 0x001c1fffafb67589 */ /* 0x000e2200000e0000 */
[----:B------:R-:W-:Y:S01]  /*a1f0*/  FMUL.FTZ R153, R0, R163 ;  /* 0x000000a300997220 */ /* 0x000fe20000410000 */
[----:B------:R-:W-:Y:S01]  /*a200*/  @!P1 LEA R6, R6, UR40, 0x3 ;  /* 0x0000002806069c11 */ /* 0x000fe2000f8e18ff */
[C---:B------:R-:W-:Y:S01]  /*a210*/  FMUL.FTZ R155, R0.reuse, R166 ;  /* 0x000000a6009b7220 */ /* 0x040fe20000410000 */
[----:B-1----:R-:W-:Y:S01]  /*a220*/  SHF.R.U32.HI R7, RZ, 0x7, R7 ;  /* 0x00000007ff077819 */ /* 0x002fe20000011607 */
[C---:B------:R-:W-:Y:S01]  /*a230*/  FMUL.FTZ R152, R0.reuse, R157 ;  /* 0x0000009d00987220 */ /* 0x040fe20000410000 */
[----:B------:R-:W-:Y:S01]  /*a240*/  FMUL.FTZ R158, R0, R164 ;  /* 0x000000a4009e7220 */ /* 0x000fe20000410000 */
[----:B------:R-:W-:Y:S01]  /*a250*/  @!P1 VIADD R6, R6, 0x28440 ;  /* 0x0002844006069836 */ /* 0x000fe20000000000 */
[----:B------:R-:W-:Y:S01]  /*a260*/  IADD3 R7, -R7, 0xb, RZ ;  /* 0x0000000b07077810 */ /* 0x000fe20007ffe1ff */
[C---:B------:R-:W-:Y:S01]  /*a270*/  FMUL.FTZ R162, R0.reuse, R168 ;  /* 0x000000a800a27220 */ /* 0x040fe20000410000 */
[C---:B------:R-:W-:Y:S01]  /*a280*/  FMUL.FTZ R159, R0.reuse, R170 ;  /* 0x000000aa009f7220 */ /* 0x040fe20000410000 */
[C---:B------:R-:W-:Y:S01]  /*a290*/  FMUL.FTZ R166, R0.reuse, R172 ;  /* 0x000000ac00a67220 */ /* 0x040fe20000410000 */
[C---:B------:R-:W-:Y:S01]  /*a2a0*/  FMUL.FTZ R163, R0.reuse, R174 ;  /* 0x000000ae00a37220 */ /* 0x040fe20000410000 */
[----:B------:R-:W-:Y:S01]  /*a2b0*/  @!P1 PRMT R6, RZ, 0x654, R6 ;  /* 0x00000654ff069816 */ /* 0x000fe20000000006 */
        /* <DEDUP_REMOVED lines=11> */
[----:B------:R-:W-:Y:S01]  /*a370*/  IADD3 R179, -R2, 0x1, -R174 ;  /* 0x0000000102b37810 */ /* 0x000fe20007ffe9ae */
[----:B------:R-:W1:Y:S08]  /*a380*/  MUFU.TANH R8, R8 ;  /* 0x0000000800087308 */ /* 0x000e700000002400 */
[----:B------:R-:W2:Y:S08]  /*a390*/  MUFU.TANH R14, R14 ;  /* 0x0000000e000e7308 */ /* 0x000eb00000002400 */
        /* <DEDUP_REMOVED lines=28> */
[----:B------:R-:W-:-:S02]  /*a560*/  WARPGROUP.DEPBAR.LE gsb0, 0x0 ;  /* 0x00008000000079c5 */ /* 0x000fc40000010000 */
[----:B------:R-:W-:-:S05]  /*a570*/  WARPGROUP.ARRIVE ;  /* 0x00000000000079c5 */ /* 0x000fca0000000000 */
[----:B------:R-:W0:Y:S01]  /*a580*/  MUFU.TANH R171, R171 ;  /* 0x000000ab00ab7308 */ /* 0x000e220000002400 */
[----:B------:R-:W-:Y:S07]  /*a590*/  QGMMA.64x256x32.F32.E4M3.E4M3 R24, R184, gdesc[UR8], R24, gsb0 ;  /* 0x03e00008b8187df3 */ /* 0x000fee0008000818 */
[----:B------:R-:W0:Y:S01]  /*a5a0*/  MUFU.TANH R173, R173 ;  /* 0x000000ad00ad7308 */ /* 0x000e220000002400 */
[----:B------:R-:W-:Y:S02]  /*a5b0*/  WARPGROUP.DEPBAR.LE gsb0, 0x0 ;  /* 0x00008000000079c5 */ /* 0x000fe40000010000 */
[----:B------:R0:W-:Y:S06]  /*a5c0*/  BAR.ARV R7, 0x100 ;  /* 0x000400070000751d */ /* 0x0001ec0000002000 */
[----:B------:R5:W-:Y:S02]  /*a5d0*/  @!P1 SYNCS.ARRIVE.TRANS64.RED.A1T0 RZ, [R6+URZ], RZ ;  /* 0x000000ff06ff99a7 */ /* 0x000be4000810043f */
[----:B-----5:R-:W-:-:S05]  /*a5e0*/  IMAD.U32 R6, RZ, RZ, UR38 ;  /* 0x00000026ff067e24 */ /* 0x020fca000f8e00ff */
[----:B------:R-:W-:-:S05]  /*a5f0*/  IADD3 R179, -R6, UR39, R179 ;  /* 0x0000002706b37c10 */ /* 0x000fca000fffe1b3 */
[C---:B------:R-:W-:Y:S02]  /*a600*/  VIADD R178, R179.reuse, UR58 ;  /* 0x0000003ab3b27c36 */ /* 0x040fe40008000000 */
[----:B------:R-:W-:Y:S02]  /*a610*/  VIADD R179, R179, UR53 ;  /* 0x00000035b3b37c36 */ /* 0x000fe40008000000 */
[--C-:B0-----:R-:W-:Y:S02]  /*a620*/  IMAD.IADD R180, R178, 0x1, R182.reuse ;  /* 0x00000001b2b47824 */ /* 0x101fe400078e02b6 */
[----:B------:R-:W-:Y:S01]  /*a630*/  IMAD.IADD R181, R179, 0x1, R182 ;  /* 0x00000001b3b57824 */ /* 0x000fe200078e02b6 */
[----:B-1234-:R-:W-:Y:S06]  /*a640*/  @!P6 BRA `(.L_x_1216) ;  /* 0x00000000005ce947 */ /* 0x01efec0003800000 */
[----:B------:R-:W-:Y:S01]  /*a650*/  IMAD.U32 R6, RZ, RZ, UR38 ;  /* 0x00000026ff067e24 */ /* 0x000fe2000f8e00ff */
        /* <DEDUP_REMOVED lines=12> */
.L_x_1218:
[----:B------:R-:W-:-:S05]  /*a720*/  IMAD.U32 R183, RZ, RZ, UR7 ;  /* 0x00000007ffb77e24 */ /* 0x000fca000f8e00ff */
[----:B------:R-:W-:-:S13]  /*a730*/  ISETP.NE.AND P2, PT, R183, 0x1, PT ;  /* 0x00000001b700780c */ /* 0x000fda0003f45270 */
[----:B------:R-:W0:Y:S02]  /*a740*/  @P2 LDC.64 R6, c[0x0][0x9e8] ;  /* 0x00027a00ff062b82 */ /* 0x000e240000000a00 */
[----:B0-----:R-:W-:-:S05]  /*a750*/  @P2 IMAD.HI.U32 R6, R182, R6, RZ ;  /* 0x00000006b6062227 */ /* 0x001fca00078e00ff */
[----:B------:R-:W-:-:S07]  /*a760*/  @P2 SHF.R.U32.HI R182, RZ, R7, R6 ;  /* 0x00000007ffb62219 */ /* 0x000fce0000011606 */
.L_x_1219:
[----:B------:R-:W-:Y:S05]  /*a770*/  BSYNC B0 ;  /* 0x0000000000007941 */ /* 0x000fea0003800000 */
.L_x_1217:
[----:B------:R-:W-:-:S04]  /*a780*/  IMAD R182, R182, R183, -R174 ;  /* 0x000000b7b6b67224 */ /* 0x000fc800078e0aae */
[----:B------:R-:W-:-:S05]  /*a790*/  IMAD.IADD R182, R182, 0x1, -R2 ;  /* 0x00000001b6b67824 */ /* 0x000fca00078e0a02 */
[----:B------:R-:W-:Y:S02]  /*a7a0*/  VIMNMX R181, R181, R182, !PT ;  /* 0x000000b6b5b57248 */ /* 0x000fe40007fe0100 */
[----:B------:R-:W-:-:S07]  /*a7b0*/  VIADDMNMX R180, R182, R183, R180, PT ;  /* 0x000000b7b6b47246 */ /* 0x000fce00038001b4 */
.L_x_1216:
[----:B------:R-:W-:Y:S01]  /*a7c0*/  ISETP.GT.AND P2, PT, R5, -0x1, PT ;  /* 0xffffffff0500780c */ /* 0x000fe20003f44270 */
[----:B------:R-:W0:Y:S03]  /*a7d0*/  SHFL.IDX PT, R175, R175, 0x1, 0x1c1f ;  /* 0x003c1f00afaf7f89 */ /* 0x000e2600000e0000 */
[C---:B------:R-:W-:Y:S02]  /*a7e0*/  ISETP.GT.AND P3, PT, R181.reuse, RZ, P2 ;  /* 0x000000ffb500720c */ /* 0x040fe40001764270 */
[C---:B------:R-:W-:Y:S02]  /*a7f0*/  ISETP.GT.AND P5, PT, R181.reuse, 0x1, P2 ;  /* 0x00000001b500780c */ /* 0x040fe400017a4270 */
[----:B------:R-:W-:Y:S02]  /*a800*/  ISETP.LT.OR P4, PT, R180, 0x1, P3 ;  /* 0x00000001b400780c */ /* 0x000fe40001f81670 */
[----:B------:R-:W-:-:S02]  /*a810*/  ISETP.GT.AND P3, PT, R181, 0x8, P2 ;  /* 0x00000008b500780c */ /* 0x000fc40001764270 */
[----:B------:R-:W-:Y:S02]  /*a820*/  FSEL R182, R8, -INF , !P4 ;  /* 0xff80000008b67808 */ /* 0x000fe40006000000 */
[----:B------:R-:W-:Y:S02]  /*a830*/  ISETP.GT.AND P4, PT, R181, 0x9, P2 ;  /* 0x00000009b500780c */ /* 0x000fe40001784270 */
[C---:B------:R-:W-:Y:S02]  /*a840*/  ISETP.LT.OR P5, PT, R180.reuse, 0x2, P5 ;  /* 0x00000002b400780c */ /* 0x040fe40002fa1670 */
[C---:B------:R-:W-:Y:S02]  /*a850*/  ISETP.LT.OR P3, PT, R180.reuse, 0x9, P3 ;  /* 0x00000009b400780c */ /* 0x040fe40001f61670 */
[----:B------:R-:W-:Y:S02]  /*a860*/  ISETP.LT.OR P4, PT, R180, 0xa, P4 ;  /* 0x0000000ab400780c */ /* 0x000fe40002781670 */
[----:B------:R-:W-:-:S02]  /*a870*/  FSEL R14, R14, -INF , !P5 ;  /* 0xff8000000e0e7808 */ /* 0x000fc40006800000 */
[----:B------:R-:W-:Y:S01]  /*a880*/  FSEL R20, R20, -INF , !P3 ;  /* 0xff80000014147808 */ /* 0x000fe20005800000 */
[--C-:B0-----:R-:W-:Y:S01]  /*a890*/  IMAD.IADD R178, R178, 0x1, R175.reuse ;  /* 0x00000001b2b27824 */ /* 0x101fe200078e02af */
[----:B------:R-:W-:Y:S01]  /*a8a0*/  FSEL R152, R152, -INF , !P4 ;  /* 0xff80000098987808 */ /* 0x000fe20006000000 */
[----:B------:R-:W-:Y:S01]  /*a8b0*/  IMAD.IADD R179, R179, 0x1, R175 ;  /* 0x00000001b3b37824 */ /* 0x000fe200078e02af */
[C---:B------:R-:W-:Y:S02]  /*a8c0*/  ISETP.GT.AND P5, PT, R181.reuse, 0x10, P2 ;  /* 0x00000010b500780c */ /* 0x040fe400017a4270 */
[C---:B------:R-:W-:Y:S02]  /*a8d0*/  ISETP.GT.AND P3, PT, R181.reuse, 0x11, P2 ;  /* 0x00000011b500780c */ /* 0x040fe40001764270 */
[----:B------:R-:W-:Y:S02]  /*a8e0*/  ISETP.GT.AND P4, PT, R181, 0x18, P2 ;  /* 0x00000018b500780c */ /* 0x000fe40001784270 */
[----:B------:R-:W-:-:S02]  /*a8f0*/  ISETP.LT.OR P5, PT, R180, 0x11, P5 ;  /* 0x00000011b400780c */ /* 0x000fc40002fa1670 */
[C---:B------:R-:W-:Y:S02]  /*a900*/  ISETP.LT.OR P3, PT, R180.reuse, 0x12, P3 ;  /* 0x00000012b400780c */ /* 0x040fe40001f61670 */
[----:B------:R-:W-:Y:S02]  /*a910*/  ISETP.LT.OR P4, PT, R180, 0x19, P4 ;  /* 0x00000019b400780c */ /* 0x000fe40002781670 */
[----:B------:R-:W-:Y:S02]  /*a920*/  FSEL R154, R154, -INF , !P5 ;  /* 0xff8000009a9a7808 */ /* 0x000fe40006800000 */
[----:B------:R-:W-:Y:S02]  /*a930*/  FSEL R156, R156, -INF , !P3 ;  /* 0xff8000009c9c7808 */ /* 0x000fe40005800000 */
[----:B------:R-:W-:Y:S02]  /*a940*/  FSEL R158, R158, -INF , !P4 ;  /* 0xff8000009e9e7808 */ /* 0x000fe40006000000 */
[----:B------:R-:W-:-:S02]  /*a950*/  ISETP.GT.AND P5, PT, R181, 0x19, P2 ;  /* 0x00000019b500780c */ /* 0x000fc400017a4270 */
[C---:B------:R-:W-:Y:S02]  /*a960*/  ISETP.GT.AND P3, PT, R181.reuse, 0x20, P2 ;  /* 0x00000020b500780c */ /* 0x040fe40001764270 */
[----:B------:R-:W-:Y:S02]  /*a970*/  ISETP.GT.AND P4, PT, R181, 0x21, P2 ;  /* 0x00000021b500780c */ /* 0x000fe40001784270 */
[C---:B------:R-:W-:Y:S02]  /*a980*/  ISETP.LT.OR P5, PT, R180.reuse, 0x1a, P5 ;  /* 0x0000001ab400780c */ /* 0x040fe40002fa1670 */
[C---:B------:R-:W-:Y:S02]  /*a990*/  ISETP.LT.OR P3, PT, R180.reuse, 0x21, P3 ;  /* 0x00000021b400780c */ /* 0x040fe40001f61670 */
[----:B------:R-:W-:Y:S02]  /*a9a0*/  ISETP.LT.OR P4, PT, R180, 0x22, P4 ;  /* 0x00000022b400780c */ /* 0x000fe40002781670 */
[----:B------:R-:W-:-:S02]  /*a9b0*/  FSEL R160, R160, -INF , !P5 ;  /* 0xff800000a0a07808 */ /* 0x000fc40006800000 */
[----:B------:R-:W-:Y:S02]  /*a9c0*/  FSEL R162, R162, -INF , !P3 ;  /* 0xff800000a2a27808 */ /* 0x000fe40005800000 */
[----:B------:R-:W-:Y:S02]  /*a9d0*/  FSEL R164, R164, -INF , !P4 ;  /* 0xff800000a4a47808 */ /* 0x000fe40006000000 */
        /* <DEDUP_REMOVED lines=17> */
[----:B------:R-:W-:Y:S01]  /*aaf0*/  FSEL R176, R176, -INF , !P4 ;  /* 0xff800000b0b07808 */ /* 0x000fe20006000000 */
[----:B------:R-:W-:Y:S06]  /*ab00*/  @!P6 BRA `(.L_x_1220) ;  /* 0x00000000005ce947 */ /* 0x000fec0003800000 */
        /* <DEDUP_REMOVED lines=13> */
.L_x_1222:
[----:B------:R-:W-:-:S05]  /*abe0*/  IMAD.U32 R8, RZ, RZ, UR7 ;  /* 0x00000007ff087e24 */ /* 0x000fca000f8e00ff */
[----:B------:R-:W-:-:S13]  /*abf0*/  ISETP.NE.AND P3, PT, R8, 0x1, PT ;  /* 0x000000010800780c */ /* 0x000fda0003f65270 */
[----:B------:R-:W0:Y:S02]  /*ac00*/  @P3 LDC.64 R6, c[0x0][0x9e8] ;  /* 0x00027a00ff063b82 */ /* 0x000e240000000a00 */
[----:B0-----:R-:W-:-:S05]  /*ac10*/  @P3 IMAD.HI.U32 R6, R175, R6, RZ ;  /* 0x00000006af063227 */ /* 0x001fca00078e00ff */
[----:B------:R-:W-:-:S07]  /*ac20*/  @P3 SHF.R.U32.HI R175, RZ, R7, R6 ;  /* 0x00000007ffaf3219 */ /* 0x000fce0000011606 */
.L_x_1223:
[----:B------:R-:W-:Y:S05]  /*ac30*/  BSYNC B0 ;  /* 0x0000000000007941 */ /* 0x000fea0003800000 */
.L_x_1221:
[----:B------:R-:W-:-:S04]  /*ac40*/  IMAD R175, R175, R8, -R174 ;  /* 0x00000008afaf7224 */ /* 0x000fc800078e0aae */
[----:B------:R-:W-:-:S05]  /*ac50*/  IMAD.IADD R175, R175, 0x1, -R2 ;  /* 0x00000001afaf7824 */ /* 0x000fca00078e0a02 */
[----:B------:R-:W-:Y:S02]  /*ac60*/  VIADDMNMX R178, R175, R8, R178, PT ;  /* 0x00000008afb27246 */ /* 0x000fe400038001b2 */
[----:B------:R-:W-:-:S07]  /*ac70*/  VIMNMX R179, R179, R175, !PT ;  /* 0x000000afb3b37248 */ /* 0x000fce0007fe0100 */
.L_x_1220:
[----:B------:R-:W-:Y:S01]  /*ac80*/  FMNMX.FTZ R7, R182, R11, !PT ;  /* 0x0000000bb6077209 */ /* 0x000fe20007810000 */
[----:B------:R-:W-:Y:S01]  /*ac90*/  UMOV UR10, UR43 ;  /* 0x0000002b000a7c82 */ /* 0x000fe20008000000 */
        /* <DEDUP_REMOVED lines=30> */
[C---:B------:R-:W-:Y:S02]  /*ae80*/  ISETP.LT.OR P5, PT, R178.reuse, 0x21, P5 ;  /* 0x00000021b200780c */ /* 0x040fe40002fa1670 */
[----:B------:R-:W-:Y:S01]  /*ae90*/  FSEL R157, R157, -INF , !P4 ;  /* 0xff8000009d9d7808 */ /* 0x000fe20006000000 */
[----:B------:R-:W0:Y:S01]  /*aea0*/  SHFL.BFLY PT, R7, R174, 0x2, 0x1f ;  /* 0x0c401f00ae077f89 */ /* 0x000e2200000e0000 */
[----:B------:R-:W-:Y:S02]  /*aeb0*/  ISETP.GT.AND P4, PT, R179, 0x28, P2 ;  /* 0x00000028b300780c */ /* 0x000fe40001784270 */
[----:B------:R-:W-:Y:S02]  /*aec0*/  FSEL R159, R159, -INF , !P5 ;  /* 0xff8000009f9f7808 */ /* 0x000fe40006800000 */
[----:B------:R-:W-:-:S02]  /*aed0*/  ISETP.LT.OR P4, PT, R178, 0x29, P4 ;  /* 0x00000029b200780c */ /* 0x000fc40002781670 */
[----:B------:R-:W-:Y:S02]  /*aee0*/  ISETP.GT.AND P5, PT, R179, 0x29, P2 ;  /* 0x00000029b300780c */ /* 0x000fe400017a4270 */
[----:B------:R-:W-:Y:S02]  /*aef0*/  FSEL R163, R163, -INF , !P4 ;  /* 0xff800000a3a37808 */ /* 0x000fe40006000000 */
[C---:B------:R-:W-:Y:S02]  /*af00*/  ISETP.LT.OR P5, PT, R178.reuse, 0x2a, P5 ;  /* 0x0000002ab200780c */ /* 0x040fe40002fa1670 */
[----:B------:R-:W-:Y:S02]  /*af10*/  ISETP.GT.AND P4, PT, R179, 0x30, P2 ;  /* 0x00000030b300780c */ /* 0x000fe40001784270 */
[----:B------:R-:W-:Y:S02]  /*af20*/  FSEL R165, R165, -INF , !P5 ;  /* 0xff800000a5a57808 */ /* 0x000fe40006800000 */
[----:B------:R-:W-:-:S02]  /*af30*/  ISETP.LT.OR P4, PT, R178, 0x31, P4 ;  /* 0x00000031b200780c */ /* 0x000fc40002781670 */
[----:B------:R-:W-:Y:S02]  /*af40*/  ISETP.GT.AND P5, PT, R179, 0x38, P2 ;  /* 0x00000038b300780c */ /* 0x000fe400017a4270 */
[----:B------:R-:W-:Y:S02]  /*af50*/  FSEL R167, R167, -INF , !P4 ;  /* 0xff800000a7a77808 */ /* 0x000fe40006000000 */
[----:B------:R-:W-:Y:S02]  /*af60*/  ISETP.LT.OR P5, PT, R178, 0x39, P5 ;  /* 0x00000039b200780c */ /* 0x000fe40002fa1670 */
[----:B0-----:R-:W-:Y:S01]  /*af70*/  FMNMX.FTZ R175, R174, R7, !PT ;  /* 0x00000007aeaf7209 */ /* 0x001fe20007810000 */
[----:B------:R-:W-:Y:S01]  /*af80*/  IMAD.U32 R7, RZ, RZ, UR10 ;  /* 0x0000000aff077e24 */ /* 0x000fe2000f8e00ff */
[----:B------:R-:W-:-:S03]  /*af90*/  FSEL R171, R171, -INF , !P5 ;  /* 0xff800000abab7808 */ /* 0x000fc60006800000 */
[----:B------:R-:W0:Y:S02]  /*afa0*/  SHFL.BFLY PT, R8, R175, 0x1, 0x1f ;  /* 0x0c201f00af087f89 */ /* 0x000e2400000e0000 */
[----:B0-----:R-:W-:-:S04]  /*afb0*/  FMNMX.FTZ R8, R175, R8, !PT ;  /* 0x00000008af087209 */ /* 0x001fc80007810000 */
[C---:B------:R-:W-:Y:S01]  /*afc0*/  FSETP.NEU.FTZ.AND P3, PT, R8.reuse, -INF , PT ;  /* 0xff8000000800780b */ /* 0x040fe20003f7d000 */
[----:B------:R-:W-:-:S03]  /*afd0*/  FFMA.FTZ R7, R8, R7, -8 ;  /* 0xc100000008077423 */ /* 0x000fc60000010007 */
[----:B------:R-:W-:Y:S02]  /*afe0*/  FSEL R6, R8, RZ, P3 ;  /* 0x000000ff08067208 */ /* 0x000fe40001800000 */
[----:B------:R-:W-:Y:S02]  /*aff0*/  FSEL R7, R7, RZ, P3 ;  /* 0x000000ff07077208 */ /* 0x000fe40001800000 */
[----:B------:R-:W-:Y:S01]  /*b000*/  ISETP.GT.AND P3, PT, R179, 0x9, P2 ;  /* 0x00000009b300780c */ /* 0x000fe20001764270 */
[----:B------:R-:W-:-:S02]  /*b010*/  FADD.FTZ R6, -R6, R11 ;  /* 0x0000000b06067221 */ /* 0x000fc40000010100 */
[--C-:B------:R-:W-:Y:S01]  /*b020*/  FFMA.FTZ R182, R182, UR10, -R7.reuse ;  /* 0x0000000ab6b67c23 */ /* 0x100fe20008010807 */
[----:B------:R-:W-:Y:S01]  /*b030*/  ISETP.LT.OR P3, PT, R178, 0xa, P3 ;  /* 0x0000000ab200780c */ /* 0x000fe20001f61670 */
[--C-:B------:R-:W-:Y:S01]  /*b040*/  FFMA.FTZ R14, R14, UR10, -R7.reuse ;  /* 0x0000000a0e0e7c23 */ /* 0x100fe20008010807 */
[----:B------:R-:W-:-:S01]  /*b050*/  FFMA.FTZ R20, R20, UR10, -R7 ;  /* 0x0000000a14147c23 */ /* 0x000fc20008010807 */
[--C-:B------:R-:W-:Y:S01]  /*b060*/  FFMA.FTZ R152, R152, UR10, -R7.reuse ;  /* 0x0000000a98987c23 */ /* 0x100fe20008010807 */
[----:B------:R-:W-:Y:S01]  /*b070*/  FSEL R15, R15, -INF , !P3 ;  /* 0xff8000000f0f7808 */ /* 0x000fe20005800000 */
[--C-:B------:R-:W-:Y:S01]  /*b080*/  FFMA.FTZ R154, R154, UR10, -R7.reuse ;  /* 0x0000000a9a9a7c23 */ /* 0x100fe20008010807 */
[----:B------:R-:W-:Y:S01]  /*b090*/  ISETP.GT.AND P3, PT, R179, 0x18, P2 ;  /* 0x00000018b300780c */ /* 0x000fe20001764270 */
[--C-:B------:R-:W-:Y:S01]  /*b0a0*/  FFMA.FTZ R156, R156, UR10, -R7.reuse ;  /* 0x0000000a9c9c7c23 */ /* 0x100fe20008010807 */
[----:B------:R-:W-:-:S01]  /*b0b0*/  FFMA.FTZ R158, R158, UR10, -R7 ;  /* 0x0000000a9e9e7c23 */ /* 0x000fc20008010807 */
        /* <DEDUP_REMOVED lines=12> */
[----:B------:R-:W-:Y:S01]  /*b180*/  FFMA.FTZ R7, R176, UR10, -R7 ;  /* 0x0000000ab0077c23 */ /* 0x000fe20008010807 */
[----:B------:R-:W-:Y:S02]  /*b190*/  MUFU.EX2 R182, R182 ;  /* 0x000000b600b67308 */ /* 0x000fe40000000800 */
[----:B------:R-:W-:-:S02]  /*b1a0*/  FSEL R161, R161, -INF , !P3 ;  /* 0xff800000a1a17808 */ /* 0x000fc40005800000 */
[----:B------:R-:W-:-:S04]  /*b1b0*/  ISETP.GT.AND P3, PT, R179, RZ, P2 ;  /* 0x000000ffb300720c */ /* 0x000fc80001764270 */
[C---:B------:R-:W-:Y:S01]  /*b1c0*/  ISETP.LT.OR P3, PT, R178.reuse, 0x1, P3 ;  /* 0x00000001b200780c */ /* 0x040fe20001f61670 */
[----:B------:R-:W-:Y:S03]  /*b1d0*/  MUFU.EX2 R175, R14 ;  /* 0x0000000e00af7308 */ /* 0x000fe60000000800 */
[----:B------:R-:W-:Y:S02]  /*b1e0*/  FSEL R11, R9, -INF , !P3 ;  /* 0xff800000090b7808 */ /* 0x000fe40005800000 */
[----:B------:R-:W-:Y:S02]  /*b1f0*/  ISETP.GT.AND P3, PT, R179, 0x31, P2 ;  /* 0x00000031b300780c */ /* 0x000fe40001764270 */
[----:B------:R-:W-:Y:S01]  /*b200*/  FMNMX.FTZ R9, R11, R10, !PT ;  /* 0x0000000a0b097209 */ /* 0x000fe20007810000 */
[----:B------:R-:W-:Y:S01]  /*b210*/  MUFU.EX2 R20, R20 ;  /* 0x0000001400147308 */ /* 0x000fe20000000800 */
[----:B------:R-:W-:-:S02]  /*b220*/  ISETP.LT.OR P3, PT, R178, 0x32, P3 ;  /* 0x00000032b200780c */ /* 0x000fc40001f61670 */
[----:B------:R-:W-:Y:S02]  /*b230*/  FMNMX.FTZ R174, R12, R9, !PT ;  /* 0x000000090cae7209 */ /* 0x000fe40007810000 */
[----:B------:R-:W-:Y:S02]  /*b240*/  ISETP.GT.AND P2, PT, R179, 0x39, P2 ;  /* 0x00000039b300780c */ /* 0x000fe40001744270 */
[----:B------:R-:W-:Y:S01]  /*b250*/  FMNMX.FTZ R174, R13, R174, !PT ;  /* 0x000000ae0dae7209 */ /* 0x000fe20007810000 */
[----:B------:R0:W-:Y:S01]  /*b260*/  MUFU.EX2 R179, R152 ;  /* 0x0000009800b37308 */ /* 0x0001e20000000800 */
[----:B------:R-:W-:Y:S02]  /*b270*/  FSEL R169, R169, -INF , !P3 ;  /* 0xff800000a9a97808 */ /* 0x000fe40005800000 */
[----:B------:R-:W-:Y:S02]  /*b280*/  FMNMX.FTZ R174, R15, R174, !PT ;  /* 0x000000ae0fae7209 */ /* 0x000fe40007810000 */
[----:B------:R-:W-:-:S02]  /*b290*/  ISETP.LT.OR P2, PT, R178, 0x3a, P2 ;  /* 0x0000003ab200780c */ /* 0x000fc40001741670 */
[----:B------:R-:W-:Y:S01]  /*b2a0*/  FMNMX.FTZ R174, R21, R174, !PT ;  /* 0x000000ae15ae7209 */ /* 0x000fe20007810000 */
[----:B------:R1:W-:Y:S01]  /*b2b0*/  MUFU.EX2 R14, R7 ;  /* 0x00000007000e7308 */ /* 0x0003e20000000800 */
[----:B------:R-:W-:Y:S01]  /*b2c0*/  FSEL R173, R173, -INF , !P2 ;  /* 0xff800000adad7808 */ /* 0x000fe20005000000 */
[----:B0-----:R-:W-:Y:S01]  /*b2d0*/  IMAD.U32 R152, RZ, RZ, UR10 ;  /* 0x0000000aff987e24 */ /* 0x001fe2000f8e00ff */
[----:B------:R-:W-:-:S04]  /*b2e0*/  FMNMX.FTZ R174, R153, R174, !PT ;  /* 0x000000ae99ae7209 */ /* 0x000fc80007810000 */
[----:B------:R-:W-:Y:S01]  /*b2f0*/  FMNMX.FTZ R174, R155, R174, !PT ;  /* 0x000000ae9bae7209 */ /* 0x000fe20007810000 */
[----:B------:R0:W-:Y:S03]  /*b300*/  MUFU.EX2 R181, R156 ;  /* 0x0000009c00b57308 */ /* 0x0001e60000000800 */
        /* <DEDUP_REMOVED lines=8> */
[----:B------:R2:W-:Y:S03]  /*b390*/  MUFU.EX2 R183, R160 ;  /* 0x000000a000b77308 */ /* 0x0005e60000000800 */
[----:B------:R-:W-:-:S04]  /*b3a0*/  FMNMX.FTZ R174, R169, R174, !PT ;  /* 0x000000aea9ae7209 */ /* 0x000fc80007810000 */
[----:B------:R-:W-:Y:S01]  /*b3b0*/  FMNMX.FTZ R174, R171, R174, !PT ;  /* 0x000000aeabae7209 */ /* 0x000fe20007810000 */
[----:B------:R-:W-:Y:S03]  /*b3c0*/  MUFU.EX2 R158, R158 ;  /* 0x0000009e009e7308 */ /* 0x000fe60000000800 */
[----:B------:R-:W-:-:S05]  /*b3d0*/  FMNMX.FTZ R176, R173, R174, !PT ;  /* 0x000000aeadb07209 */ /* 0x000fca0007810000 */
[----:B------:R-:W3:Y:S01]  /*b3e0*/  SHFL.BFLY PT, R9, R176, 0x2, 0x1f ;  /* 0x0c401f00b0097f89 */ /* 0x000ee200000e0000 */
[----:B------:R-:W-:Y:S08]  /*b3f0*/  MUFU.EX2 R189, R172 ;  /* 0x000000ac00bd7308 */ /* 0x000ff00000000800 */
[----:B------:R4:W-:Y:S08]  /*b400*/  MUFU.EX2 R185, R164 ;  /* 0x000000a400b97308 */ /* 0x0009f00000000800 */
[----:B------:R-:W-:Y:S01]  /*b410*/  MUFU.EX2 R162, R162 ;  /* 0x000000a200a27308 */ /* 0x000fe20000000800 */
[----:B---3--:R-:W-:-:S07]  /*b420*/  FMNMX.FTZ R9, R176, R9, !PT ;  /* 0x00000009b0097209 */ /* 0x008fce0007810000 */
[----:B------:R-:W-:Y:S01]  /*b430*/  MUFU.EX2 R166, R166 ;  /* 0x000000a600a67308 */ /* 0x000fe20000000800 */
[----:B------:R-:W3:Y:S07]  /*b440*/  SHFL.BFLY PT, R174, R9, 0x1, 0x1f ;  /* 0x0c201f0009ae7f89 */ /* 0x000eee00000e0000 */
[----:B------:R-:W-:Y:S08]  /*b450*/  MUFU.EX2 R170, R170 ;  /* 0x000000aa00aa7308 */ /* 0x000ff00000000800 */
[----:B------:R-:W-:Y:S01]  /*b460*/  MUFU.EX2 R177, R177 ;  /* 0x000000b100b17308 */ /* 0x000fe20000000800 */
[----:B---3--:R-:W-:-:S04]  /*b470*/  FMNMX.FTZ R9, R9, R174, !PT ;  /* 0x000000ae09097209 */ /* 0x008fc80007810000 */
[C---:B------:R-:W-:Y:S01]  /*b480*/  FSETP.NEU.FTZ.AND P2, PT, R9.reuse, -INF , PT ;  /* 0xff8000000900780b */ /* 0x040fe20003f5d000 */
[----:B------:R-:W-:-:S03]  /*b490*/  FFMA.FTZ R152, R9, R152, -8 ;  /* 0xc100000009987423 */ /* 0x000fc60000010098 */
[----:B------:R-:W-:-:S05]  /*b4a0*/  FSEL R191, R9, RZ, P2 ;  /* 0x000000ff09bf7208 */ /* 0x000fca0001000000 */
[----:B------:R-:W-:Y:S01]  /*b4b0*/  FADD.FTZ R10, -R191, R10 ;  /* 0x0000000abf0a7221 */ /* 0x000fe20000010100 */
[----:B------:R-:W-:Y:S01]  /*b4c0*/  FMUL.FTZ R191, R6, UR10 ;  /* 0x0000000a06bf7c20 */ /* 0x000fe20008410000 */
[----:B------:R-:W-:Y:S02]  /*b4d0*/  FSEL R6, R152, RZ, P2 ;  /* 0x000000ff98067208 */ /* 0x000fe40001000000 */
[----:B------:R-:W-:-:S03]  /*b4e0*/  FMUL.FTZ R10, R10, UR10 ;  /* 0x0000000a0a0a7c20 */ /* 0x000fc60008410000 */
[--C-:B------:R-:W-:Y:S01]  /*b4f0*/  FFMA.FTZ R11, R11, UR10, -R6.reuse ;  /* 0x0000000a0b0b7c23 */ /* 0x100fe20008010806 */
[----:B------:R-:W-:-:S01]  /*b500*/  FFMA.FTZ R12, R12, UR10, -R6 ;  /* 0x0000000a0c0c7c23 */ /* 0x000fc20008010806 */
[----:B------:R-:W3:Y:S01]  /*b510*/  MUFU.EX2 R191, R191 ;  /* 0x000000bf00bf7308 */ /* 0x000ee20000000800 */
[----:B------:R-:W-:-:S01]  /*b520*/  FFMA.FTZ R13, R13, UR10, -R6 ;  /* 0x0000000a0d0d7c23 */ /* 0x000fc20008010806 */
[--C-:B------:R-:W-:Y:S01]  /*b530*/  FFMA.FTZ R152, R15, UR10, -R6.reuse ;  /* 0x0000000a0f987c23 */ /* 0x100fe20008010806 */
[----:B-1----:R-:W-:-:S01]  /*b540*/  FFMA.FTZ R7, R21, UR10, -R6 ;  /* 0x0000000a15077c23 */ /* 0x002fc20008010806 */
[--C-:B0-----:R-:W-:Y:S01]  /*b550*/  FFMA.FTZ R156, R153, UR10, -R6.reuse ;  /* 0x0000000a999c7c23 */ /* 0x101fe20008010806 */
[----:B------:R-:W-:-:S01]  /*b560*/  FFMA.FTZ R15, R155, UR10, -R6 ;  /* 0x0000000a9b0f7c23 */ /* 0x000fc20008010806 */
[--C-:B--2---:R-:W-:Y:S01]  /*b570*/  FFMA.FTZ R160, R157, UR10, -R6.reuse ;  /* 0x0000000a9da07c23 */ /* 0x104fe20008010806 */
[----:B------:R-:W-:-:S01]  /*b580*/  FFMA.FTZ R21, R159, UR10, -R6 ;  /* 0x0000000a9f157c23 */ /* 0x000fc20008010806 */
[----:B------:R-:W-:Y:S01]  /*b590*/  MUFU.EX2 R11, R11 ;  /* 0x0000000b000b7308 */ /* 0x000fe20000000800 */
[----:B----4-:R-:W-:-:S01]  /*b5a0*/  FFMA.FTZ R164, R161, UR10, -R6 ;  /* 0x0000000aa1a47c23 */ /* 0x010fc20008010806 */
[--C-:B------:R-:W-:Y:S01]  /*b5b0*/  FFMA.FTZ R163, R163, UR10, -R6.reuse ;  /* 0x0000000aa3a37c23 */ /* 0x100fe20008010806 */
[----:B------:R-:W-:-:S01]  /*b5c0*/  FFMA.FTZ R165, R165, UR10, -R6 ;  /* 0x0000000aa5a57c23 */ /* 0x000fc20008010806 */
[--C-:B------:R-:W-:Y:S01]  /*b5d0*/  FFMA.FTZ R167, R167, UR10, -R6.reuse ;  /* 0x0000000aa7a77c23 */ /* 0x100fe20008010806 */
[----:B------:R-:W-:-:S01]  /*b5e0*/  FFMA.FTZ R169, R169, UR10, -R6 ;  /* 0x0000000aa9a97c23 */ /* 0x000fc20008010806 */
[--C-:B------:R-:W-:Y:S01]  /*b5f0*/  FFMA.FTZ R171, R171, UR10, -R6.reuse ;  /* 0x0000000aabab7c23 */ /* 0x100fe20008010806 */
[----:B------:R-:W-:-:S01]  /*b600*/  FFMA.FTZ R6, R173, UR10, -R6 ;  /* 0x0000000aad067c23 */ /* 0x000fc20008010806 */
[----:B------:R-:W0:Y:S01]  /*b610*/  MUFU.EX2 R10, R10 ;  /* 0x0000000a000a7308 */ /* 0x000e220000000800 */
[----:B---3--:R-:W-:-:S04]  /*b620*/  FFMA.FTZ R168, R191, R3, R182 ;  /* 0x00000003bfa87223 */ /* 0x008fc800000100b6 */
[----:B------:R-:W-:-:S03]  /*b630*/  FADD.FTZ R153, R175, R168 ;  /* 0x000000a8af997221 */ /* 0x000fc60000010000 */
[----:B------:R-:W1:Y:S01]  /*b640*/  MUFU.EX2 R12, R12 ;  /* 0x0000000c000c7308 */ /* 0x000e620000000800 */
[----:B------:R-:W-:-:S04]  /*b650*/  FADD.FTZ R172, R20, R153 ;  /* 0x0000009914ac7221 */ /* 0x000fc80000010000 */
[----:B------:R-:W-:-:S03]  /*b660*/  FADD.FTZ R153, R179, R172 ;  /* 0x000000acb3997221 */ /* 0x000fc60000010000 */
[----:B------:R-:W2:Y:S01]  /*b670*/  MUFU.EX2 R13, R13 ;  /* 0x0000000d000d7308 */ /* 0x000ea20000000800 */
[----:B0-----:R-:W-:-:S01]  /*b680*/  FFMA.FTZ R3, R10, R4, R11 ;  /* 0x000000040a037223 */ /* 0x001fc2000001000b */
[----:B------:R-:W-:-:S04]  /*b690*/  FADD.FTZ R172, R154, R153 ;  /* 0x000000999aac7221 */ /* 0x000fc80000010000 */
[----:B------:R-:W-:Y:S02]  /*b6a0*/  FADD.FTZ R153, R181, R172 ;  /* 0x000000acb5997221 */ /* 0x000fe40000010000 */
[----:B------:R-:W0:Y:S01]  /*b6b0*/  MUFU.EX2 R152, R152 ;  /* 0x0000009800987308 */ /* 0x000e220000000800 */
[----:B-1----:R-:W-:-:S01]  /*b6c0*/  FADD.FTZ R4, R12, R3 ;  /* 0x000000030c047221 */ /* 0x002fc20000010000 */
[----:B------:R-:W-:-:S04]  /*b6d0*/  FADD.FTZ R174, R158, R153 ;  /* 0x000000999eae7221 */ /* 0x000fc80000010000 */
[----:B------:R-:W-:Y:S02]  /*b6e0*/  FADD.FTZ R153, R183, R174 ;  /* 0x000000aeb7997221 */ /* 0x000fe40000010000 */
[----:B------:R-:W1:Y:S01]  /*b6f0*/  MUFU.EX2 R7, R7 ;  /* 0x0000000700077308 */ /* 0x000e620000000800 */
[----:B--2---:R-:W-:-:S01]  /*b700*/  FADD.FTZ R3, R13, R4 ;  /* 0x000000040d037221 */ /* 0x004fc20000010000 */
[----:B------:R-:W-:-:S04]  /*b710*/  FADD.FTZ R174, R162, R153 ;  /* 0x00000099a2ae7221 */ /* 0x000fc80000010000 */
[----:B------:R-:W-:Y:S02]  /*b720*/  FADD.FTZ R153, R185, R174 ;  /* 0x000000aeb9997221 */ /* 0x000fe40000010000 */
[----:B------:R-:W2:Y:S01]  /*b730*/  MUFU.EX2 R156, R156 ;  /* 0x0000009c009c7308 */ /* 0x000ea20000000800 */
[----:B0-----:R-:W-:-:S01]  /*b740*/  FADD.FTZ R4, R152, R3 ;  /* 0x0000000398047221 */ /* 0x001fc20000010000 */
[----:B------:R-:W-:-:S04]  /*b750*/  FADD.FTZ R174, R166, R153 ;  /* 0x00000099a6ae7221 */ /* 0x000fc80000010000 */
[----:B------:R-:W-:Y:S02]  /*b760*/  FADD.FTZ R153, R187, R174 ;  /* 0x000000aebb997221 */ /* 0x000fe40000010000 */
[----:B------:R-:W0:Y:S01]  /*b770*/  MUFU.EX2 R15, R15 ;  /* 0x0000000f000f7308 */ /* 0x000e220000000800 */
[----:B-1----:R-:W-:-:S01]  /*b780*/  FADD.FTZ R3, R7, R4 ;  /* 0x0000000407037221 */ /* 0x002fc20000010000 */
[----:B------:R-:W-:-:S04]  /*b790*/  FADD.FTZ R174, R170, R153 ;  /* 0x00000099aaae7221 */ /* 0x000fc80000010000 */
[----:B------:R-:W-:Y:S02]  /*b7a0*/  FADD.FTZ R174, R189, R174 ;  /* 0x000000aebdae7221 */ /* 0x000fe40000010000 */
        /* <DEDUP_REMOVED lines=17> */
[----:B-1----:R-:W-:-:S01]  /*b8c0*/  FADD.FTZ R4, R172, R3 ;  /* 0x00000003ac047221 */ /* 0x002fc20000010000 */
[----:B------:R-:W-:-:S04]  /*b8d0*/  FADD.FTZ R3, R177, R174 ;  /* 0x000000aeb1037221 */ /* 0x000fc80000010000 */
[----:B------:R-:W-:Y:S01]  /*b8e0*/  FADD.FTZ R3, R14, R3 ;  /* 0x000000030e037221 */ /* 0x000fe20000010000 */
[----:B--2---:R-:W-:-:S04]  /*b8f0*/  FADD.FTZ R153, R171, R4 ;  /* 0x00000004ab997221 */ /* 0x004fc80000010000 */
[----:B0-----:R-:W-:Y:S01]  /*b900*/  FADD.FTZ R4, R6, R153 ;  /* 0x0000009906047221 */ /* 0x001fe20000010000 */
[----:B------:R-:W-:Y:S06]  /*b910*/  @!P0 BRA `(.L_x_1224) ;  /* 0x0000000000048947 */ /* 0x000fec0003800000 */
[----:B------:R-:W-:Y:S01]  /*b920*/  BPT.TRAP 0x1 ;  /* 0x000000040000795c */ /* 0x000fe20000300000 */
.L_x_1224:
[----:B------:R-:W-:Y:S01]  /*b930*/  ULEA UR5, UR37, UR40, 0x3 ;  /* 0x0000002825057291 */ /* 0x000fe2000f8e183f */
[----:B------:R-:W-:Y:S01]  /*b940*/  ISETP.GT.AND P2, PT, R5, UR50, PT ;  /* 0x0000003205007c0c */ /* 0x000fe2000bf44270 */
[----:B------:R-:W-:Y:S01]  /*b950*/  FMUL.FTZ R24, R24, R191 ;  /* 0x000000bf18187220 */ /* 0x000fe20000410000 */
[----:B------:R-:W-:Y:S01]  /*b960*/  F2FP.SATFINITE.E4M3.F32.PACK_AB_MERGE_C R13, R152, R13, RZ ;  /* 0x0000000d980d723e */ /* 0x000fe200048070ff */
[----:B------:R-:W-:Y:S01]  /*b970*/  UIADD3 UR5, UR5, 0x28460, URZ ;  /* 0x0002846005057890 */ /* 0x000fe2000fffe03f */
[----:B------:R-:W-:Y:S01]  /*b980*/  F2FP.SATFINITE.E4M3.F32.PACK_AB_MERGE_C R15, R160, R15, RZ ;  /* 0x0000000fa00f723e */ /* 0x000fe200048070ff */
[----:B------:R-:W-:Y:S01]  /*b990*/  UMOV UR37, UR6 ;  /* 0x0000000600257c82 */ /* 0x000fe20008000000 */
[----:B------:R-:W-:Y:S01]  /*b9a0*/  F2FP.SATFINITE.E4M3.F32.PACK_AB_MERGE_C R12, R12, R11, R13 ;  /* 0x0000000b0c0c723e */ /* 0x000fe2000480700d */
[----:B------:R-:W-:Y:S01]  /*b9b0*/  UPRMT UR5, UR57, 0x654, UR5 ;  /* 0x0000065439057896 */ /* 0x000fe20008000005 */
[----:B------:R-:W-:Y:S01]  /*b9c0*/  F2FP.SATFINITE.E4M3.F32.PACK_AB_MERGE_C R166, R187, R166, RZ ;  /* 0x000000a6bba6723e */ /* 0x000fe200048070ff */
[----:B------:R-:W-:Y:S01]  /*b9d0*/  FMUL.FTZ R25, R25, R191 ;  /* 0x000000bf19197220 */ /* 0x000fe20000410000 */
[----:B------:R-:W-:Y:S01]  /*b9e0*/  F2FP.SATFINITE.E4M3.F32.PACK_AB_MERGE_C R14, R14, R177, RZ ;  /* 0x000000b10e0e723e */ /* 0x000fe200048070ff */
[----:B------:R-:W-:Y:S01]  /*b9f0*/  FMUL.FTZ R28, R28, R191 ;  /* 0x000000bf1c1c7220 */ /* 0x000fe20000410000 */
[----:B------:R-:W-:Y:S01]  /*ba00*/  F2FP.SATFINITE.E4M3.F32.PACK_AB_MERGE_C R15, R156, R7, R15 ;  /* 0x000000079c0f723e */ /* 0x000fe2000480700f */
        /* <DEDUP_REMOVED lines=140> */
[----:B------:R-:W-:-:S02]  /*c2d0*/  IMAD.MOV.U32 R189, RZ, RZ, R12 ;  /* 0x000000ffffbd7224 */ /* 0x000fc400078e000c */
[----:B------:R-:W-:Y:S01]  /*c2e0*/  IMAD.MOV.U32 R191, RZ, RZ, R15 ;  /* 0x000000ffffbf7224 */ /* 0x000fe200078e000f */
[----:B------:R-:W-:Y:S06]  /*c2f0*/  @P2 BRA `(.L_x_1225) ;  /* 0xffffffd400fc2947 */ /* 0x000fec000383ffff */
[----:B------:R-:W-:-:S05]  /*c300*/  UMOV UR37, UR6 ;  /* 0x0000000600257c82 */ /* 0x000fca0008000000 */
.L_x_1207:
[----:B------:R-:W-:Y:S06]  /*c310*/  BAR.ARV 0x8, 0x180 ;  /* 0x0206000000007b1d */ /* 0x000fec0000002000 */
[----:B------:R-:W-:Y:S05]  /*c320*/  @!P0 BRA `(.L_x_1226) ;  /* 0x0000000000048947 */ /* 0x000fea0003800000 */
[----:B------:R-:W-:Y:S01]  /*c330*/  BPT.TRAP 0x1 ;  /* 0x000000040000795c */ /* 0x000fe20000300000 */
.L_x_1226:
[----:B------:R-:W-:Y:S01]  /*c340*/  ULEA UR14, UR37, UR40, 0x3 ;  /* 0x00000028250e7291 */ /* 0x000fe2000f8e183f */
[----:B------:R-:W-:-:S05]  /*c350*/  IMAD.U32 R0, RZ, RZ, UR36 ;  /* 0x00000024ff007e24 */ /* 0x000fca000f8e00ff */
[----:B------:R-:W-:-:S04]  /*c360*/  SHF.L.U32 R0, R0, 0x1f, RZ ;  /* 0x0000001f00007819 */ /* 0x000fc800000006ff */
[----:B------:R0:W1:Y:S01]  /*c370*/  SYNCS.PHASECHK.TRANS64.TRYWAIT P1, [UR14+0x28450], R0 ;  /* 0x02845000ff0075a7 */ /* 0x000062000802014e */
[----:B------:R-:W-:Y:S05]  /*c380*/  @!P0 BRA `(.L_x_1227) ;  /* 0x0000000000048947 */ /* 0x000fea0003800000 */
[----:B------:R-:W-:Y:S01]  /*c390*/  BPT.TRAP 0x1 ;  /* 0x000000040000795c */ /* 0x000fe20000300000 */
.L_x_1227:
[----:B-1----:R-:W-:Y:S05]  /*c3a0*/  @P1 BRA `(.L_x_1228) ;  /* 0x0000000000081947 */ /* 0x002fea0003800000 */
[----:B------:R-:W1:Y:S02]  /*c3b0*/  SYNCS.PHASECHK.TRANS64.TRYWAIT P1, [UR14+0x28450], R0 ;  /* 0x02845000ff0075a7 */ /* 0x000e64000802014e */
[----:B-1----:R-:W-:Y:S05]  /*c3c0*/  @!P1 BRA `(.L_x_1229) ;  /* 0x000000d800109947 */ /* 0x002fea0003800000 */
.L_x_1228:
[----:B------:R-:W-:Y:S01]  /*c3d0*/  ULDC.64 UR4, c[0x0][0x9a0] ;  /* 0x0002680000047ab9 */ /* 0x000fe20000000a00 */
[----:B------:R-:W-:Y:S01]  /*c3e0*/  UIADD3 UR40, UR40, 0x8000, URZ ;  /* 0x0000800028287890 */ /* 0x000fe2000fffe03f */
[----:B------:R-:W-:Y:S01]  /*c3f0*/  WARPGROUP.ARRIVE ;  /* 0x00000000000079c5 */ /* 0x000fe20000000000 */
[----:B------:R-:W-:Y:S01]  /*c400*/  UISETP.NE.U32.AND UP0, UPT, UR4, URZ, UPT ;  /* 0x0000003f0400728c */ /* 0x000fe2000bf05070 */
[----:B------:R-:W-:Y:S01]  /*c410*/  IMAD.MOV.U32 R10, RZ, RZ, 0x3f800000 ;  /* 0x3f800000ff0a7424 */ /* 0x000fe200078e00ff */
[----:B------:R-:W-:Y:S02]  /*c420*/  USHF.R.U32.HI UR40, URZ, 0x4, UR40 ;  /* 0x000000043f287899 */ /* 0x000fe40008011628 */
[----:B------:R-:W-:Y:S02]  /*c430*/  UISETP.NE.AND.EX UP0, UPT, UR5, URZ, UPT, UP0 ;  /* 0x0000003f0500728c */ /* 0x000fe4000bf05300 */
[----:B------:R-:W-:-:S04]  /*c440*/  ULOP3.LUT UR40, UR40, 0x3fff, URZ, 0xc0, !UPT ;  /* 0x00003fff28287892 */ /* 0x000fc8000f8ec03f */
[----:B------:R-:W-:Y:S01]  /*c450*/  ULOP3.LUT UR11, UR40, 0x10000, URZ, 0xfc, !UPT ;  /* 0x00010000280b7892 */ /* 0x000fe2000f8efc3f */
[----:B------:R-:W-:-:S03]  /*c460*/  PLOP3.LUT P1, PT, PT, PT, UP0, 0x80, 0x0 ;  /* 0x000000000000781c */ /* 0x000fc60003f2f008 */
[----:B------:R-:W-:Y:S02]  /*c470*/  ULEA UR11, UR37, UR11, 0xa ;  /* 0x0000000b250b7291 */ /* 0x000fe4000f8e503f */
[----:B------:R-:W-:Y:S01]  /*c480*/  @UP0 USHF.R.S32.HI UR8, URZ, 0x1f, UR51 ;  /* 0x0000001f3f080899 */ /* 0x000fe20008011433 */
[----:B------:R-:W-:-:S03]  /*c490*/  @UP0 ULDC.64 UR12, c[0x0][0x9c8] ;  /* 0x00027200000c0ab9 */ /* 0x000fc60000000a00 */
[----:B------:R-:W-:Y:S02]  /*c4a0*/  @UP0 UIMAD UR8, UR8, UR12, URZ ;  /* 0x0000000c080802a4 */ /* 0x000fe4000f8e023f */
[----:B------:R-:W-:Y:S02]  /*c4b0*/  @UP0 UIMAD.WIDE.U32 UR6, UR51, UR12, URZ ;  /* 0x0000000c330602a5 */ /* 0x000fe4000f8e003f */
[----:B------:R-:W-:-:S03]  /*c4c0*/  @UP0 UIMAD UR8, UR51, UR13, UR8 ;  /* 0x0000000d330802a4 */ /* 0x000fc6000f8e0208 */
[----:B------:R-:W-:Y:S01]  /*c4d0*/  @UP0 ULDC.64 UR12, c[0x0][0x9d0] ;  /* 0x00027400000c0ab9 */ /* 0x000fe20000000a00 */
[----:B------:R-:W-:-:S04]  /*c4e0*/  @UP0 UIADD3 UR7, UR7, UR8, URZ ;  /* 0x0000000807070290 */ /* 0x000fc8000fffe03f */
[----:B------:R-:W-:-:S03]  /*c4f0*/  @UP0 UIMAD.WIDE.U32 UR8, UR52, UR12, UR6 ;  /* 0x0000000c340802a5 */ /* 0x000fc6000f8e0006 */
[----:B------:R-:W-:Y:S01]  /*c500*/  UMOV UR6, UR11 ;  /* 0x0000000b00067c82 */ /* 0x000fe20008000000 */
[----:B------:R-:W-:Y:S01]  /*c510*/  UMOV UR7, 0x80000020 ;  /* 0x8000002000077882 */ /* 0x000fe20000000000 */
[----:B------:R-:W-:Y:S01]  /*c520*/  @UP0 UIMAD UR9, UR52, UR13, UR9 ;  /* 0x0000000d340902a4 */ /* 0x000fe2000f8e0209 */
[----:B------:R-:W-:Y:S01]  /*c530*/  QGMMA.64x256x32.F32.E4M3.E4M3 R24, R188, gdesc[UR4], R24, gsb0 ;  /* 0x03e00004bc187df3 */ /* 0x000fe20008000818 */
[----:B------:R-:W-:-:S04]  /*c540*/  @UP0 ULEA UR4, UP1, UR8, UR4, 0x2 ;  /* 0x0000000408040291 */ /* 0x000fc8000f82103f */
[----:B------:R-:W-:Y:S02]  /*c550*/  @UP0 ULEA.HI.X UR5, UR8, UR5, UR9, 0x2, UP1 ;  /* 0x0000000508050291 */ /* 0x000fe400088f1409 */
[----:B------:R-:W-:-:S04]  /*c560*/  IMAD.U32 R6, RZ, RZ, UR4 ;  /* 0x00000004ff067e24 */ /* 0x000fc8000f8e00ff */
[----:B------:R-:W-:-:S05]  /*c570*/  IMAD.U32 R7, RZ, RZ, UR5 ;  /* 0x00000005ff077e24 */ /* 0x000fca000f8e00ff */
[----:B------:R2:W3:Y:S01]  /*c580*/  @P1 LDG.E R10, desc[UR48][R6.64] ;  /* 0x00000030060a1981 */ /* 0x0004e2000c1e1900 */
[----:B------:R-:W-:Y:S01]  /*c590*/  UIADD3 UR4, UR11, 0x2, URZ ;  /* 0x000000020b047890 */ /* 0x000fe2000fffe03f */
[----:B------:R-:W-:-:S06]  /*c5a0*/  UMOV UR7, 0x80000020 ;  /* 0x8000002000077882 */ /* 0x000fcc0000000000 */
[----:B------:R-:W-:Y:S01]  /*c5b0*/  UMOV UR6, UR4 ;  /* 0x0000000400067c82 */ /* 0x000fe20008000000 */
[----:B01----:R-:W0:Y:S04]  /*c5c0*/  SHFL.BFLY PT, R0, R3, 0x2, 0x1f ;  /* 0x0c401f0003007f89 */ /* 0x003e2800000e0000 */
[----:B------:R-:W1:Y:S01]  /*c5d0*/  SHFL.BFLY PT, R11, R4, 0x2, 0x1f ;  /* 0x0c401f00040b7f89 */ /* 0x000e6200000e0000 */
[----:B0-----:R-:W-:-:S01]  /*c5e0*/  FADD.FTZ R0, R0, R3 ;  /* 0x0000000300007221 */ /* 0x001fc20000010000 */
[----:B-1----:R-:W-:-:S04]  /*c5f0*/  FADD.FTZ R11, R11, R4 ;  /* 0x000000040b0b7221 */ /* 0x002fc80000010000 */
[----:B------:R-:W0:Y:S04]  /*c600*/  SHFL.BFLY PT, R5, R0, 0x1, 0x1f ;  /* 0x0c201f0000057f89 */ /* 0x000e2800000e0000 */
[----:B------:R-:W1:Y:S01]  /*c610*/  SHFL.BFLY PT, R12, R11, 0x1, 0x1f ;  /* 0x0c201f000b0c7f89 */ /* 0x000e6200000e0000 */
[----:B0-----:R-:W-:-:S01]  /*c620*/  FADD.FTZ R13, R0, R5 ;  /* 0x00000005000d7221 */ /* 0x001fc20000010000 */
[----:B-1----:R-:W-:-:S04]  /*c630*/  FADD.FTZ R12, R11, R12 ;  /* 0x0000000c0b0c7221 */ /* 0x002fc80000010000 */
[C---:B------:R-:W-:Y:S01]  /*c640*/  FSETP.NE.FTZ.AND P1, PT, R13.reuse, RZ, PT ;  /* 0x000000ff0d00720b */ /* 0x040fe20003f35000 */
[----:B------:R-:W-:Y:S01]  /*c650*/  FMUL.FTZ R14, R13, 0.00390625 ;  /* 0x3b8000000d0e7820 */ /* 0x000fe20000410000 */
[----:B------:R-:W-:Y:S01]  /*c660*/  FMUL.FTZ R15, R12, 0.00390625 ;  /* 0x3b8000000c0f7820 */ /* 0x000fe20000410000 */
[----:B------:R-:W-:-:S03]  /*c670*/  IMAD.MOV.U32 R5, RZ, RZ, RZ ;  /* 0x000000ffff057224 */ /* 0x000fc600078e00ff */
[----:B------:R-:W-:Y:S02]  /*c680*/  FSETP.NE.FTZ.AND P2, PT, R14, RZ, PT ;  /* 0x000000ff0e00720b */ /* 0x000fe40003f55000 */
[----:B------:R-:W-:-:S05]  /*c690*/  FSETP.NE.FTZ.AND P3, PT, R15, RZ, PT ;  /* 0x000000ff0f00720b */ /* 0x000fca0003f75000 */
[----:B------:R-:W-:Y:S01]  /*c6a0*/  @P1 MUFU.RCP R5, R13 ;  /* 0x0000000d00051308 */ /* 0x000fe20000001000 */
[----:B------:R-:W-:Y:S01]  /*c6b0*/  FSETP.NE.FTZ.AND P1, PT, R12, RZ, PT ;  /* 0x000000ff0c00720b */ /* 0x000fe20003f35000 */
[----:B------:R-:W-:-:S06]  /*c6c0*/  IMAD.MOV.U32 R11, RZ, RZ, RZ ;  /* 0x000000ffff0b7224 */ /* 0x000fcc00078e00ff */
[----:B------:R-:W0:Y:S08]  /*c6d0*/  @P2 MUFU.LG2 R4, R14 ;  /* 0x0000000e00042308 */ /* 0x000e300000000c00 */
[----:B--2---:R-:W1:Y:S01]  /*c6e0*/  @P3 MUFU.LG2 R6, R15 ;  /* 0x0000000f00063308 */ /* 0x004e620000000c00 */
[----:B------:R-:W-:Y:S02]  /*c6f0*/  WARPGROUP.DEPBAR.LE gsb0, 0x0 ;  /* 0x00008000000079c5 */ /* 0x000fe40000010000 */
[----:B------:R-:W-:-:S06]  /*c700*/  WARPGROUP.ARRIVE ;  /* 0x00000000000079c5 */ /* 0x000fcc0000000000 */
[----:B------:R-:W-:Y:S01]  /*c710*/  QGMMA.64x256x32.F32.E4M3.E4M3 R24, R184, gdesc[UR4], R24, gsb0 ;  /* 0x03e00004b8187df3 */ /* 0x000fe20008000818 */
[----:B------:R-:W2:Y:S01]  /*c720*/  @P1 MUFU.RCP R11, R12 ;  /* 0x0000000c000b1308 */ /* 0x000ea20000001000 */
[----:B------:R-:W-:Y:S02]  /*c730*/  IMAD.U32 R7, RZ, RZ, UR10 ;  /* 0x0000000aff077e24 */ /* 0x000fe4000f8e00ff */
[----:B------:R-:W-:Y:S02]  /*c740*/  IMAD.U32 R20, RZ, RZ, UR10 ;  /* 0x0000000aff147e24 */ /* 0x000fe4000f8e00ff */
[----:B0-----:R-:W-:Y:S01]  /*c750*/  @P2 FMUL.FTZ R4, R4, 0.69314718246459960938 ;  /* 0x3f31721804042820 */ /* 0x001fe20000410000 */
[----:B------:R-:W-:Y:S01]  /*c760*/  @P2 FMUL.FTZ R7, R7, 0.69314718246459960938 ;  /* 0x3f31721807072820 */ /* 0x000fe20000410000 */
[----:B-1----:R-:W-:Y:S01]  /*c770*/  @P3 FMUL.FTZ R6, R6, 0.69314718246459960938 ;  /* 0x3f31721806063820 */ /* 0x002fe20000410000 */
[----:B------:R-:W-:Y:S01]  /*c780*/  @P3 FMUL.FTZ R13, R20, 0.69314718246459960938 ;  /* 0x3f317218140d3820 */ /* 0x000fe20000410000 */
[----:B------:R-:W-:-:S02]  /*c790*/  IMAD.MOV.U32 R0, RZ, RZ, -0x800000 ;  /* 0xff800000ff007424 */ /* 0x000fc400078e00ff */
[----:B------:R-:W-:Y:S01]  /*c7a0*/  @P2 FFMA.FTZ R0, R7, R8, R4 ;  /* 0x0000000807002223 */ /* 0x000fe20000010004 */
[----:B------:R-:W-:Y:S02]  /*c7b0*/  IMAD.MOV.U32 R3, RZ, RZ, -0x800000 ;  /* 0xff800000ff037424 */ /* 0x000fe400078e00ff */
[----:B------:R-:W-:Y:S01]  /*c7c0*/  @P3 FFMA.FTZ R3, R13, R9, R6 ;  /* 0x000000090d033223 */ /* 0x000fe20000010006 */
[-C--:B---3--:R-:W-:Y:S01]  /*c7d0*/  FMUL.FTZ R5, R5, R10.reuse ;  /* 0x0000000a05057220 */ /* 0x088fe20000410000 */
[----:B--2---:R-:W-:Y:S01]  /*c7e0*/  FMUL.FTZ R4, R11, R10 ;  /* 0x0000000a0b047220 */ /* 0x004fe20000410000 */
[----:B------:R-:W-:Y:S02]  /*c7f0*/  WARPGROUP.DEPBAR.LE gsb0, 0x0 ;  /* 0x00008000000079c5 */ /* 0x000fe40000010000 */
[----:B------:R-:W-:Y:S05]  /*c800*/  @!P0 BRA `(.L_x_1230) ;  /* 0x0000000000048947 */ /* 0x000fea0003800000 */
[----:B------:R-:W-:Y:S01]  /*c810*/  BPT.TRAP 0x1 ;  /* 0x000000040000795c */ /* 0x000fe20000300000 */
.L_x_1230:
[----:B------:R-:W-:Y:S01]  /*c820*/  UIADD3 UR4, UR14, 0x28460, URZ ;  /* 0x000284600e047890 */ /* 0x000fe2000fffe03f */
[-C--:B------:R-:W-:Y:S01]  /*c830*/  FMUL.FTZ R24, R24, R5.reuse ;  /* 0x0000000518187220 */ /* 0x080fe20000410000 */
[----:B------:R-:W-:Y:S01]  /*c840*/  UIADD3 UR37, UR37, 0x1, URZ ;  /* 0x0000000125257890 */ /* 0x000fe2000fffe03f */
[-C--:B------:R-:W-:Y:S01]  /*c850*/  FMUL.FTZ R29, R29, R5.reuse ;  /* 0x000000051d1d7220 */ /* 0x080fe20000410000 */
[----:B------:R-:W-:Y:S01]  /*c860*/  UPRMT UR4, UR57, 0x654, UR4 ;  /* 0x0000065439047896 */ /* 0x000fe20008000004 */
[-C--:B------:R-:W-:Y:S01]  /*c870*/  FMUL.FTZ R32, R32, R5.reuse ;  /* 0x0000000520207220 */ /* 0x080fe20000410000 */
[----:B------:R-:W-:Y:S01]  /*c880*/  UISETP.NE.AND UP0, UPT, UR37, 0x2, UPT ;  /* 0x000000022500788c */ /* 0x000fe2000bf05270 */
[-C--:B------:R-:W-:Y:S01]  /*c890*/  FMUL.FTZ R37, R37, R5.reuse ;  /* 0x0000000525257220 */ /* 0x080fe20000410000 */
[-C--:B------:R-:W-:Y:S01]  /*c8a0*/  FMUL.FTZ R40, R40, R5.reuse ;  /* 0x0000000528287220 */ /* 0x080fe20000410000 */
[-C--:B------:R-:W-:Y:S01]  /*c8b0*/  FMUL.FTZ R45, R45, R5.reuse ;  /* 0x000000052d2d7220 */ /* 0x080fe20000410000 */
[-C--:B------:R-:W-:Y:S01]  /*c8c0*/  FMUL.FTZ R48, R48, R5.reuse ;  /* 0x0000000530307220 */ /* 0x080fe20000410000 */
[-C--:B------:R-:W-:Y:S01]  /*c8d0*/  FMUL.FTZ R53, R53, R5.reuse ;  /* 0x0000000535357220 */ /* 0x080fe20000410000 */
[-C--:B------:R-:W-:Y:S01]  /*c8e0*/  FMUL.FTZ R56, R56, R5.reuse ;  /* 0x0000000538387220 */ /* 0x080fe20000410000 */
[----:B------:R-:W-:Y:S01]  /*c8f0*/  SYNCS.ARRIVE.TRANS64.RED.A1T0 RZ, [UR4], RZ ;  /* 0x000000ffffff79a7 */ /* 0x000fe20008100404 */
        /* <DEDUP_REMOVED lines=123> */
[----:B------:R-:W-:-:S12]  /*d0b0*/  ULOP3.LUT UR36, UR36, UR4, URZ, 0x3c, !UPT ;  /* 0x0000000424247292 */ /* 0x000fd8000f8e3c3f */
.L_x_1156:
[----:B------:R-:W0:Y:S08]  /*d0c0*/  S2UR UR4, SR_CgaCtaId ;  /* 0x00000000000479c3 */ /* 0x000e300000008800 */
[----:B------:R-:W-:Y:S01]  /*d0d0*/  BAR.SYNC.DEFER_BLOCKING 0x5, 0x180 ;  /* 0x0146000000007b1d */ /* 0x000fe20000010000 */
[----:B------:R-:W-:-:S05]  /*d0e0*/  UISETP.NE.AND UP0, UPT, UR54, URZ, UPT ;  /* 0x0000003f3600728c */ /* 0x000fca000bf05270 */
[----:B------:R-:W-:Y:S01]  /*d0f0*/  UMOV UR7, 0x400 ;  /* 0x0000040000077882 */ /* 0x000fe20000000000 */
[----:B------:R-:W-:Y:S05]  /*d100*/  BSSY B0, `(.L_x_1231) ;  /* 0x00005ef000007945 */ /* 0x000fea0003800000 */
[----:B------:R-:W-:Y:S01]  /*d110*/  @!UP0 ULDC UR54, c[0x0][0xad4] ;  /* 0x0002b50000368ab9 */ /* 0x000fe20000000800 */
[----:B0-----:R-:W-:-:S09]  /*d120*/  ULEA UR7, UR4, UR7, 0x18 ;  /* 0x0000000704077291 */ /* 0x001fd2000f8ec03f */
[----:B------:R-:W0:Y:S02]  /*d130*/  LDS.128 R4, [UR7+0x284d0] ;  /* 0x0284d007ff047984 */ /* 0x000e240008000c00 */
[----:B0-----:R-:W-:Y:S02]  /*d140*/  R2UR UR5, R5 ;  /* 0x00000000050572ca */ /* 0x001fe400000e0000 */
[----:B------:R-:W-:Y:S02]  /*d150*/  R2UR UR6, R6 ;  /* 0x00000000060672ca */ /* 0x000fe400000e0000 */
[----:B------:R-:W-:Y:S01]  /*d160*/  R2UR UR51, R7 ;  /* 0x00000000073372ca */ /* 0x000fe200000e0000 */
[----:B------:R-:W-:Y:S06]  /*d170*/  BAR.ARV 0x4, 0x180 ;  /* 0x0106000000007b1d */ /* 0x000fec0000002000 */
[----:B------:R-:W-:Y:S08]  /*d180*/  @P0 BRA `(.L_x_1232) ;  /* 0x0000004c00d00947 */ /* 0x000ff00003800000 */
[----:B------:R-:W0:Y:S01]  /*d190*/  S2R R9, SR_TID.X ;  /* 0x0000000000097919 */ /* 0x000e220000002100 */
[----:B------:R-:W-:Y:S01]  /*d1a0*/  ULDC.64 UR8, c[0x4][0x38] ;  /* 0x01000e0000087ab9 */ /* 0x000fe20000000a00 */
[----:B------:R-:W1:Y:S01]  /*d1b0*/  S2UR UR4, SR_SWINHI ;  /* 0x00000000000479c3 */ /* 0x000e620000002f00 */
[----:B------:R-:W-:Y:S01]  /*d1c0*/  ULDC.64 UR14, c[0x0][0xc00] ;  /* 0x00030000000e7ab9 */ /* 0x000fe20000000a00 */
[----:B------:R-:W-:Y:S01]  /*d1d0*/  ULDC.64 UR10, c[0x0][0xc00] ;  /* 0x00030000000a7ab9 */ /* 0x000fe20000000a00 */
[----:B------:R-:W-:-:S05]  /*d1e0*/  ULDC.64 UR12, c[0x0][0xc08] ;  /* 0x00030200000c7ab9 */ /* 0x000fca0000000a00 */
[----:B------:R-:W-:Y:S01]  /*d1f0*/  BAR.SYNC.DEFER_BLOCKING 0x1, 0x100 ;  /* 0x0044000000007b1d */ /* 0x000fe20000010000 */
[----:B------:R-:W-:-:S05]  /*d200*/  UISETP.GT.AND UP1, UPT, UR54, 0x1, UPT ;  /* 0x000000013600788c */ /* 0x000fca000bf24270 */
[----:B------:R-:W-:Y:S01]  /*d210*/  ULDC UR20, c[0x0][0xbe8] ;  /* 0x0002fa0000147ab9 */ /* 0x000fe20000000800 */
[----:B0-----:R-:W-:-:S05]  /*d220*/  IMAD.SHL.U32 R4, R9, 0x4, RZ ;  /* 0x0000000409047824 */ /* 0x001fca00078e00ff */
[----:B------:R-:W-:-:S04]  /*d230*/  LOP3.LUT R4, R4, 0xc, RZ, 0xc0, !PT ;  /* 0x0000000c04047812 */ /* 0x000fc800078ec0ff */
[----:B------:R-:W-:-:S05]  /*d240*/  IADD3 R4, P0, R4, UR8, RZ ;  /* 0x0000000804047c10 */ /* 0x000fca000ff1e0ff */
[----:B------:R-:W-:-:S05]  /*d250*/  IMAD.X R5, RZ, RZ, UR9, P0 ;  /* 0x00000009ff057e24 */ /* 0x000fca00080e06ff */
[----:B------:R0:W2:Y:S01]  /*d260*/  LDG.E.CONSTANT R7, desc[UR48][R4.64] ;  /* 0x0000003004077981 */ /* 0x0000a2000c1e9900 */
[----:B------:R-:W-:-:S03]  /*d270*/  LOP3.LUT P0, R6, R9, 0x3, RZ, 0xc0, !PT ;  /* 0x0000000309067812 */ /* 0x000fc6000780c0ff */
[----:B------:R-:W3:Y:S01]  /*d280*/  LDL R4, [R1+0x28] ;  /* 0x0000280001047983 */ /* 0x000ee20000100800 */
[----:B------:R-:W-:Y:S01]  /*d290*/  ISETP.EQ.OR P0, PT, R6, 0x3, !P0 ;  /* 0x000000030600780c */ /* 0x000fe20004702670 */
[----:B------:R-:W-:Y:S01]  /*d2a0*/  UMOV UR8, UR7 ;  /* 0x0000000700087c82 */ /* 0x000fe20008000000 */
[----:B-1----:R-:W-:Y:S01]  /*d2b0*/  UMOV UR9, UR4 ;  /* 0x0000000400097c82 */ /* 0x002fe20008000000 */
[----:B------:R-:W-:Y:S01]  /*d2c0*/  UIMAD.WIDE UR10, UR56, 0x4, UR10 ;  /* 0x00000004380a78a5 */ /* 0x000fe2000f8e020a */
        /* <DEDUP_REMOVED lines=16> */
[----:B------:R-:W-:Y:S01]  /*d3d0*/  IMAD.MOV.U32 R30, RZ, RZ, 0x2 ;  /* 0x00000002ff1e7424 */ /* 0x000fe200078e00ff */
        /* <DEDUP_REMOVED lines=11> */
[----:B0-----:R-:W-:Y:S02]  /*d490*/  SEL R5, R147, R8, P0 ;  /* 0x0000000893057207 */ /* 0x001fe40000000000 */
        /* <DEDUP_REMOVED lines=99> */
[----:B------:R-:W-:Y:S01]  /*dad0*/  SEL R130, R131, R130, P0 ;  /* 0x0000008283827207 */ /* 0x000fe20000000000 */
[----:B--2---:R-:W-:Y:S04]  /*dae0*/  SHFL.IDX PT, R152, R109, R7, 0x1c1f ;  /* 0x001c1f076d987589 */ /* 0x004fe800000e0000 */
[----:B------:R-:W-:Y:S04]  /*daf0*/  SHFL.IDX PT, R103, R53, R7, 0x1c1f ;  /* 0x001c1f0735677589 */ /* 0x000fe800000e0000 */
[----:B------:R-:W-:Y:S01]  /*db00*/  SHFL.IDX PT, R114, R65, R7, 0x1c1f ;  /* 0x001c1f0741727589 */ /* 0x000fe200000e0000 */
[----:B---3--:R-:W-:-:S03]  /*db10*/  IMAD.WIDE R30, R4, R30, UR8 ;  /* 0x00000008041e7e25 */ /* 0x008fc6000f8e021e */
[----:B------:R-:W-:Y:S01]  /*db20*/  SHFL.IDX PT, R6, R6, R7, 0x1c1f ;  /* 0x001c1f0706067589 */ /* 0x000fe200000e0000 */
[----:B------:R-:W-:-:S03]  /*db30*/  IADD3 R83, P2, R30, 0xc020, RZ ;  /* 0x0000c0201e537810 */ /* 0x000fc60007f5e0ff */
[----:B------:R-:W-:Y:S01]  /*db40*/  SHFL.IDX PT, R119, R49, R7, 0x1c1f ;  /* 0x001c1f0731777589 */ /* 0x000fe200000e0000 */
[----:B------:R-:W-:Y:S02]  /*db50*/  IADD3 R75, P4, R30, 0xc060, RZ ;  /* 0x0000c0601e4b7810 */ /* 0x000fe40007f9e0ff */
[----:B------:R-:W-:Y:S01]  /*db60*/  LOP3.LUT R82, R83, 0x380, RZ, 0xc0, !PT ;  /* 0x0000038053527812 */ /* 0x000fe200078ec0ff */
[----:B------:R-:W-:Y:S01]  /*db70*/  SHFL.IDX PT, R107, R57, R7, 0x1c1f ;  /* 0x001c1f07396b7589 */ /* 0x000fe200000e0000 */
[----:B------:R-:W-:Y:S02]  /*db80*/  LOP3.LUT R74, R75, 0x380, RZ, 0xc0, !PT ;  /* 0x000003804b4a7812 */ /* 0x000fe400078ec0ff */
[----:B------:R-:W-:Y:S01]  /*db90*/  SHF.R.U64 R82, R82, 0x3, RZ ;  /* 0x0000000352527819 */ /* 0x000fe200000012ff */
[----:B------:R-:W-:Y:S01]  /*dba0*/  SHFL.IDX PT, R111, R61, R7, 0x1c1f ;  /* 0x001c1f073d6f7589 */ /* 0x000fe200000e0000 */
[----:B------:R-:W-:Y:S02]  /*dbb0*/  IADD3 R79, P3, R30, 0xc040, RZ ;  /* 0x0000c0401e4f7810 */ /* 0x000fe40007f7e0ff */
[----:B------:R-:W-:Y:S01]  /*dbc0*/  LOP3.LUT R82, R82, R83, RZ, 0x3c, !PT ;  /* 0x0000005352527212 */ /* 0x000fe200078e3cff */
[----:B------:R-:W-:Y:S01]  /*dbd0*/  IMAD.X R83, RZ, RZ, R31, P2 ;  /* 0x000000ffff537224 */ /* 0x000fe200010e061f */
[----:B------:R-:W-:Y:S01]  /*dbe0*/  IADD3 R59, P2, R30, 0x4060, RZ ;  /* 0x000040601e3b7810 */ /* 0x000fe20007f5e0ff */
[----:B------:R-:W-:Y:S01]  /*dbf0*/  SHFL.IDX PT, R90, R69, R7, 0x1c1f ;  /* 0x001c1f07455a7589 */ /* 0x000fe200000e0000 */
[----:B------:R-:W-:-:S02]  /*dc00*/  SHF.R.U64 R74, R74, 0x3, RZ ;  /* 0x000000034a4a7819 */ /* 0x000fc400000012ff */
[----:B------:R-:W-:Y:S01]  /*dc10*/  LOP3.LUT R78, R79, 0x380, RZ, 0xc0, !PT ;  /* 0x000003804f4e7812 */ /* 0x000fe200078ec0ff */
[----:B------:R-:W-:Y:S01]  /*dc20*/  SHFL.IDX PT, R89, R89, R7, 0x1c1f ;  /* 0x001c1f0759597589 */ /* 0x000fe200000e0000 */
[----:B------:R-:W-:Y:S02]  /*dc30*/  LOP3.LUT R58, R59, 0x380, RZ, 0xc0, !PT ;  /* 0x000003803b3a7812 */ /* 0x000fe400078ec0ff */
[----:B------:R-:W-:Y:S01]  /*dc40*/  LOP3.LUT R74, R74, R75, RZ, 0x3c, !PT ;  /* 0x0000004b4a4a7212 */ /* 0x000fe200078e3cff */
[--C-:B------:R-:W-:Y:S01]  /*dc50*/  IMAD.X R75, RZ, RZ, R31.reuse, P4 ;  /* 0x000000ffff4b7224 */ /* 0x100fe200020e061f */
[----:B------:R-:W-:Y:S01]  /*dc60*/  SHF.R.U64 R78, R78, 0x3, RZ ;  /* 0x000000034e4e7819 */ /* 0x000fe200000012ff */
[----:B------:R-:W-:Y:S01]  /*dc70*/  SHFL.IDX PT, R160, R160, R7, 0x1c1f ;  /* 0x001c1f07a0a07589 */ /* 0x000fe200000e0000 */
[----:B------:R-:W-:Y:S02]  /*dc80*/  IADD3 R51, P4, R30, 0x8020, RZ ;  /* 0x000080201e337810 */ /* 0x000fe40007f9e0ff */
[----:B------:R-:W-:Y:S01]  /*dc90*/  SHF.R.U64 R58, R58, 0x3, RZ ;  /* 0x000000033a3a7819 */ /* 0x000fe200000012ff */
[----:B------:R-:W-:Y:S01]  /*dca0*/  SHFL.IDX PT, R154, R154, R7, 0x1c1f ;  /* 0x001c1f079a9a7589 */ /* 0x000fe200000e0000 */
[----:B------:R-:W-:Y:S01]  /*dcb0*/  LOP3.LUT R78, R78, R79, RZ, 0x3c, !PT ;  /* 0x0000004f4e4e7212 */ /* 0x000fe200078e3cff */
[----:B------:R-:W-:Y:S01]  /*dcc0*/  IMAD.X R79, RZ, RZ, R31, P3 ;  /* 0x000000ffff4f7224 */ /* 0x000fe200018e061f */
[C---:B------:R-:W-:Y:S01]  /*dcd0*/  IADD3 R47, P5, R30.reuse, 0x8040, RZ ;  /* 0x000080401e2f7810 */ /* 0x040fe20007fbe0ff */
[----:B------:R-:W-:Y:S01]  /*dce0*/  SHFL.IDX PT, R158, R158, R7, 0x1c1f ;  /* 0x001c1f079e9e7589 */ /* 0x000fe200000e0000 */
[----:B------:R-:W-:-:S02]  /*dcf0*/  IADD3 R87, P1, R30, 0xc000, RZ ;  /* 0x0000c0001e577810 */ /* 0x000fc40007f3e0ff */
[----:B------:R-:W-:Y:S01]  /*dd00*/  IADD3 R43, P6, R30, 0x8060, RZ ;  /* 0x000080601e2b7810 */ /* 0x000fe20007fde0ff */
[----:B------:R-:W-:Y:S01]  /*dd10*/  SHFL.IDX PT, R53, R161, R7, 0x1c1f ;  /* 0x001c1f07a1357589 */ /* 0x000fe200000e0000 */
[----:B------:R-:W-:Y:S02]  /*dd20*/  LOP3.LUT R50, R51, 0x380, RZ, 0xc0, !PT ;  /* 0x0000038033327812 */ /* 0x000fe400078ec0ff */
[----:B------:R-:W-:Y:S01]  /*dd30*/  LOP3.LUT R58, R58, R59, RZ, 0x3c, !PT ;  /* 0x0000003b3a3a7212 */ /* 0x000fe200078e3cff */
[----:B------:R-:W-:Y:S01]  /*dd40*/  IMAD.X R59, RZ, RZ, R31, P2 ;  /* 0x000000ffff3b7224 */ /* 0x000fe200010e061f */
[C---:B------:R-:W-:Y:S01]  /*dd50*/  IADD3 R55, P3, R30.reuse, 0x8000, RZ ;  /* 0x000080001e377810 */ /* 0x040fe20007f7e0ff */
[----:B------:R-:W-:Y:S01]  /*dd60*/  SHFL.IDX PT, R164, R164, R7, 0x1c1f ;  /* 0x001c1f07a4a47589 */ /* 0x000fe200000e0000 */
[----:B------:R-:W-:Y:S02]  /*dd70*/  IADD3 R35, P2, R30, 0x60, RZ ;  /* 0x000000601e237810 */ /* 0x000fe40007f5e0ff */
[----:B------:R-:W-:Y:S01]  /*dd80*/  LOP3.LUT R46, R47, 0x380, RZ, 0xc0, !PT ;  /* 0x000003802f2e7812 */ /* 0x000fe200078ec0ff */
[----:B------:R-:W-:Y:S01]  /*dd90*/  SHFL.IDX PT, R166, R166, R7, 0x1c1f ;  /* 0x001c1f07a6a67589 */ /* 0x000fe200000e0000 */
[----:B------:R-:W-:-:S02]  /*dda0*/  LOP3.LUT R86, R87, 0x380, RZ, 0xc0, !PT ;  /* 0x0000038057567812 */ /* 0x000fc400078ec0ff */
[----:B------:R-:W-:Y:S01]  /*ddb0*/  LOP3.LUT R42, R43, 0x380, RZ, 0xc0, !PT ;  /* 0x000003802b2a7812 */ /* 0x000fe200078ec0ff */
[----:B------:R-:W-:Y:S01]  /*ddc0*/  SHFL.IDX PT, R168, R168, R7, 0x1c1f ;  /* 0x001c1f07a8a87589 */ /* 0x000fe200000e0000 */
[----:B------:R-:W-:Y:S02]  /*ddd0*/  SHF.R.U64 R50, R50, 0x3, RZ ;  /* 0x0000000332327819 */ /* 0x000fe400000012ff */
[----:B------:R-:W-:Y:S01]  /*dde0*/  LOP3.LUT R54, R55, 0x380, RZ, 0xc0, !PT ;  /* 0x0000038037367812 */ /* 0x000fe200078ec0ff */
[----:B------:R-:W-:Y:S01]  /*ddf0*/  SHFL.IDX PT, R170, R170, R7, 0x1c1f ;  /* 0x001c1f07aaaa7589 */ /* 0x000fe200000e0000 */
[----:B------:R-:W-:Y:S02]  /*de00*/  LOP3.LUT R34, R35, 0x380, RZ, 0xc0, !PT ;  /* 0x0000038023227812 */ /* 0x000fe400078ec0ff */
[----:B------:R-:W-:Y:S01]  /*de10*/  SHF.R.U64 R46, R46, 0x3, RZ ;  /* 0x000000032e2e7819 */ /* 0x000fe200000012ff */
[----:B------:R-:W-:Y:S01]  /*de20*/  SHFL.IDX PT, R172, R172, R7, 0x1c1f ;  /* 0x001c1f07acac7589 */ /* 0x000fe200000e0000 */
[----:B------:R-:W-:-:S02]  /*de30*/  SHF.R.U64 R86, R86, 0x3, RZ ;  /* 0x0000000356567819 */ /* 0x000fc400000012ff */
[----:B------:R-:W-:Y:S01]  /*de40*/  SHF.R.U64 R42, R42, 0x3, RZ ;  /* 0x000000032a2a7819 */ /* 0x000fe200000012ff */
[----:B------:R-:W-:Y:S01]  /*de50*/  SHFL.IDX PT, R173, R173, R7, 0x1c1f ;  /* 0x001c1f07adad7589 */ /* 0x000fe200000e0000 */
        /* <DEDUP_REMOVED lines=22> */
[----:B------:R-:W-:Y:S01]  /*dfc0*/  SHFL.IDX PT, R131, R178, R7, 0x1c1f ;  /* 0x001c1f07b2837589 */ /* 0x000fe200000e0000 */
[C---:B------:R-:W-:Y:S02]  /*dfd0*/  IADD3 R39, P3, R30.reuse, 0x4000, RZ ;  /* 0x000040001e277810 */ /* 0x040fe40007f7e0ff */
[----:B------:R-:W-:Y:S02]  /*dfe0*/  LOP3.LUT R35, R30, 0x380, RZ, 0xc0, !PT ;  /* 0x000003801e237812 */ /* 0x000fe400078ec0ff */
[----:B------:R-:W-:-:S02]  /*dff0*/  LOP3.LUT R70, R71, 0x380, RZ, 0xc0, !PT ;  /* 0x0000038047467812 */ /* 0x000fc400078ec0ff */
[----:B------:R-:W-:Y:S02]  /*e000*/  LOP3.LUT R62, R63, 0x380, RZ, 0xc0, !PT ;  /* 0x000003803f3e7812 */ /* 0x000fe400078ec0ff */
[----:B------:R-:W-:Y:S02]  /*e010*/  LOP3.LUT R66, R67, 0x380, RZ, 0xc0, !PT ;  /* 0x0000038043427812 */ /* 0x000fe400078ec0ff */
[----:B------:R-:W-:Y:S02]  /*e020*/  SHF.R.U64 R80, R80, 0x3, RZ ;  /* 0x0000000350507819 */ /* 0x000fe400000012ff */
[----:B------:R-:W-:Y:S02]  /*e030*/  LOP3.LUT R38, R39, 0x380, RZ, 0xc0, !PT ;  /* 0x0000038027267812 */ /* 0x000fe400078ec0ff */
[----:B------:R-:W-:Y:S02]  /*e040*/  SHF.R.U64 R35, R35, 0x3, RZ ;  /* 0x0000000323237819 */ /* 0x000fe400000012ff */
[----:B------:R-:W-:-:S02]  /*e050*/  SHF.R.U64 R70, R70, 0x3, RZ ;  /* 0x0000000346467819 */ /* 0x000fc400000012ff */
[----:B------:R-:W-:Y:S02]  /*e060*/  SHF.R.U64 R62, R62, 0x3, RZ ;  /* 0x000000033e3e7819 */ /* 0x000fe400000012ff */
[----:B------:R-:W-:Y:S02]  /*e070*/  SHF.R.U64 R66, R66, 0x3, RZ ;  /* 0x0000000342427819 */ /* 0x000fe400000012ff */
[----:B------:R-:W-:Y:S01]  /*e080*/  LOP3.LUT R80, R80, R81, RZ, 0x3c, !PT ;  /* 0x0000005150507212 */ /* 0x000fe200078e3cff */
[--C-:B------:R-:W-:Y:S01]  /*e090*/  IMAD.X R81, RZ, RZ, R31.reuse, P4 ;  /* 0x000000ffff517224 */ /* 0x100fe200020e061f */
[----:B------:R-:W-:Y:S02]  /*e0a0*/  SHF.R.U64 R38, R38, 0x3, RZ ;  /* 0x0000000326267819 */ /* 0x000fe400000012ff */
[----:B------:R-:W-:Y:S01]  /*e0b0*/  LOP3.LUT R30, R35, R30, RZ, 0x3c, !PT ;  /* 0x0000001e231e7212 */ /* 0x000fe200078e3cff */
[----:B------:R-:W-:Y:S01]  /*e0c0*/  IMAD.X R35, RZ, RZ, R31, P2 ;  /* 0x000000ffff237224 */ /* 0x000fe200010e061f */
[----:B------:R-:W-:-:S02]  /*e0d0*/  MOV R186, R50 ;  /* 0x0000003200ba7202 */ /* 0x000fc40000000f00 */
[----:B------:R-:W-:Y:S01]  /*e0e0*/  LOP3.LUT R70, R70, R71, RZ, 0x3c, !PT ;  /* 0x0000004746467212 */ /* 0x000fe200078e3cff */
[----:B------:R0:W-:Y:S01]  /*e0f0*/  SHFL.IDX PT, R50, R21, R7, 0x1c1f ;  /* 0x001c1f0715327589 */ /* 0x0001e200000e0000 */
[----:B------:R-:W-:Y:S01]  /*e100*/  LOP3.LUT R62, R62, R63, RZ, 0x3c, !PT ;  /* 0x0000003f3e3e7212 */ /* 0x000fe200078e3cff */
[--C-:B------:R-:W-:Y:S01]  /*e110*/  IMAD.X R71, RZ, RZ, R31.reuse, P5 ;  /* 0x000000ffff477224 */ /* 0x100fe200028e061f */
[----:B------:R-:W-:Y:S01]  /*e120*/  LOP3.LUT R66, R66, R67, RZ, 0x3c, !PT ;  /* 0x0000004342427212 */ /* 0x000fe200078e3cff */
[--C-:B------:R-:W-:Y:S01]  /*e130*/  IMAD.X R63, RZ, RZ, R31.reuse, P1 ;  /* 0x000000ffff3f7224 */ /* 0x100fe200008e061f */
[----:B------:R-:W-:Y:S01]  /*e140*/  LOP3.LUT R38, R38, R39, RZ, 0x3c, !PT ;  /* 0x0000002726267212 */ /* 0x000fe200078e3cff */
[--C-:B------:R-:W-:Y:S01]  /*e150*/  IMAD.X R67, RZ, RZ, R31.reuse, P6 ;  /* 0x000000ffff437224 */ /* 0x100fe200030e061f */
[----:B------:R-:W-:Y:S01]  /*e160*/  MOV R80, R80 ;  /* 0x0000005000507202 */ /* 0x000fe20000000f00 */
[----:B------:R-:W-:Y:S01]  /*e170*/  IMAD.X R39, RZ, RZ, R31, P3 ;  /* 0x000000ffff277224 */ /* 0x000fe200018e061f */
[----:B------:R-:W-:-:S02]  /*e180*/  MOV R81, R34 ;  /* 0x0000002200517202 */ /* 0x000fc40000000f00 */
[----:B0-----:R-:W-:Y:S01]  /*e190*/  LOP3.LUT R21, R7, 0x2, RZ, 0x3c, !PT ;  /* 0x0000000207157812 */ /* 0x001fe200078e3cff */
[----:B------:R-:W-:Y:S01]  /*e1a0*/  SHFL.IDX PT, R35, R10, R7, 0x1c1f ;  /* 0x001c1f070a237589 */ /* 0x000fe200000e0000 */
[----:B------:R-:W-:Y:S02]  /*e1b0*/  MOV R191, R78 ;  /* 0x0000004e00bf7202 */ /* 0x000fe40000000f00 */
[----:B------:R-:W-:Y:S01]  /*e1c0*/  MOV R189, R86 ;  /* 0x0000005600bd7202 */ /* 0x000fe20000000f00 */
[----:B------:R-:W-:Y:S01]  /*e1d0*/  SHFL.IDX PT, R10, R24, R21, 0x1c1f ;  /* 0x001c1f15180a7589 */ /* 0x000fe200000e0000 */
[----:B------:R-:W-:Y:S02]  /*e1e0*/  MOV R188, R42 ;  /* 0x0000002a00bc7202 */ /* 0x000fe40000000f00 */
[----:B------:R-:W-:Y:S01]  /*e1f0*/  MOV R84, R70 ;  /* 0x0000004600547202 */ /* 0x000fe20000000f00 */
[----:B------:R-:W-:Y:S01]  /*e200*/  SHFL.IDX PT, R42, R15, R7, 0x1c1f ;  /* 0x001c1f070f2a7589 */ /* 0x000fe200000e0000 */
[----:B------:R-:W-:-:S02]  /*e210*/  MOV R184, R58 ;  /* 0x0000003a00b87202 */ /* 0x000fc40000000f00 */
[----:B------:R-:W-:Y:S01]  /*e220*/  MOV R183, R62 ;  /* 0x0000003e00b77202 */ /* 0x000fe20000000f00 */
        /* <DEDUP_REMOVED lines=9> */
[----:B------:R-:W0:Y:S01]  /*e2c0*/  SHFL.IDX PT, R24, R32, R21, 0x1c1f ;  /* 0x001c1f1520187589 */ /* 0x000e2200000e0000 */
[----:B------:R-:W-:-:S03]  /*e2d0*/  MOV R185, R54 ;  /* 0x0000003600b97202 */ /* 0x000fc60000000f00 */
        /* <DEDUP_REMOVED lines=30> */
[----:B------:R-:W-:-:S03]  /*e4c0*/  SEL R24, R24, R35, P0 ;  /* 0x0000002318187207 */ /* 0x000fc60000000000 */
        /* <DEDUP_REMOVED lines=15> */
[----:B------:R-:W0:Y:S04]  /*e5c0*/  SHFL.IDX PT, R56, R64, R21, 0x1c1f ;  /* 0x001c1f1540387589 */ /* 0x000e2800000e0000 */
[----:B------:R-:W-:Y:S04]  /*e5d0*/  SHFL.IDX PT, R127, R112, R21, 0x1c1f ;  /* 0x001c1f15707f7589 */ /* 0x000fe800000e0000 */
[----:B------:R-:W-:Y:S04]  /*e5e0*/  SHFL.IDX PT, R139, R124, R21, 0x1c1f ;  /* 0x001c1f157c8b7589 */ /* 0x000fe800000e0000 */
[----:B------:R-:W-:Y:S04]  /*e5f0*/  SHFL.IDX PT, R76, R136, R21, 0x1c1f ;  /* 0x001c1f15884c7589 */ /* 0x000fe800000e0000 */
[----:B------:R-:W1:Y:S04]  /*e600*/  SHFL.IDX PT, R27, R27, R21, 0x1c1f ;  /* 0x001c1f151b1b7589 */ /* 0x000e6800000e0000 */
[----:B------:R-:W-:Y:S04]  /*e610*/  SHFL.IDX PT, R7, R150, R21, 0x1c1f ;  /* 0x001c1f1596077589 */ /* 0x000fe800000e0000 */
[----:B------:R2:W3:Y:S01]  /*e620*/  SHFL.IDX PT, R120, R102, R21, 0x1c1f ;  /* 0x001c1f1566787589 */ /* 0x0004e200000e0000 */
[----:B0-----:R-:W-:-:S02]  /*e630*/  SEL R54, R55, R56, P0 ;  /* 0x0000003837367207 */ /* 0x001fc40000000000 */
[----:B------:R-:W-:Y:S01]  /*e640*/  SEL R56, R56, R55, P0 ;  /* 0x0000003738387207 */ /* 0x000fe20000000000 */
[----:B------:R-:W0:Y:S04]  /*e650*/  SHFL.IDX PT, R28, R28, R21, 0x1c1f ;  /* 0x001c1f151c1c7589 */ /* 0x000e2800000e0000 */
[----:B------:R-:W4:Y:S01]  /*e660*/  SHFL.IDX PT, R36, R36, R21, 0x1c1f ;  /* 0x001c1f1524247589 */ /* 0x000f2200000e0000 */
[----:B--2---:R-:W-:-:S03]  /*e670*/  SEL R102, R103, R109, P0 ;  /* 0x0000006d67667207 */ /* 0x004fc60000000000 */
[----:B------:R-:W2:Y:S04]  /*e680*/  SHFL.IDX PT, R64, R72, R21, 0x1c1f ;  /* 0x001c1f1548407589 */ /* 0x000ea800000e0000 */
[----:B------:R-:W5:Y:S01]  /*e690*/  SHFL.IDX PT, R26, R26, R21, 0x1c1f ;  /* 0x001c1f151a1a7589 */ /* 0x000f6200000e0000 */
[----:B-1----:R-:W-:Y:S02]  /*e6a0*/  SEL R13, R15, R27, P0 ;  /* 0x0000001b0f0d7207 */ /* 0x002fe40000000000 */
[----:B------:R-:W-:Y:S01]  /*e6b0*/  SEL R15, R27, R15, P0 ;  /* 0x0000000f1b0f7207 */ /* 0x000fe20000000000 */
[----:B------:R-:W1:Y:S04]  /*e6c0*/  SHFL.IDX PT, R112, R94, R21, 0x1c1f ;  /* 0x001c1f155e707589 */ /* 0x000e6800000e0000 */
[----:B------:R-:W-:Y:S01]  /*e6d0*/  SHFL.IDX PT, R124, R106, R21, 0x1c1f ;  /* 0x001c1f156a7c7589 */ /* 0x000fe200000e0000 */
[----:B---3--:R-:W-:-:S02]  /*e6e0*/  SEL R115, R117, R120, P0 ;  /* 0x0000007875737207 */ /* 0x008fc40000000000 */
[----:B------:R-:W-:Y:S01]  /*e6f0*/  SEL R117, R120, R117, P0 ;  /* 0x0000007578757207 */ /* 0x000fe20000000000 */
[----:B------:R-:W-:Y:S01]  /*e700*/  SHFL.IDX PT, R136, R118, R21, 0x1c1f ;  /* 0x001c1f1576887589 */ /* 0x000fe200000e0000 */
[----:B0-----:R-:W-:Y:S02]  /*e710*/  SEL R9, R38, R28, P0 ;  /* 0x0000001c26097207 */ /* 0x001fe40000000000 */
[----:B------:R-:W-:Y:S01]  /*e720*/  SEL R11, R28, R38, P0 ;  /* 0x000000261c0b7207 */ /* 0x000fe20000000000 */
[----:B------:R-:W0:Y:S01]  /*e730*/  SHFL.IDX PT, R146, R96, R21, 0x1c1f ;  /* 0x001c1f1560927589 */ /* 0x000e2200000e0000 */
[----:B----4-:R-:W-:Y:S02]  /*e740*/  SEL R25, R36, R30, P0 ;  /* 0x0000001e24197207 */ /* 0x010fe40000000000 */
[----:B------:R-:W-:Y:S01]  /*e750*/  SEL R38, R39, R40, P0 ;  /* 0x0000002827267207 */ /* 0x000fe20000000000 */
[----:B------:R3:W4:Y:S01]  /*e760*/  SHFL.IDX PT, R123, R104, R21, 0x1c1f ;  /* 0x001c1f15687b7589 */ /* 0x00072200000e0000 */
[----:B------:R-:W-:-:S02]  /*e770*/  SEL R40, R40, R39, P0 ;  /* 0x0000002728287207 */ /* 0x000fc40000000000 */
[----:B--2---:R-:W-:Y:S01]  /*e780*/  SEL R62, R63, R64, P0 ;  /* 0x000000403f3e7207 */ /* 0x004fe20000000000 */
[----:B------:R-:W-:Y:S01]  /*e790*/  SHFL.IDX PT, R88, R128, R21, 0x1c1f ;  /* 0x001c1f1580587589 */ /* 0x000fe200000e0000 */
[----:B-----5:R-:W-:Y:S02]  /*e7a0*/  SEL R12, R14, R26, P0 ;  /* 0x0000001a0e0c7207 */ /* 0x020fe40000000000 */
[----:B------:R-:W-:Y:S01]  /*e7b0*/  SEL R14, R26, R14, P0 ;  /* 0x0000000e1a0e7207 */ /* 0x000fe20000000000 */
[----:B------:R-:W2:Y:S01]  /*e7c0*/  SHFL.IDX PT, R72, R140, R21, 0x1c1f ;  /* 0x001c1f158c487589 */ /* 0x000ea200000e0000 */
[----:B------:R-:W-:Y:S02]  /*e7d0*/  SEL R64, R64, R63, P0 ;  /* 0x0000003f40407207 */ /* 0x000fe40000000000 */
[----:B---3--:R-:W-:Y:S01]  /*e7e0*/  SEL R104, R109, R103, P0 ;  /* 0x000000676d687207 */ /* 0x008fe20000000000 */
[----:B------:R-:W-:Y:S01]  /*e7f0*/  SHFL.IDX PT, R98, R148, R21, 0x1c1f ;  /* 0x001c1f1594627589 */ /* 0x000fe200000e0000 */
[----:B------:R-:W-:-:S02]  /*e800*/  SEL R103, R107, R105, P0 ;  /* 0x000000696b677207 */ /* 0x000fc40000000000 */
[----:B------:R-:W-:Y:S01]  /*e810*/  SEL R105, R105, R107, P0 ;  /* 0x0000006b69697207 */ /* 0x000fe20000000000 */
[----:B------:R-:W3:Y:S01]  /*e820*/  SHFL.IDX PT, R137, R137, R21, 0x1c1f ;  /* 0x001c1f1589897589 */ /* 0x000ee200000e0000 */
[----:B-1----:R-:W-:Y:S02]  /*e830*/  SEL R107, R175, R112, P0 ;  /* 0x00000070af6b7207 */ /* 0x002fe40000000000 */
[----:B------:R-:W-:Y:S01]  /*e840*/  SEL R109, R112, R175, P0 ;  /* 0x000000af706d7207 */ /* 0x000fe20000000000 */
[----:B------:R-:W1:Y:S01]  /*e850*/  SHFL.IDX PT, R129, R129, R21, 0x1c1f ;  /* 0x001c1f1581817589 */ /* 0x000e6200000e0000 */
[----:B0-----:R-:W-:Y:S02]  /*e860*/  SEL R112, R146, R111, P0 ;  /* 0x0000006f92707207 */ /* 0x001fe40000000000 */
[----:B------:R-:W-:Y:S01]  /*e870*/  SEL R63, R66, R65, P0 ;  /* 0x00000041423f7207 */ /* 0x000fe20000000000 */
[----:B------:R-:W0:Y:S01]  /*e880*/  SHFL.IDX PT, R147, R147, R21, 0x1c1f ;  /* 0x001c1f1593937589 */ /* 0x000e2200000e0000 */
[----:B----4-:R-:W-:-:S02]  /*e890*/  SEL R118, R90, R123, P0 ;  /* 0x0000007b5a767207 */ /* 0x010fc40000000000 */
[----:B------:R-:W-:Y:S01]  /*e8a0*/  SEL R120, R123, R90, P0 ;  /* 0x0000005a7b787207 */ /* 0x000fe20000000000 */
[----:B------:R4:W5:Y:S01]  /*e8b0*/  SHFL.IDX PT, R128, R110, R21, 0x1c1f ;  /* 0x001c1f156e807589 */ /* 0x00096200000e0000 */
[----:B------:R-:W-:-:S03]  /*e8c0*/  SEL R65, R65, R66, P0 ;  /* 0x0000004241417207 */ /* 0x000fc60000000000 */
[----:B------:R1:W-:Y:S01]  /*e8d0*/  SHFL.IDX PT, R140, R122, R21, 0x1c1f ;  /* 0x001c1f157a8c7589 */ /* 0x0003e200000e0000 */
[----:B--2---:R-:W-:-:S03]  /*e8e0*/  SEL R151, R73, R72, P0 ;  /* 0x0000004849977207 */ /* 0x004fc60000000000 */
[----:B------:R2:W5:Y:S01]  /*e8f0*/  SHFL.IDX PT, R148, R130, R21, 0x1c1f ;  /* 0x001c1f1582947589 */ /* 0x00056200000e0000 */
[----:B----4-:R-:W-:-:S03]  /*e900*/  SEL R110, R111, R146, P0 ;  /* 0x000000926f6e7207 */ /* 0x010fc60000000000 */
[----:B------:R-:W4:Y:S01]  /*e910*/  SHFL.IDX PT, R44, R44, R21, 0x1c1f ;  /* 0x001c1f152c2c7589 */ /* 0x000f2200000e0000 */
[----:B---3--:R-:W-:Y:S02]  /*e920*/  SEL R27, R29, R137, P0 ;  /* 0x000000891d1b7207 */ /* 0x008fe40000000000 */
[----:B-1----:R-:W-:Y:S01]  /*e930*/  SEL R122, R125, R124, P0 ;  /* 0x0000007c7d7a7207 */ /* 0x002fe20000000000 */
[----:B------:R-:W1:Y:S01]  /*e940*/  SHFL.IDX PT, R52, R52, R21, 0x1c1f ;  /* 0x001c1f1534347589 */ /* 0x000e6200000e0000 */
[----:B------:R-:W-:Y:S02]  /*e950*/  SEL R124, R124, R125, P0 ;  /* 0x0000007d7c7c7207 */ /* 0x000fe40000000000 */
[----:B--2---:R-:W-:Y:S01]  /*e960*/  SEL R130, R131, R132, P0 ;  /* 0x0000008483827207 */ /* 0x004fe20000000000 */
        /* <DEDUP_REMOVED lines=10> */
[----:B0-----:R-:W-:Y:S02]  /*ea10*/  SEL R35, R37, R147, P0 ;  /* 0x0000009325237207 */ /* 0x001fe40000000000 */
[----:B-----5:R-:W-:Y:S01]  /*ea20*/  SEL R123, R177, R128, P0 ;  /* 0x00000080b17b7207 */ /* 0x020fe20000000000 */
[----:B------:R0:W3:Y:S01]  /*ea30*/  SHFL.IDX PT, R144, R126, R21, 0x1c1f ;  /* 0x001c1f157e907589 */ /* 0x0000e200000e0000 */
[----:B------:R-:W-:-:S02]  /*ea40*/  SEL R125, R128, R177, P0 ;  /* 0x000000b1807d7207 */ /* 0x000fc40000000000 */
[----:B------:R-:W-:Y:S01]  /*ea50*/  SEL R136, R135, R78, P0 ;  /* 0x0000004e87887207 */ /* 0x000fe20000000000 */
[----:B------:R5:W3:Y:S01]  /*ea60*/  SHFL.IDX PT, R150, R134, R21, 0x1c1f ;  /* 0x001c1f1586967589 */ /* 0x000ae200000e0000 */
[----:B------:R-:W-:Y:S02]  /*ea70*/  SEL R146, R149, R148, P0 ;  /* 0x0000009495927207 */ /* 0x000fe40000000000 */
[----:B----4-:R-:W-:Y:S01]  /*ea80*/  SEL R33, R44, R34, P0 ;  /* 0x000000222c217207 */ /* 0x010fe20000000000 */
[----:B------:R4:W3:Y:S01]  /*ea90*/  SHFL.IDX PT, R101, R41, R21, 0x1c1f ;  /* 0x001c1f1529657589 */ /* 0x0008e200000e0000 */
[----:B------:R-:W-:Y:S02]  /*eaa0*/  SEL R37, R147, R37, P0 ;  /* 0x0000002593257207 */ /* 0x000fe40000000000 */
[----:B-1----:R-:W-:Y:S01]  /*eab0*/  SEL R39, R42, R52, P0 ;  /* 0x000000342a277207 */ /* 0x002fe20000000000 */
[----:B------:R-:W-:Y:S01]  /*eac0*/  SHFL.IDX PT, R155, R155, R21, 0x1c1f ;  /* 0x001c1f159b9b7589 */ /* 0x000fe200000e0000 */
[----:B0-----:R-:W-:-:S02]  /*ead0*/  SEL R126, R86, R127, P0 ;  /* 0x0000007f567e7207 */ /* 0x001fc40000000000 */
[----:B-----5:R-:W-:Y:S01]  /*eae0*/  SEL R134, R78, R135, P0 ;  /* 0x000000874e867207 */ /* 0x020fe20000000000 */
[----:B------:R-:W-:Y:S01]  /*eaf0*/  SHFL.IDX PT, R121, R108, R21, 0x1c1f ;  /* 0x001c1f156c797589 */ /* 0x000fe200000e0000 */
[----:B------:R-:W-:Y:S02]  /*eb00*/  SEL R128, R127, R86, P0 ;  /* 0x000000567f807207 */ /* 0x000fe40000000000 */
[----:B----4-:R-:W-:Y:S01]  /*eb10*/  SEL R41, R52, R42, P0 ;  /* 0x0000002a34297207 */ /* 0x010fe20000000000 */
[----:B------:R-:W0:Y:S01]  /*eb20*/  SHFL.IDX PT, R60, R60, R21, 0x1c1f ;  /* 0x001c1f153c3c7589 */ /* 0x000e2200000e0000 */
[----:B------:R-:W-:Y:S02]  /*eb30*/  SEL R135, R77, R139, P0 ;  /* 0x0000008b4d877207 */ /* 0x000fe40000000000 */
[----:B------:R-:W-:Y:S01]  /*eb40*/  SEL R137, R139, R77, P0 ;  /* 0x0000004d8b897207 */ /* 0x000fe20000000000 */
[----:B------:R-:W-:Y:S01]  /*eb50*/  SHFL.IDX PT, R108, R91, R21, 0x1c1f ;  /* 0x001c1f155b6c7589 */ /* 0x000fe200000e0000 */
[----:B------:R-:W-:-:S02]  /*eb60*/  SEL R148, R148, R149, P0 ;  /* 0x0000009594947207 */ /* 0x000fc40000000000 */
[----:B--2---:R-:W-:Y:S01]  /*eb70*/  SEL R42, R154, R153, P0 ;  /* 0x000000999a2a7207 */ /* 0x004fe20000000000 */
[----:B------:R-:W1:Y:S01]  /*eb80*/  SHFL.IDX PT, R51, R157, R21, 0x1c1f ;  /* 0x001c1f159d337589 */ /* 0x000e6200000e0000 */
[----:B------:R-:W-:Y:S02]  /*eb90*/  SEL R127, R89, R143, P0 ;  /* 0x0000008f597f7207 */ /* 0x000fe40000000000 */
[----:B------:R-:W-:Y:S01]  /*eba0*/  SEL R129, R143, R89, P0 ;  /* 0x000000598f817207 */ /* 0x000fe20000000000 */
[----:B------:R2:W-:Y:S01]  /*ebb0*/  SHFL.IDX PT, R91, R138, R21, 0x1c1f ;  /* 0x001c1f158a5b7589 */ /* 0x0005e200000e0000 */
[----:B---3--:R-:W-:Y:S02]  /*ebc0*/  SEL R139, R99, R144, P0 ;  /* 0x00000090638b7207 */ /* 0x008fe40000000000 */
[----:B------:R-:W-:Y:S01]  /*ebd0*/  SEL R147, R79, R150, P0 ;  /* 0x000000964f937207 */ /* 0x000fe20000000000 */
[----:B------:R-:W-:Y:S01]  /*ebe0*/  SHFL.IDX PT, R159, R159, R21, 0x1c1f ;  /* 0x001c1f159f9f7589 */ /* 0x000fe200000e0000 */
[----:B------:R-:W-:-:S02]  /*ebf0*/  SEL R149, R150, R79, P0 ;  /* 0x0000004f96957207 */ /* 0x000fc40000000000 */
[----:B------:R-:W-:Y:S01]  /*ec00*/  SEL R143, R74, R85, P0 ;  /* 0x000000554a8f7207 */ /* 0x000fe20000000000 */
[----:B------:R-:W3:Y:S01]  /*ec10*/  SHFL.IDX PT, R68, R68, R21, 0x1c1f ;  /* 0x001c1f1544447589 */ /* 0x000ee200000e0000 */
[----:B------:R-:W-:Y:S02]  /*ec20*/  SEL R150, R152, R76, P0 ;  /* 0x0000004c98967207 */ /* 0x000fe40000000000 */
[----:B--2---:R-:W-:Y:S01]  /*ec30*/  SEL R138, R141, R140, P0 ;  /* 0x0000008c8d8a7207 */ /* 0x004fe20000000000 */
[----:B------:R-:W-:Y:S01]  /*ec40*/  SHFL.IDX PT, R163, R163, R21, 0x1c1f ;  /* 0x001c1f15a3a37589 */ /* 0x000fe200000e0000 */
[----:B------:R-:W-:Y:S02]  /*ec50*/  SEL R140, R140, R141, P0 ;  /* 0x0000008d8c8c7207 */ /* 0x000fe40000000000 */
[----:B------:R-:W-:Y:S01]  /*ec60*/  SEL R141, R144, R99, P0 ;  /* 0x00000063908d7207 */ /* 0x000fe20000000000 */
[----:B------:R-:W2:Y:S01]  /*ec70*/  SHFL.IDX PT, R162, R162, R21, 0x1c1f ;  /* 0x001c1f15a2a27589 */ /* 0x000ea200000e0000 */
[----:B------:R-:W-:-:S02]  /*ec80*/  SEL R144, R88, R75, P0 ;  /* 0x0000004b58907207 */ /* 0x000fc40000000000 */
[----:B------:R-:W-:Y:S01]  /*ec90*/  SEL R152, R76, R152, P0 ;  /* 0x000000984c987207 */ /* 0x000fe20000000000 */
[----:B------:R-:W-:Y:S01]  /*eca0*/  SHFL.IDX PT, R167, R167, R21, 0x1c1f ;  /* 0x001c1f15a7a77589 */ /* 0x000fe200000e0000 */
[----:B------:R-:W-:Y:S02]  /*ecb0*/  F2FP.BF16.F32.PACK_AB R77, R27, R26 ;  /* 0x0000001a1b4d723e */ /* 0x000fe400000010ff */
[----:B------:R-:W-:Y:S01]  /*ecc0*/  F2FP.BF16.F32.PACK_AB R78, R25, R24 ;  /* 0x00000018194e723e */ /* 0x000fe200000010ff */
[----:B------:R-:W4:Y:S01]  /*ecd0*/  SHFL.IDX PT, R165, R165, R21, 0x1c1f ;  /* 0x001c1f15a5a57589 */ /* 0x000f2200000e0000 */
[----:B------:R-:W-:Y:S02]  /*ece0*/  F2FP.BF16.F32.PACK_AB R79, R29, R28 ;  /* 0x0000001c1d4f723e */ /* 0x000fe400000010ff */
[----:B------:R-:W-:Y:S01]  /*ecf0*/  SEL R70, R71, R101, P0 ;  /* 0x0000006547467207 */ /* 0x000fe20000000000 */
[----:B------:R-:W5:Y:S01]  /*ed00*/  SHFL.IDX PT, R113, R100, R21, 0x1c1f ;  /* 0x001c1f1564717589 */ /* 0x000f6200000e0000 */
[----:B------:R-:W-:-:S02]  /*ed10*/  SEL R92, R101, R71, P0 ;  /* 0x00000047655c7207 */ /* 0x000fc40000000000 */
[----:B------:R-:W-:Y:S01]  /*ed20*/  SEL R71, R119, R93, P0 ;  /* 0x0000005d77477207 */ /* 0x000fe20000000000 */
[----:B------:R-:W-:Y:S01]  /*ed30*/  SHFL.IDX PT, R171, R171, R21, 0x1c1f ;  /* 0x001c1f15abab7589 */ /* 0x000fe200000e0000 */
[----:B------:R-:W-:Y:S02]  /*ed40*/  SEL R93, R93, R119, P0 ;  /* 0x000000775d5d7207 */ /* 0x000fe40000000000 */
[----:B0-----:R-:W-:Y:S01]  /*ed50*/  SEL R49, R60, R50, P0 ;  /* 0x000000323c317207 */ /* 0x001fe20000000000 */
[----:B------:R-:W0:Y:S01]  /*ed60*/  SHFL.IDX PT, R169, R169, R21, 0x1c1f ;  /* 0x001c1f15a9a97589 */ /* 0x000e2200000e0000 */
[----:B------:R-:W-:Y:S02]  /*ed70*/  SEL R119, R87, R121, P0 ;  /* 0x0000007957777207 */ /* 0x000fe40000000000 */
[----:B-1----:R-:W-:Y:S01]  /*ed80*/  SEL R52, R51, R158, P0 ;  /* 0x0000009e33347207 */ /* 0x002fe20000000000 */
[----:B------:R1:W0:Y:S01]  /*ed90*/  SHFL.IDX PT, R157, R142, R21, 0x1c1f ;  /* 0x001c1f158e9d7589 */ /* 0x00022200000e0000 */
[----:B------:R-:W-:-:S02]  /*eda0*/  SEL R121, R121, R87, P0 ;  /* 0x0000005779797207 */ /* 0x000fc40000000000 */
[----:B---3--:R-:W-:Y:S01]  /*edb0*/  SEL R55, R58, R68, P0 ;  /* 0x000000443a377207 */ /* 0x008fe20000000000 */
[----:B------:R-:W3:Y:S01]  /*edc0*/  SHFL.IDX PT, R116, R95, R21, 0x1c1f ;  /* 0x001c1f155f747589 */ /* 0x000ee200000e0000 */
[----:B------:R-:W-:Y:S02]  /*edd0*/  SEL R57, R68, R58, P0 ;  /* 0x0000003a44397207 */ /* 0x000fe40000000000 */
[----:B------:R-:W-:Y:S01]  /*ede0*/  F2FP.BF16.F32.PACK_AB R90, R41, R40 ;  /* 0x00000028295a723e */ /* 0x000fe200000010ff */
[----:B------:R4:W3:Y:S01]  /*edf0*/  SHFL.IDX PT, R96, R5, R21, 0x1c1f ;  /* 0x001c1f1505607589 */ /* 0x0008e200000e0000 */
[----:B--2---:R-:W-:Y:S02]  /*ee00*/  SEL R58, R164, R162, P0 ;  /* 0x000000a2a43a7207 */ /* 0x004fe40000000000 */
[----:B-1----:R-:W-:Y:S02]  /*ee10*/  SEL R142, R75, R88, P0 ;  /* 0x000000584b8e7207 */ /* 0x002fe40000000000 */
[----:B------:R-:W-:-:S02]  /*ee20*/  F2FP.BF16.F32.PACK_AB R75, R15, R14 ;  /* 0x0000000e0f4b723e */ /* 0x000fc400000010ff */
[----:B------:R-:W-:Y:S02]  /*ee30*/  F2FP.BF16.F32.PACK_AB R88, R39, R38 ;  /* 0x000000262758723e */ /* 0x000fe400000010ff */
[----:B------:R-:W-:Y:S02]  /*ee40*/  SEL R59, R166, R163, P0 ;  /* 0x000000a3a63b7207 */ /* 0x000fe40000000000 */
[----:B----4-:R-:W-:Y:S02]  /*ee50*/  SEL R5, R8, R7, P0 ;  /* 0x0000000708057207 */ /* 0x010fe40000000000 */
        /* <DEDUP_REMOVED lines=12> */
[----:B------:R-:W-:Y:S02]  /*ef20*/  F2FP.BF16.F32.PACK_AB R72, R9, R8 ;  /* 0x000000080948723e */ /* 0x000fe400000010ff */
[----:B------:R-:W-:Y:S02]  /*ef30*/  F2FP.BF16.F32.PACK_AB R73, R13, R12 ;  /* 0x0000000c0d49723e */ /* 0x000fe400000010ff */
[----:B------:R-:W-:-:S02]  /*ef40*/  F2FP.BF16.F32.PACK_AB R74, R11, R10 ;  /* 0x0000000a0b4a723e */ /* 0x000fc400000010ff */
[----:B------:R-:W-:Y:S02]  /*ef50*/  F2FP.BF16.F32.PACK_AB R76, R21, R20 ;  /* 0x00000014154c723e */ /* 0x000fe400000010ff */
[----:B------:R-:W-:Y:S01]  /*ef60*/  SEL R43, R45, R155, P0 ;  /* 0x0000009b2d2b7207 */ /* 0x000fe20000000000 */
[----:B------:R-:W-:Y:S01]  /*ef70*/  STSM.16.M88.4 [R83], R72 ;  /* 0x0000004853007844 */ /* 0x000fe20000000200 */
[----:B------:R-:W-:Y:S02]  /*ef80*/  SEL R46, R47, R48, P0 ;  /* 0x000000302f2e7207 */ /* 0x000fe40000000000 */
[----:B------:R-:W-:Y:S01]  /*ef90*/  SEL R45, R155, R45, P0 ;  /* 0x0000002d9b2d7207 */ /* 0x000fe20000000000 */
[----:B------:R1:W-:Y:S01]  /*efa0*/  STSM.16.M88.4 [R84], R76 ;  /* 0x0000004c54007844 */ /* 0x0003e20000000200 */
        /* <DEDUP_REMOVED lines=8> */
[----:B-1----:R-:W-:Y:S02]  /*f030*/  F2FP.BF16.F32.PACK_AB R84, R31, R30 ;  /* 0x0000001e1f54723e */ /* 0x002fe400000010ff */
[----:B------:R-:W-:Y:S02]  /*f040*/  F2FP.BF16.F32.PACK_AB R87, R37, R36 ;  /* 0x000000242557723e */ /* 0x000fe400000010ff */
[----:B------:R-:W-:Y:S02]  /*f050*/  SEL R53, R159, R53, P0 ;  /* 0x000000359f357207 */ /* 0x000fe40000000000 */
[----:B------:R-:W-:Y:S01]  /*f060*/  F2FP.BF16.F32.PACK_AB R91, R45, R44 ;  /* 0x0000002c2d5b723e */ /* 0x000fe200000010ff */
[----:B------:R1:W-:Y:S01]  /*f070*/  STSM.16.M88.4 [R80], R84 ;  /* 0x0000005450007844 */ /* 0x0003e20000000200 */
[----:B------:R-:W-:Y:S02]  /*f080*/  F2FP.BF16.F32.PACK_AB R89, R43, R42 ;  /* 0x0000002a2b59723e */ /* 0x000fe400000010ff */
[----:B------:R-:W-:-:S02]  /*f090*/  SEL R60, R162, R164, P0 ;  /* 0x000000a4a23c7207 */ /* 0x000fc40000000000 */
[----:B------:R-:W-:Y:S01]  /*f0a0*/  SEL R61, R163, R166, P0 ;  /* 0x000000a6a33d7207 */ /* 0x000fe20000000000 */
[----:B------:R2:W-:Y:S01]  /*f0b0*/  STSM.16.M88.4 [R81], R88 ;  /* 0x0000005851007844 */ /* 0x0005e20000000200 */
[----:B------:R-:W-:Y:S02]  /*f0c0*/  SEL R66, R168, R165, P0 ;  /* 0x000000a5a8427207 */ /* 0x000fe40000000000 */
[----:B------:R-:W-:Y:S02]  /*f0d0*/  SEL R68, R165, R168, P0 ;  /* 0x000000a8a5447207 */ /* 0x000fe40000000000 */
[----:B------:R-:W-:Y:S02]  /*f0e0*/  SEL R67, R170, R167, P0 ;  /* 0x000000a7aa437207 */ /* 0x000fe40000000000 */
[----:B------:R-:W-:Y:S02]  /*f0f0*/  SEL R69, R167, R170, P0 ;  /* 0x000000aaa7457207 */ /* 0x000fe40000000000 */
[----:B-----5:R-:W-:-:S02]  /*f100*/  SEL R111, R114, R113, P0 ;  /* 0x00000071726f7207 */ /* 0x020fc40000000000 */
[----:B0-----:R-:W-:Y:S02]  /*f110*/  SEL R94, R172, R169, P0 ;  /* 0x000000a9ac5e7207 */ /* 0x001fe40000000000 */
[----:B------:R-:W-:Y:S02]  /*f120*/  SEL R100, R169, R172, P0 ;  /* 0x000000aca9647207 */ /* 0x000fe40000000000 */
[----:B------:R-:W-:Y:S02]  /*f130*/  SEL R95, R173, R171, P0 ;  /* 0x000000abad5f7207 */ /* 0x000fe40000000000 */
[----:B------:R-:W-:Y:S02]  /*f140*/  SEL R101, R171, R173, P0 ;  /* 0x000000adab657207 */ /* 0x000fe40000000000 */
[----:B------:R-:W-:Y:S02]  /*f150*/  SEL R106, R174, R108, P0 ;  /* 0x0000006cae6a7207 */ /* 0x000fe40000000000 */
[----:B------:R-:W-:-:S02]  /*f160*/  SEL R113, R113, R114, P0 ;  /* 0x0000007271717207 */ /* 0x000fc40000000000 */
[----:B------:R-:W-:Y:S02]  /*f170*/  SEL R155, R82, R157, P0 ;  /* 0x0000009d529b7207 */ /* 0x000fe40000000000 */
[----:B------:R-:W-:Y:S02]  /*f180*/  F2FP.BF16.F32.PACK_AB R72, R47, R46 ;  /* 0x0000002e2f48723e */ /* 0x000fe400000010ff */
[----:B------:R-:W-:Y:S02]  /*f190*/  F2FP.BF16.F32.PACK_AB R74, R49, R48 ;  /* 0x00000030314a723e */ /* 0x000fe400000010ff */
[----:B------:R-:W-:Y:S02]  /*f1a0*/  F2FP.BF16.F32.PACK_AB R75, R53, R52 ;  /* 0x00000034354b723e */ /* 0x000fe400000010ff */
[----:B------:R-:W-:Y:S02]  /*f1b0*/  F2FP.BF16.F32.PACK_AB R73, R51, R50 ;  /* 0x000000323349723e */ /* 0x000fe400000010ff */
[----:B------:R-:W-:-:S02]  /*f1c0*/  SEL R108, R108, R174, P0 ;  /* 0x000000ae6c6c7207 */ /* 0x000fc40000000000 */
[----:B---3--:R-:W-:Y:S01]  /*f1d0*/  SEL R114, R176, R116, P0 ;  /* 0x00000074b0727207 */ /* 0x008fe20000000000 */
[----:B------:R0:W-:Y:S01]  /*f1e0*/  STSM.16.M88.4 [R4], R72 ;  /* 0x0000004804007844 */ /* 0x0001e20000000200 */
[----:B------:R-:W-:Y:S02]  /*f1f0*/  SEL R157, R157, R82, P0 ;  /* 0x000000529d9d7207 */ /* 0x000fe40000000000 */
[----:B------:R-:W-:Y:S02]  /*f200*/  F2FP.BF16.F32.PACK_AB R76, R55, R54 ;  /* 0x00000036374c723e */ /* 0x000fe400000010ff */
[----:B------:R-:W-:Y:S02]  /*f210*/  F2FP.BF16.F32.PACK_AB R78, R57, R56 ;  /* 0x00000038394e723e */ /* 0x000fe400000010ff */
[----:B------:R-:W-:Y:S02]  /*f220*/  F2FP.BF16.F32.PACK_AB R79, R61, R60 ;  /* 0x0000003c3d4f723e */ /* 0x000fe400000010ff */
[----:B------:R-:W-:-:S02]  /*f230*/  F2FP.BF16.F32.PACK_AB R77, R59, R58 ;  /* 0x0000003a3b4d723e */ /* 0x000fc400000010ff */
[----:B------:R-:W-:Y:S02]  /*f240*/  SEL R116, R116, R176, P0 ;  /* 0x000000b074747207 */ /* 0x000fe40000000000 */
[----:B-1----:R-:W-:Y:S01]  /*f250*/  F2FP.BF16.F32.PACK_AB R80, R63, R62 ;  /* 0x0000003e3f50723e */ /* 0x002fe200000010ff */
[----:B------:R-:W-:Y:S01]  /*f260*/  STSM.16.M88.4 [R182], R76 ;  /* 0x0000004cb6007844 */ /* 0x000fe20000000200 */
[----:B------:R-:W-:Y:S02]  /*f270*/  F2FP.BF16.F32.PACK_AB R82, R65, R64 ;  /* 0x000000404152723e */ /* 0x000fe400000010ff */
[----:B------:R-:W-:Y:S02]  /*f280*/  F2FP.BF16.F32.PACK_AB R83, R69, R68 ;  /* 0x000000444553723e */ /* 0x000fe400000010ff */
[----:B--2---:R-:W-:Y:S02]  /*f290*/  F2FP.BF16.F32.PACK_AB R81, R67, R66 ;  /* 0x000000424351723e */ /* 0x004fe400000010ff */
[----:B------:R-:W-:-:S02]  /*f2a0*/  F2FP.BF16.F32.PACK_AB R84, R71, R70 ;  /* 0x000000464754723e */ /* 0x000fc400000010ff */
[----:B------:R-:W-:Y:S01]  /*f2b0*/  F2FP.BF16.F32.PACK_AB R86, R93, R92 ;  /* 0x0000005c5d56723e */ /* 0x000fe200000010ff */
[----:B------:R1:W-:Y:S01]  /*f2c0*/  STSM.16.M88.4 [R183], R80 ;  /* 0x00000050b7007844 */ /* 0x0003e20000000200 */
[----:B------:R-:W-:Y:S02]  /*f2d0*/  F2FP.BF16.F32.PACK_AB R87, R101, R100 ;  /* 0x000000646557723e */ /* 0x000fe400000010ff */
[----:B------:R-:W-:Y:S02]  /*f2e0*/  F2FP.BF16.F32.PACK_AB R85, R95, R94 ;  /* 0x0000005e5f55723e */ /* 0x000fe400000010ff */
[----:B------:R-:W-:Y:S02]  /*f2f0*/  F2FP.BF16.F32.PACK_AB R88, R103, R102 ;  /* 0x000000666758723e */ /* 0x000fe400000010ff */
[----:B------:R-:W-:Y:S01]  /*f300*/  F2FP.BF16.F32.PACK_AB R90, R105, R104 ;  /* 0x00000068695a723e */ /* 0x000fe200000010ff */
[----:B------:R-:W-:Y:S01]  /*f310*/  STSM.16.M88.4 [R184], R84 ;  /* 0x00000054b8007844 */ /* 0x000fe20000000200 */
[----:B------:R-:W-:-:S02]  /*f320*/  F2FP.BF16.F32.PACK_AB R91, R109, R108 ;  /* 0x0000006c6d5b723e */ /* 0x000fc400000010ff */
[----:B------:R-:W-:Y:S02]  /*f330*/  F2FP.BF16.F32.PACK_AB R89, R107, R106 ;  /* 0x0000006a6b59723e */ /* 0x000fe400000010ff */
[----:B0-----:R-:W-:Y:S02]  /*f340*/  F2FP.BF16.F32.PACK_AB R72, R111, R110 ;  /* 0x0000006e6f48723e */ /* 0x001fe400000010ff */
[----:B------:R-:W-:Y:S01]  /*f350*/  F2FP.BF16.F32.PACK_AB R74, R113, R112 ;  /* 0x00000070714a723e */ /* 0x000fe200000010ff */
[----:B------:R-:W-:Y:S01]  /*f360*/  STSM.16.M88.4 [R185], R88 ;  /* 0x00000058b9007844 */ /* 0x000fe20000000200 */
[----:B------:R-:W-:Y:S02]  /*f370*/  F2FP.BF16.F32.PACK_AB R75, R117, R116 ;  /* 0x00000074754b723e */ /* 0x000fe400000010ff */
[----:B------:R-:W-:Y:S02]  /*f380*/  F2FP.BF16.F32.PACK_AB R73, R115, R114 ;  /* 0x000000727349723e */ /* 0x000fe400000010ff */
[----:B------:R-:W-:-:S02]  /*f390*/  SEL R158, R160, R161, P0 ;  /* 0x000000a1a09e7207 */ /* 0x000fc40000000000 */
[----:B-1----:R-:W-:Y:S01]  /*f3a0*/  F2FP.BF16.F32.PACK_AB R80, R119, R118 ;  /* 0x000000767750723e */ /* 0x002fe200000010ff */
[----:B------:R0:W-:Y:S01]  /*f3b0*/  STSM.16.M88.4 [R186], R72 ;  /* 0x00000048ba007844 */ /* 0x0001e20000000200 */
[----:B------:R-:W-:Y:S02]  /*f3c0*/  F2FP.BF16.F32.PACK_AB R82, R121, R120 ;  /* 0x000000787952723e */ /* 0x000fe400000010ff */
[----:B------:R-:W-:Y:S02]  /*f3d0*/  F2FP.BF16.F32.PACK_AB R83, R125, R124 ;  /* 0x0000007c7d53723e */ /* 0x000fe400000010ff */
[----:B------:R-:W-:Y:S02]  /*f3e0*/  F2FP.BF16.F32.PACK_AB R81, R123, R122 ;  /* 0x0000007a7b51723e */ /* 0x000fe400000010ff */
[----:B------:R-:W-:Y:S02]  /*f3f0*/  SEL R160, R161, R160, P0 ;  /* 0x000000a0a1a07207 */ /* 0x000fe40000000000 */
[----:B------:R-:W-:Y:S01]  /*f400*/  SEL R4, R6, R96, P0 ;  /* 0x0000006006047207 */ /* 0x000fe20000000000 */
[----:B------:R1:W-:Y:S01]  /*f410*/  STSM.16.M88.4 [R187], R80 ;  /* 0x00000050bb007844 */ /* 0x0003e20000000200 */
[----:B------:R-:W-:-:S02]  /*f420*/  SEL R159, R97, R98, P0 ;  /* 0x00000062619f7207 */ /* 0x000fc40000000000 */
[----:B------:R-:W-:Y:S02]  /*f430*/  SEL R161, R98, R97, P0 ;  /* 0x0000006162a17207 */ /* 0x000fe40000000000 */
[----:B------:R-:W-:Y:S02]  /*f440*/  SEL R6, R96, R6, P0 ;  /* 0x0000000660067207 */ /* 0x000fe40000000000 */
[----:B------:R-:W-:Y:S02]  /*f450*/  F2FP.BF16.F32.PACK_AB R96, R127, R126 ;  /* 0x0000007e7f60723e */ /* 0x000fe400000010ff */
[----:B------:R-:W-:Y:S02]  /*f460*/  F2FP.BF16.F32.PACK_AB R98, R129, R128 ;  /* 0x000000808162723e */ /* 0x000fe400000010ff */
[----:B------:R-:W-:Y:S02]  /*f470*/  F2FP.BF16.F32.PACK_AB R99, R133, R132 ;  /* 0x000000848563723e */ /* 0x000fe400000010ff */
[----:B------:R-:W-:-:S02]  /*f480*/  F2FP.BF16.F32.PACK_AB R97, R131, R130 ;  /* 0x000000828361723e */ /* 0x000fc400000010ff */
[----:B0-----:R-:W-:Y:S02]  /*f490*/  F2FP.BF16.F32.PACK_AB R72, R135, R134 ;  /* 0x000000868748723e */ /* 0x001fe400000010ff */
[----:B------:R-:W-:Y:S01]  /*f4a0*/  F2FP.BF16.F32.PACK_AB R74, R137, R136 ;  /* 0x00000088894a723e */ /* 0x000fe200000010ff */
[----:B------:R-:W-:Y:S01]  /*f4b0*/  STSM.16.M88.4 [R188], R96 ;  /* 0x00000060bc007844 */ /* 0x000fe20000000200 */
[----:B------:R-:W-:Y:S02]  /*f4c0*/  F2FP.BF16.F32.PACK_AB R75, R141, R140 ;  /* 0x0000008c8d4b723e */ /* 0x000fe400000010ff */
[----:B------:R-:W-:Y:S02]  /*f4d0*/  F2FP.BF16.F32.PACK_AB R73, R139, R138 ;  /* 0x0000008a8b49723e */ /* 0x000fe400000010ff */
[----:B------:R-:W-:Y:S02]  /*f4e0*/  F2FP.BF16.F32.PACK_AB R76, R143, R142 ;  /* 0x0000008e8f4c723e */ /* 0x000fe400000010ff */
[----:B------:R-:W-:Y:S01]  /*f4f0*/  F2FP.BF16.F32.PACK_AB R78, R145, R144 ;  /* 0x00000090914e723e */ /* 0x000fe200000010ff */
[----:B------:R0:W-:Y:S01]  /*f500*/  STSM.16.M88.4 [R189], R72 ;  /* 0x00000048bd007844 */ /* 0x0001e20000000200 */
[----:B------:R-:W-:-:S02]  /*f510*/  F2FP.BF16.F32.PACK_AB R79, R149, R148 ;  /* 0x00000094954f723e */ /* 0x000fc400000010ff */
[----:B------:R-:W-:Y:S02]  /*f520*/  F2FP.BF16.F32.PACK_AB R77, R147, R146 ;  /* 0x00000092934d723e */ /* 0x000fe400000010ff */
[----:B-1----:R-:W-:Y:S02]  /*f530*/  F2FP.BF16.F32.PACK_AB R80, R151, R150 ;  /* 0x000000969750723e */ /* 0x002fe400000010ff */
[----:B------:R-:W-:Y:S01]  /*f540*/  F2FP.BF16.F32.PACK_AB R82, R153, R152 ;  /* 0x000000989952723e */ /* 0x000fe200000010ff */
[----:B------:R-:W-:Y:S01]  /*f550*/  STSM.16.M88.4 [R190], R76 ;  /* 0x0000004cbe007844 */ /* 0x000fe20000000200 */
[----:B------:R-:W-:Y:S02]  /*f560*/  F2FP.BF16.F32.PACK_AB R83, R157, R156 ;  /* 0x0000009c9d53723e */ /* 0x000fe400000010ff */
[----:B------:R-:W-:Y:S02]  /*f570*/  F2FP.BF16.F32.PACK_AB R81, R155, R154 ;  /* 0x0000009a9b51723e */ /* 0x000fe400000010ff */
[----:B------:R-:W-:-:S02]  /*f580*/  F2FP.BF16.F32.PACK_AB R85, R5, R4 ;  /* 0x000000040555723e */ /* 0x000fc400000010ff */
[----:B------:R-:W-:Y:S01]  /*f590*/  F2FP.BF16.F32.PACK_AB R86, R161, R160 ;  /* 0x000000a0a156723e */ /* 0x000fe200000010ff */
[----:B------:R1:W-:Y:S01]  /*f5a0*/  STSM.16.M88.4 [R191], R80 ;  /* 0x00000050bf007844 */ /* 0x0003e20000000200 */
[----:B------:R-:W-:Y:S01]  /*f5b0*/  F2FP.BF16.F32.PACK_AB R87, R7, R6 ;  /* 0x000000060757723e */ /* 0x000fe200000010ff */
[----:B0-----:R-:W-:Y:S01]  /*f5c0*/  IMAD.U32 R72, RZ, RZ, UR10 ;  /* 0x0000000aff487e24 */ /* 0x001fe2000f8e00ff */
[----:B------:R-:W-:Y:S01]  /*f5d0*/  F2FP.BF16.F32.PACK_AB R84, R159, R158 ;  /* 0x0000009e9f54723e */ /* 0x000fe200000010ff */
[----:B------:R-:W-:Y:S01]  /*f5e0*/  IMAD.U32 R73, RZ, RZ, UR11 ;  /* 0x0000000bff497e24 */ /* 0x000fe2000f8e00ff */
[----:B------:R-:W-:-:S03]  /*f5f0*/  ISETP.NE.U32.AND P0, PT, RZ, UR14, PT ;  /* 0x0000000eff007c0c */ /* 0x000fc6000bf05070 */
[----:B------:R0:W-:Y:S01]  /*f600*/  STSM.16.M88.4 [R216], R84 ;  /* 0x00000054d8007844 */ /* 0x0001e20000000200 */
[----:B------:R-:W-:Y:S01]  /*f610*/  ISETP.NE.AND.EX P0, PT, RZ, UR15, PT, P0 ;  /* 0x0000000fff007c0c */ /* 0x000fe2000bf05300 */
[----:B------:R-:W-:Y:S01]  /*f620*/  BAR.SYNC.DEFER_BLOCKING 0x1, 0x100 ;  /* 0x0044000000007b1d */ /* 0x000fe20000010000 */
[----:B------:R-:W-:-:S04]  /*f630*/  UISETP.NE.U32.AND UP0, UPT, UR12, URZ, UPT ;  /* 0x0000003f0c00728c */ /* 0x000fc8000bf05070 */
[----:B------:R-:W-:-:S07]  /*f640*/  UISETP.NE.AND.EX UP0, UPT, UR13, URZ, UPT, UP0 ;  /* 0x0000003f0d00728c */ /* 0x000fce000bf05300 */
[----:B------:R2:W3:Y:S04]  /*f650*/  @P0 LDG.E R88, desc[UR48][R72.64] ;  /* 0x0000003048580981 */ /* 0x0004e8000c1e1900 */
[----:B------:R-:W-:Y:S01]  /*f660*/  @UP0 ULDC.64 UR12, c[0x0][0xc08] ;  /* 0x00030200000c0ab9 */ /* 0x000fe20000000a00 */
[----:B------:R-:W-:Y:S01]  /*f670*/  PLOP3.LUT P4, PT, PT, PT, UP0, 0x80, 0x0 ;  /* 0x000000000000781c */ /* 0x000fe20003f8f008 */
[----:B------:R-:W-:-:S06]  /*f680*/  @UP0 UIMAD.WIDE UR12, UR56, 0x4, UR12 ;  /* 0x00000004380c08a5 */ /* 0x000fcc000f8e020c */
[----:B--2---:R-:W-:Y:S02]  /*f690*/  IMAD.U32 R72, RZ, RZ, UR12 ;  /* 0x0000000cff487e24 */ /* 0x004fe4000f8e00ff */
[----:B------:R-:W-:-:S05]  /*f6a0*/  IMAD.U32 R73, RZ, RZ, UR13 ;  /* 0x0000000dff497e24 */ /* 0x000fca000f8e00ff */
[----:B------:R2:W4:Y:S01]  /*f6b0*/  @P4 LDG.E R74, desc[UR48][R72.64] ;  /* 0x00000030484a4981 */ /* 0x000522000c1e1900 */
[----:B------:R-:W-:Y:S01]  /*f6c0*/  UMOV UR22, 0x9b8 ;  /* 0x000009b800167882 */ /* 0x000fe20000000000 */
[----:B------:R-:W-:Y:S01]  /*f6d0*/  UISETP.NE.AND UP2, UPT, UR20, 0x1, UPT ;  /* 0x000000011400788c */ /* 0x000fe2000bf45270 */
[----:B-1----:R-:W-:Y:S01]  /*f6e0*/  VIADD R80, R16, UR41 ;  /* 0x0000002910507c36 */ /* 0x002fe20008000000 */
[----:B------:R-:W-:Y:S02]  /*f6f0*/  USEL UR22, UR22, 0x978, UP1 ;  /* 0x0000097816167887 */ /* 0x000fe40008800000 */
[----:B------:R-:W-:Y:S02]  /*f700*/  UISETP.NE.U32.AND UP0, UPT, UR14, URZ, UPT ;  /* 0x0000003f0e00728c */ /* 0x000fe4000bf05070 */
[----:B------:R-:W-:Y:S01]  /*f710*/  PLOP3.LUT P1, PT, PT, PT, UP2, 0x80, 0x0 ;  /* 0x000000000000781c */ /* 0x000fe20003f2f028 */
[----:B------:R-:W-:Y:S01]  /*f720*/  UMOV UR4, URZ ;  /* 0x0000003f00047c82 */ /* 0x000fe20008000000 */
[----:B------:R-:W-:Y:S01]  /*f730*/  UISETP.NE.AND.EX UP0, UPT, UR15, URZ, UPT, UP0 ;  /* 0x0000003f0f00728c */ /* 0x000fe2000bf05300 */
[----:B--2---:R-:W-:Y:S01]  /*f740*/  IMAD.MOV.U32 R73, RZ, RZ, R80 ;  /* 0x000000ffff497224 */ /* 0x004fe200078e0050 */
[----:B------:R-:W-:-:S02]  /*f750*/  USHF.R.S32.HI UR24, URZ, 0x1f, UR56 ;  /* 0x0000001f3f187899 */ /* 0x000fc40008011438 */
[----:B------:R-:W-:Y:S02]  /*f760*/  USEL UR21, UR55, URZ, UP1 ;  /* 0x0000003f37157287 */ /* 0x000fe40008800000 */
[----:B------:R-:W-:Y:S01]  /*f770*/  ULDC.64 UR12, c[0x0][UR22+0x218] ;  /* 0x00008600160c7abb */ /* 0x000fe20008000a00 */
[----:B------:R-:W-:Y:S01]  /*f780*/  @UP2 ULDC UR26, c[0x0][0xbec] ;  /* 0x0002fb00001a2ab9 */ /* 0x000fe20000000800 */
[----:B------:R-:W-:Y:S02]  /*f790*/  UIMAD.WIDE.U32 UR14, UR12, UR52, URZ ;  /* 0x000000340c0e72a5 */ /* 0x000fe4000f8e003f */
[----:B------:R-:W-:Y:S01]  /*f7a0*/  USEL UR12, UR56, URZ, !UP0 ;  /* 0x0000003f380c7287 */ /* 0x000fe2000c000000 */
[----:B------:R-:W-:Y:S01]  /*f7b0*/  @P1 IMAD.HI.U32 R72, R80, UR26, RZ ;  /* 0x0000001a50481c27 */ /* 0x000fe2000f8e00ff */
[----:B------:R-:W-:Y:S01]  /*f7c0*/  ULDC.64 UR16, c[0x0][UR22+0x220] ;  /* 0x0000880016107abb */ /* 0x000fe20008000a00 */
[----:B------:R-:W-:Y:S01]  /*f7d0*/  ULDC.64 UR18, c[0x0][UR22+0x228] ;  /* 0x00008a0016127abb */ /* 0x000fe20008000a00 */
[----:B------:R-:W-:-:S02]  /*f7e0*/  UIMAD UR23, UR13, UR52, URZ ;  /* 0x000000340d1772a4 */ /* 0x000fc4000f8e023f */
[----:B------:R-:W-:Y:S02]  /*f7f0*/  USEL UR13, UR24, URZ, !UP0 ;  /* 0x0000003f180d7287 */ /* 0x000fe4000c000000 */
[----:B------:R-:W-:Y:S02]  /*f800*/  UIMAD UR17, UR17, UR12, URZ ;  /* 0x0000000c111172a4 */ /* 0x000fe4000f8e023f */
[----:B------:R-:W-:Y:S01]  /*f810*/  UIMAD.WIDE.U32 UR24, UR18, UR21, URZ ;  /* 0x00000015121872a5 */ /* 0x000fe2000f8e003f */
[----:B------:R-:W-:Y:S01]  /*f820*/  @UP2 ULDC UR27, c[0x0][0xbf0] ;  /* 0x0002fc00001b2ab9 */ /* 0x000fe20000000800 */
[----:B------:R-:W-:Y:S01]  /*f830*/  UIMAD UR21, UR19, UR21, URZ ;  /* 0x00000015131572a4 */ /* 0x000fe2000f8e023f */
[----:B------:R-:W-:Y:S01]  /*f840*/  @P1 SHF.R.U32.HI R73, RZ, UR27, R72 ;  /* 0x0000001bff491c19 */ /* 0x000fe20008011648 */
[----:B------:R-:W-:Y:S02]  /*f850*/  UIMAD.WIDE.U32 UR18, UR16, UR12, URZ ;  /* 0x0000000c101272a5 */ /* 0x000fe4000f8e003f */
[----:B------:R-:W-:Y:S01]  /*f860*/  IMAD.U32 R72, RZ, RZ, UR24 ;  /* 0x00000018ff487e24 */ /* 0x000fe2000f8e00ff */
[----:B------:R-:W-:-:S02]  /*f870*/  UIMAD UR17, UR16, UR13, UR17 ;  /* 0x0000000d101172a4 */ /* 0x000fc4000f8e0211 */
[----:B------:R-:W-:Y:S01]  /*f880*/  UIADD3 UR21, UR25, UR21, URZ ;  /* 0x0000001519157290 */ /* 0x000fe2000fffe03f */
[----:B------:R-:W-:Y:S01]  /*f890*/  IMAD.MOV R75, RZ, RZ, -R73 ;  /* 0x000000ffff4b7224 */ /* 0x000fe200078e0a49 */
[----:B------:R-:W-:Y:S02]  /*f8a0*/  UIADD3 UR13, UR15, UR23, URZ ;  /* 0x000000170f0d7290 */ /* 0x000fe4000fffe03f */
[----:B------:R-:W-:Y:S01]  /*f8b0*/  UIADD3 UR17, UR19, UR17, URZ ;  /* 0x0000001113117290 */ /* 0x000fe2000fffe03f */
[----:B------:R-:W-:Y:S02]  /*f8c0*/  IMAD R75, R75, UR20, R80 ;  /* 0x000000144b4b7c24 */ /* 0x000fe4000f8e0250 */
[----:B------:R-:W-:-:S03]  /*f8d0*/  IMAD.U32 R78, RZ, RZ, UR21 ;  /* 0x00000015ff4e7e24 */ /* 0x000fc6000f8e00ff */
[----:B------:R-:W-:Y:S02]  /*f8e0*/  SHF.R.S32.HI R76, RZ, 0x1f, R75 ;  /* 0x0000001fff4c7819 */ /* 0x000fe4000001144b */
[----:B---3--:R-:W-:-:S13]  /*f8f0*/  @P0 R2UR UR4, R88 ;  /* 0x00000000580402ca */ /* 0x008fda00000e0000 */
[----:B------:R-:W-:Y:S02]  /*f900*/  UIADD3 UR14, UP0, UP3, UR18, UR14, UR4 ;  /* 0x0000000e120e7290 */ /* 0x000fe4000fb1e004 */
[----:B------:R-:W-:Y:S01]  /*f910*/  USHF.R.S32.HI UR16, URZ, 0x1f, UR4 ;  /* 0x0000001f3f107899 */ /* 0x000fe20008011404 */
[----:B------:R-:W-:Y:S01]  /*f920*/  ULDC.64 UR18, c[0x0][0xba8] ;  /* 0x0002ea0000127ab9 */ /* 0x000fe20000000a00 */
[----:B------:R-:W-:Y:S02]  /*f930*/  @!UP1 ULDC UR18, c[0x0][0xb50] ;  /* 0x0002d40000129ab9 */ /* 0x000fe40000000800 */
[----:B------:R-:W-:Y:S01]  /*f940*/  UIADD3.X UR13, UR17, UR13, UR16, UP0, UP3 ;  /* 0x0000000d110d7290 */ /* 0x000fe200087e6410 */
[----:B------:R-:W-:Y:S01]  /*f950*/  IADD3 R72, P2, P3, R73, UR14, R72 ;  /* 0x0000000e49487c10 */ /* 0x000fe2000fb5e048 */
[----:B------:R-:W-:Y:S01]  /*f960*/  ULDC.64 UR14, c[0x0][UR22+0x210] ;  /* 0x00008400160e7abb */ /* 0x000fe20008000a00 */
[----:B------:R-:W-:Y:S01]  /*f970*/  SHF.R.S32.HI R73, RZ, 0x1f, R73 ;  /* 0x0000001fff497819 */ /* 0x000fe20000011449 */
[----:B------:R-:W-:Y:S01]  /*f980*/  IMAD R77, R75, UR15, RZ ;  /* 0x0000000f4b4d7c24 */ /* 0x000fe2000f8e02ff */
[----:B------:R-:W-:-:S02]  /*f990*/  @!UP1 ULDC UR19, c[0x0][0xb54] ;  /* 0x0002d50000139ab9 */ /* 0x000fc40000000800 */
[----:B------:R-:W-:Y:S01]  /*f9a0*/  IADD3.X R73, R73, UR13, R78, P2, P3 ;  /* 0x0000000d49497c10 */ /* 0x000fe200097e644e */
[----:B------:R-:W-:Y:S01]  /*f9b0*/  IMAD R77, R76, UR14, R77 ;  /* 0x0000000e4c4d7c24 */ /* 0x000fe2000f8e024d */
[----:B------:R-:W-:Y:S01]  /*f9c0*/  ULDC UR13, c[0x0][0xa88] ;  /* 0x0002a200000d7ab9 */ /* 0x000fe20000000800 */
[----:B----4-:R-:W-:Y:S01]  /*f9d0*/  @P4 R2UR UR13, R74 ;  /* 0x000000004a0d42ca */ /* 0x010fe200000e0000 */
[----:B------:R-:W-:-:S04]  /*f9e0*/  IMAD.WIDE.U32 R72, R75, UR14, R72 ;  /* 0x0000000e4b487c25 */ /* 0x000fc8000f8e0048 */
[----:B------:R-:W-:Y:S01]  /*f9f0*/  IMAD.IADD R73, R73, 0x1, R77 ;  /* 0x0000000149497824 */ /* 0x000fe200078e024d */
[----:B------:R-:W-:-:S04]  /*fa00*/  LEA R77, P2, R72, UR18, 0x2 ;  /* 0x00000012484d7c11 */ /* 0x000fc8000f8410ff */
[----:B------:R-:W-:Y:S01]  /*fa10*/  LEA.HI.X R78, R72, UR19, R73, 0x2, P2 ;  /* 0x00000013484e7c11 */ /* 0x000fe200090f1449 */
[----:B0-----:R-:W-:Y:S08]  /*fa20*/  @P4 BRA `(.L_x_1233) ;  /* 0x0000000000284947 */ /* 0x001ff00003800000 */
[----:B------:R-:W-:Y:S05]  /*fa30*/  @!P0 BRA `(.L_x_1233) ;  /* 0x0000000000248947 */ /* 0x000fea0003800000 */
[----:B------:R-:W-:Y:S02]  /*fa40*/  IMAD.U32 R72, RZ, RZ, UR10 ;  /* 0x0000000aff487e24 */ /* 0x000fe4000f8e00ff */
[----:B------:R-:W-:Y:S02]  /*fa50*/  IMAD.U32 R74, RZ, RZ, UR10 ;  /* 0x0000000aff4a7e24 */ /* 0x000fe4000f8e00ff */
[----:B------:R-:W-:Y:S02]  /*fa60*/  IMAD.U32 R73, RZ, RZ, UR11 ;  /* 0x0000000bff497e24 */ /* 0x000fe4000f8e00ff */
[----:B------:R-:W-:-:S03]  /*fa70*/  IMAD.U32 R75, RZ, RZ, UR11 ;  /* 0x0000000bff4b7e24 */ /* 0x000fc6000f8e00ff */
[----:B------:R-:W2:Y:S04]  /*fa80*/  LDG.E R72, desc[UR48][R72.64] ;  /* 0x0000003048487981 */ /* 0x000ea8000c1e1900 */
[----:B------:R-:W3:Y:S01]  /*fa90*/  LDG.E R74, desc[UR48][R74.64+0x4] ;  /* 0x000004304a4a7981 */ /* 0x000ee2000c1e1900 */
[----:B--2---:R-:W-:Y:S02]  /*faa0*/  R2UR UR10, R72 ;  /* 0x00000000480a72ca */ /* 0x004fe400000e0000 */
[----:B---3--:R-:W-:-:S13]  /*fab0*/  R2UR UR13, R74 ;  /* 0x000000004a0d72ca */ /* 0x008fda00000e0000 */
[----:B------:R-:W-:-:S12]  /*fac0*/  UIADD3 UR13, -UR10, UR13, URZ ;  /* 0x0000000d0a0d7290 */ /* 0x000fd8000fffe13f */
.L_x_1233:
[----:B------:R-:W2:Y:S01]  /*fad0*/  LDL R76, [R1+0x24] ;  /* 0x00002400014c7983 */ /* 0x000ea20000100800 */
[----:B------:R-:W-:Y:S01]  /*fae0*/  UIMAD UR10, UR13, UR20, URZ ;  /* 0x000000140d0a72a4 */ /* 0x000fe2000f8e023f */
[----:B------:R-:W-:Y:S02]  /*faf0*/  LOP3.LUT P0, RZ, R217, 0x3, RZ, 0xc0, !PT ;  /* 0x00000003d9ff7812 */ /* 0x000fe4000780c0ff */
[----:B------:R-:W-:Y:S04]  /*fb00*/  SHFL.IDX PT, R72, R77, RZ, 0x1c1f ;  /* 0x001c1fff4d487589 */ /* 0x000fe800000e0000 */
[----:B------:R-:W0:Y:S04]  /*fb10*/  SHFL.IDX PT, R73, R78, RZ, 0x1c1f ;  /* 0x001c1fff4e497589 */ /* 0x000e2800000e0000 */
[----:B------:R-:W-:Y:S04]  /*fb20*/  SHFL.IDX PT, R74, R77, 0x1, 0x1c1f ;  /* 0x003c1f004d4a7f89 */ /* 0x000fe800000e0000 */
[----:B------:R-:W1:Y:S01]  /*fb30*/  SHFL.IDX PT, R75, R78, 0x1, 0x1c1f ;  /* 0x003c1f004e4b7f89 */ /* 0x000e6200000e0000 */
[----:B--2---:R-:W-:-:S04]  /*fb40*/  VIADD R79, R76, UR41 ;  /* 0x000000294c4f7c36 */ /* 0x004fc80008000000 */
[C---:B------:R-:W-:Y:S01]  /*fb50*/  VIADD R76, R79.reuse, 0x8 ;  /* 0x000000084f4c7836 */ /* 0x040fe20000000000 */
[----:B------:R-:W-:-:S04]  /*fb60*/  ISETP.GE.OR P2, PT, R79, UR10, P0 ;  /* 0x0000000a4f007c0c */ /* 0x000fc80008746670 */
[----:B------:R-:W-:-:S09]  /*fb70*/  ISETP.GE.OR P0, PT, R76, UR10, P0 ;  /* 0x0000000a4c007c0c */ /* 0x000fd20008706670 */
[----:B0-----:R0:W-:Y:S04]  /*fb80*/  @!P2 ST.E desc[UR48][R72.64], R0 ;  /* 0x000000004800a985 */ /* 0x0011e8000c101930 */
[----:B-1----:R0:W-:Y:S01]  /*fb90*/  @!P0 ST.E desc[UR48][R74.64], R3 ;  /* 0x000000034a008985 */ /* 0x0021e2000c101930 */
[----:B------:R-:W-:-:S13]  /*fba0*/  PLOP3.LUT P0, PT, PT, PT, UP1, 0x80, 0x0 ;  /* 0x000000000000781c */ /* 0x000fda0003f0f018 */
[----:B0-----:R-:W-:Y:S05]  /*fbb0*/  @P0 BRA `(.L_x_1234) ;  /* 0x0000001000080947 */ /* 0x001fea0003800000 */
[----:B------:R-:W0:Y:S01]  /*fbc0*/  S2R R81, SR_TID.X ;  /* 0x0000000000517919 */ /* 0x000e220000002100 */
[----:B------:R-:W-:Y:S01]  /*fbd0*/  ULDC.64 UR14, c[0x0][0xaa0] ;  /* 0x0002a800000e7ab9 */ /* 0x000fe20000000a00 */
[----:B0-----:R-:W-:-:S05]  /*fbe0*/  VIADD R0, R81, 0xffffff80 ;  /* 0xffffff8051007836 */ /* 0x001fca0000000000 */
[----:B------:R-:W-:-:S04]  /*fbf0*/  SHF.R.S32.HI R3, RZ, 0x1f, R0 ;  /* 0x0000001fff037819 */ /* 0x000fc80000011400 */
[----:B------:R-:W-:-:S04]  /*fc00*/  LEA.HI R3, R3, R0, RZ, 0x3 ;  /* 0x0000000003037211 */ /* 0x000fc800078f18ff */
[----:B------:R-:W-:Y:S02]  /*fc10*/  LOP3.LUT R5, R3, 0xfffffff8, RZ, 0xc0, !PT ;  /* 0xfffffff803057812 */ /* 0x000fe400078ec0ff */
[----:B------:R-:W-:-:S03]  /*fc20*/  SHF.R.S32.HI R81, RZ, 0x3, R3 ;  /* 0x00000003ff517819 */ /* 0x000fc60000011403 */
[----:B------:R-:W-:Y:S02]  /*fc30*/  IMAD.IADD R20, R0, 0x1, -R5 ;  /* 0x0000000100147824 */ /* 0x000fe400078e0a05 */
[----:B------:R-:W-:Y:S02]  /*fc40*/  IMAD.MOV.U32 R5, RZ, RZ, 0x2 ;  /* 0x00000002ff057424 */ /* 0x000fe400078e00ff */
[----:B------:R-:W-:-:S04]  /*fc50*/  IMAD.SHL.U32 R0, R20, 0x8, RZ ;  /* 0x0000000814007824 */ /* 0x000fc800078e00ff */
[----:B------:R-:W-:-:S04]  /*fc60*/  IMAD R4, R81, 0x40, R0 ;  /* 0x0000004051047824 */ /* 0x000fc800078e0200 */
[----:B------:R-:W-:-:S03]  /*fc70*/  IMAD.WIDE R4, R4, R5, UR8 ;  /* 0x0000000804047e25 */ /* 0x000fc6000f8e0205 */
[C---:B------:R-:W-:Y:S01]  /*fc80*/  IADD3 R25, P2, R4.reuse, 0x3000, RZ ;  /* 0x0000300004197810 */ /* 0x040fe20007f5e0ff */
[----:B------:R-:W-:Y:S01]  /*fc90*/  UIMAD UR11, UR16, UR14, URZ ;  /* 0x0000000e100b72a4 */ /* 0x000fe2000f8e023f */
[C---:B------:R-:W-:Y:S02]  /*fca0*/  IADD3 R9, P4, R4.reuse, 0x1000, RZ ;  /* 0x0000100004097810 */ /* 0x040fe40007f9e0ff */
[----:B------:R-:W-:Y:S02]  /*fcb0*/  LOP3.LUT R24, R25, 0x380, RZ, 0xc0, !PT ;  /* 0x0000038019187812 */ /* 0x000fe400078ec0ff */
[----:B------:R-:W-:Y:S02]  /*fcc0*/  IADD3 R13, P3, R4, 0x2000, RZ ;  /* 0x00002000040d7810 */ /* 0x000fe40007f7e0ff */
[----:B------:R-:W-:Y:S01]  /*fcd0*/  SHF.R.U64 R24, R24, 0x3, RZ ;  /* 0x0000000318187819 */ /* 0x000fe200000012ff */
[----:B------:R-:W-:Y:S01]  /*fce0*/  UIMAD.WIDE.U32 UR8, UR4, UR14, URZ ;  /* 0x0000000e040872a5 */ /* 0x000fe2000f8e003f */
[----:B------:R-:W-:-:S02]  /*fcf0*/  LOP3.LUT R8, R9, 0x380, RZ, 0xc0, !PT ;  /* 0x0000038009087812 */ /* 0x000fc400078ec0ff */
[----:B------:R-:W-:Y:S01]  /*fd00*/  LOP3.LUT R24, R24, R25, RZ, 0x3c, !PT ;  /* 0x0000001918187212 */ /* 0x000fe200078e3cff */
[--C-:B------:R-:W-:Y:S01]  /*fd10*/  IMAD.X R25, RZ, RZ, R5.reuse, P2 ;  /* 0x000000ffff197224 */ /* 0x100fe200010e0605 */
[----:B------:R-:W-:Y:S01]  /*fd20*/  IADD3 R49, P2, R4, 0x9000, RZ ;  /* 0x0000900004317810 */ /* 0x000fe20007f5e0ff */
[----:B------:R-:W-:Y:S01]  /*fd30*/  UIMAD UR11, UR4, UR15, UR11 ;  /* 0x0000000f040b72a4 */ /* 0x000fe2000f8e020b */
[----:B------:R-:W-:Y:S02]  /*fd40*/  LOP3.LUT R12, R13, 0x380, RZ, 0xc0, !PT ;  /* 0x000003800d0c7812 */ /* 0x000fe400078ec0ff */
[----:B------:R-:W-:Y:S01]  /*fd50*/  LOP3.LUT R48, R49, 0x380, RZ, 0xc0, !PT ;  /* 0x0000038031307812 */ /* 0x000fe200078ec0ff */
[----:B------:R-:W-:Y:S01]  /*fd60*/  UIADD3 UR9, UR9, UR11, URZ ;  /* 0x0000000b09097290 */ /* 0x000fe2000fffe03f */
[----:B------:R-:W-:Y:S01]  /*fd70*/  SHF.R.U64 R8, R8, 0x3, RZ ;  /* 0x0000000308087819 */ /* 0x000fe200000012ff */
[----:B------:R-:W-:Y:S01]  /*fd80*/  ULDC.64 UR14, c[0x0][0xae8] ;  /* 0x0002ba00000e7ab9 */ /* 0x000fe20000000a00 */
[----:B------:R-:W-:Y:S01]  /*fd90*/  SHF.R.U64 R48, R48, 0x3, RZ ;  /* 0x0000000330307819 */ /* 0x000fe200000012ff */
[----:B------:R-:W-:Y:S01]  /*fda0*/  USHF.R.S32.HI UR4, URZ, 0x1f, UR12 ;  /* 0x0000001f3f047899 */ /* 0x000fe2000801140c */
[----:B------:R-:W-:Y:S01]  /*fdb0*/  SHF.R.U64 R12, R12, 0x3, RZ ;  /* 0x000000030c0c7819 */ /* 0x000fe200000012ff */
[----:B------:R-:W-:Y:S01]  /*fdc0*/  @UP2 ULDC UR11, c[0x0][0xbec] ;  /* 0x0002fb00000b2ab9 */ /* 0x000fe20000000800 */
[----:B------:R-:W-:Y:S01]  /*fdd0*/  LOP3.LUT R48, R48, R49, RZ, 0x3c, !PT ;  /* 0x0000003130307212 */ /* 0x000fe200078e3cff */
[--C-:B------:R-:W-:Y:S01]  /*fde0*/  IMAD.X R49, RZ, RZ, R5.reuse, P2 ;  /* 0x000000ffff317224 */ /* 0x100fe200010e0605 */
[----:B------:R-:W-:Y:S01]  /*fdf0*/  IADD3 R6, P2, R4, 0xf000, RZ ;  /* 0x0000f00004067810 */ /* 0x000fe20007f5e0ff */
[----:B------:R-:W-:Y:S01]  /*fe00*/  UIMAD.WIDE.U32 UR8, UR52, UR14, UR8 ;  /* 0x0000000e340872a5 */ /* 0x000fe2000f8e0008 */
[----:B------:R-:W-:Y:S01]  /*fe10*/  LOP3.LUT R8, R8, R9, RZ, 0x3c, !PT ;  /* 0x0000000908087212 */ /* 0x000fe200078e3cff */
[--C-:B------:R-:W-:Y:S01]  /*fe20*/  IMAD.X R9, RZ, RZ, R5.reuse, P4 ;  /* 0x000000ffff097224 */ /* 0x100fe200020e0605 */
[----:B------:R-:W-:Y:S01]  /*fe30*/  LOP3.LUT R3, R6, 0x380, RZ, 0xc0, !PT ;  /* 0x0000038006037812 */ /* 0x000fe200078ec0ff */
[--C-:B------:R-:W-:Y:S01]  /*fe40*/  IMAD.X R73, RZ, RZ, R5.reuse, P2 ;  /* 0x000000ffff497224 */ /* 0x100fe200010e0605 */
[----:B------:R-:W-:Y:S01]  /*fe50*/  LOP3.LUT R12, R12, R13, RZ, 0x3c, !PT ;  /* 0x0000000d0c0c7212 */ /* 0x000fe200078e3cff */
[----:B------:R-:W-:Y:S01]  /*fe60*/  IMAD.X R13, RZ, RZ, R5, P3 ;  /* 0x000000ffff0d7224 */ /* 0x000fe200018e0605 */
[----:B------:R-:W-:-:S02]  /*fe70*/  SHF.R.U64 R3, R3, 0x3, RZ ;  /* 0x0000000303037819 */ /* 0x000fc400000012ff */
[C---:B------:R-:W-:Y:S02]  /*fe80*/  IADD3 R29, P0, R4.reuse, 0x4000, RZ ;  /* 0x00004000041d7810 */ /* 0x040fe40007f1e0ff */
[C---:B------:R-:W-:Y:S02]  /*fe90*/  IADD3 R33, P6, R4.reuse, 0x5000, RZ ;  /* 0x0000500004217810 */ /* 0x040fe40007fde0ff */
[----:B------:R-:W-:Y:S01]  /*fea0*/  IADD3 R37, P5, R4, 0x6000, RZ ;  /* 0x0000600004257810 */ /* 0x000fe20007fbe0ff */
[----:B------:R-:W-:Y:S01]  /*feb0*/  UIMAD UR9, UR52, UR15, UR9 ;  /* 0x0000000f340972a4 */ /* 0x000fe2000f8e0209 */
[----:B------:R-:W-:Y:S01]  /*fec0*/  LOP3.LUT R72, R3, R6, RZ, 0x3c, !PT ;  /* 0x0000000603487212 */ /* 0x000fe200078e3cff */
[----:B------:R-:W-:Y:S01]  /*fed0*/  IMAD R3, R20, 0x20, R81 ;  /* 0x0000002014037824 */ /* 0x000fe200078e0251 */
[C---:B------:R-:W-:Y:S01]  /*fee0*/  IADD3 R41, P4, R4.reuse, 0x7000, RZ ;  /* 0x0000700004297810 */ /* 0x040fe20007f9e0ff */
[----:B------:R-:W-:Y:S01]  /*fef0*/  ULDC.64 UR14, c[0x0][0xaf0] ;  /* 0x0002bc00000e7ab9 */ /* 0x000fe20000000a00 */
[----:B------:R-:W-:Y:S01]  /*ff00*/  IADD3 R45, P3, R4, 0x8000, RZ ;  /* 0x00008000042d7810 */ /* 0x000fe20007f7e0ff */
[----:B------:R-:W-:Y:S01]  /*ff10*/  VIADD R78, R3, UR41 ;  /* 0x00000029034e7c36 */ /* 0x000fe20008000000 */
[----:B------:R-:W-:Y:S01]  /*ff20*/  LOP3.LUT R28, R29, 0x380, RZ, 0xc0, !PT ;  /* 0x000003801d1c7812 */ /* 0x000fe200078ec0ff */
[----:B------:R-:W-:Y:S01]  /*ff30*/  UIMAD UR4, UR4, UR14, URZ ;  /* 0x0000000e040472a4 */ /* 0x000fe2000f8e023f */
[----:B------:R-:W-:Y:S01]  /*ff40*/  LOP3.LUT R32, R33, 0x380, RZ, 0xc0, !PT ;  /* 0x0000038021207812 */ /* 0x000fe200078ec0ff */
[----:B------:R-:W5:Y:S01]  /*ff50*/  LD.E.128 R8, desc[UR48][R8.64] ;  /* 0x0000003008087980 */ /* 0x000f62000c101d00 */
[----:B------:R-:W-:-:S02]  /*ff60*/  LOP3.LUT R36, R37, 0x380, RZ, 0xc0, !PT ;  /* 0x0000038025247812 */ /* 0x000fc400078ec0ff */
[----:B------:R-:W-:Y:S01]  /*ff70*/  LOP3.LUT R40, R41, 0x380, RZ, 0xc0, !PT ;  /* 0x0000038029287812 */ /* 0x000fe200078ec0ff */
[----:B------:R-:W5:Y:S01]  /*ff80*/  LD.E.128 R12, desc[UR48][R12.64] ;  /* 0x000000300c0c7980 */ /* 0x000f62000c101d00 */
[----:B------:R-:W-:Y:S01]  /*ff90*/  LOP3.LUT R44, R45, 0x380, RZ, 0xc0, !PT ;  /* 0x000003802d2c7812 */ /* 0x000fe200078ec0ff */
[----:B------:R-:W-:Y:S01]  /*ffa0*/  @P1 IMAD.HI.U32 R20, R78, UR11, RZ ;  /* 0x0000000b4e141c27 */ /* 0x000fe2000f8e00ff */
[----:B------:R-:W-:Y:S01]  /*ffb0*/  SHF.R.U64 R28, R28, 0x3, RZ ;  /* 0x000000031c1c7819 */ /* 0x000fe200000012ff */
[----:B------:R-:W-:Y:S01]  /*ffc0*/  UIMAD UR4, UR12, UR15, UR4 ;  /* 0x0000000f0c0472a4 */ /* 0x000fe2000f8e0204 */
[----:B------:R-:W-:Y:S01]  /*ffd0*/  SHF.R.U64 R32, R32, 0x3, RZ ;  /* 0x0000000320207819 */ /* 0x000fe200000012ff */
[----:B------:R-:W5:Y:S01]  /*ffe0*/  LD.E.128 R24, desc[UR48][R24.64] ;  /* 0x0000003018187980 */ /* 0x000f62000c101d00 */
[----:B------:R-:W-:Y:S02]  /*fff0*/  SHF.R.U64 R36, R36, 0x3, RZ ;  /* 0x0000000324247819 */ /* 0x000fe400000012ff */
[----:B------:R-:W-:Y:S01]  /*10000*/  SHF.R.U64 R40, R40, 0x3, RZ ;  /* 0x0000000328287819 */ /* 0x000fe200000012ff */
[----:B------:R-:W5:Y:S01]  /*10010*/  LD.E.128 R48, desc[UR48][R48.64] ;  /* 0x0000003030307980 */ /* 0x000f62000c101d00 */
[----:B------:R-:W-:Y:S01]  /*10020*/  SHF.R.U64 R44, R44, 0x3, RZ ;  /* 0x000000032c2c7819 */ /* 0x000fe200000012ff */
[----:B------:R-:W-:Y:S01]  /*10030*/  UIMAD.WIDE.U32 UR12, UR12, UR14, UR8 ;  /* 0x0000000e0c0c72a5 */ /* 0x000fe2000f8e0008 */
[----:B------:R-:W-:Y:S01]  /*10040*/  LOP3.LUT R28, R28, R29, RZ, 0x3c, !PT ;  /* 0x0000001d1c1c7212 */ /* 0x000fe200078e3cff */
[----:B------:R-:W-:Y:S01]  /*10050*/  IMAD.MOV.U32 R3, RZ, RZ, R78 ;  /* 0x000000ffff037224 */ /* 0x000fe200078e004e */
[----:B------:R-:W-:Y:S01]  /*10060*/  @UP2 ULDC UR8, c[0x0][0xbf0] ;  /* 0x0002fc0000082ab9 */ /* 0x000fe20000000800 */
        /* <DEDUP_REMOVED lines=8> */
[----:B------:R-:W-:Y:S01]  /*100f0*/  @P1 SHF.R.U32.HI R3, RZ, UR8, R20 ;  /* 0x00000008ff031c19 */ /* 0x000fe20008011614 */
[----:B------:R-:W-:Y:S01]  /*10100*/  IMAD.X R45, RZ, RZ, R5, P3 ;  /* 0x000000ffff2d7224 */ /* 0x000fe200018e0605 */
[C---:B------:R-:W-:Y:S01]  /*10110*/  IADD3 R53, P0, R4.reuse, 0xa000, RZ ;  /* 0x0000a00004357810 */ /* 0x040fe20007f1e0ff */
[----:B------:R-:W-:Y:S01]  /*10120*/  UIADD3 UR4, UR13, UR4, URZ ;  /* 0x000000040d047290 */ /* 0x000fe2000fffe03f */
[C---:B------:R-:W-:Y:S01]  /*10130*/  IADD3 R57, P6, R4.reuse, 0xb000, RZ ;  /* 0x0000b00004397810 */ /* 0x040fe20007fde0ff */
[----:B------:R-:W-:Y:S01]  /*10140*/  ULDC.64 UR8, c[0x0][0xae0] ;  /* 0x0002b80000087ab9 */ /* 0x000fe20000000a00 */
[----:B------:R-:W-:-:S02]  /*10150*/  IADD3 R61, P5, R4, 0xc000, RZ ;  /* 0x0000c000043d7810 */ /* 0x000fc40007fbe0ff */
[C---:B------:R-:W-:Y:S01]  /*10160*/  LOP3.LUT R7, R4.reuse, 0x380, RZ, 0xc0, !PT ;  /* 0x0000038004077812 */ /* 0x040fe200078ec0ff */
[----:B------:R-:W-:Y:S01]  /*10170*/  IMAD.U32 R21, RZ, RZ, UR13 ;  /* 0x0000000dff157e24 */ /* 0x000fe2000f8e00ff */
[C---:B------:R-:W-:Y:S01]  /*10180*/  IADD3 R65, P4, R4.reuse, 0xd000, RZ ;  /* 0x0000d00004417810 */ /* 0x040fe20007f9e0ff */
[--C-:B------:R-:W-:Y:S01]  /*10190*/  IMAD.MOV R77, RZ, RZ, -R3.reuse ;  /* 0x000000ffff4d7224 */ /* 0x100fe200078e0a03 */
[----:B------:R-:W-:Y:S01]  /*101a0*/  IADD3 R69, P3, R4, 0xe000, RZ ;  /* 0x0000e00004457810 */ /* 0x000fe20007f7e0ff */
[----:B------:R-:W-:Y:S01]  /*101b0*/  IMAD.U32 R20, RZ, RZ, UR12 ;  /* 0x0000000cff147e24 */ /* 0x000fe2000f8e00ff */
[----:B------:R-:W-:Y:S01]  /*101c0*/  SHF.R.S32.HI R76, RZ, 0x1f, R3 ;  /* 0x0000001fff4c7819 */ /* 0x000fe20000011403 */
[----:B------:R-:W5:Y:S01]  /*101d0*/  LD.E.128 R28, desc[UR48][R28.64] ;  /* 0x000000301c1c7980 */ /* 0x000f62000c101d00 */
[----:B------:R-:W-:Y:S02]  /*101e0*/  LOP3.LUT R52, R53, 0x380, RZ, 0xc0, !PT ;  /* 0x0000038035347812 */ /* 0x000fe400078ec0ff */
[----:B------:R-:W-:Y:S01]  /*101f0*/  LOP3.LUT R56, R57, 0x380, RZ, 0xc0, !PT ;  /* 0x0000038039387812 */ /* 0x000fe200078ec0ff */
[----:B------:R-:W5:Y:S01]  /*10200*/  LD.E.128 R32, desc[UR48][R32.64] ;  /* 0x0000003020207980 */ /* 0x000f62000c101d00 */
[----:B------:R-:W-:-:S02]  /*10210*/  LOP3.LUT R60, R61, 0x380, RZ, 0xc0, !PT ;  /* 0x000003803d3c7812 */ /* 0x000fc400078ec0ff */
[----:B------:R-:W-:Y:S01]  /*10220*/  LOP3.LUT R64, R65, 0x380, RZ, 0xc0, !PT ;  /* 0x0000038041407812 */ /* 0x000fe200078ec0ff */
[----:B------:R-:W5:Y:S01]  /*10230*/  LD.E.128 R36, desc[UR48][R36.64] ;  /* 0x0000003024247980 */ /* 0x000f62000c101d00 */
[----:B------:R-:W-:Y:S01]  /*10240*/  LOP3.LUT R68, R69, 0x380, RZ, 0xc0, !PT ;  /* 0x0000038045447812 */ /* 0x000fe200078ec0ff */
[----:B------:R-:W-:Y:S01]  /*10250*/  IMAD.U32 R21, RZ, RZ, UR4 ;  /* 0x00000004ff157e24 */ /* 0x000fe2000f8e00ff */
[----:B------:R-:W-:Y:S01]  /*10260*/  SHF.R.U64 R52, R52, 0x3, RZ ;  /* 0x0000000334347819 */ /* 0x000fe200000012ff */
[----:B------:R-:W-:Y:S01]  /*10270*/  IMAD R76, R76, UR8, RZ ;  /* 0x000000084c4c7c24 */ /* 0x000fe2000f8e02ff */
[----:B------:R-:W-:Y:S01]  /*10280*/  SHF.R.U64 R56, R56, 0x3, RZ ;  /* 0x0000000338387819 */ /* 0x000fe200000012ff */
[----:B------:R-:W-:Y:S01]  /*10290*/  IMAD R77, R77, UR20, R78 ;  /* 0x000000144d4d7c24 */ /* 0x000fe2000f8e024e */
[----:B------:R-:W-:Y:S01]  /*102a0*/  SHF.R.U64 R60, R60, 0x3, RZ ;  /* 0x000000033c3c7819 */ /* 0x000fe200000012ff */
[----:B------:R-:W5:Y:S01]  /*102b0*/  LD.E.128 R40, desc[UR48][R40.64] ;  /* 0x0000003028287980 */ /* 0x000f62000c101d00 */
[----:B------:R-:W-:-:S02]  /*102c0*/  SHF.R.U64 R64, R64, 0x3, RZ ;  /* 0x0000000340407819 */ /* 0x000fc400000012ff */
[----:B------:R-:W-:Y:S01]  /*102d0*/  SHF.R.U64 R68, R68, 0x3, RZ ;  /* 0x0000000344447819 */ /* 0x000fe200000012ff */
[----:B------:R-:W5:Y:S01]  /*102e0*/  LD.E.128 R44, desc[UR48][R44.64] ;  /* 0x000000302c2c7980 */ /* 0x000f62000c101d00 */
[----:B------:R-:W-:Y:S01]  /*102f0*/  SHF.R.U64 R7, R7, 0x3, RZ ;  /* 0x0000000307077819 */ /* 0x000fe200000012ff */
[C---:B------:R-:W-:Y:S01]  /*10300*/  IMAD R79, R3.reuse, UR9, R76 ;  /* 0x00000009034f7c24 */ /* 0x040fe2000f8e024c */
[----:B------:R-:W-:Y:S01]  /*10310*/  LOP3.LUT R52, R52, R53, RZ, 0x3c, !PT ;  /* 0x0000003534347212 */ /* 0x000fe200078e3cff */
[----:B------:R-:W-:Y:S01]  /*10320*/  IMAD.WIDE.U32 R20, R3, UR8, R20 ;  /* 0x0000000803147c25 */ /* 0x000fe2000f8e0014 */
[----:B------:R-:W-:Y:S01]  /*10330*/  LOP3.LUT R56, R56, R57, RZ, 0x3c, !PT ;  /* 0x0000003938387212 */ /* 0x000fe200078e3cff */
[----:B------:R-:W-:Y:S01]  /*10340*/  ULDC.64 UR8, c[0x0][0xad8] ;  /* 0x0002b60000087ab9 */ /* 0x000fe20000000a00 */
        /* <DEDUP_REMOVED lines=8> */
[----:B------:R-:W-:Y:S01]  /*103d0*/  SHF.R.S32.HI R3, RZ, 0x1f, R77 ;  /* 0x0000001fff037819 */ /* 0x000fe2000001144d */
[----:B------:R-:W-:Y:S01]  /*103e0*/  IMAD.X R69, RZ, RZ, R5, P3 ;  /* 0x000000ffff457224 */ /* 0x000fe200018e0605 */
[----:B------:R-:W5:Y:S01]  /*103f0*/  LD.E.128 R52, desc[UR48][R52.64] ;  /* 0x0000003034347980 */ /* 0x000f62000c101d00 */
[----:B------:R-:W-:-:S02]  /*10400*/  IMAD.IADD R21, R21, 0x1, R79 ;  /* 0x0000000115157824 */ /* 0x000fc400078e024f */
[----:B------:R-:W-:Y:S01]  /*10410*/  IMAD R76, R3, UR8, RZ ;  /* 0x00000008034c7c24 */ /* 0x000fe2000f8e02ff */
[----:B------:R-:W5:Y:S01]  /*10420*/  LD.E.128 R4, desc[UR48][R4.64] ;  /* 0x0000003004047980 */ /* 0x000f62000c101d00 */
[----:B------:R-:W-:-:S03]  /*10430*/  IMAD.WIDE.U32 R20, R77, UR8, R20 ;  /* 0x000000084d147c25 */ /* 0x000fc6000f8e0014 */
[----:B------:R-:W5:Y:S01]  /*10440*/  LD.E.128 R56, desc[UR48][R56.64] ;  /* 0x0000003038387980 */ /* 0x000f62000c101d00 */
[----:B------:R-:W-:Y:S01]  /*10450*/  IMAD R3, R77, UR9, R76 ;  /* 0x000000094d037c24 */ /* 0x000fe2000f8e024c */
[----:B------:R-:W-:Y:S02]  /*10460*/  ULDC.64 UR8, c[0x0][0xa80] ;  /* 0x0002a00000087ab9 */ /* 0x000fe40000000a00 */
[----:B------:R-:W5:Y:S04]  /*10470*/  LD.E.128 R60, desc[UR48][R60.64] ;  /* 0x000000303c3c7980 */ /* 0x000f68000c101d00 */
[----:B------:R-:W5:Y:S04]  /*10480*/  LD.E.128 R64, desc[UR48][R64.64] ;  /* 0x0000003040407980 */ /* 0x000f68000c101d00 */
[----:B------:R-:W5:Y:S04]  /*10490*/  LD.E.128 R68, desc[UR48][R68.64] ;  /* 0x0000003044447980 */ /* 0x000f68000c101d00 */
[----:B------:R-:W5:Y:S01]  /*104a0*/  LD.E.128 R72, desc[UR48][R72.64] ;  /* 0x0000003048487980 */ /* 0x000f62000c101d00 */
[----:B------:R-:W-:Y:S01]  /*104b0*/  @!PT LDS RZ, [RZ] ;  /* 0x00000000fffff984 */ /* 0x000fe20000000800 */
[----:B------:R-:W-:Y:S01]  /*104c0*/  @!PT LDS RZ, [RZ] ;  /* 0x00000000fffff984 */ /* 0x000fe20000000800 */
[----:B------:R-:W-:Y:S01]  /*104d0*/  @!PT LDS RZ, [RZ] ;  /* 0x00000000fffff984 */ /* 0x000fe20000000800 */
[----:B------:R-:W-:Y:S01]  /*104e0*/  @!PT LDS RZ, [RZ] ;  /* 0x00000000fffff984 */ /* 0x000fe20000000800 */
[----:B------:R0:W-:Y:S06]  /*104f0*/  MEMBAR.ALL.CTA ;  /* 0x0000000000007992 */ /* 0x0001ec0000008000 */
[----:B0-----:R-:W0:Y:S01]  /*10500*/  FENCE.VIEW.ASYNC.S ;  /* 0x00000000000073c6 */ /* 0x001e220000000000 */
[----:B------:R-:W-:Y:S01]  /*10510*/  IMAD.IADD R3, R21, 0x1, R3 ;  /* 0x0000000115037824 */ /* 0x000fe200078e0203 */
[----:B------:R-:W-:Y:S01]  /*10520*/  LEA R82, P2, R20, UR8, 0x1 ;  /* 0x0000000814527c11 */ /* 0x000fe2000f8408ff */
[----:B------:R-:W-:Y:S01]  /*10530*/  VIADD R84, R81, UR41 ;  /* 0x0000002951547c36 */ /* 0x000fe20008000000 */
[----:B------:R-:W-:-:S02]  /*10540*/  UIADD3 UR7, UR7, 0x28420, URZ ;  /* 0x0002842007077890 */ /* 0x000fc4000fffe03f */
[----:B------:R-:W-:Y:S02]  /*10550*/  LEA.HI.X R83, R20, UR9, R3, 0x1, P2 ;  /* 0x0000000914537c11 */ /* 0x000fe400090f0c03 */
[C---:B------:R-:W-:Y:S01]  /*10560*/  ISETP.GE.AND P2, PT, R84.reuse, UR10, PT ;  /* 0x0000000a54007c0c */ /* 0x040fe2000bf46270 */
[----:B------:R-:W-:Y:S01]  /*10570*/  UPRMT UR7, URZ, 0x654, UR7 ;  /* 0x000006543f077896 */ /* 0x000fe20008000007 */
[C---:B------:R-:W-:Y:S02]  /*10580*/  VIADD R76, R84.reuse, 0x20 ;  /* 0x00000020544c7836 */ /* 0x040fe40000000000 */
[----:B------:R-:W-:Y:S02]  /*10590*/  VIADD R77, R84, 0x40 ;  /* 0x00000040544d7836 */ /* 0x000fe40000000000 */
[C---:B------:R-:W-:Y:S02]  /*105a0*/  VIADD R88, R0.reuse, 0x80 ;  /* 0x0000008000587836 */ /* 0x040fe40000000000 */
[----:B------:R-:W-:-:S02]  /*105b0*/  VIADD R90, R0, 0xc0 ;  /* 0x000000c0005a7836 */ /* 0x000fc40000000000 */
[----:B------:R-:W-:Y:S01]  /*105c0*/  VIADD R86, R0, 0x40 ;  /* 0x0000004000567836 */ /* 0x000fe20000000000 */
[----:B0-----:R0:W1:Y:S01]  /*105d0*/  SHFL.IDX PT, R81, R82, RZ, 0x181f ;  /* 0x00181fff52517589 */ /* 0x00106200000e0000 */
[----:B------:R-:W-:Y:S03]  /*105e0*/  BSSY B1, `(.L_x_1235) ;  /* 0x000001b000017945 */ /* 0x000fe60003800000 */
[----:B------:R0:W2:Y:S01]  /*105f0*/  SHFL.IDX PT, R3, R83, RZ, 0x181f ;  /* 0x00181fff53037589 */ /* 0x0000a200000e0000 */
[----:B------:R-:W-:Y:S01]  /*10600*/  SYNCS.ARRIVE.TRANS64.RED.A1T0 RZ, [UR7], RZ ;  /* 0x000000ffffff79a7 */ /* 0x000fe20008100407 */
[----:B------:R-:W-:Y:S02]  /*10610*/  ISETP.GE.AND P1, PT, R76, UR10, PT ;  /* 0x0000000a4c007c0c */ /* 0x000fe4000bf26270 */
[----:B------:R-:W-:Y:S02]  /*10620*/  ISETP.GE.AND P0, PT, R77, UR10, PT ;  /* 0x0000000a4d007c0c */ /* 0x000fe4000bf06270 */
[----:B------:R-:W-:-:S02]  /*10630*/  SHF.R.S32.HI R91, RZ, 0x1f, R0 ;  /* 0x0000001fff5b7819 */ /* 0x000fc40000011400 */
        /* <DEDUP_REMOVED lines=21> */
.L_x_1236:
[----:B------:R-:W-:Y:S05]  /*10790*/  BSYNC B1 ;  /* 0x0000000000017941 */ /* 0x000fea0003800000 */
.L_x_1235:
[----:B--2---:R2:W3:Y:S01]  /*107a0*/  SHFL.IDX PT, R3, R83, 0x1, 0x181f ;  /* 0x00381f0053037f89 */ /* 0x0044e200000e0000 */
[----:B------:R-:W-:Y:S03]  /*107b0*/  BSSY B1, `(.L_x_1237) ;  /* 0x0000014000017945 */ /* 0x000fe60003800000 */
[----:B0----5:R2:W0:Y:S01]  /*107c0*/  SHFL.IDX PT, R29, R82, 0x1, 0x181f ;  /* 0x00381f00521d7f89 */ /* 0x02142200000e0000 */
[----:B------:R-:W-:Y:S05]  /*107d0*/  @P1 BRA `(.L_x_1238) ;  /* 0x0000000000441947 */ /* 0x000fea0003800000 */
[----:B------:R-:W-:Y:S02]  /*107e0*/  ULDC UR4, c[0x0][0xac8] ;  /* 0x0002b20000047ab9 */ /* 0x000fe40000000800 */
[----:B------:R-:W-:Y:S02]  /*107f0*/  ISETP.GE.AND P4, PT, R0, UR4, PT ;  /* 0x0000000400007c0c */ /* 0x000fe4000bf86270 */
[----:B------:R-:W-:Y:S02]  /*10800*/  ISETP.GE.AND P3, PT, R86, UR4, PT ;  /* 0x0000000456007c0c */ /* 0x000fe4000bf66270 */
[----:B------:R-:W-:Y:S02]  /*10810*/  ISETP.GE.AND P2, PT, R88, UR4, PT ;  /* 0x0000000458007c0c */ /* 0x000fe4000bf46270 */
[----:B------:R-:W-:-:S07]  /*10820*/  ISETP.GE.AND P1, PT, R90, UR4, PT ;  /* 0x000000045a007c0c */ /* 0x000fce000bf26270 */
[-C--:B0-----:R-:W-:Y:S02]  /*10830*/  @!P4 LEA R4, P6, R0, R29.reuse, 0x1 ;  /* 0x0000001d0004c211 */ /* 0x081fe400078c08ff */
        /* <DEDUP_REMOVED lines=11> */
.L_x_1238:
[----:B------:R-:W-:Y:S05]  /*108f0*/  BSYNC B1 ;  /* 0x0000000000017941 */ /* 0x000fea0003800000 */
.L_x_1237:
[----:B---3--:R3:W0:Y:S01]  /*10900*/  SHFL.IDX PT, R3, R83, 0x2, 0x181f ;  /* 0x00581f0053037f89 */ /* 0x00862200000e0000 */
[----:B------:R-:W-:Y:S03]  /*10910*/  BSSY B1, `(.L_x_1239) ;  /* 0x0000014000017945 */ /* 0x000fe60003800000 */
[----:B----4-:R3:W4:Y:S01]  /*10920*/  SHFL.IDX PT, R11, R82, 0x2, 0x181f ;  /* 0x00581f00520b7f89 */ /* 0x01072200000e0000 */
        /* <DEDUP_REMOVED lines=12> */
[----:B------:R0:W-:Y:S01]  /*109f0*/  @!P3 ST.E.128 desc[UR48][R4.64], R12 ;  /* 0x0000000c0400b985 */ /* 0x0001e2000c101d30 */
[----:B------:R-:W-:-:S02]  /*10a00*/  @!P1 LEA.HI.X R9, R88, R3, R85, 0x1, P4 ;  /* 0x0000000358099211 */ /* 0x000fc400020f0c55 */
[----:B------:R-:W-:Y:S01]  /*10a10*/  @!P0 LEA.HI.X R11, R90, R3, R87, 0x1, P6 ;  /* 0x000000035a0b8211 */ /* 0x000fe200030f0c57 */
[----:B------:R0:W-:Y:S04]  /*10a20*/  @!P2 ST.E.128 desc[UR48][R6.64], R36 ;  /* 0x000000240600a985 */ /* 0x0001e8000c101d30 */
[----:B------:R0:W-:Y:S04]  /*10a30*/  @!P1 ST.E.128 desc[UR48][R8.64], R52 ;  /* 0x0000003408009985 */ /* 0x0001e8000c101d30 */
[----:B------:R0:W-:Y:S02]  /*10a40*/  @!P0 ST.E.128 desc[UR48][R10.64], R68 ;  /* 0x000000440a008985 */ /* 0x0001e4000c101d30 */
.L_x_1240:
[----:B------:R-:W-:Y:S05]  /*10a50*/  BSYNC B1 ;  /* 0x0000000000017941 */ /* 0x000fea0003800000 */
.L_x_1239:
[----:B0-----:R-:W-:Y:S01]  /*10a60*/  VIADD R3, R84, 0x60 ;  /* 0x0000006054037836 */ /* 0x001fe20000000000 */
[----:B--23--:R-:W0:Y:S04]  /*10a70*/  SHFL.IDX PT, R83, R83, 0x3, 0x181f ;  /* 0x00781f0053537f89 */ /* 0x00ce2800000e0000 */
[----:B------:R-:W-:Y:S01]  /*10a80*/  ISETP.GE.AND P0, PT, R3, UR10, PT ;  /* 0x0000000a03007c0c */ /* 0x000fe2000bf06270 */
[----:B----4-:R4:W2:-:S12]  /*10a90*/  SHFL.IDX PT, R11, R82, 0x3, 0x181f ;  /* 0x00781f00520b7f89 */ /* 0x01089800000e0000 */
[----:B----4-:R-:W-:Y:S05]  /*10aa0*/  @P0 BRA `(.L_x_1241) ;  /* 0x0000002400500947 */ /* 0x010fea0003800000 */
[----:B------:R-:W-:Y:S02]  /*10ab0*/  ULDC UR4, c[0x0][0xac8] ;  /* 0x0002b20000047ab9 */ /* 0x000fe40000000800 */
[----:B------:R-:W-:Y:S02]  /*10ac0*/  ISETP.GE.AND P3, PT, R0, UR4, PT ;  /* 0x0000000400007c0c */ /* 0x000fe4000bf66270 */
[----:B------:R-:W-:Y:S02]  /*10ad0*/  ISETP.GE.AND P4, PT, R86, UR4, PT ;  /* 0x0000000456007c0c */ /* 0x000fe4000bf86270 */
[----:B------:R-:W-:-:S09]  /*10ae0*/  ISETP.GE.AND P5, PT, R88, UR4, PT ;  /* 0x0000000458007c0c */ /* 0x000fd2000bfa6270 */
[-C--:B--2---:R-:W-:Y:S02]  /*10af0*/  @!P3 LEA R4, P0, R0, R11.reuse, 0x1 ;  /* 0x0000000b0004b211 */ /* 0x084fe400078008ff */
[-C--:B------:R-:W-:Y:S02]  /*10b00*/  @!P4 LEA R6, P1, R86, R11.reuse, 0x1 ;  /* 0x0000000b5606c211 */ /* 0x080fe400078208ff */
[----:B------:R-:W-:Y:S02]  /*10b10*/  @!P5 LEA R8, P2, R88, R11, 0x1 ;  /* 0x0000000b5808d211 */ /* 0x000fe400078408ff */
[-C--:B0-----:R-:W-:Y:S02]  /*10b20*/  @!P3 LEA.HI.X R5, R0, R83.reuse, R91, 0x1, P0 ;  /* 0x000000530005b211 */ /* 0x081fe400000f0c5b */
[-C--:B------:R-:W-:Y:S02]  /*10b30*/  @!P4 LEA.HI.X R7, R86, R83.reuse, R89, 0x1, P1 ;  /* 0x000000535607c211 */ /* 0x080fe400008f0c59 */
[----:B------:R-:W-:Y:S01]  /*10b40*/  @!P5 LEA.HI.X R9, R88, R83, R85, 0x1, P2 ;  /* 0x000000535809d211 */ /* 0x000fe200010f0c55 */
[----:B------:R4:W-:Y:S01]  /*10b50*/  @!P3 ST.E.128 desc[UR48][R4.64], R24 ;  /* 0x000000180400b985 */ /* 0x0009e2000c101d30 */
[----:B------:R-:W-:-:S03]  /*10b60*/  ISETP.GE.AND P0, PT, R90, UR4, PT ;  /* 0x000000045a007c0c */ /* 0x000fc6000bf06270 */
[----:B------:R4:W-:Y:S04]  /*10b70*/  @!P4 ST.E.128 desc[UR48][R6.64], R40 ;  /* 0x000000280600c985 */ /* 0x0009e8000c101d30 */
[----:B------:R4:W-:Y:S06]  /*10b80*/  @!P5 ST.E.128 desc[UR48][R8.64], R56 ;  /* 0x000000380800d985 */ /* 0x0009ec000c101d30 */
[----:B------:R-:W-:Y:S05]  /*10b90*/  @P0 BRA `(.L_x_1241) ;  /* 0x0000002400140947 */ /* 0x000fea0003800000 */
[----:B----4-:R-:W-:-:S04]  /*10ba0*/  LEA R4, P0, R90, R11, 0x1 ;  /* 0x0000000b5a047211 */ /* 0x010fc800078008ff */
[----:B------:R-:W-:-:S05]  /*10bb0*/  LEA.HI.X R5, R90, R83, R87, 0x1, P0 ;  /* 0x000000535a057211 */ /* 0x000fca00000f0c57 */
[----:B------:R0:W-:Y:S01]  /*10bc0*/  ST.E.128 desc[UR48][R4.64], R72 ;  /* 0x0000004804007985 */ /* 0x0001e2000c101d30 */
[----:B------:R-:W-:Y:S05]  /*10bd0*/  BRA `(.L_x_1241) ;  /* 0x0000002400047947 */ /* 0x000fea0003800000 */
.L_x_1234:
[----:B------:R-:W-:Y:S01]  /*10be0*/  ULDC.64 UR14, c[0x0][0xb08] ;  /* 0x0002c200000e7ab9 */ /* 0x000fe20000000a00 */
[----:B------:R-:W-:Y:S01]  /*10bf0*/  IMAD.MOV.U32 R3, RZ, RZ, R80 ;  /* 0x000000ffff037224 */ /* 0x000fe200078e0050 */
[----:B------:R-:W-:Y:S01]  /*10c00*/  UIMAD UR11, UR16, UR14, URZ ;  /* 0x0000000e100b72a4 */ /* 0x000fe2000f8e023f */
[----:B------:R-:W-:Y:S01]  /*10c10*/  ISETP.GE.AND P0, PT, R79, UR10, PT ;  /* 0x0000000a4f007c0c */ /* 0x000fe2000bf06270 */
[----:B------:R-:W-:Y:S01]  /*10c20*/  UIMAD.WIDE.U32 UR8, UR4, UR14, URZ ;  /* 0x0000000e040872a5 */ /* 0x000fe2000f8e003f */
[----:B------:R-:W-:Y:S01]  /*10c30*/  BSSY B1, `(.L_x_1242) ;  /* 0x00000bd000017945 */ /* 0x000fe20003800000 */
[----:B------:R-:W-:Y:S01]  /*10c40*/  UIMAD UR11, UR4, UR15, UR11 ;  /* 0x0000000f040b72a4 */ /* 0x000fe2000f8e020b */
[----:B------:R-:W-:Y:S01]  /*10c50*/  SHF.R.S32.HI R81, RZ, 0x1f, R208 ;  /* 0x0000001fff517819 */ /* 0x000fe200000114d0 */
[----:B------:R-:W-:Y:S01]  /*10c60*/  USHF.R.S32.HI UR4, URZ, 0x1f, UR12 ;  /* 0x0000001f3f047899 */ /* 0x000fe2000801140c */
[----:B------:R-:W-:Y:S01]  /*10c70*/  SHF.R.S32.HI R82, RZ, 0x1f, R209 ;  /* 0x0000001fff527819 */ /* 0x000fe200000114d1 */
[----:B------:R-:W-:Y:S01]  /*10c80*/  UIADD3 UR9, UR9, UR11, URZ ;  /* 0x0000000b09097290 */ /* 0x000fe2000fffe03f */
[----:B------:R-:W-:Y:S01]  /*10c90*/  SHF.R.S32.HI R83, RZ, 0x1f, R210 ;  /* 0x0000001fff537819 */ /* 0x000fe200000114d2 */
[----:B------:R-:W-:Y:S01]  /*10ca0*/  ULDC.64 UR14, c[0x0][0xb38] ;  /* 0x0002ce00000e7ab9 */ /* 0x000fe20000000a00 */
[----:B------:R-:W-:Y:S01]  /*10cb0*/  ULDC.64 UR16, c[0x0][0xb40] ;  /* 0x0002d00000107ab9 */ /* 0x000fe20000000a00 */
[----:B------:R-:W-:Y:S01]  /*10cc0*/  UIMAD.WIDE.U32 UR8, UR52, UR14, UR8 ;  /* 0x0000000e340872a5 */ /* 0x000fe2000f8e0008 */
[----:B------:R-:W-:Y:S01]  /*10cd0*/  SHF.R.S32.HI R84, RZ, 0x1f, R211 ;  /* 0x0000001fff547819 */ /* 0x000fe200000114d3 */
[----:B------:R-:W-:Y:S01]  /*10ce0*/  UIMAD UR4, UR4, UR16, URZ ;  /* 0x00000010040472a4 */ /* 0x000fe2000f8e023f */
[----:B------:R-:W-:Y:S01]  /*10cf0*/  SHF.R.S32.HI R85, RZ, 0x1f, R212 ;  /* 0x0000001fff557819 */ /* 0x000fe200000114d4 */
[----:B------:R-:W-:Y:S01]  /*10d00*/  UIMAD UR9, UR52, UR15, UR9 ;  /* 0x0000000f340972a4 */ /* 0x000fe2000f8e0209 */
[----:B------:R-:W-:Y:S01]  /*10d10*/  SHF.R.S32.HI R86, RZ, 0x1f, R213 ;  /* 0x0000001fff567819 */ /* 0x000fe200000114d5 */
[----:B------:R-:W-:Y:S01]  /*10d20*/  UIMAD UR4, UR12, UR17, UR4 ;  /* 0x000000110c0472a4 */ /* 0x000fe2000f8e0204 */
[----:B------:R-:W-:Y:S01]  /*10d30*/  SHF.R.S32.HI R87, RZ, 0x1f, R214 ;  /* 0x0000001fff577819 */ /* 0x000fe200000114d6 */
[----:B------:R-:W-:Y:S01]  /*10d40*/  UIMAD.WIDE.U32 UR12, UR12, UR16, UR8 ;  /* 0x000000100c0c72a5 */ /* 0x000fe2000f8e0008 */
[----:B------:R-:W-:Y:S01]  /*10d50*/  SHF.R.S32.HI R88, RZ, 0x1f, R215 ;  /* 0x0000001fff587819 */ /* 0x000fe200000114d7 */
[----:B------:R-:W-:Y:S01]  /*10d60*/  ULDC.64 UR14, c[0x0][0xb48] ;  /* 0x0002d200000e7ab9 */ /* 0x000fe20000000a00 */
[----:B------:R-:W-:Y:S01]  /*10d70*/  @UP2 ULDC UR8, c[0x0][0xbec] ;  /* 0x0002fb0000082ab9 */ /* 0x000fe20000000800 */
[----:B------:R-:W-:Y:S01]  /*10d80*/  UIADD3 UR9, UR13, UR4, URZ ;  /* 0x000000040d097290 */ /* 0x000fe2000fffe03f */
[----:B------:R-:W-:Y:S01]  /*10d90*/  @P1 IMAD.HI.U32 R0, R80, UR8, RZ ;  /* 0x0000000850001c27 */ /* 0x000fe2000f8e00ff */
[----:B------:R-:W-:Y:S01]  /*10da0*/  UIADD3 UR7, UR7, 0x28420, URZ ;  /* 0x0002842007077890 */ /* 0x000fe2000fffe03f */
[----:B------:R-:W-:Y:S01]  /*10db0*/  SHF.R.S32.HI R89, RZ, 0x1f, R2 ;  /* 0x0000001fff597819 */ /* 0x000fe20000011402 */
[----:B------:R-:W-:Y:S01]  /*10dc0*/  @UP2 ULDC UR4, c[0x0][0xbf0] ;  /* 0x0002fc0000042ab9 */ /* 0x000fe20000000800 */
[----:B------:R-:W-:Y:S01]  /*10dd0*/  UMOV UR8, UR12 ;  /* 0x0000000c00087c82 */ /* 0x000fe20008000000 */
[----:B------:R-:W-:Y:S01]  /*10de0*/  @P1 SHF.R.U32.HI R3, RZ, UR4, R0 ;  /* 0x00000004ff031c19 */ /* 0x000fe20008011600 */
[----:B------:R-:W-:Y:S01]  /*10df0*/  UIMAD.WIDE.U32 UR8, UR55, UR14, UR8 ;  /* 0x0000000e370872a5 */ /* 0x000fe2000f8e0008 */
[----:B------:R-:W-:-:S02]  /*10e00*/  ULDC.64 UR12, c[0x0][0xb30] ;  /* 0x0002cc00000c7ab9 */ /* 0x000fc40000000a00 */
[--C-:B------:R-:W-:Y:S01]  /*10e10*/  SHF.R.S32.HI R0, RZ, 0x1f, R3.reuse ;  /* 0x0000001fff007819 */ /* 0x100fe20000011403 */
[----:B------:R-:W-:Y:S01]  /*10e20*/  IMAD.MOV R75, RZ, RZ, -R3 ;  /* 0x000000ffff4b7224 */ /* 0x000fe200078e0a03 */
[----:B------:R-:W-:Y:S02]  /*10e30*/  UIMAD UR55, UR55, UR15, UR9 ;  /* 0x0000000f373772a4 */ /* 0x000fe4000f8e0209 */
[----:B------:R-:W-:Y:S01]  /*10e40*/  IMAD.U32 R73, RZ, RZ, UR9 ;  /* 0x00000009ff497e24 */ /* 0x000fe2000f8e00ff */
[----:B------:R-:W-:Y:S01]  /*10e50*/  UPRMT UR7, URZ, 0x654, UR7 ;  /* 0x000006543f077896 */ /* 0x000fe20008000007 */
[----:B------:R-:W-:Y:S02]  /*10e60*/  IMAD R75, R75, UR20, R80 ;  /* 0x000000144b4b7c24 */ /* 0x000fe4000f8e0250 */
[----:B------:R-:W-:Y:S02]  /*10e70*/  IMAD R0, R0, UR12, RZ ;  /* 0x0000000c00007c24 */ /* 0x000fe4000f8e02ff */
[----:B------:R-:W-:Y:S01]  /*10e80*/  IMAD.U32 R72, RZ, RZ, UR8 ;  /* 0x00000008ff487e24 */ /* 0x000fe2000f8e00ff */
[----:B------:R-:W-:Y:S01]  /*10e90*/  ULDC.64 UR8, c[0x0][0xb28] ;  /* 0x0002ca0000087ab9 */ /* 0x000fe20000000a00 */
[----:B------:R-:W-:-:S02]  /*10ea0*/  IMAD.U32 R73, RZ, RZ, UR55 ;  /* 0x00000037ff497e24 */ /* 0x000fc4000f8e00ff */
[C---:B------:R-:W-:Y:S01]  /*10eb0*/  IMAD R77, R3.reuse, UR13, R0 ;  /* 0x0000000d034d7c24 */ /* 0x040fe2000f8e0200 */
[----:B------:R-:W-:Y:S01]  /*10ec0*/  SHF.R.S32.HI R0, RZ, 0x1f, R75 ;  /* 0x0000001fff007819 */ /* 0x000fe2000001144b */
[----:B------:R-:W-:Y:S01]  /*10ed0*/  IMAD.WIDE.U32 R72, R3, UR12, R72 ;  /* 0x0000000c03487c25 */ /* 0x000fe2000f8e0048 */
[----:B------:R-:W-:Y:S03]  /*10ee0*/  SYNCS.ARRIVE.TRANS64.RED.A1T0 RZ, [UR7], RZ ;  /* 0x000000ffffff79a7 */ /* 0x000fe60008100407 */
[----:B------:R-:W-:Y:S02]  /*10ef0*/  IMAD R0, R0, UR8, RZ ;  /* 0x0000000800007c24 */ /* 0x000fe4000f8e02ff */
[----:B------:R-:W-:Y:S02]  /*10f00*/  IMAD.IADD R73, R73, 0x1, R77 ;  /* 0x0000000149497824 */ /* 0x000fe400078e024d */
[----:B------:R-:W-:-:S02]  /*10f10*/  IMAD R3, R75, UR9, R0 ;  /* 0x000000094b037c24 */ /* 0x000fc4000f8e0200 */
[----:B------:R-:W-:Y:S01]  /*10f20*/  IMAD.WIDE.U32 R72, R75, UR8, R72 ;  /* 0x000000084b487c25 */ /* 0x000fe2000f8e0048 */
[----:B------:R-:W-:-:S03]  /*10f30*/  ULDC.64 UR8, c[0x0][0xb00] ;  /* 0x0002c00000087ab9 */ /* 0x000fc60000000a00 */
[----:B------:R-:W-:Y:S01]  /*10f40*/  IMAD.IADD R3, R73, 0x1, R3 ;  /* 0x0000000149037824 */ /* 0x000fe200078e0203 */
[----:B------:R-:W-:-:S04]  /*10f50*/  LEA R0, P1, R72, UR8, 0x2 ;  /* 0x0000000848007c11 */ /* 0x000fc8000f8210ff */
[----:B------:R-:W-:Y:S01]  /*10f60*/  LEA.HI.X R3, R72, UR9, R3, 0x2, P1 ;  /* 0x0000000948037c11 */ /* 0x000fe200088f1403 */
[----:B------:R0:W1:Y:S04]  /*10f70*/  SHFL.IDX PT, R77, R0, RZ, 0x1c1f ;  /* 0x001c1fff004d7589 */ /* 0x00006800000e0000 */
[----:B------:R0:W2:Y:S01]  /*10f80*/  SHFL.IDX PT, R78, R3, RZ, 0x1c1f ;  /* 0x001c1fff034e7589 */ /* 0x0000a200000e0000 */
[----:B------:R-:W-:Y:S05]  /*10f90*/  @P0 BRA `(.L_x_1243) ;  /* 0x0000000800180947 */ /* 0x000fea0003800000 */
[----:B------:R-:W-:Y:S02]  /*10fa0*/  ULDC UR4, c[0x0][0xac8] ;  /* 0x0002b20000047ab9 */ /* 0x000fe40000000800 */
[----:B------:R-:W-:Y:S02]  /*10fb0*/  ISETP.GE.AND P2, PT, R2, UR4, PT ;  /* 0x0000000402007c0c */ /* 0x000fe4000bf46270 */
[----:B------:R-:W-:Y:S02]  /*10fc0*/  ISETP.GE.AND P1, PT, R215, UR4, PT ;  /* 0x00000004d7007c0c */ /* 0x000fe4000bf26270 */
[----:B------:R-:W-:Y:S02]  /*10fd0*/  ISETP.GE.AND P3, PT, R214, UR4, PT ;  /* 0x00000004d6007c0c */ /* 0x000fe4000bf66270 */
[----:B------:R-:W-:-:S07]  /*10fe0*/  ISETP.GE.AND P0, PT, R213, UR4, PT ;  /* 0x00000004d5007c0c */ /* 0x000fce000bf06270 */
[CC--:B-1----:R-:W-:Y:S02]  /*10ff0*/  @!P2 LEA R72, P4, R2.reuse, R77.reuse, 0x2 ;  /* 0x0000004d0248a211 */ /* 0x0c2fe400078810ff */
[C---:B------:R-:W-:Y:S02]  /*11000*/  @!P1 LEA R74, P5, R215.reuse, R77, 0x2 ;  /* 0x0000004dd74a9211 */ /* 0x040fe400078a10ff */
[-C--:B--2---:R-:W-:Y:S02]  /*11010*/  @!P2 LEA.HI.X R73, R2, R78.reuse, R89, 0x2, P4 ;  /* 0x0000004e0249a211 */ /* 0x084fe400020f1459 */
[----:B------:R-:W-:Y:S02]  /*11020*/  @!P1 LEA.HI.X R75, R215, R78, R88, 0x2, P5 ;  /* 0x0000004ed74b9211 */ /* 0x000fe400028f1458 */
[----:B------:R-:W-:Y:S01]  /*11030*/  ISETP.GE.AND P4, PT, R212, UR4, PT ;  /* 0x00000004d4007c0c */ /* 0x000fe2000bf86270 */
[----:B------:R1:W-:Y:S04]  /*11040*/  @!P2 ST.E.64 desc[UR48][R72.64], R8 ;  /* 0x000000084800a985 */ /* 0x0003e8000c101b30 */
[----:B------:R2:W-:Y:S01]  /*11050*/  @!P1 ST.E.64 desc[UR48][R74.64], R10 ;  /* 0x0000000a4a009985 */ /* 0x0005e2000c101b30 */
[----:B------:R-:W-:-:S02]  /*11060*/  ISETP.GE.AND P1, PT, R211, UR4, PT ;  /* 0x00000004d3007c0c */ /* 0x000fc4000bf26270 */
[----:B-1----:R-:W-:-:S05]  /*11070*/  @!P3 LEA R8, P2, R214, R77, 0x2 ;  /* 0x0000004dd608b211 */ /* 0x002fca00078410ff */
[-C--:B------:R-:W-:Y:S02]  /*11080*/  @!P4 LEA R72, P5, R212, R77.reuse, 0x2 ;  /* 0x0000004dd448c211 */ /* 0x080fe400078a10ff */
[C---:B--2---:R-:W-:Y:S02]  /*11090*/  @!P0 LEA R10, P6, R213.reuse, R77, 0x2 ;  /* 0x0000004dd50a8211 */ /* 0x044fe400078c10ff */
[-C--:B------:R-:W-:Y:S02]  /*110a0*/  @!P3 LEA.HI.X R9, R214, R78.reuse, R87, 0x2, P2 ;  /* 0x0000004ed609b211 */ /* 0x080fe400010f1457 */
[-C--:B------:R-:W-:Y:S02]  /*110b0*/  @!P0 LEA.HI.X R11, R213, R78.reuse, R86, 0x2, P6 ;  /* 0x0000004ed50b8211 */ /* 0x080fe400030f1456 */
[----:B------:R-:W-:Y:S01]  /*110c0*/  ISETP.GE.AND P2, PT, R210, UR4, PT ;  /* 0x00000004d2007c0c */ /* 0x000fe2000bf46270 */
[----:B------:R1:W-:Y:S01]  /*110d0*/  @!P3 ST.E.64 desc[UR48][R8.64], R20 ;  /* 0x000000140800b985 */ /* 0x0003e2000c101b30 */
[----:B------:R-:W-:-:S02]  /*110e0*/  @!P4 LEA.HI.X R73, R212, R78, R85, 0x2, P5 ;  /* 0x0000004ed449c211 */ /* 0x000fc400028f1455 */
[----:B------:R-:W-:Y:S01]  /*110f0*/  ISETP.GE.AND P3, PT, R209, UR4, PT ;  /* 0x00000004d1007c0c */ /* 0x000fe2000bf66270 */
[----:B------:R2:W-:Y:S04]  /*11100*/  @!P0 ST.E.64 desc[UR48][R10.64], R24 ;  /* 0x000000180a008985 */ /* 0x0005e8000c101b30 */
[----:B------:R-:W-:Y:S01]  /*11110*/  @!P4 ST.E.64 desc[UR48][R72.64], R30 ;  /* 0x0000001e4800c985 */ /* 0x000fe2000c101b30 */
[----:B------:R-:W-:Y:S02]  /*11120*/  ISETP.GE.AND P4, PT, R208, UR4, PT ;  /* 0x00000004d0007c0c */ /* 0x000fe4000bf86270 */
[----:B-1----:R-:W-:-:S05]  /*11130*/  @!P1 LEA R8, P0, R211, R77, 0x2 ;  /* 0x0000004dd3089211 */ /* 0x002fca00078010ff */
[-C--:B------:R-:W-:Y:S02]  /*11140*/  @!P3 LEA R20, P5, R209, R77.reuse, 0x2 ;  /* 0x0000004dd114b211 */ /* 0x080fe400078a10ff */
[-C--:B------:R-:W-:Y:S02]  /*11150*/  @!P1 LEA.HI.X R9, R211, R78.reuse, R84, 0x2, P0 ;  /* 0x0000004ed3099211 */ /* 0x080fe400000f1454 */
[----:B--2---:R-:W-:Y:S02]  /*11160*/  @!P2 LEA R10, P6, R210, R77, 0x2 ;  /* 0x0000004dd20aa211 */ /* 0x004fe400078c10ff */
[----:B------:R-:W-:Y:S01]  /*11170*/  ISETP.GE.AND P0, PT, R207, UR4, PT ;  /* 0x00000004cf007c0c */ /* 0x000fe2000bf06270 */
[----:B------:R1:W-:Y:S01]  /*11180*/  @!P1 ST.E.64 desc[UR48][R8.64], R32 ;  /* 0x0000002008009985 */ /* 0x0003e2000c101b30 */
[----:B------:R-:W-:Y:S02]  /*11190*/  ISETP.GE.AND P1, PT, R206, UR4, PT ;  /* 0x00000004ce007c0c */ /* 0x000fe4000bf26270 */
[----:B------:R-:W-:-:S02]  /*111a0*/  @!P2 LEA.HI.X R11, R210, R78, R83, 0x2, P6 ;  /* 0x0000004ed20ba211 */ /* 0x000fc400030f1453 */
[----:B------:R-:W-:-:S03]  /*111b0*/  @!P3 LEA.HI.X R21, R209, R78, R82, 0x2, P5 ;  /* 0x0000004ed115b211 */ /* 0x000fc600028f1452 */
[----:B------:R2:W-:Y:S01]  /*111c0*/  @!P2 ST.E.64 desc[UR48][R10.64], R38 ;  /* 0x000000260a00a985 */ /* 0x0005e2000c101b30 */
[----:B------:R-:W-:-:S03]  /*111d0*/  ISETP.GE.AND P2, PT, R205, UR4, PT ;  /* 0x00000004cd007c0c */ /* 0x000fc6000bf46270 */
[----:B------:R3:W-:Y:S01]  /*111e0*/  @!P3 ST.E.64 desc[UR48][R20.64], R40 ;  /* 0x000000281400b985 */ /* 0x0007e2000c101b30 */
[----:B------:R-:W-:Y:S02]  /*111f0*/  ISETP.GE.AND P3, PT, R204, UR4, PT ;  /* 0x00000004cc007c0c */ /* 0x000fe4000bf66270 */
[----:B-1----:R-:W-:-:S04]  /*11200*/  @!P4 LEA R8, P5, R208, R77, 0x2 ;  /* 0x0000004dd008c211 */ /* 0x002fc800078a10ff */
[----:B------:R-:W-:Y:S02]  /*11210*/  @!P4 LEA.HI.X R9, R208, R78, R81, 0x2, P5 ;  /* 0x0000004ed009c211 */ /* 0x000fe400028f1451 */
[----:B--2---:R-:W-:-:S03]  /*11220*/  @!P0 LEA R10, P6, R207, R77, 0x2 ;  /* 0x0000004dcf0a8211 */ /* 0x004fc600078c10ff */
[----:B------:R1:W-:Y:S01]  /*11230*/  @!P4 ST.E.64 desc[UR48][R8.64], R46 ;  /* 0x0000002e0800c985 */ /* 0x0003e2000c101b30 */
[----:B------:R-:W-:Y:S02]  /*11240*/  ISETP.GE.AND P4, PT, R203, UR4, PT ;  /* 0x00000004cb007c0c */ /* 0x000fe4000bf86270 */
[C---:B---3--:R-:W-:Y:S02]  /*11250*/  @!P1 LEA R20, P5, R206.reuse, R77, 0x2 ;  /* 0x0000004dce149211 */ /* 0x048fe400078a10ff */
[-C--:B------:R-:W-:Y:S02]  /*11260*/  @!P0 LEA.HI.X R11, R207, R78.reuse, R237, 0x2, P6 ;  /* 0x0000004ecf0b8211 */ /* 0x080fe400030f14ed */
[----:B------:R-:W-:-:S03]  /*11270*/  @!P1 LEA.HI.X R21, R206, R78, R236, 0x2, P5 ;  /* 0x0000004ece159211 */ /* 0x000fc600028f14ec */
[----:B------:R2:W-:Y:S01]  /*11280*/  @!P0 ST.E.64 desc[UR48][R10.64], R48 ;  /* 0x000000300a008985 */ /* 0x0005e2000c101b30 */
[----:B-1----:R-:W-:-:S03]  /*11290*/  @!P2 LEA R8, P0, R205, R77, 0x2 ;  /* 0x0000004dcd08a211 */ /* 0x002fc600078010ff */
[----:B------:R1:W-:Y:S01]  /*112a0*/  @!P1 ST.E.64 desc[UR48][R20.64], R54 ;  /* 0x0000003614009985 */ /* 0x0003e2000c101b30 */
[----:B------:R-:W-:Y:S02]  /*112b0*/  ISETP.GE.AND P1, PT, R202, UR4, PT ;  /* 0x00000004ca007c0c */ /* 0x000fe4000bf26270 */
[----:B------:R-:W-:Y:S02]  /*112c0*/  @!P2 LEA.HI.X R9, R205, R78, R235, 0x2, P0 ;  /* 0x0000004ecd09a211 */ /* 0x000fe400000f14eb */
[----:B------:R-:W-:-:S03]  /*112d0*/  ISETP.GE.AND P0, PT, R201, UR4, PT ;  /* 0x00000004c9007c0c */ /* 0x000fc6000bf06270 */
[----:B------:R3:W-:Y:S01]  /*112e0*/  @!P2 ST.E.64 desc[UR48][R8.64], R56 ;  /* 0x000000380800a985 */ /* 0x0007e2000c101b30 */
[-C--:B--2---:R-:W-:Y:S02]  /*112f0*/  @!P3 LEA R10, P6, R204, R77.reuse, 0x2 ;  /* 0x0000004dcc0ab211 */ /* 0x084fe400078c10ff */
[----:B------:R-:W-:Y:S02]  /*11300*/  ISETP.GE.AND P2, PT, R200, UR4, PT ;  /* 0x00000004c8007c0c */ /* 0x000fe4000bf46270 */
[----:B------:R-:W-:Y:S02]  /*11310*/  @!P3 LEA.HI.X R11, R204, R78, R234, 0x2, P6 ;  /* 0x0000004ecc0bb211 */ /* 0x000fe400030f14ea */
[----:B-1----:R-:W-:-:S03]  /*11320*/  @!P4 LEA R20, P5, R203, R77, 0x2 ;  /* 0x0000004dcb14c211 */ /* 0x002fc600078a10ff */
[----:B------:R1:W-:Y:S01]  /*11330*/  @!P3 ST.E.64 desc[UR48][R10.64], R62 ;  /* 0x0000003e0a00b985 */ /* 0x0003e2000c101b30 */
[-C--:B------:R-:W-:Y:S02]  /*11340*/  @!P4 LEA.HI.X R21, R203, R78.reuse, R233, 0x2, P5 ;  /* 0x0000004ecb15c211 */ /* 0x080fe400028f14e9 */
[----:B------:R-:W-:Y:S02]  /*11350*/  ISETP.GE.AND P3, PT, R199, UR4, PT ;  /* 0x00000004c7007c0c */ /* 0x000fe4000bf66270 */
[-C--:B---3--:R-:W-:Y:S01]  /*11360*/  @!P1 LEA R8, P5, R202, R77.reuse, 0x2 ;  /* 0x0000004dca089211 */ /* 0x088fe200078a10ff */
[----:B------:R2:W-:Y:S01]  /*11370*/  @!P4 ST.E.64 desc[UR48][R20.64], R64 ;  /* 0x000000401400c985 */ /* 0x0005e2000c101b30 */
[----:B------:R-:W-:Y:S02]  /*11380*/  ISETP.GE.AND P4, PT, R198, UR4, PT ;  /* 0x00000004c6007c0c */ /* 0x000fe4000bf86270 */
[----:B------:R-:W-:Y:S02]  /*11390*/  @!P1 LEA.HI.X R9, R202, R78, R232, 0x2, P5 ;  /* 0x0000004eca099211 */ /* 0x000fe400028f14e8 */
[----:B-1----:R-:W-:-:S03]  /*113a0*/  @!P0 LEA R10, P6, R201, R77, 0x2 ;  /* 0x0000004dc90a8211 */ /* 0x002fc600078c10ff */
[----:B------:R1:W-:Y:S01]  /*113b0*/  @!P1 ST.E.64 desc[UR48][R8.64], R70 ;  /* 0x0000004608009985 */ /* 0x0003e2000c101b30 */
[----:B------:R-:W-:Y:S02]  /*113c0*/  ISETP.GE.AND P1, PT, R197, UR4, PT ;  /* 0x00000004c5007c0c */ /* 0x000fe4000bf26270 */
[----:B------:R-:W-:Y:S02]  /*113d0*/  @!P0 LEA.HI.X R11, R201, R78, R231, 0x2, P6 ;  /* 0x0000004ec90b8211 */ /* 0x000fe400030f14e7 */
[----:B--2---:R-:W-:-:S03]  /*113e0*/  @!P2 LEA R20, P5, R200, R77, 0x2 ;  /* 0x0000004dc814a211 */ /* 0x004fc600078a10ff */
[----:B------:R2:W-:Y:S01]  /*113f0*/  @!P0 ST.E.64 desc[UR48][R10.64], R92 ;  /* 0x0000005c0a008985 */ /* 0x0005e2000c101b30 */
[----:B------:R-:W-:-:S05]  /*11400*/  @!P2 LEA.HI.X R21, R200, R78, R230, 0x2, P5 ;  /* 0x0000004ec815a211 */ /* 0x000fca00028f14e6 */
[----:B------:R3:W-:Y:S01]  /*11410*/  @!P2 ST.E.64 desc[UR48][R20.64], R102 ;  /* 0x000000661400a985 */ /* 0x0007e2000c101b30 */
[CC--:B-1----:R-:W-:Y:S02]  /*11420*/  @!P3 LEA R8, P0, R199.reuse, R77.reuse, 0x2 ;  /* 0x0000004dc708b211 */ /* 0x0c2fe400078010ff */
[----:B------:R-:W-:Y:S02]  /*11430*/  ISETP.GE.AND P2, PT, R196, UR4, PT ;  /* 0x00000004c4007c0c */ /* 0x000fe4000bf46270 */
[----:B------:R-:W-:Y:S02]  /*11440*/  @!P3 LEA.HI.X R9, R199, R78, R229, 0x2, P0 ;  /* 0x0000004ec709b211 */ /* 0x000fe400000f14e5 */
[----:B------:R-:W-:Y:S02]  /*11450*/  ISETP.GE.AND P0, PT, R195, UR4, PT ;  /* 0x00000004c3007c0c */ /* 0x000fe4000bf06270 */
[----:B--2---:R-:W-:Y:S01]  /*11460*/  @!P4 LEA R10, P6, R198, R77, 0x2 ;  /* 0x0000004dc60ac211 */ /* 0x004fe200078c10ff */
[----:B------:R1:W-:Y:S01]  /*11470*/  @!P3 ST.E.64 desc[UR48][R8.64], R104 ;  /* 0x000000680800b985 */ /* 0x0003e2000c101b30 */
[----:B------:R-:W-:-:S02]  /*11480*/  ISETP.GE.AND P3, PT, R194, UR4, PT ;  /* 0x00000004c2007c0c */ /* 0x000fc4000bf66270 */
[----:B------:R-:W-:Y:S02]  /*11490*/  @!P4 LEA.HI.X R11, R198, R78, R228, 0x2, P6 ;  /* 0x0000004ec60bc211 */ /* 0x000fe400030f14e4 */
[----:B---3--:R-:W-:-:S03]  /*114a0*/  @!P1 LEA R20, P5, R197, R77, 0x2 ;  /* 0x0000004dc5149211 */ /* 0x008fc600078a10ff */
[----:B------:R2:W-:Y:S01]  /*114b0*/  @!P4 ST.E.64 desc[UR48][R10.64], R110 ;  /* 0x0000006e0a00c985 */ /* 0x0005e2000c101b30 */
[-C--:B------:R-:W-:Y:S02]  /*114c0*/  @!P1 LEA.HI.X R21, R197, R78.reuse, R227, 0x2, P5 ;  /* 0x0000004ec5159211 */ /* 0x080fe400028f14e3 */
[CC--:B------:R-:W-:Y:S02]  /*114d0*/  @!P2 LEA R24, P4, R196.reuse, R77.reuse, 0x2 ;  /* 0x0000004dc418a211 */ /* 0x0c0fe400078810ff */
[----:B------:R-:W-:Y:S01]  /*114e0*/  @!P0 LEA R32, P6, R195, R77, 0x2 ;  /* 0x0000004dc3208211 */ /* 0x000fe200078c10ff */
[----:B------:R3:W-:Y:S01]  /*114f0*/  @!P1 ST.E.64 desc[UR48][R20.64], R112 ;  /* 0x0000007014009985 */ /* 0x0007e2000c101b30 */
[----:B------:R-:W-:Y:S02]  /*11500*/  ISETP.GE.AND P1, PT, R193, UR4, PT ;  /* 0x00000004c1007c0c */ /* 0x000fe4000bf26270 */
[----:B------:R-:W-:Y:S02]  /*11510*/  @!P2 LEA.HI.X R25, R196, R78, R226, 0x2, P4 ;  /* 0x0000004ec419a211 */ /* 0x000fe400020f14e2 */
[----:B------:R-:W-:-:S02]  /*11520*/  ISETP.GE.AND P4, PT, R192, UR4, PT ;  /* 0x00000004c0007c0c */ /* 0x000fc4000bf86270 */
[-C--:B------:R-:W-:Y:S01]  /*11530*/  @!P0 LEA.HI.X R33, R195, R78.reuse, R225, 0x2, P6 ;  /* 0x0000004ec3218211 */ /* 0x080fe200030f14e1 */
[----:B------:R-:W-:Y:S01]  /*11540*/  @!P2 ST.E.64 desc[UR48][R24.64], R118 ;  /* 0x000000761800a985 */ /* 0x000fe2000c101b30 */
[----:B------:R-:W-:Y:S02]  /*11550*/  ISETP.GE.AND P2, PT, R23, UR4, PT ;  /* 0x0000000417007c0c */ /* 0x000fe4000bf46270 */
[CC--:B------:R-:W-:Y:S01]  /*11560*/  @!P3 LEA R30, P5, R194.reuse, R77.reuse, 0x2 ;  /* 0x0000004dc21eb211 */ /* 0x0c0fe200078a10ff */
[----:B------:R4:W-:Y:S02]  /*11570*/  @!P0 ST.E.64 desc[UR48][R32.64], R120 ;  /* 0x0000007820008985 */ /* 0x0009e4000c101b30 */
[C---:B-1----:R-:W-:Y:S02]  /*11580*/  @!P1 LEA R8, P0, R193.reuse, R77, 0x2 ;  /* 0x0000004dc1089211 */ /* 0x042fe400078010ff */
[-C--:B------:R-:W-:Y:S02]  /*11590*/  @!P3 LEA.HI.X R31, R194, R78.reuse, R224, 0x2, P5 ;  /* 0x0000004ec21fb211 */ /* 0x080fe400028f14e0 */
[----:B------:R-:W-:-:S02]  /*115a0*/  @!P1 LEA.HI.X R9, R193, R78, R223, 0x2, P0 ;  /* 0x0000004ec1099211 */ /* 0x000fc400000f14df */
[----:B------:R-:W-:Y:S01]  /*115b0*/  ISETP.GE.AND P0, PT, R22, UR4, PT ;  /* 0x0000000416007c0c */ /* 0x000fe2000bf06270 */
[----:B------:R1:W-:Y:S01]  /*115c0*/  @!P3 ST.E.64 desc[UR48][R30.64], R126 ;  /* 0x0000007e1e00b985 */ /* 0x0003e2000c101b30 */
[CC--:B--2---:R-:W-:Y:S02]  /*115d0*/  @!P4 LEA R10, P3, R192.reuse, R77.reuse, 0x2 ;  /* 0x0000004dc00ac211 */ /* 0x0c4fe400078610ff */
[C---:B---3--:R-:W-:Y:S01]  /*115e0*/  @!P2 LEA R20, P5, R23.reuse, R77, 0x2 ;  /* 0x0000004d1714a211 */ /* 0x048fe200078a10ff */
[----:B------:R2:W-:Y:S01]  /*115f0*/  @!P1 ST.E.64 desc[UR48][R8.64], R128 ;  /* 0x0000008008009985 */ /* 0x0005e2000c101b30 */
[-C--:B------:R-:W-:Y:S01]  /*11600*/  @!P4 LEA.HI.X R11, R192, R78.reuse, R222, 0x2, P3 ;  /* 0x0000004ec00bc211 */ /* 0x080fe200018f14de */
[C---:B----4-:R-:W-:Y:S01]  /*11610*/  VIADD R32, R2.reuse, 0xf0 ;  /* 0x000000f002207836 */ /* 0x050fe20000000000 */
[----:B------:R-:W-:Y:S01]  /*11620*/  @!P2 LEA.HI.X R21, R23, R78, R221, 0x2, P5 ;  /* 0x0000004e1715a211 */ /* 0x000fe200028f14dd */
[----:B------:R-:W-:Y:S01]  /*11630*/  VIADD R33, R2, 0xf8 ;  /* 0x000000f802217836 */ /* 0x000fe20000000000 */
[----:B------:R-:W-:Y:S01]  /*11640*/  ISETP.GE.AND P1, PT, R17, UR4, PT ;  /* 0x0000000411007c0c */ /* 0x000fe2000bf26270 */
[----:B------:R3:W-:Y:S01]  /*11650*/  @!P4 ST.E.64 desc[UR48][R10.64], R134 ;  /* 0x000000860a00c985 */ /* 0x0007e2000c101b30 */
[----:B------:R-:W-:-:S02]  /*11660*/  ISETP.GE.AND P3, PT, R32, UR4, PT ;  /* 0x0000000420007c0c */ /* 0x000fc4000bf66270 */
[----:B------:R-:W-:Y:S01]  /*11670*/  ISETP.GE.AND P5, PT, R19, UR4, PT ;  /* 0x0000000413007c0c */ /* 0x000fe2000bfa6270 */
[----:B------:R4:W-:Y:S01]  /*11680*/  @!P2 ST.E.64 desc[UR48][R20.64], R136 ;  /* 0x000000881400a985 */ /* 0x0009e2000c101b30 */
[-C--:B------:R-:W-:Y:S02]  /*11690*/  @!P0 LEA R24, P2, R22, R77.reuse, 0x2 ;  /* 0x0000004d16188211 */ /* 0x080fe400078410ff */
[----:B------:R-:W-:Y:S02]  /*116a0*/  ISETP.GE.AND P4, PT, R18, UR4, PT ;  /* 0x0000000412007c0c */ /* 0x000fe4000bf86270 */
[----:B------:R-:W-:Y:S02]  /*116b0*/  @!P0 LEA.HI.X R25, R22, R78, R220, 0x2, P2 ;  /* 0x0000004e16198211 */ /* 0x000fe400010f14dc */
[----:B------:R-:W-:Y:S02]  /*116c0*/  ISETP.GE.AND P2, PT, R33, UR4, PT ;  /* 0x0000000421007c0c */ /* 0x000fe4000bf46270 */
[----:B-1----:R-:W-:Y:S01]  /*116d0*/  SHF.R.S32.HI R31, RZ, 0x1f, R17 ;  /* 0x0000001fff1f7819 */ /* 0x002fe20000011411 */
[----:B------:R1:W-:Y:S01]  /*116e0*/  @!P0 ST.E.64 desc[UR48][R24.64], R142 ;  /* 0x0000008e18008985 */ /* 0x0003e2000c101b30 */
[----:B--2---:R-:W-:-:S02]  /*116f0*/  @!P1 LEA R8, P6, R17, R77, 0x2 ;  /* 0x0000004d11089211 */ /* 0x004fc400078c10ff */
[----:B---3--:R-:W-:Y:S02]  /*11700*/  SHF.R.S32.HI R11, RZ, 0x1f, R32 ;  /* 0x0000001fff0b7819 */ /* 0x008fe40000011420 */
[CC--:B------:R-:W-:Y:S02]  /*11710*/  @!P3 LEA R30, P0, R32.reuse, R77.reuse, 0x2 ;  /* 0x0000004d201eb211 */ /* 0x0c0fe400078010ff */
[-C--:B------:R-:W-:Y:S02]  /*11720*/  @!P1 LEA.HI.X R9, R17, R78.reuse, R31, 0x2, P6 ;  /* 0x0000004e11099211 */ /* 0x080fe400030f141f */
[C---:B------:R-:W-:Y:S02]  /*11730*/  @!P5 LEA R10, P6, R19.reuse, R77, 0x2 ;  /* 0x0000004d130ad211 */ /* 0x040fe400078c10ff */
[-C--:B------:R-:W-:Y:S02]  /*11740*/  @!P3 LEA.HI.X R31, R32, R78.reuse, R11, 0x2, P0 ;  /* 0x0000004e201fb211 */ /* 0x080fe400000f140b */
[----:B------:R-:W-:-:S02]  /*11750*/  @!P5 LEA.HI.X R11, R19, R78, R219, 0x2, P6 ;  /* 0x0000004e130bd211 */ /* 0x000fc400030f14db */
[----:B----4-:R-:W-:Y:S02]  /*11760*/  SHF.R.S32.HI R21, RZ, 0x1f, R33 ;  /* 0x0000001fff157819 */ /* 0x010fe40000011421 */
[CC--:B------:R-:W-:Y:S01]  /*11770*/  @!P2 LEA R32, P6, R33.reuse, R77.reuse, 0x2 ;  /* 0x0000004d2120a211 */ /* 0x0c0fe200078c10ff */
[----:B------:R1:W-:Y:S01]  /*11780*/  @!P5 ST.E.64 desc[UR48][R10.64], R144 ;  /* 0x000000900a00d985 */ /* 0x0003e2000c101b30 */
[C---:B------:R-:W-:Y:S02]  /*11790*/  @!P4 LEA R20, P0, R18.reuse, R77, 0x2 ;  /* 0x0000004d1214c211 */ /* 0x040fe400078010ff */
[-C--:B------:R-:W-:Y:S02]  /*117a0*/  @!P2 LEA.HI.X R33, R33, R78.reuse, R21, 0x2, P6 ;  /* 0x0000004e2121a211 */ /* 0x080fe400030f1415 */
[----:B------:R-:W-:-:S05]  /*117b0*/  @!P4 LEA.HI.X R21, R18, R78, R218, 0x2, P0 ;  /* 0x0000004e1215c211 */ /* 0x000fca00000f14da */
[----:B------:R1:W-:Y:S04]  /*117c0*/  @!P4 ST.E.64 desc[UR48][R20.64], R150 ;  /* 0x000000961400c985 */ /* 0x0003e8000c101b30 */
[----:B------:R1:W-:Y:S04]  /*117d0*/  @!P1 ST.E.64 desc[UR48][R8.64], R152 ;  /* 0x0000009808009985 */ /* 0x0003e8000c101b30 */
[----:B------:R1:W-:Y:S04]  /*117e0*/  @!P3 ST.E.64 desc[UR48][R30.64], R158 ;  /* 0x0000009e1e00b985 */ /* 0x0003e8000c101b30 */
[----:B------:R1:W-:Y:S02]  /*117f0*/  @!P2 ST.E.64 desc[UR48][R32.64], R160 ;  /* 0x000000a02000a985 */ /* 0x0003e4000c101b30 */
.L_x_1243:
[----:B------:R-:W-:Y:S05]  /*11800*/  BSYNC B1 ;  /* 0x0000000000017941 */ /* 0x000fea0003800000 */
.L_x_1242:
[----:B------:R-:W-:Y:S01]  /*11810*/  ISETP.GE.AND P0, PT, R76, UR10, PT ;  /* 0x0000000a4c007c0c */ /* 0x000fe2000bf06270 */
[----:B0-----:R-:W0:Y:S04]  /*11820*/  SHFL.IDX PT, R3, R3, 0x1, 0x1c1f ;  /* 0x003c1f0003037f89 */ /* 0x001e2800000e0000 */
[----:B------:R-:W3:Y:S08]  /*11830*/  SHFL.IDX PT, R0, R0, 0x1, 0x1c1f ;  /* 0x003c1f0000007f89 */ /* 0x000ef000000e0000 */
[----:B------:R-:W-:Y:S05]  /*11840*/  @P0 BRA `(.L_x_1241) ;  /* 0x0000001400e80947 */ /* 0x000fea0003800000 */
[----:B------:R-:W-:Y:S02]  /*11850*/  ULDC UR4, c[0x0][0xac8] ;  /* 0x0002b20000047ab9 */ /* 0x000fe40000000800 */
[----:B------:R-:W-:Y:S02]  /*11860*/  ISETP.GE.AND P5, PT, R2, UR4, PT ;  /* 0x0000000402007c0c */ /* 0x000fe4000bfa6270 */
[----:B------:R-:W-:Y:S02]  /*11870*/  ISETP.GE.AND P1, PT, R215, UR4, PT ;  /* 0x00000004d7007c0c */ /* 0x000fe4000bf26270 */
[----:B------:R-:W-:Y:S02]  /*11880*/  ISETP.GE.AND P4, PT, R214, UR4, PT ;  /* 0x00000004d6007c0c */ /* 0x000fe4000bf86270 */
[----:B------:R-:W-:-:S07]  /*11890*/  ISETP.GE.AND P3, PT, R213, UR4, PT ;  /* 0x00000004d5007c0c */ /* 0x000fce000bf66270 */
[CC--:B-1-3--:R-:W-:Y:S02]  /*118a0*/  @!P5 LEA R8, P0, R2.reuse, R0.reuse, 0x2 ;  /* 0x000000000208d211 */ /* 0x0cafe400078010ff */
[CC--:B------:R-:W-:Y:S02]  /*118b0*/  @!P1 LEA R10, P2, R215.reuse, R0.reuse, 0x2 ;  /* 0x00000000d70a9211 */ /* 0x0c0fe400078410ff */
[-C--:B0-----:R-:W-:Y:S02]  /*118c0*/  @!P5 LEA.HI.X R9, R2, R3.reuse, R89, 0x2, P0 ;  /* 0x000000030209d211 */ /* 0x081fe400000f1459 */
[----:B------:R-:W-:Y:S02]  /*118d0*/  @!P1 LEA.HI.X R11, R215, R3, R88, 0x2, P2 ;  /* 0x00000003d70b9211 */ /* 0x000fe400010f1458 */
[----:B------:R-:W-:Y:S01]  /*118e0*/  ISETP.GE.AND P0, PT, R212, UR4, PT ;  /* 0x00000004d4007c0c */ /* 0x000fe2000bf06270 */
[----:B------:R0:W-:Y:S01]  /*118f0*/  @!P5 ST.E.64 desc[UR48][R8.64], R12 ;  /* 0x0000000c0800d985 */ /* 0x0001e2000c101b30 */
[----:B------:R-:W-:-:S02]  /*11900*/  @!P4 LEA R20, P2, R214, R0, 0x2 ;  /* 0x00000000d614c211 */ /* 0x000fc400078410ff */
[----:B------:R-:W-:Y:S01]  /*11910*/  @!P3 LEA R24, P6, R213, R0, 0x2 ;  /* 0x00000000d518b211 */ /* 0x000fe200078c10ff */
[----:B------:R1:W-:Y:S01]  /*11920*/  @!P1 ST.E.64 desc[UR48][R10.64], R14 ;  /* 0x0000000e0a009985 */ /* 0x0003e2000c101b30 */
[----:B------:R-:W-:Y:S02]  /*11930*/  ISETP.GE.AND P1, PT, R211, UR4, PT ;  /* 0x00000004d3007c0c */ /* 0x000fe4000bf26270 */
[-C--:B------:R-:W-:Y:S02]  /*11940*/  @!P4 LEA.HI.X R21, R214, R3.reuse, R87, 0x2, P2 ;  /* 0x00000003d615c211 */ /* 0x080fe400010f1457 */
[----:B------:R-:W-:Y:S02]  /*11950*/  ISETP.GE.AND P2, PT, R210, UR4, PT ;  /* 0x00000004d2007c0c */ /* 0x000fe4000bf46270 */
[----:B------:R-:W-:Y:S01]  /*11960*/  @!P3 LEA.HI.X R25, R213, R3, R86, 0x2, P6 ;  /* 0x00000003d519b211 */ /* 0x000fe200030f1456 */
[----:B------:R3:W-:Y:S01]  /*11970*/  @!P4 ST.E.64 desc[UR48][R20.64], R26 ;  /* 0x0000001a1400c985 */ /* 0x0007e2000c101b30 */
[----:B------:R-:W-:-:S02]  /*11980*/  ISETP.GE.AND P4, PT, R209, UR4, PT ;  /* 0x00000004d1007c0c */ /* 0x000fc4000bf86270 */
[-C--:B------:R-:W-:Y:S01]  /*11990*/  @!P0 LEA R30, P5, R212, R0.reuse, 0x2 ;  /* 0x00000000d41e8211 */ /* 0x080fe200078a10ff */
[----:B------:R4:W-:Y:S01]  /*119a0*/  @!P3 ST.E.64 desc[UR48][R24.64], R28 ;  /* 0x0000001c1800b985 */ /* 0x0009e2000c101b30 */
[----:B------:R-:W-:Y:S02]  /*119b0*/  ISETP.GE.AND P3, PT, R208, UR4, PT ;  /* 0x00000004d0007c0c */ /* 0x000fe4000bf66270 */
[-C--:B------:R-:W-:Y:S02]  /*119c0*/  @!P0 LEA.HI.X R31, R212, R3.reuse, R85, 0x2, P5 ;  /* 0x00000003d41f8211 */ /* 0x080fe400028f1455 */
[CC--:B0-----:R-:W-:Y:S02]  /*119d0*/  @!P1 LEA R8, P5, R211.reuse, R0.reuse, 0x2 ;  /* 0x00000000d3089211 */ /* 0x0c1fe400078a10ff */
[----:B-1----:R-:W-:Y:S01]  /*119e0*/  @!P2 LEA R10, P6, R210, R0, 0x2 ;  /* 0x00000000d20aa211 */ /* 0x002fe200078c10ff */
[----:B------:R-:W-:Y:S01]  /*119f0*/  @!P0 ST.E.64 desc[UR48][R30.64], R34 ;  /* 0x000000221e008985 */ /* 0x000fe2000c101b30 */
[-C--:B------:R-:W-:Y:S01]  /*11a00*/  @!P1 LEA.HI.X R9, R211, R3.reuse, R84, 0x2, P5 ;  /* 0x00000003d3099211 */ /* 0x080fe200028f1454 */
[----:B---3--:R-:W-:Y:S01]  /*11a10*/  VIADD R26, R2, 0xf0 ;  /* 0x000000f0021a7836 */ /* 0x008fe20000000000 */
[----:B------:R-:W-:-:S02]  /*11a20*/  @!P2 LEA.HI.X R11, R210, R3, R83, 0x2, P6 ;  /* 0x00000003d20ba211 */ /* 0x000fc400030f1453 */
[-C--:B------:R-:W-:Y:S01]  /*11a30*/  @!P4 LEA R12, P5, R209, R0.reuse, 0x2 ;  /* 0x00000000d10cc211 */ /* 0x080fe200078a10ff */
[----:B------:R0:W-:Y:S01]  /*11a40*/  @!P1 ST.E.64 desc[UR48][R8.64], R36 ;  /* 0x0000002408009985 */ /* 0x0001e2000c101b30 */
[----:B------:R-:W-:Y:S02]  /*11a50*/  ISETP.GE.AND P0, PT, R207, UR4, PT ;  /* 0x00000004cf007c0c */ /* 0x000fe4000bf06270 */
        /* <DEDUP_REMOVED lines=11> */
[----:B----4-:R-:W-:Y:S02]  /*11b10*/  @!P1 LEA R24, P5, R206, R0, 0x2 ;  /* 0x00000000ce189211 */ /* 0x010fe400078a10ff */
[----:B------:R-:W-:-:S02]  /*11b20*/  @!P0 LEA.HI.X R21, R207, R3, R237, 0x2, P6 ;  /* 0x00000003cf158211 */ /* 0x000fc400030f14ed */
[-C--:B------:R-:W-:Y:S02]  /*11b30*/  @!P1 LEA.HI.X R25, R206, R3.reuse, R236, 0x2, P5 ;  /* 0x00000003ce199211 */ /* 0x080fe400028f14ec */
[CC--:B0-----:R-:W-:Y:S01]  /*11b40*/  @!P4 LEA R8, P5, R205.reuse, R0.reuse, 0x2 ;  /* 0x00000000cd08c211 */ /* 0x0c1fe200078a10ff */
[----:B------:R0:W-:Y:S01]  /*11b50*/  @!P0 ST.E.64 desc[UR48][R20.64], R52 ;  /* 0x0000003414008985 */ /* 0x0001e2000c101b30 */
[----:B------:R-:W-:Y:S02]  /*11b60*/  ISETP.GE.AND P0, PT, R202, UR4, PT ;  /* 0x00000004ca007c0c */ /* 0x000fe4000bf06270 */
[-C--:B-1----:R-:W-:Y:S01]  /*11b70*/  @!P2 LEA R10, P6, R204, R0.reuse, 0x2 ;  /* 0x00000000cc0aa211 */ /* 0x082fe200078c10ff */
[----:B------:R1:W-:Y:S01]  /*11b80*/  @!P1 ST.E.64 desc[UR48][R24.64], R58 ;  /* 0x0000003a18009985 */ /* 0x0003e2000c101b30 */
[----:B------:R-:W-:Y:S02]  /*11b90*/  @!P4 LEA.HI.X R9, R205, R3, R235, 0x2, P5 ;  /* 0x00000003cd09c211 */ /* 0x000fe400028f14eb */
[----:B---3--:R-:W-:-:S02]  /*11ba0*/  @!P3 LEA R12, P5, R203, R0, 0x2 ;  /* 0x00000000cb0cb211 */ /* 0x008fc400078a10ff */
[-C--:B------:R-:W-:Y:S01]  /*11bb0*/  @!P2 LEA.HI.X R11, R204, R3.reuse, R234, 0x2, P6 ;  /* 0x00000003cc0ba211 */ /* 0x080fe200030f14ea */
[----:B------:R3:W-:Y:S01]  /*11bc0*/  @!P4 ST.E.64 desc[UR48][R8.64], R60 ;  /* 0x0000003c0800c985 */ /* 0x0007e2000c101b30 */
[----:B------:R-:W-:Y:S02]  /*11bd0*/  @!P3 LEA.HI.X R13, R203, R3, R233, 0x2, P5 ;  /* 0x00000003cb0db211 */ /* 0x000fe400028f14e9 */
[----:B------:R-:W-:Y:S01]  /*11be0*/  ISETP.GE.AND P1, PT, R201, UR4, PT ;  /* 0x00000004c9007c0c */ /* 0x000fe2000bf26270 */
[----:B------:R4:W-:Y:S01]  /*11bf0*/  @!P2 ST.E.64 desc[UR48][R10.64], R66 ;  /* 0x000000420a00a985 */ /* 0x0009e2000c101b30 */
[----:B------:R-:W-:Y:S02]  /*11c00*/  ISETP.GE.AND P4, PT, R200, UR4, PT ;  /* 0x00000004c8007c0c */ /* 0x000fe4000bf86270 */
[----:B-----5:R-:W-:Y:S01]  /*11c10*/  @!P0 LEA R14, P2, R202, R0, 0x2 ;  /* 0x00000000ca0e8211 */ /* 0x020fe200078410ff */
[----:B------:R5:W-:Y:S01]  /*11c20*/  @!P3 ST.E.64 desc[UR48][R12.64], R68 ;  /* 0x000000440c00b985 */ /* 0x000be2000c101b30 */
[----:B------:R-:W-:-:S02]  /*11c30*/  ISETP.GE.AND P3, PT, R199, UR4, PT ;  /* 0x00000004c7007c0c */ /* 0x000fc4000bf66270 */
[----:B------:R-:W-:Y:S02]  /*11c40*/  @!P0 LEA.HI.X R15, R202, R3, R232, 0x2, P2 ;  /* 0x00000003ca0f8211 */ /* 0x000fe400010f14e8 */
[----:B------:R-:W-:-:S03]  /*11c50*/  ISETP.GE.AND P2, PT, R198, UR4, PT ;  /* 0x00000004c6007c0c */ /* 0x000fc6000bf46270 */
[CC--:B0-----:R-:W-:Y:S01]  /*11c60*/  @!P1 LEA R20, P6, R201.reuse, R0.reuse, 0x2 ;  /* 0x00000000c9149211 */ /* 0x0c1fe200078c10ff */
[----:B------:R0:W-:Y:S01]  /*11c70*/  @!P0 ST.E.64 desc[UR48][R14.64], R94 ;  /* 0x0000005e0e008985 */ /* 0x0001e2000c101b30 */
[CC--:B-1----:R-:W-:Y:S02]  /*11c80*/  @!P4 LEA R24, P5, R200.reuse, R0.reuse, 0x2 ;  /* 0x00000000c818c211 */ /* 0x0c2fe400078a10ff */
[-C--:B------:R-:W-:Y:S02]  /*11c90*/  @!P1 LEA.HI.X R21, R201, R3.reuse, R231, 0x2, P6 ;  /* 0x00000003c9159211 */ /* 0x080fe400030f14e7 */
[----:B------:R-:W-:Y:S02]  /*11ca0*/  ISETP.GE.AND P0, PT, R197, UR4, PT ;  /* 0x00000004c5007c0c */ /* 0x000fe4000bf06270 */
[----:B------:R-:W-:Y:S01]  /*11cb0*/  @!P4 LEA.HI.X R25, R200, R3, R230, 0x2, P5 ;  /* 0x00000003c819c211 */ /* 0x000fe200028f14e6 */
[----:B------:R1:W-:Y:S01]  /*11cc0*/  @!P1 ST.E.64 desc[UR48][R20.64], R100 ;  /* 0x0000006414009985 */ /* 0x0003e2000c101b30 */
[----:B---3--:R-:W-:-:S02]  /*11cd0*/  @!P3 LEA R8, P5, R199, R0, 0x2 ;  /* 0x00000000c708b211 */ /* 0x008fc400078a10ff */
[----:B------:R-:W-:Y:S01]  /*11ce0*/  ISETP.GE.AND P1, PT, R196, UR4, PT ;  /* 0x00000004c4007c0c */ /* 0x000fe2000bf26270 */
[----:B------:R3:W-:Y:S01]  /*11cf0*/  @!P4 ST.E.64 desc[UR48][R24.64], R106 ;  /* 0x0000006a1800c985 */ /* 0x0007e2000c101b30 */
[----:B------:R-:W-:Y:S02]  /*11d00*/  @!P3 LEA.HI.X R9, R199, R3, R229, 0x2, P5 ;  /* 0x00000003c709b211 */ /* 0x000fe400028f14e5 */
[-C--:B----4-:R-:W-:Y:S02]  /*11d10*/  @!P2 LEA R10, P6, R198, R0.reuse, 0x2 ;  /* 0x00000000c60aa211 */ /* 0x090fe400078c10ff */
[----:B------:R-:W-:Y:S01]  /*11d20*/  ISETP.GE.AND P4, PT, R195, UR4, PT ;  /* 0x00000004c3007c0c */ /* 0x000fe2000bf86270 */
[----:B------:R4:W-:Y:S01]  /*11d30*/  @!P3 ST.E.64 desc[UR48][R8.64], R108 ;  /* 0x0000006c0800b985 */ /* 0x0009e2000c101b30 */
[----:B------:R-:W-:Y:S02]  /*11d40*/  ISETP.GE.AND P3, PT, R194, UR4, PT ;  /* 0x00000004c2007c0c */ /* 0x000fe4000bf66270 */
[----:B-----5:R-:W-:-:S02]  /*11d50*/  @!P0 LEA R12, P5, R197, R0, 0x2 ;  /* 0x00000000c50c8211 */ /* 0x020fc400078a10ff */
[-C--:B------:R-:W-:Y:S02]  /*11d60*/  @!P2 LEA.HI.X R11, R198, R3.reuse, R228, 0x2, P6 ;  /* 0x00000003c60ba211 */ /* 0x080fe400030f14e4 */
[----:B------:R-:W-:-:S03]  /*11d70*/  @!P0 LEA.HI.X R13, R197, R3, R227, 0x2, P5 ;  /* 0x00000003c50d8211 */ /* 0x000fc600028f14e3 */
[----:B------:R5:W-:Y:S01]  /*11d80*/  @!P2 ST.E.64 desc[UR48][R10.64], R114 ;  /* 0x000000720a00a985 */ /* 0x000be2000c101b30 */
[CC--:B0-----:R-:W-:Y:S02]  /*11d90*/  @!P1 LEA R14, P2, R196.reuse, R0.reuse, 0x2 ;  /* 0x00000000c40e9211 */ /* 0x0c1fe400078410ff */
[-C--:B-1----:R-:W-:Y:S01]  /*11da0*/  @!P4 LEA R20, P5, R195, R0.reuse, 0x2 ;  /* 0x00000000c314c211 */ /* 0x082fe200078a10ff */
[----:B------:R0:W-:Y:S01]  /*11db0*/  @!P0 ST.E.64 desc[UR48][R12.64], R116 ;  /* 0x000000740c008985 */ /* 0x0001e2000c101b30 */
[----:B------:R-:W-:Y:S02]  /*11dc0*/  ISETP.GE.AND P0, PT, R193, UR4, PT ;  /* 0x00000004c1007c0c */ /* 0x000fe4000bf06270 */
[-C--:B------:R-:W-:Y:S02]  /*11dd0*/  @!P1 LEA.HI.X R15, R196, R3.reuse, R226, 0x2, P2 ;  /* 0x00000003c40f9211 */ /* 0x080fe400010f14e2 */
[----:B------:R-:W-:Y:S02]  /*11de0*/  ISETP.GE.AND P2, PT, R192, UR4, PT ;  /* 0x00000004c0007c0c */ /* 0x000fe4000bf46270 */
[----:B---3--:R-:W-:Y:S01]  /*11df0*/  @!P3 LEA R24, P6, R194, R0, 0x2 ;  /* 0x00000000c218b211 */ /* 0x008fe200078c10ff */
[----:B------:R1:W-:Y:S01]  /*11e00*/  @!P1 ST.E.64 desc[UR48][R14.64], R122 ;  /* 0x0000007a0e009985 */ /* 0x0003e2000c101b30 */
[----:B------:R-:W-:-:S02]  /*11e10*/  @!P4 LEA.HI.X R21, R195, R3, R225, 0x2, P5 ;  /* 0x00000003c315c211 */ /* 0x000fc400028f14e1 */
[----:B------:R-:W-:-:S03]  /*11e20*/  @!P3 LEA.HI.X R25, R194, R3, R224, 0x2, P6 ;  /* 0x00000003c219b211 */ /* 0x000fc600030f14e0 */
[----:B------:R3:W-:Y:S01]  /*11e30*/  @!P4 ST.E.64 desc[UR48][R20.64], R124 ;  /* 0x0000007c1400c985 */ /* 0x0007e2000c101b30 */
[-C--:B----4-:R-:W-:Y:S02]  /*11e40*/  @!P0 LEA R8, P1, R193, R0.reuse, 0x2 ;  /* 0x00000000c1088211 */ /* 0x090fe400078210ff */
[----:B------:R-:W-:Y:S01]  /*11e50*/  ISETP.GE.AND P4, PT, R23, UR4, PT ;  /* 0x0000000417007c0c */ /* 0x000fe2000bf86270 */
[----:B------:R4:W-:Y:S01]  /*11e60*/  @!P3 ST.E.64 desc[UR48][R24.64], R130 ;  /* 0x000000821800b985 */ /* 0x0009e2000c101b30 */
[----:B------:R-:W-:Y:S02]  /*11e70*/  ISETP.GE.AND P3, PT, R22, UR4, PT ;  /* 0x0000000416007c0c */ /* 0x000fe4000bf66270 */
[C---:B-----5:R-:W-:Y:S02]  /*11e80*/  @!P2 LEA R10, P5, R192.reuse, R0, 0x2 ;  /* 0x00000000c00aa211 */ /* 0x060fe400078a10ff */
        /* <DEDUP_REMOVED lines=10> */
[-C--:B------:R-:W-:Y:S02]  /*11f30*/  @!P3 LEA.HI.X R15, R22, R3.reuse, R220, 0x2, P6 ;  /* 0x00000003160fb211 */ /* 0x080fe400030f14dc */
[----:B------:R-:W-:Y:S01]  /*11f40*/  ISETP.GE.AND P6, PT, R17, UR4, PT ;  /* 0x0000000411007c0c */ /* 0x000fe2000bfc6270 */
[----:B------:R1:W-:Y:S01]  /*11f50*/  @!P4 ST.E.64 desc[UR48][R12.64], R140 ;  /* 0x0000008c0c00c985 */ /* 0x0003e2000c101b30 */
[----:B---3--:R-:W-:Y:S02]  /*11f60*/  SHF.R.S32.HI R20, RZ, 0x1f, R26 ;  /* 0x0000001fff147819 */ /* 0x008fe4000001141a */
[CC--:B----4-:R-:W-:Y:S01]  /*11f70*/  @!P1 LEA R24, P5, R26.reuse, R0.reuse, 0x2 ;  /* 0x000000001a189211 */ /* 0x0d0fe200078a10ff */
[----:B------:R3:W-:Y:S01]  /*11f80*/  @!P3 ST.E.64 desc[UR48][R14.64], R146 ;  /* 0x000000920e00b985 */ /* 0x0007e2000c101b30 */
[----:B-----5:R-:W-:Y:S02]  /*11f90*/  @!P2 LEA R8, P4, R19, R0, 0x2 ;  /* 0x000000001308a211 */ /* 0x020fe400078810ff */
[----:B------:R-:W-:-:S02]  /*11fa0*/  @!P1 LEA.HI.X R25, R26, R3, R20, 0x2, P5 ;  /* 0x000000031a199211 */ /* 0x000fc400028f1414 */
[-C--:B0-----:R-:W-:Y:S02]  /*11fb0*/  @!P0 LEA R10, P3, R18, R0.reuse, 0x2 ;  /* 0x00000000120a8211 */ /* 0x081fe400078610ff */
[-C--:B------:R-:W-:Y:S02]  /*11fc0*/  @!P2 LEA.HI.X R9, R19, R3.reuse, R219, 0x2, P4 ;  /* 0x000000031309a211 */ /* 0x080fe400020f14db */
[----:B------:R-:W-:Y:S01]  /*11fd0*/  SHF.R.S32.HI R26, RZ, 0x1f, R17 ;  /* 0x0000001fff1a7819 */ /* 0x000fe20000011411 */
[----:B-1----:R-:W-:Y:S01]  /*11fe0*/  VIADD R12, R2, 0xf8 ;  /* 0x000000f8020c7836 */ /* 0x002fe20000000000 */
[C---:B------:R-:W-:Y:S01]  /*11ff0*/  @!P6 LEA R20, P4, R17.reuse, R0, 0x2 ;  /* 0x000000001114e211 */ /* 0x040fe200078810ff */
[----:B------:R3:W-:Y:S01]  /*12000*/  @!P2 ST.E.64 desc[UR48][R8.64], R148 ;  /* 0x000000940800a985 */ /* 0x0007e2000c101b30 */
[-C--:B------:R-:W-:Y:S02]  /*12010*/  @!P0 LEA.HI.X R11, R18, R3.reuse, R218, 0x2, P3 ;  /* 0x00000003120b8211 */ /* 0x080fe400018f14da */
[----:B------:R-:W-:-:S03]  /*12020*/  @!P6 LEA.HI.X R21, R17, R3, R26, 0x2, P4 ;  /* 0x000000031115e211 */ /* 0x000fc600020f141a */
[----:B------:R3:W-:Y:S01]  /*12030*/  @!P0 ST.E.64 desc[UR48][R10.64], R154 ;  /* 0x0000009a0a008985 */ /* 0x0007e2000c101b30 */
[----:B------:R-:W-:-:S03]  /*12040*/  ISETP.GE.AND P0, PT, R12, UR4, PT ;  /* 0x000000040c007c0c */ /* 0x000fc6000bf06270 */
[----:B------:R3:W-:Y:S04]  /*12050*/  @!P6 ST.E.64 desc[UR48][R20.64], R156 ;  /* 0x0000009c1400e985 */ /* 0x0007e8000c101b30 */
[----:B------:R3:W-:Y:S06]  /*12060*/  @!P1 ST.E.64 desc[UR48][R24.64], R4 ;  /* 0x0000000418009985 */ /* 0x0007ec000c101b30 */
[----:B------:R-:W-:Y:S05]  /*12070*/  @P0 BRA `(.L_x_1241) ;  /* 0x0000000c00dc0947 */ /* 0x000fea0003800000 */
[----:B---3--:R-:W-:Y:S02]  /*12080*/  LEA R4, P0, R12, R0, 0x2 ;  /* 0x000000000c047211 */ /* 0x008fe400078010ff */
[----:B------:R-:W-:-:S04]  /*12090*/  SHF.R.S32.HI R0, RZ, 0x1f, R12 ;  /* 0x0000001fff007819 */ /* 0x000fc8000001140c */
[----:B------:R-:W-:-:S05]  /*120a0*/  LEA.HI.X R5, R12, R3, R0, 0x2, P0 ;  /* 0x000000030c057211 */ /* 0x000fca00000f1400 */
[----:B------:R0:W-:Y:S01]  /*120b0*/  ST.E.64 desc[UR48][R4.64], R6 ;  /* 0x0000000604007985 */ /* 0x0001e2000c101b30 */
[----:B------:R-:W-:Y:S05]  /*120c0*/  BRA `(.L_x_1241) ;  /* 0x0000000c00c87947 */ /* 0x000fea0003800000 */
.L_x_1232:
        /* <DEDUP_REMOVED lines=9> */
[----:B------:R-:W-:Y:S01]  /*12160*/  UISETP.NE.U32.AND UP1, UPT, UR8, URZ, UPT ;  /* 0x0000003f0800728c */ /* 0x000fe2000bf25070 */
[----:B------:R-:W-:Y:S02]  /*12170*/  ULDC UR4, c[0x0][0xa88] ;  /* 0x0002a20000047ab9 */ /* 0x000fe40000000800 */
[----:B------:R-:W2:Y:S01]  /*12180*/  @P1 LDG.E R3, desc[UR48][R4.64] ;  /* 0x0000003004031981 */ /* 0x000ea2000c1e1900 */
[----:B------:R-:W-:Y:S01]  /*12190*/  UISETP.NE.AND.EX UP1, UPT, UR9, URZ, UPT, UP1 ;  /* 0x0000003f0900728c */ /* 0x000fe2000bf25310 */
[----:B------:R-:W-:Y:S01]  /*121a0*/  IMAD.U32 R0, RZ, RZ, UR4 ;  /* 0x00000004ff007e24 */ /* 0x000fe2000f8e00ff */
[----:B------:R-:W0:Y:S04]  /*121b0*/  S2R R10, SR_TID.X ;  /* 0x00000000000a7919 */ /* 0x000e280000002100 */
[----:B------:R-:W-:-:S05]  /*121c0*/  PLOP3.LUT P2, PT, PT, PT, UP1, 0x80, 0x0 ;  /* 0x000000000000781c */ /* 0x000fca0003f4f018 */
[----:B------:R-:W-:Y:S02]  /*121d0*/  @UP1 ULDC.64 UR8, c[0x0][0xc08] ;  /* 0x0003020000081ab9 */ /* 0x000fe40000000a00 */
[----:B------:R-:W-:-:S06]  /*121e0*/  @UP1 UIMAD.WIDE UR8, UR56, 0x4, UR8 ;  /* 0x00000004380818a5 */ /* 0x000fcc000f8e0208 */
[----:B------:R-:W-:Y:S02]  /*121f0*/  IMAD.U32 R6, RZ, RZ, UR8 ;  /* 0x00000008ff067e24 */ /* 0x000fe4000f8e00ff */
[----:B------:R-:W-:-:S05]  /*12200*/  IMAD.U32 R7, RZ, RZ, UR9 ;  /* 0x00000009ff077e24 */ /* 0x000fca000f8e00ff */
[----:B------:R1:W5:Y:S01]  /*12210*/  @P2 LDG.E R0, desc[UR48][R6.64] ;  /* 0x0000003006002981 */ /* 0x000362000c1e1900 */
[----:B------:R-:W-:Y:S01]  /*12220*/  UMOV UR4, URZ ;  /* 0x0000003f00047c82 */ /* 0x000fe20008000000 */
[----:B0-----:R-:W-:-:S05]  /*12230*/  VIADD R8, R10, 0xffffff80 ;  /* 0xffffff800a087836 */ /* 0x001fca0000000000 */
[----:B------:R-:W-:Y:S02]  /*12240*/  ISETP.GT.AND P0, PT, R8, 0x7f, PT ;  /* 0x0000007f0800780c */ /* 0x000fe40003f04270 */
[----:B--2---:R-:W-:Y:S01]  /*12250*/  @P1 R2UR UR4, R3 ;  /* 0x00000000030412ca */ /* 0x004fe200000e0000 */
[----:B-1----:R-:W-:-:S14]  /*12260*/  @P2 BRA `(.L_x_1244) ;  /* 0x0000000000102947 */ /* 0x002fdc0003800000 */
[----:B------:R-:W-:Y:S05]  /*12270*/  @!P1 BRA `(.L_x_1244) ;  /* 0x00000000000c9947 */ /* 0x000fea0003800000 */
[----:B------:R-:W2:Y:S04]  /*12280*/  LDG.E R3, desc[UR48][R4.64] ;  /* 0x0000003004037981 */ /* 0x000ea8000c1e1900 */
[----:B-----5:R-:W2:Y:S02]  /*12290*/  LDG.E R0, desc[UR48][R4.64+0x4] ;  /* 0x0000043004007981 */ /* 0x020ea4000c1e1900 */
[----:B--2---:R-:W-:-:S07]  /*122a0*/  IMAD.IADD R0, R0, 0x1, -R3 ;  /* 0x0000000100007824 */ /* 0x004fce00078e0a03 */
.L_x_1244:
[----:B------:R-:W-:Y:S01]  /*122b0*/  USHF.R.S32.HI UR12, URZ, 0x1f, UR56 ;  /* 0x0000001f3f0c7899 */ /* 0x000fe20008011438 */
[----:B------:R-:W-:Y:S01]  /*122c0*/  BSSY B1, `(.L_x_1245) ;  /* 0x0000039000017945 */ /* 0x000fe20003800000 */
[----:B------:R-:W-:Y:S02]  /*122d0*/  USHF.R.S32.HI UR18, URZ, 0x1f, UR4 ;  /* 0x0000001f3f127899 */ /* 0x000fe40008011404 */
[----:B------:R-:W-:Y:S02]  /*122e0*/  USEL UR7, UR56, URZ, !UP0 ;  /* 0x0000003f38077287 */ /* 0x000fe4000c000000 */
[----:B------:R-:W-:Y:S01]  /*122f0*/  USEL UR12, UR12, URZ, !UP0 ;  /* 0x0000003f0c0c7287 */ /* 0x000fe2000c000000 */
[----:B------:R-:W-:Y:S11]  /*12300*/  @P0 BRA `(.L_x_1246) ;  /* 0x0000000000d00947 */ /* 0x000ff60003800000 */
[----:B------:R-:W0:Y:S01]  /*12310*/  LDC R9, c[0x0][0xbe8] ;  /* 0x0002fa00ff097b82 */ /* 0x000e220000000800 */
[----:B------:R-:W-:-:S05]  /*12320*/  IMAD.U32 R6, RZ, RZ, UR41 ;  /* 0x00000029ff067e24 */ /* 0x000fca000f8e00ff */
[----:B------:R-:W-:Y:S01]  /*12330*/  IADD3 R6, R6, -0x80, R10 ;  /* 0xffffff8006067810 */ /* 0x000fe20007ffe00a */
[----:B0----5:R-:W-:-:S05]  /*12340*/  IMAD R3, R0, R9, RZ ;  /* 0x0000000900037224 */ /* 0x021fca00078e02ff */
[----:B------:R-:W-:-:S13]  /*12350*/  ISETP.GE.AND P0, PT, R6, R3, PT ;  /* 0x000000030600720c */ /* 0x000fda0003f06270 */
[----:B------:R-:W-:Y:S05]  /*12360*/  @P0 BRA `(.L_x_1246) ;  /* 0x0000000000b80947 */ /* 0x000fea0003800000 */
[----:B------:R-:W-:Y:S01]  /*12370*/  ISETP.NE.AND P0, PT, R9, 0x1, PT ;  /* 0x000000010900780c */ /* 0x000fe20003f05270 */
[----:B------:R-:W-:Y:S01]  /*12380*/  UISETP.GT.AND UP2, UPT, UR54, 0x1, UPT ;  /* 0x000000013600788c */ /* 0x000fe2000bf44270 */
[----:B------:R-:W-:-:S03]  /*12390*/  UMOV UR8, 0x9b8 ;  /* 0x000009b800087882 */ /* 0x000fc60000000000 */
[----:B------:R-:W-:Y:S02]  /*123a0*/  USEL UR19, UR8, 0x978, UP2 ;  /* 0x0000097808137887 */ /* 0x000fe40009000000 */
[----:B------:R-:W-:-:S06]  /*123b0*/  USEL UR21, UR55, URZ, UP2 ;  /* 0x0000003f37157287 */ /* 0x000fcc0009000000 */
[----:B------:R-:W0:Y:S04]  /*123c0*/  @P0 LDC R3, c[0x0][0xbec] ;  /* 0x0002fb00ff030b82 */ /* 0x000e280000000800 */
[----:B------:R-:W-:Y:S01]  /*123d0*/  ULDC.64 UR8, c[0x0][UR19+0x218] ;  /* 0x0000860013087abb */ /* 0x000fe20008000a00 */
[----:B------:R-:W-:Y:S01]  /*123e0*/  ULDC.64 UR14, c[0x0][UR19+0x220] ;  /* 0x00008800130e7abb */ /* 0x000fe20008000a00 */
[----:B------:R-:W-:Y:S01]  /*123f0*/  ULDC.64 UR16, c[0x0][UR19+0x228] ;  /* 0x00008a0013107abb */ /* 0x000fe20008000a00 */
[----:B------:R-:W-:Y:S01]  /*12400*/  UIMAD.WIDE.U32 UR10, UR8, UR52, URZ ;  /* 0x00000034080a72a5 */ /* 0x000fe2000f8e003f */
[----:B------:R-:W1:Y:S01]  /*12410*/  @P0 LDC R5, c[0x0][0xbf0] ;  /* 0x0002fc00ff050b82 */ /* 0x000e620000000800 */
        /* <DEDUP_REMOVED lines=8> */
[----:B0-----:R-:W-:Y:S01]  /*124a0*/  @P0 IMAD.HI.U32 R4, R6, R3, RZ ;  /* 0x0000000306040227 */ /* 0x001fe200078e00ff */
[----:B------:R-:W-:-:S02]  /*124b0*/  UIADD3 UR11, UR20, UR11, URZ ;  /* 0x0000000b140b7290 */ /* 0x000fc4000fffe03f */
[----:B------:R-:W-:Y:S01]  /*124c0*/  UIADD3 UR13, UR9, UR13, URZ ;  /* 0x0000000d090d7290 */ /* 0x000fe2000fffe03f */
[----:B------:R-:W-:Y:S02]  /*124d0*/  IMAD.MOV.U32 R3, RZ, RZ, R6 ;  /* 0x000000ffff037224 */ /* 0x000fe400078e0006 */
[----:B------:R-:W-:Y:S01]  /*124e0*/  IMAD.U32 R10, RZ, RZ, UR8 ;  /* 0x00000008ff0a7e24 */ /* 0x000fe2000f8e00ff */
[----:B------:R-:W-:Y:S01]  /*124f0*/  ULDC.64 UR8, c[0x0][UR19+0x210] ;  /* 0x0000840013087abb */ /* 0x000fe20008000a00 */
[----:B-1----:R-:W-:Y:S01]  /*12500*/  @P0 SHF.R.U32.HI R3, RZ, R5, R4 ;  /* 0x00000005ff030219 */ /* 0x002fe20000011604 */
[----:B------:R-:W-:Y:S02]  /*12510*/  IMAD.U32 R4, RZ, RZ, UR22 ;  /* 0x00000016ff047e24 */ /* 0x000fe4000f8e00ff */
[----:B------:R-:W-:Y:S01]  /*12520*/  IMAD.U32 R5, RZ, RZ, UR23 ;  /* 0x00000017ff057e24 */ /* 0x000fe2000f8e00ff */
[--C-:B------:R-:W-:Y:S01]  /*12530*/  SHF.R.S32.HI R5, RZ, 0x1f, R3.reuse ;  /* 0x0000001fff057819 */ /* 0x100fe20000011403 */
[----:B------:R-:W-:Y:S01]  /*12540*/  IMAD.MOV R7, RZ, RZ, -R3 ;  /* 0x000000ffff077224 */ /* 0x000fe200078e0a03 */
[----:B------:R-:W-:Y:S01]  /*12550*/  IADD3 R4, P0, P1, R3, UR10, R4 ;  /* 0x0000000a03047c10 */ /* 0x000fe2000f91e004 */
[----:B------:R-:W-:-:S02]  /*12560*/  UIADD3.X UR10, UR13, UR11, UR18, UP0, UP1 ;  /* 0x0000000b0d0a7290 */ /* 0x000fc400087e2412 */
        /* <DEDUP_REMOVED lines=14> */
.L_x_1246:
[----:B------:R-:W-:Y:S05]  /*12650*/  BSYNC B1 ;  /* 0x0000000000017941 */ /* 0x000fea0003800000 */
.L_x_1245:
[----:B------:R-:W-:-:S06]  /*12660*/  UISETP.GT.AND UP0, UPT, UR54, 0x1, UPT ;  /* 0x000000013600788c */ /* 0x000fcc000bf04270 */
[----:B------:R-:W-:-:S13]  /*12670*/  PLOP3.LUT P0, PT, PT, PT, UP0, 0x80, 0x0 ;  /* 0x000000000000781c */ /* 0x000fda0003f0f008 */
[----:B------:R-:W-:Y:S05]  /*12680*/  @P0 BRA `(.L_x_1241) ;  /* 0x0000000800580947 */ /* 0x000fea0003800000 */
[----:B------:R-:W1:Y:S01]  /*12690*/  LDC R11, c[0x0][0xbe8] ;  /* 0x0002fa00ff0b7b82 */ /* 0x000e620000000800 */
[----:B0-----:R-:W-:Y:S01]  /*126a0*/  SHF.R.S32.HI R3, RZ, 0x1f, R8 ;  /* 0x0000001fff037819 */ /* 0x001fe20000011408 */
        /* <DEDUP_REMOVED lines=9> */
[----:B------:R-:W-:-:S03]  /*12740*/  UIADD3 UR9, UR9, UR10, URZ ;  /* 0x0000000a09097290 */ /* 0x000fc6000fffe03f */
[----:B------:R-:W-:Y:S01]  /*12750*/  IMAD R3, R10, 0x20, R13 ;  /* 0x000000200a037824 */ /* 0x000fe200078e020d */
[----:B------:R-:W-:Y:S02]  /*12760*/  ULDC.64 UR10, c[0x0][0xae8] ;  /* 0x0002ba00000a7ab9 */ /* 0x000fe40000000a00 */
[----:B------:R-:W-:Y:S01]  /*12770*/  UIMAD.WIDE.U32 UR8, UR52, UR10, UR8 ;  /* 0x0000000a340872a5 */ /* 0x000fe2000f8e0008 */
[----:B------:R-:W-:Y:S01]  /*12780*/  VIADD R8, R3, UR41 ;  /* 0x0000002903087c36 */ /* 0x000fe20008000000 */
[----:B-1----:R-:W-:Y:S02]  /*12790*/  ISETP.NE.AND P0, PT, R11, 0x1, PT ;  /* 0x000000010b00780c */ /* 0x002fe40003f05270 */
[----:B------:R-:W-:Y:S01]  /*127a0*/  UIMAD UR9, UR52, UR11, UR9 ;  /* 0x0000000b340972a4 */ /* 0x000fe2000f8e0209 */
[----:B------:R-:W-:Y:S02]  /*127b0*/  IMAD.MOV.U32 R3, RZ, RZ, R8 ;  /* 0x000000ffff037224 */ /* 0x000fe400078e0008 */
[----:B------:R-:W-:-:S02]  /*127c0*/  ULDC.64 UR10, c[0x0][0xaf0] ;  /* 0x0002bc00000a7ab9 */ /* 0x000fc40000000a00 */
[----:B------:R-:W-:Y:S02]  /*127d0*/  UIMAD UR12, UR12, UR10, URZ ;  /* 0x0000000a0c0c72a4 */ /* 0x000fe4000f8e023f */
[----:B------:R-:W-:Y:S02]  /*127e0*/  UIMAD.WIDE.U32 UR8, UR7, UR10, UR8 ;  /* 0x0000000a070872a5 */ /* 0x000fe4000f8e0008 */
[----:B------:R-:W-:Y:S02]  /*127f0*/  UIMAD UR4, UR7, UR11, UR12 ;  /* 0x0000000b070472a4 */ /* 0x000fe4000f8e020c */
[----:B------:R-:W0:Y:S02]  /*12800*/  @P0 LDC R5, c[0x0][0xbec] ;  /* 0x0002fb00ff050b82 */ /* 0x000e240000000800 */
[----:B------:R-:W-:Y:S01]  /*12810*/  UIADD3 UR4, UR9, UR4, URZ ;  /* 0x0000000409047290 */ /* 0x000fe2000fffe03f */
[----:B------:R-:W-:-:S05]  /*12820*/  ULDC.64 UR10, c[0x0][0xae0] ;  /* 0x0002b800000a7ab9 */ /* 0x000fca0000000a00 */
[----:B------:R-:W1:Y:S01]  /*12830*/  @P0 LDC R7, c[0x0][0xbf0] ;  /* 0x0002fc00ff070b82 */ /* 0x000e620000000800 */
[----:B0-----:R-:W-:-:S04]  /*12840*/  @P0 IMAD.HI.U32 R4, R8, R5, RZ ;  /* 0x0000000508040227 */ /* 0x001fc800078e00ff */
[----:B------:R-:W-:Y:S02]  /*12850*/  IMAD.U32 R5, RZ, RZ, UR9 ;  /* 0x00000009ff057e24 */ /* 0x000fe4000f8e00ff */
[----:B------:R-:W-:Y:S01]  /*12860*/  IMAD.U32 R5, RZ, RZ, UR4 ;  /* 0x00000004ff057e24 */ /* 0x000fe2000f8e00ff */
[----:B-1----:R-:W-:Y:S01]  /*12870*/  @P0 SHF.R.U32.HI R3, RZ, R7, R4 ;  /* 0x00000007ff030219 */ /* 0x002fe20000011604 */
[----:B------:R-:W-:Y:S01]  /*12880*/  IMAD.U32 R4, RZ, RZ, UR8 ;  /* 0x00000008ff047e24 */ /* 0x000fe2000f8e00ff */
[----:B------:R-:W-:Y:S02]  /*12890*/  ULDC.64 UR8, c[0x0][0xad8] ;  /* 0x0002b60000087ab9 */ /* 0x000fe40000000a00 */
[--C-:B------:R-:W-:Y:S01]  /*128a0*/  SHF.R.S32.HI R6, RZ, 0x1f, R3.reuse ;  /* 0x0000001fff067819 */ /* 0x100fe20000011403 */
[----:B------:R-:W-:Y:S02]  /*128b0*/  IMAD.MOV R7, RZ, RZ, -R3 ;  /* 0x000000ffff077224 */ /* 0x000fe400078e0a03 */
[----:B------:R-:W-:-:S04]  /*128c0*/  IMAD.WIDE.U32 R4, R3, UR10, R4 ;  /* 0x0000000a03047c25 */ /* 0x000fc8000f8e0004 */
[----:B------:R-:W-:Y:S02]  /*128d0*/  IMAD R7, R11, R7, R8 ;  /* 0x000000070b077224 */ /* 0x000fe400078e0208 */
[----:B------:R-:W-:Y:S02]  /*128e0*/  IMAD R6, R6, UR10, RZ ;  /* 0x0000000a06067c24 */ /* 0x000fe4000f8e02ff */
[----:B------:R-:W-:Y:S02]  /*128f0*/  VIADD R8, R13, UR41 ;  /* 0x000000290d087c36 */ /* 0x000fe40008000000 */
[----:B------:R-:W-:Y:S01]  /*12900*/  IMAD R9, R3, UR11, R6 ;  /* 0x0000000b03097c24 */ /* 0x000fe2000f8e0206 */
[----:B------:R-:W-:Y:S01]  /*12910*/  SHF.R.S32.HI R6, RZ, 0x1f, R7 ;  /* 0x0000001fff067819 */ /* 0x000fe20000011407 */
[----:B-----5:R-:W-:Y:S02]  /*12920*/  IMAD R11, R0, R11, RZ ;  /* 0x0000000b000b7224 */ /* 0x020fe400078e02ff */
[----:B------:R-:W-:-:S02]  /*12930*/  IMAD.IADD R5, R5, 0x1, R9 ;  /* 0x0000000105057824 */ /* 0x000fc400078e0209 */
[----:B------:R-:W-:Y:S02]  /*12940*/  IMAD R6, R6, UR8, RZ ;  /* 0x0000000806067c24 */ /* 0x000fe4000f8e02ff */
[----:B------:R-:W-:-:S04]  /*12950*/  IMAD.WIDE.U32 R4, R7, UR8, R4 ;  /* 0x0000000807047c25 */ /* 0x000fc8000f8e0004 */
[----:B------:R-:W-:Y:S01]  /*12960*/  IMAD R9, R7, UR9, R6 ;  /* 0x0000000907097c24 */ /* 0x000fe2000f8e0206 */
[----:B------:R-:W-:Y:S01]  /*12970*/  ULDC.64 UR8, c[0x0][0xa80] ;  /* 0x0002a00000087ab9 */ /* 0x000fe20000000a00 */
[----:B------:R-:W-:Y:S01]  /*12980*/  VIADD R3, R8, 0x40 ;  /* 0x0000004008037836 */ /* 0x000fe20000000000 */
[----:B------:R-:W-:Y:S01]  /*12990*/  LEA R6, P2, R4, UR8, 0x1 ;  /* 0x0000000804067c11 */ /* 0x000fe2000f8408ff */
[----:B------:R-:W-:Y:S02]  /*129a0*/  IMAD.IADD R5, R5, 0x1, R9 ;  /* 0x0000000105057824 */ /* 0x000fe400078e0209 */
[----:B------:R-:W-:Y:S01]  /*129b0*/  VIADD R0, R8, 0x20 ;  /* 0x0000002008007836 */ /* 0x000fe20000000000 */
[-C--:B------:R-:W-:Y:S01]  /*129c0*/  ISETP.GE.AND P0, PT, R3, R11.reuse, PT ;  /* 0x0000000b0300720c */ /* 0x080fe20003f06270 */
[----:B------:R-:W-:Y:S01]  /*129d0*/  IMAD.SHL.U32 R7, R10, 0x8, RZ ;  /* 0x000000080a077824 */ /* 0x000fe200078e00ff */
[----:B------:R-:W-:Y:S02]  /*129e0*/  LEA.HI.X R3, R4, UR9, R5, 0x1, P2 ;  /* 0x0000000904037c11 */ /* 0x000fe400090f0c05 */
[-C--:B------:R-:W-:Y:S01]  /*129f0*/  ISETP.GE.AND P2, PT, R8, R11.reuse, PT ;  /* 0x0000000b0800720c */ /* 0x080fe20003f46270 */
[C---:B------:R-:W-:Y:S01]  /*12a00*/  VIADD R9, R7.reuse, 0x80 ;  /* 0x0000008007097836 */ /* 0x040fe20000000000 */
[----:B------:R-:W-:Y:S01]  /*12a10*/  ISETP.GE.AND P1, PT, R0, R11, PT ;  /* 0x0000000b0000720c */ /* 0x000fe20003f26270 */
[C---:B------:R-:W-:Y:S01]  /*12a20*/  VIADD R15, R7.reuse, 0xc0 ;  /* 0x000000c0070f7836 */ /* 0x040fe20000000000 */
[----:B------:R0:W1:Y:S01]  /*12a30*/  SHFL.IDX PT, R4, R6, RZ, 0x181f ;  /* 0x00181fff06047589 */ /* 0x00006200000e0000 */
[----:B------:R-:W-:Y:S01]  /*12a40*/  VIADD R13, R7, 0x40 ;  /* 0x00000040070d7836 */ /* 0x000fe20000000000 */
[----:B------:R-:W-:-:S02]  /*12a50*/  SHF.R.S32.HI R12, RZ, 0x1f, R7 ;  /* 0x0000001fff0c7819 */ /* 0x000fc40000011407 */
[----:B------:R0:W2:Y:S01]  /*12a60*/  SHFL.IDX PT, R0, R3, RZ, 0x181f ;  /* 0x00181fff03007589 */ /* 0x0000a200000e0000 */
[----:B------:R-:W-:Y:S02]  /*12a70*/  SHF.R.S32.HI R10, RZ, 0x1f, R9 ;  /* 0x0000001fff0a7819 */ /* 0x000fe40000011409 */
[----:B------:R-:W-:Y:S02]  /*12a80*/  SHF.R.S32.HI R14, RZ, 0x1f, R15 ;  /* 0x0000001fff0e7819 */ /* 0x000fe4000001140f */
[----:B------:R-:W-:Y:S01]  /*12a90*/  SHF.R.S32.HI R20, RZ, 0x1f, R13 ;  /* 0x0000001fff147819 */ /* 0x000fe2000001140d */
[----:B------:R-:W-:Y:S06]  /*12aa0*/  @P2 BRA `(.L_x_1248) ;  /* 0x0000000000442947 */ /* 0x000fec0003800000 */
        /* <DEDUP_REMOVED lines=17> */
.L_x_1248:
[----:B------:R-:W-:Y:S05]  /*12bc0*/  BSYNC B1 ;  /* 0x0000000000017941 */ /* 0x000fea0003800000 */
.L_x_1247:
[----:B--2---:R2:W4:Y:S01]  /*12bd0*/  SHFL.IDX PT, R0, R3, 0x1, 0x181f ;  /* 0x00381f0003007f89 */ /* 0x00452200000e0000 */
[----:B------:R-:W-:Y:S03]  /*12be0*/  BSSY B1, `(.L_x_1249) ;  /* 0x0000014000017945 */ /* 0x000fe60003800000 */
[----:B-1-3--:R2:W1:Y:S01]  /*12bf0*/  SHFL.IDX PT, R4, R6, 0x1, 0x181f ;  /* 0x00381f0006047f89 */ /* 0x00a46200000e0000 */
[----:B------:R-:W-:Y:S05]  /*12c00*/  @P1 BRA `(.L_x_1250) ;  /* 0x0000000000441947 */ /* 0x000fea0003800000 */
[----:B------:R-:W-:Y:S02]  /*12c10*/  ULDC UR4, c[0x0][0xac8] ;  /* 0x0002b20000047ab9 */ /* 0x000fe40000000800 */
[----:B------:R-:W-:Y:S02]  /*12c20*/  ISETP.GE.AND P4, PT, R7, UR4, PT ;  /* 0x0000000407007c0c */ /* 0x000fe4000bf86270 */
[----:B------:R-:W-:Y:S02]  /*12c30*/  ISETP.GE.AND P3, PT, R13, UR4, PT ;  /* 0x000000040d007c0c */ /* 0x000fe4000bf66270 */
[----:B------:R-:W-:Y:S02]  /*12c40*/  ISETP.GE.AND P2, PT, R9, UR4, PT ;  /* 0x0000000409007c0c */ /* 0x000fe4000bf46270 */
[----:B------:R-:W-:-:S07]  /*12c50*/  ISETP.GE.AND P1, PT, R15, UR4, PT ;  /* 0x000000040f007c0c */ /* 0x000fce000bf26270 */
[-C--:B-1----:R-:W-:Y:S02]  /*12c60*/  @!P4 LEA R24, P6, R7, R4.reuse, 0x1 ;  /* 0x000000040718c211 */ /* 0x082fe400078c08ff */
[----:B------:R-:W-:Y:S02]  /*12c70*/  @!P3 LEA R26, P5, R13, R4, 0x1 ;  /* 0x000000040d1ab211 */ /* 0x000fe400078a08ff */
[----:B----4-:R-:W-:Y:S02]  /*12c80*/  @!P4 LEA.HI.X R25, R7, R0, R12, 0x1, P6 ;  /* 0x000000000719c211 */ /* 0x010fe400030f0c0c */
        /* <DEDUP_REMOVED lines=9> */
.L_x_1250:
[----:B------:R-:W-:Y:S05]  /*12d20*/  BSYNC B1 ;  /* 0x0000000000017941 */ /* 0x000fea0003800000 */
.L_x_1249:
[----:B----4-:R4:W0:Y:S01]  /*12d30*/  SHFL.IDX PT, R0, R3, 0x2, 0x181f ;  /* 0x00581f0003007f89 */ /* 0x01082200000e0000 */
        /* <DEDUP_REMOVED lines=20> */
.L_x_1252:
[----:B------:R-:W-:Y:S05]  /*12e80*/  BSYNC B1 ;  /* 0x0000000000017941 */ /* 0x000fea0003800000 */
.L_x_1251:
[----:B0-----:R-:W-:Y:S01]  /*12e90*/  VIADD R0, R8, 0x60 ;  /* 0x0000006008007836 */ /* 0x001fe20000000000 */
[----:B--2-4-:R-:W2:Y:S04]  /*12ea0*/  SHFL.IDX PT, R3, R3, 0x3, 0x181f ;  /* 0x00781f0003037f89 */ /* 0x014ea800000e0000 */
[----:B------:R-:W-:Y:S01]  /*12eb0*/  ISETP.GE.AND P0, PT, R0, R11, PT ;  /* 0x0000000b0000720c */ /* 0x000fe20003f06270 */
[----:B-1-3--:R1:W3:-:S12]  /*12ec0*/  SHFL.IDX PT, R4, R6, 0x3, 0x181f ;  /* 0x00781f0006047f89 */ /* 0x00a2d800000e0000 */
[----:B-1----:R-:W-:Y:S05]  /*12ed0*/  @P0 BRA `(.L_x_1241) ;  /* 0x0000000000440947 */ /* 0x002fea0003800000 */
[----:B------:R-:W-:Y:S02]  /*12ee0*/  ULDC UR4, c[0x0][0xac8] ;  /* 0x0002b20000047ab9 */ /* 0x000fe40000000800 */
[----:B------:R-:W-:Y:S02]  /*12ef0*/  ISETP.GE.AND P3, PT, R7, UR4, PT ;  /* 0x0000000407007c0c */ /* 0x000fe4000bf66270 */
[----:B------:R-:W-:Y:S02]  /*12f00*/  ISETP.GE.AND P2, PT, R13, UR4, PT ;  /* 0x000000040d007c0c */ /* 0x000fe4000bf46270 */
[----:B------:R-:W-:Y:S02]  /*12f10*/  ISETP.GE.AND P1, PT, R9, UR4, PT ;  /* 0x0000000409007c0c */ /* 0x000fe4000bf26270 */
[----:B------:R-:W-:-:S07]  /*12f20*/  ISETP.GE.AND P0, PT, R15, UR4, PT ;  /* 0x000000040f007c0c */ /* 0x000fce000bf06270 */
[----:B---3--:R-:W-:-:S04]  /*12f30*/  @!P3 LEA R6, P4, R7, R4, 0x1 ;  /* 0x000000040706b211 */ /* 0x008fc800078808ff */
[-C--:B--2---:R-:W-:Y:S02]  /*12f40*/  @!P3 LEA.HI.X R7, R7, R3.reuse, R12, 0x1, P4 ;  /* 0x000000030707b211 */ /* 0x084fe400020f0c0c */
        /* <DEDUP_REMOVED lines=10> */
.L_x_1241:
[----:B------:R-:W-:Y:S05]  /*12ff0*/  BSYNC B0 ;  /* 0x0000000000007941 */ /* 0x000fea0003800000 */
.L_x_1231:
[----:B------:R-:W-:Y:S02]  /*13000*/  ULDC UR4, c[0x0][0xc3c] ;  /* 0x00030f0000047ab9 */ /* 0x000fe40000000800 */
[----:B------:R-:W-:-:S06]  /*13010*/  UISETP.GE.AND UP0, UPT, UR51, UR4, UPT ;  /* 0x000000043300728c */ /* 0x000fcc000bf06270 */
[----:B------:R-:W-:-:S13]  /*13020*/  PLOP3.LUT P0, PT, PT, PT, UP0, 0x80, 0x0 ;  /* 0x000000000000781c */ /* 0x000fda0003f0f008 */
[----:B------:R-:W-:Y:S05]  /*13030*/  @!P0 BRA `(.L_x_1253) ;  /* 0xfffffee000588947 */ /* 0x000fea000383ffff */
[----:B------:R-:W-:Y:S05]  /*13040*/  EXIT ;  /* 0x000000000000794d */ /* 0x000fea0003800000 */
.L_x_1144:
[----:B------:R-:W-:-:S08]  /*13050*/  NOP ;  /* 0x0000000000007918 */ /* 0x000fd00000000000 */
[----:B0-----:R-:W0:-:S00]  /*13060*/  USETMAXREG.DEALLOC.CTAPOOL 0x18 ;  /* 0x00000018000079c8 */ /* 0x001e0000080e0500 */
        /* <DEDUP_REMOVED lines=20> */
.L_x_1254:
        /* <DEDUP_REMOVED lines=21> */
[----:B------:R-:W-:Y:S02]  /*13300*/  IMAD.IADD R7, R4, 0x1, R7 ;  /* 0x0000000104077824 */ /* 0x000fe400078e0207 */
[----:B------:R-:W0:Y:S03]  /*13310*/  LDC R4, c[0x0][0xc38] ;  /* 0x00030e00ff047b82 */ /* 0x000e260000000800 */
[----:B------:R-:W1:Y:S02]  /*13320*/  SHFL.UP PT, R8, R7, 0x2, RZ ;  /* 0x0440000007087989 */ /* 0x000e6400000e00ff */
[----:B-1----:R-:W-:-:S05]  /*13330*/  SEL R8, R8, RZ, P2 ;  /* 0x000000ff08087207 */ /* 0x002fca0001000000 */
[----:B------:R-:W-:Y:S02]  /*13340*/  IMAD.IADD R8, R7, 0x1, R8 ;  /* 0x0000000107087824 */ /* 0x000fe400078e0208 */
[----:B------:R-:W1:Y:S03]  /*13350*/  S2R R7, SR_CTAID.X ;  /* 0x0000000000077919 */ /* 0x000e660000002500 */
        /* <DEDUP_REMOVED lines=9> */
[----:B------:R-:W0:Y:S02]  /*133f0*/  SHFL.IDX PT, R11, R3, 0x1f, 0x1f ;  /* 0x03e01f00030b7f89 */ /* 0x000e2400000e0000 */
[----:B0-----:R-:W-:-:S04]  /*13400*/  IMAD R8, R11, R4, RZ ;  /* 0x000000040b087224 */ /* 0x001fc800078e02ff */
[----:B------:R-:W-:Y:S01]  /*13410*/  IMAD.MOV.U32 R9, RZ, RZ, R8 ;  /* 0x000000ffff097224 */ /* 0x000fe200078e0008 */
[----:B-1----:R-:W-:-:S13]  /*13420*/  ISETP.GT.AND P6, PT, R8, R7, PT ;  /* 0x000000070800720c */ /* 0x002fda0003fc4270 */
[----:B------:R-:W-:Y:S05]  /*13430*/  @P6 BRA `(.L_x_1256) ;  /* 0x0000000000a86947 */ /* 0x000fea0003800000 */
[----:B------:R-:W-:Y:S01]  /*13440*/  IMAD.MOV.U32 R8, RZ, RZ, R9 ;  /* 0x000000ffff087224 */ /* 0x000fe200078e0009 */
[----:B------:R-:W-:Y:S01]  /*13450*/  UMOV UR38, URZ ;  /* 0x0000003f00267c82 */ /* 0x000fe20008000000 */
[----:B------:R-:W-:-:S05]  /*13460*/  ULDC UR5, c[0x0][0xc3c] ;  /* 0x00030f0000057ab9 */ /* 0x000fca0000000800 */
.L_x_1258:
        /* <DEDUP_REMOVED lines=22> */
[----:B------:R-:W-:Y:S02]  /*135d0*/  IMAD.IADD R9, R4, 0x1, R9 ;  /* 0x0000000104097824 */ /* 0x000fe400078e0209 */
[----:B------:R-:W0:Y:S03]  /*135e0*/  LDC R4, c[0x0][0xc38] ;  /* 0x00030e00ff047b82 */ /* 0x000e260000000800 */
[----:B------:R-:W1:Y:S02]  /*135f0*/  SHFL.UP PT, R10, R9, 0x4, RZ ;  /* 0x04800000090a7989 */ /* 0x000e6400000e00ff */
[----:B-1----:R-:W-:-:S05]  /*13600*/  SEL R10, R10, RZ, P3 ;  /* 0x000000ff0a0a7207 */ /* 0x002fca0001800000 */
[----:B------:R-:W-:-:S05]  /*13610*/  IMAD.IADD R10, R9, 0x1, R10 ;  /* 0x00000001090a7824 */ /* 0x000fca00078e020a */
[----:B------:R-:W1:Y:S02]  /*13620*/  SHFL.UP PT, R2, R10, 0x8, RZ ;  /* 0x050000000a027989 */ /* 0x000e6400000e00ff */
[----:B-1----:R-:W-:-:S05]  /*13630*/  SEL R3, R2, RZ, P4 ;  /* 0x000000ff02037207 */ /* 0x002fca0002000000 */
[----:B------:R-:W-:-:S05]  /*13640*/  IMAD.IADD R3, R10, 0x1, R3 ;  /* 0x000000010a037824 */ /* 0x000fca00078e0203 */
[----:B------:R-:W1:Y:S02]  /*13650*/  SHFL.UP PT, R2, R3, 0x10, RZ ;  /* 0x0600000003027989 */ /* 0x000e6400000e00ff */
[----:B-1----:R-:W-:-:S05]  /*13660*/  SEL R2, R2, RZ, P5 ;  /* 0x000000ff02027207 */ /* 0x002fca0002800000 */
[----:B------:R-:W-:-:S05]  /*13670*/  IMAD.IADD R2, R3, 0x1, R2 ;  /* 0x0000000103027824 */ /* 0x000fca00078e0202 */
[----:B------:R-:W0:Y:S02]  /*13680*/  SHFL.IDX PT, R11, R2, 0x1f, 0x1f ;  /* 0x03e01f00020b7f89 */ /* 0x000e2400000e0000 */
[----:B0-----:R-:W-:-:S04]  /*13690*/  IMAD R9, R11, R4, RZ ;  /* 0x000000040b097224 */ /* 0x001fc800078e02ff */
[----:B------:R-:W-:-:S05]  /*136a0*/  IMAD.IADD R8, R9, 0x1, R8 ;  /* 0x0000000109087824 */ /* 0x000fca00078e0208 */
[----:B------:R-:W-:-:S13]  /*136b0*/  ISETP.GT.AND P6, PT, R8, R7, PT ;  /* 0x000000070800720c */ /* 0x000fda0003fc4270 */
[----:B------:R-:W-:Y:S05]  /*136c0*/  @!P6 BRA `(.L_x_1258) ;  /* 0xfffffffc0068e947 */ /* 0x000fea000383ffff */
[----:B------:R-:W-:-:S07]  /*136d0*/  IMAD.MOV.U32 R3, RZ, RZ, R2 ;  /* 0x000000ffff037224 */ /* 0x000fce00078e0002 */
.L_x_1256:
        /* <DEDUP_REMOVED lines=8> */
[----:B------:R-:W-:-:S04]  /*13760*/  IMAD.U32 R11, RZ, RZ, UR4 ;  /* 0x00000004ff0b7e24 */ /* 0x000fc8000f8e00ff */
[----:B------:R0:W1:Y:S04]  /*13770*/  SHFL.IDX PT, R8, R5, R8, 0x1f ;  /* 0x00001f0805087589 */ /* 0x00006800000e0000 */
[----:B------:R0:W2:Y:S01]  /*13780*/  SHFL.IDX PT, R6, R6, R11, 0x1f ;  /* 0x00001f0b06067589 */ /* 0x0000a200000e0000 */
[----:B------:R-:W-:Y:S05]  /*13790*/  @!P0 BRA `(.L_x_1259) ;  /* 0x00000000000c8947 */ /* 0x000fea0003800000 */
[----:B------:R-:W-:-:S06]  /*137a0*/  UIADD3 UR5, UR4, -0x1, URZ ;  /* 0xffffffff04057890 */ /* 0x000fcc000fffe03f */
[----:B------:R-:W-:-:S05]  /*137b0*/  IMAD.U32 R2, RZ, RZ, UR5 ;  /* 0x00000005ff027e24 */ /* 0x000fca000f8e00ff */
[----:B------:R3:W4:Y:S02]  /*137c0*/  SHFL.IDX PT, R9, R3, R2, 0x1f ;  /* 0x00001f0203097589 */ /* 0x00072400000e0000 */
.L_x_1259:
[----:B---34-:R-:W-:Y:S01]  /*137d0*/  IMAD R2, R9, R4, R10 ;  /* 0x0000000409027224 */ /* 0x018fe200078e020a */
[----:B-1----:R-:W-:Y:S01]  /*137e0*/  ISETP.NE.AND P0, PT, R8, 0x1, PT ;  /* 0x000000010800780c */ /* 0x002fe20003f05270 */
[----:B------:R-:W-:Y:S02]  /*137f0*/  UIADD3 UR38, UR4, UR38, URZ ;  /* 0x0000002604267290 */ /* 0x000fe4000fffe03f */
[----:B0-----:R-:W-:Y:S01]  /*13800*/  IMAD.IADD R5, R7, 0x1, -R2 ;  /* 0x0000000107057824 */ /* 0x001fe200078e0a02 */
[----:B------:R0:W-:Y:S09]  /*13810*/  STL [R1+0x10], R2 ;  /* 0x0000100201007387 */ /* 0x0001f20000100800 */
[----:B------:R-:W-:Y:S05]  /*13820*/  @!P0 BRA `(.L_x_1260) ;  /* 0x0000000000e08947 */ /* 0x000fea0003800000 */
[----:B--2---:R-:W-:Y:S02]  /*13830*/  IABS R4, R6 ;  /* 0x0000000600047213 */ /* 0x004fe40000000000 */
[----:B------:R-:W-:Y:S02]  /*13840*/  IABS R7, R8 ;  /* 0x0000000800077213 */ /* 0x000fe40000000000 */
[----:B------:R-:W1:Y:S08]  /*13850*/  I2F.RP R9, R4 ;  /* 0x0000000400097306 */ /* 0x000e700000209400 */
[----:B------:R-:W2:Y:S08]  /*13860*/  I2F.RP R10, R7 ;  /* 0x00000007000a7306 */ /* 0x000eb00000209400 */
[----:B-1----:R-:W0:Y:S08]  /*13870*/  MUFU.RCP R9, R9 ;  /* 0x0000000900097308 */ /* 0x002e300000001000 */
[----:B--2---:R-:W-:Y:S01]  /*13880*/  MUFU.RCP R10, R10 ;  /* 0x0000000a000a7308 */ /* 0x004fe20000001000 */
[----:B0-----:R-:W-:Y:S01]  /*13890*/  VIADD R2, R9, 0xffffffe ;  /* 0x0ffffffe09027836 */ /* 0x001fe20000000000 */
[----:B------:R-:W-:-:S06]  /*138a0*/  IABS R9, R6 ;  /* 0x0000000600097213 */ /* 0x000fcc0000000000 */
[----:B------:R0:W1:Y:S02]  /*138b0*/  F2I.FTZ.U32.TRUNC.NTZ R3, R2 ;  /* 0x0000000200037305 */ /* 0x000064000021f000 */
[----:B0-----:R-:W-:Y:S02]  /*138c0*/  IMAD.MOV.U32 R2, RZ, RZ, RZ ;  /* 0x000000ffff027224 */ /* 0x001fe400078e00ff */
[----:B-1----:R-:W-:-:S04]  /*138d0*/  IMAD.MOV R11, RZ, RZ, -R3 ;  /* 0x000000ffff0b7224 */ /* 0x002fc800078e0a03 */
[----:B------:R-:W-:-:S04]  /*138e0*/  IMAD R11, R11, R4, RZ ;  /* 0x000000040b0b7224 */ /* 0x000fc800078e02ff */
[----:B------:R-:W-:Y:S01]  /*138f0*/  IMAD.HI.U32 R3, R3, R11, R2 ;  /* 0x0000000b03037227 */ /* 0x000fe200078e0002 */
[----:B------:R-:W-:-:S03]  /*13900*/  IABS R2, R5 ;  /* 0x0000000500027213 */ /* 0x000fc60000000000 */
[----:B------:R-:W-:Y:S02]  /*13910*/  IMAD.MOV R11, RZ, RZ, -R9 ;  /* 0x000000ffff0b7224 */ /* 0x000fe400078e0a09 */
[----:B------:R-:W-:-:S04]  /*13920*/  IMAD.HI.U32 R9, R3, R2, RZ ;  /* 0x0000000203097227 */ /* 0x000fc800078e00ff */
[----:B------:R-:W-:Y:S02]  /*13930*/  VIADD R3, R10, 0xffffffe ;  /* 0x0ffffffe0a037836 */ /* 0x000fe40000000000 */
[----:B------:R-:W-:-:S04]  /*13940*/  IMAD R11, R9, R11, R2 ;  /* 0x0000000b090b7224 */ /* 0x000fc800078e0202 */
[----:B------:R-:W0:Y:S01]  /*13950*/  F2I.FTZ.U32.TRUNC.NTZ R3, R3 ;  /* 0x0000000300037305 */ /* 0x000e22000021f000 */
[----:B------:R-:W-:-:S13]  /*13960*/  ISETP.GT.U32.AND P1, PT, R4, R11, PT ;  /* 0x0000000b0400720c */ /* 0x000fda0003f24070 */
[----:B------:R-:W-:Y:S02]  /*13970*/  @!P1 IMAD.IADD R11, R11, 0x1, -R4 ;  /* 0x000000010b0b9824 */ /* 0x000fe400078e0a04 */
[----:B0-----:R-:W-:Y:S02]  /*13980*/  IMAD.MOV R2, RZ, RZ, -R3 ;  /* 0x000000ffff027224 */ /* 0x001fe400078e0a03 */
[----:B------:R-:W-:Y:S01]  /*13990*/  @!P1 VIADD R9, R9, 0x1 ;  /* 0x0000000109099836 */ /* 0x000fe20000000000 */
[----:B------:R-:W-:Y:S01]  /*139a0*/  ISETP.GE.U32.AND P0, PT, R11, R4, PT ;  /* 0x000000040b00720c */ /* 0x000fe20003f06070 */
[----:B------:R-:W-:Y:S01]  /*139b0*/  IMAD R11, R2, R7, RZ ;  /* 0x00000007020b7224 */ /* 0x000fe200078e02ff */
[----:B------:R-:W-:Y:S01]  /*139c0*/  ISETP.NE.AND P1, PT, R6, RZ, PT ;  /* 0x000000ff0600720c */ /* 0x000fe20003f25270 */
[----:B------:R-:W-:-:S04]  /*139d0*/  IMAD.MOV.U32 R2, RZ, RZ, RZ ;  /* 0x000000ffff027224 */ /* 0x000fc800078e00ff */
[----:B------:R-:W-:Y:S01]  /*139e0*/  IMAD.HI.U32 R4, R3, R11, R2 ;  /* 0x0000000b03047227 */ /* 0x000fe200078e0002 */
[----:B------:R-:W-:-:S04]  /*139f0*/  LOP3.LUT R2, R5, R6, RZ, 0x3c, !PT ;  /* 0x0000000605027212 */ /* 0x000fc800078e3cff */
[----:B------:R-:W-:Y:S01]  /*13a00*/  ISETP.GE.AND P2, PT, R2, RZ, PT ;  /* 0x000000ff0200720c */ /* 0x000fe20003f46270 */
[----:B------:R-:W-:Y:S01]  /*13a10*/  @P0 VIADD R9, R9, 0x1 ;  /* 0x0000000109090836 */ /* 0x000fe20000000000 */
[----:B------:R-:W-:-:S05]  /*13a20*/  IABS R2, R8 ;  /* 0x0000000800027213 */ /* 0x000fca0000000000 */
[----:B------:R-:W-:-:S06]  /*13a30*/  IMAD.MOV R2, RZ, RZ, -R2 ;  /* 0x000000ffff027224 */ /* 0x000fcc00078e0a02 */
[----:B------:R-:W-:Y:S01]  /*13a40*/  @!P2 IMAD.MOV R9, RZ, RZ, -R9 ;  /* 0x000000ffff09a224 */ /* 0x000fe200078e0a09 */
[----:B------:R-:W-:-:S04]  /*13a50*/  @!P1 LOP3.LUT R9, RZ, R6, RZ, 0x33, !PT ;  /* 0x00000006ff099212 */ /* 0x000fc800078e33ff */
        /* <DEDUP_REMOVED lines=15> */
[--C-:B------:R-:W-:Y:S02]  /*13b50*/  IMAD R8, R8, R2, R9.reuse ;  /* 0x0000000208087224 */ /* 0x100fe400078e0209 */
[----:B------:R-:W-:Y:S02]  /*13b60*/  IMAD.MOV R2, RZ, RZ, -R9 ;  /* 0x000000ffff027224 */ /* 0x000fe400078e0a09 */
[----:B------:R-:W-:Y:S02]  /*13b70*/  IMAD R3, R8, 0x10000, R3 ;  /* 0x0001000008037824 */ /* 0x000fe400078e0203 */
[----:B------:R-:W-:-:S03]  /*13b80*/  IMAD R2, R6, R2, R5 ;  /* 0x0000000206027224 */ /* 0x000fc600078e0205 */
[----:B------:R0:W-:Y:S01]  /*13b90*/  STL [R1+0x18], R3 ;  /* 0x0000180301007387 */ /* 0x0001e20000100800 */
[----:B------:R-:W-:Y:S05]  /*13ba0*/  BRA `(.L_x_1261) ;  /* 0x0000000000fc7947 */ /* 0x000fea0003800000 */
.L_x_1260:
[----:B------:R-:W-:Y:S02]  /*13bb0*/  ULDC.64 UR4, c[0x0][0xc90] ;  /* 0x0003240000047ab9 */ /* 0x000fe40000000a00 */
[----:B------:R-:W-:-:S06]  /*13bc0*/  UIMAD.WIDE UR4, UR38, 0x4, UR4 ;  /* 0x00000004260478a5 */ /* 0x000fcc000f8e0204 */
[----:B0-----:R-:W-:Y:S02]  /*13bd0*/  IMAD.U32 R2, RZ, RZ, UR4 ;  /* 0x00000004ff027e24 */ /* 0x001fe4000f8e00ff */
[----:B------:R-:W-:-:S05]  /*13be0*/  IMAD.U32 R3, RZ, RZ, UR5 ;  /* 0x00000005ff037e24 */ /* 0x000fca000f8e00ff */
[----:B------:R0:W2:Y:S02]  /*13bf0*/  LDG.E R7, desc[UR48][R2.64] ;  /* 0x0000003002077981 */ /* 0x0000a4000c1e1900 */
[----:B0-----:R-:W-:Y:S02]  /*13c00*/  IMAD.MOV.U32 R2, RZ, RZ, RZ ;  /* 0x000000ffff027224 */ /* 0x001fe400078e00ff */
[----:B--2---:R-:W-:-:S05]  /*13c10*/  IMAD R8, R6, R7, RZ ;  /* 0x0000000706087224 */ /* 0x004fca00078e02ff */
[----:B------:R-:W-:-:S04]  /*13c20*/  IABS R9, R8 ;  /* 0x0000000800097213 */ /* 0x000fc80000000000 */
[----:B------:R-:W0:Y:S08]  /*13c30*/  I2F.RP R10, R9 ;  /* 0x00000009000a7306 */ /* 0x000e300000209400 */
[----:B0-----:R-:W0:Y:S02]  /*13c40*/  MUFU.RCP R10, R10 ;  /* 0x0000000a000a7308 */ /* 0x001e240000001000 */
[----:B0-----:R-:W-:-:S06]  /*13c50*/  VIADD R11, R10, 0xffffffe ;  /* 0x0ffffffe0a0b7836 */ /* 0x001fcc0000000000 */
[----:B------:R-:W0:Y:S02]  /*13c60*/  F2I.FTZ.U32.TRUNC.NTZ R3, R11 ;  /* 0x0000000b00037305 */ /* 0x000e24000021f000 */
[----:B0-----:R-:W-:-:S04]  /*13c70*/  IMAD.MOV R12, RZ, RZ, -R3 ;  /* 0x000000ffff0c7224 */ /* 0x001fc800078e0a03 */
[----:B------:R-:W-:-:S04]  /*13c80*/  IMAD R13, R12, R9, RZ ;  /* 0x000000090c0d7224 */ /* 0x000fc800078e02ff */
[----:B------:R-:W-:Y:S01]  /*13c90*/  IMAD.HI.U32 R2, R3, R13, R2 ;  /* 0x0000000d03027227 */ /* 0x000fe200078e0002 */
[----:B------:R-:W-:Y:S02]  /*13ca0*/  IABS R13, R5 ;  /* 0x00000005000d7213 */ /* 0x000fe40000000000 */
[----:B------:R-:W-:-:S03]  /*13cb0*/  IABS R3, R8 ;  /* 0x0000000800037213 */ /* 0x000fc60000000000 */
[----:B------:R-:W-:-:S04]  /*13cc0*/  IMAD.HI.U32 R2, R2, R13, RZ ;  /* 0x0000000d02027227 */ /* 0x000fc800078e00ff */
[----:B------:R-:W-:-:S04]  /*13cd0*/  IMAD.MOV R3, RZ, RZ, -R3 ;  /* 0x000000ffff037224 */ /* 0x000fc800078e0a03 */
[----:B------:R-:W-:Y:S01]  /*13ce0*/  IMAD R10, R2, R3, R13 ;  /* 0x00000003020a7224 */ /* 0x000fe200078e020d */
[----:B------:R-:W-:-:S04]  /*13cf0*/  LOP3.LUT R3, R5, R8, RZ, 0x3c, !PT ;  /* 0x0000000805037212 */ /* 0x000fc800078e3cff */
[----:B------:R-:W-:Y:S02]  /*13d00*/  ISETP.GT.U32.AND P1, PT, R9, R10, PT ;  /* 0x0000000a0900720c */ /* 0x000fe40003f24070 */
[----:B------:R-:W-:-:S11]  /*13d10*/  ISETP.GE.AND P2, PT, R3, RZ, PT ;  /* 0x000000ff0300720c */ /* 0x000fd60003f46270 */
[----:B------:R-:W-:Y:S02]  /*13d20*/  @!P1 IMAD.IADD R10, R10, 0x1, -R9 ;  /* 0x000000010a0a9824 */ /* 0x000fe400078e0a09 */
[----:B------:R-:W-:Y:S01]  /*13d30*/  @!P1 VIADD R2, R2, 0x1 ;  /* 0x0000000102029836 */ /* 0x000fe20000000000 */
[----:B------:R-:W-:Y:S02]  /*13d40*/  ISETP.NE.AND P1, PT, R8, RZ, PT ;  /* 0x000000ff0800720c */ /* 0x000fe40003f25270 */
[----:B------:R-:W-:-:S13]  /*13d50*/  ISETP.GE.U32.AND P0, PT, R10, R9, PT ;  /* 0x000000090a00720c */ /* 0x000fda0003f06070 */
[----:B------:R-:W-:-:S04]  /*13d60*/  @P0 VIADD R2, R2, 0x1 ;  /* 0x0000000102020836 */ /* 0x000fc80000000000 */
[----:B------:R-:W-:Y:S01]  /*13d70*/  @!P2 IMAD.MOV R2, RZ, RZ, -R2 ;  /* 0x000000ffff02a224 */ /* 0x000fe200078e0a02 */
[----:B------:R-:W-:-:S05]  /*13d80*/  @!P1 LOP3.LUT R2, RZ, R8, RZ, 0x33, !PT ;  /* 0x00000008ff029212 */ /* 0x000fca00078e33ff */
[----:B------:R-:W-:Y:S02]  /*13d90*/  IMAD R9, R7, R2, RZ ;  /* 0x0000000207097224 */ /* 0x000fe400078e02ff */
[----:B------:R-:W-:Y:S02]  /*13da0*/  IMAD.MOV R2, RZ, RZ, -R2 ;  /* 0x000000ffff027224 */ /* 0x000fe400078e0a02 */
[----:B------:R-:W-:Y:S02]  /*13db0*/  IMAD.MOV R3, RZ, RZ, -R9 ;  /* 0x000000ffff037224 */ /* 0x000fe400078e0a09 */
[----:B------:R-:W-:-:S03]  /*13dc0*/  IMAD R5, R8, R2, R5 ;  /* 0x0000000208057224 */ /* 0x000fc600078e0205 */
[----:B------:R-:W-:-:S04]  /*13dd0*/  VIADDMNMX R4, R3, R4, R7, PT ;  /* 0x0000000403047246 */ /* 0x000fc80003800107 */
[-C--:B------:R-:W-:Y:S02]  /*13de0*/  IABS R7, R4.reuse ;  /* 0x0000000400077213 */ /* 0x080fe40000000000 */
[----:B------:R-:W-:Y:S02]  /*13df0*/  IABS R8, R4 ;  /* 0x0000000400087213 */ /* 0x000fe40000000000 */
[----:B------:R-:W0:Y:S03]  /*13e00*/  I2F.RP R10, R7 ;  /* 0x00000007000a7306 */ /* 0x000e260000209400 */
[----:B------:R-:W-:-:S05]  /*13e10*/  IMAD.MOV R8, RZ, RZ, -R8 ;  /* 0x000000ffff087224 */ /* 0x000fca00078e0a08 */
[----:B0-----:R-:W0:Y:S02]  /*13e20*/  MUFU.RCP R10, R10 ;  /* 0x0000000a000a7308 */ /* 0x001e240000001000 */
[----:B0-----:R-:W-:-:S06]  /*13e30*/  VIADD R3, R10, 0xffffffe ;  /* 0x0ffffffe0a037836 */ /* 0x001fcc0000000000 */
[----:B------:R-:W0:Y:S02]  /*13e40*/  F2I.FTZ.U32.TRUNC.NTZ R3, R3 ;  /* 0x0000000300037305 */ /* 0x000e24000021f000 */
[----:B0-----:R-:W-:-:S04]  /*13e50*/  IMAD.MOV R2, RZ, RZ, -R3 ;  /* 0x000000ffff027224 */ /* 0x001fc800078e0a03 */
[----:B------:R-:W-:Y:S02]  /*13e60*/  IMAD R11, R2, R7, RZ ;  /* 0x00000007020b7224 */ /* 0x000fe400078e02ff */
[----:B------:R-:W-:-:S04]  /*13e70*/  IMAD.MOV.U32 R2, RZ, RZ, RZ ;  /* 0x000000ffff027224 */ /* 0x000fc800078e00ff */
[----:B------:R-:W-:Y:S01]  /*13e80*/  IMAD.HI.U32 R2, R3, R11, R2 ;  /* 0x0000000b03027227 */ /* 0x000fe200078e0002 */
[----:B------:R-:W-:Y:S02]  /*13e90*/  IABS R11, R5 ;  /* 0x00000005000b7213 */ /* 0x000fe40000000000 */
[----:B------:R-:W-:Y:S02]  /*13ea0*/  LOP3.LUT R3, R5, R4, RZ, 0x3c, !PT ;  /* 0x0000000405037212 */ /* 0x000fe400078e3cff */
[----:B------:R-:W-:Y:S01]  /*13eb0*/  IADD3 R5, R9, 0x1000000, R5 ;  /* 0x0100000009057810 */ /* 0x000fe20007ffe005 */
[----:B------:R-:W-:Y:S01]  /*13ec0*/  IMAD.HI.U32 R2, R2, R11, RZ ;  /* 0x0000000b02027227 */ /* 0x000fe200078e00ff */
[----:B------:R-:W-:-:S03]  /*13ed0*/  ISETP.GE.AND P2, PT, R3, RZ, PT ;  /* 0x000000ff0300720c */ /* 0x000fc60003f46270 */
        /* <DEDUP_REMOVED lines=8> */
[----:B------:R-:W-:Y:S01]  /*13f60*/  @!P1 LOP3.LUT R2, RZ, R4, RZ, 0x33, !PT ;  /* 0x00000004ff029212 */ /* 0x000fe200078e33ff */
[----:B------:R-:W-:-:S04]  /*13f70*/  IMAD.MOV R4, RZ, RZ, -R4 ;  /* 0x000000ffff047224 */ /* 0x000fc800078e0a04 */
[----:B------:R-:W-:-:S05]  /*13f80*/  IMAD R3, R2, R4, R5 ;  /* 0x0000000402037224 */ /* 0x000fca00078e0205 */
[----:B------:R1:W-:Y:S02]  /*13f90*/  STL [R1+0x18], R3 ;  /* 0x0000180301007387 */ /* 0x0003e40000100800 */
.L_x_1261:
[----:B01----:R-:W-:-:S05]  /*13fa0*/  LOP3.LUT R3, RZ, R2, RZ, 0x33, !PT ;  /* 0x00000002ff037212 */ /* 0x003fca00078e33ff */
[----:B------:R-:W-:-:S05]  /*13fb0*/  IMAD.IADD R2, R6, 0x1, R3 ;  /* 0x0000000106027824 */ /* 0x000fca00078e0203 */
[----:B------:R1:W-:Y:S01]  /*13fc0*/  STL [R1+0x14], R2 ;  /* 0x0000140201007387 */ /* 0x0003e20000100800 */
[----:B------:R-:W-:Y:S05]  /*13fd0*/  BRA `(.L_x_1262) ;  /* 0x00000000000c7947 */ /* 0x000fea0003800000 */
.L_x_1257:
[----:B------:R0:W-:Y:S04]  /*13fe0*/  STL [R1+0x10], R7 ;  /* 0x0000100701007387 */ /* 0x0001e80000100800 */
[----:B------:R0:W-:Y:S04]  /*13ff0*/  STL [R1+0x14], RZ ;  /* 0x000014ff01007387 */ /* 0x0001e80000100800 */
[----:B------:R0:W-:Y:S02]  /*14000*/  STL [R1+0x18], RZ ;  /* 0x000018ff01007387 */ /* 0x0001e40000100800 */
.L_x_1262:
[----:B------:R-:W2:Y:S04]  /*14010*/  LDL R4, [R1+0x10] ;  /* 0x0000100001047983 */ /* 0x000ea80000100800 */
[----:B------:R-:W2:Y:S04]  /*14020*/  LDL R5, [R1+0x14] ;  /* 0x0000140001057983 */ /* 0x000ea80000100800 */
[----:B------:R-:W2:Y:S01]  /*14030*/  LDL R6, [R1+0x18] ;  /* 0x0000180001067983 */ /* 0x000ea20000100800 */
[----:B------:R-:W-:Y:S01]  /*14040*/  ISETP.NE.AND P0, PT, R0, RZ, PT ;  /* 0x000000ff0000720c */ /* 0x000fe20003f05270 */
[----:B-1----:R-:W-:-:S12]  /*14050*/  IMAD.U32 R2, RZ, RZ, UR38 ;  /* 0x00000026ff027e24 */ /* 0x002fd8000f8e00ff */
[----:B------:R-:W1:Y:S01]  /*14060*/  @!P0 S2R R3, SR_CgaCtaId ;  /* 0x0000000000038919 */ /* 0x000e620000008800 */
[----:B------:R-:W-:Y:S01]  /*14070*/  @!P0 MOV R0, 0x400 ;  /* 0x0000040000008802 */ /* 0x000fe20000000f00 */
[----:B0-----:R-:W-:-:S03]  /*14080*/  @!P0 IMAD.MOV.U32 R7, RZ, RZ, R2 ;  /* 0x000000ffff078224 */ /* 0x001fc600078e0002 */
[----:B-1----:R-:W-:-:S05]  /*14090*/  @!P0 LEA R0, R3, R0, 0x18 ;  /* 0x0000000003008211 */ /* 0x002fca00078ec0ff */
[----:B--2---:R0:W-:Y:S01]  /*140a0*/  @!P0 STS.128 [R0+0x284d0], R4 ;  /* 0x0284d00400008388 */ /* 0x0041e20000000c00 */
[----:B------:R-:W-:Y:S06]  /*140b0*/  BAR.ARV 0x5, 0x180 ;  /* 0x0146000000007b1d */ /* 0x000fec0000002000 */
.L_x_1255:
[----:B0-----:R-:W-:Y:S01]  /*140c0*/  IMAD.MOV.U32 R0, RZ, RZ, 0x1 ;  /* 0x00000001ff007424 */ /* 0x001fe200078e00ff */
[----:B------:R-:W-:Y:S01]  /*140d0*/  ULDC UR4, c[0x0][0xc3c] ;  /* 0x00030f0000047ab9 */ /* 0x000fe20000000800 */
[----:B------:R0:W-:Y:S01]  /*140e0*/  STL [R1], RZ ;  /* 0x000000ff01007387 */ /* 0x0001e20000100800 */
[----:B------:R-:W-:-:S03]  /*140f0*/  UISETP.GE.AND UP0, UPT, UR38, UR4, UPT ;  /* 0x000000042600728c */ /* 0x000fc6000bf06270 */
[----:B------:R0:W-:Y:S03]  /*14100*/  STL [R1+0x4], R0 ;  /* 0x0000040001007387 */ /* 0x0001e60000100800 */
[----:B------:R-:W-:Y:S01]  /*14110*/  PLOP3.LUT P0, PT, PT, PT, UP0, 0x80, 0x0 ;  /* 0x000000000000781c */ /* 0x000fe20003f0f008 */
[----:B------:R0:W-:-:S12]  /*14120*/  STL [R1+0x34], RZ ;  /* 0x000034ff01007387 */ /* 0x0001d80000100800 */
[----:B0-----:R-:W-:Y:S05]  /*14130*/  @P0 BRA `(.L_x_1263) ;  /* 0x0000005000e00947 */ /* 0x001fea0003800000 */
[----:B------:R-:W2:Y:S01]  /*14140*/  LDL R0, [R1+0x38] ;  /* 0x0000380001007983 */ /* 0x000ea20000100800 */
[----:B------:R-:W0:Y:S01]  /*14150*/  S2UR UR5, SR_CgaCtaId ;  /* 0x00000000000579c3 */ /* 0x000e220000008800 */
[----:B------:R-:W-:Y:S01]  /*14160*/  ULDC UR46, c[0x0][0xc] ;  /* 0x00000300002e7ab9 */ /* 0x000fe20000000800 */
[----:B------:R-:W-:Y:S01]  /*14170*/  ULDC.64 UR44, c[0x0][0x198] ;  /* 0x00006600002c7ab9 */ /* 0x000fe20000000a00 */
[----:B-1----:R-:W1:Y:S02]  /*14180*/  S2R R4, SR_TID.X ;  /* 0x0000000000047919 */ /* 0x002e640000002100 */
[C---:B-1----:R-:W-:Y:S01]  /*14190*/  IMAD.SHL.U32 R3, R4.reuse, 0x8, RZ ;  /* 0x0000000804037824 */ /* 0x042fe200078e00ff */
[C---:B------:R-:W-:Y:S02]  /*141a0*/  LOP3.LUT R6, R4.reuse, 0x7f, RZ, 0xc0, !PT ;  /* 0x0000007f04067812 */ /* 0x040fe400078ec0ff */
[----:B------:R-:W-:Y:S02]  /*141b0*/  LOP3.LUT P0, RZ, R4, 0x4, RZ, 0xc0, !PT ;  /* 0x0000000404ff7812 */ /* 0x000fe4000780c0ff */
[----:B--2---:R-:W-:Y:S01]  /*141c0*/  R2UR UR4, R0 ;  /* 0x00000000000472ca */ /* 0x004fe200000e0000 */
[----:B------:R-:W-:-:S05]  /*141d0*/  IMAD.SHL.U32 R0, R4, 0x40, RZ ;  /* 0x0000004004007824 */ /* 0x000fca00078e00ff */
[----:B------:R-:W-:-:S04]  /*141e0*/  LOP3.LUT R2, R0, 0x180, RZ, 0xc0, !PT ;  /* 0x0000018000027812 */ /* 0x000fc800078ec0ff */
[----:B------:R-:W-:-:S03]  /*141f0*/  LOP3.LUT R2, R2, 0x10, R4, 0xf8, !PT ;  /* 0x0000001002027812 */ /* 0x000fc600078ef804 */
[----:B------:R-:W-:Y:S01]  /*14200*/  ULOP3.LUT UR39, UR4, 0x1, URZ, 0xfc, !UPT ;  /* 0x0000000104277892 */ /* 0x000fe2000f8efc3f */
[----:B------:R-:W-:Y:S01]  /*14210*/  LOP3.LUT R5, R2, 0x30, R3, 0x78, !PT ;  /* 0x0000003002057812 */ /* 0x000fe200078e7803 */
[----:B------:R-:W-:Y:S01]  /*14220*/  ULOP3.LUT UR42, UR4, 0x2, URZ, 0xfc, !UPT ;  /* 0x00000002042a7892 */ /* 0x000fe2000f8efc3f */
[----:B------:R-:W-:Y:S02]  /*14230*/  SHF.R.U32.HI R3, RZ, 0x5, R6 ;  /* 0x00000005ff037819 */ /* 0x000fe40000011606 */
[C---:B------:R-:W-:Y:S01]  /*14240*/  LOP3.LUT R2, R0.reuse, 0x40, RZ, 0xc0, !PT ;  /* 0x0000004000027812 */ /* 0x040fe200078ec0ff */
[----:B------:R-:W-:Y:S01]  /*14250*/  UMOV UR4, 0x400 ;  /* 0x0000040000047882 */ /* 0x000fe20000000000 */
[----:B------:R-:W-:Y:S01]  /*14260*/  LOP3.LUT R0, R0, 0x200, RZ, 0xc0, !PT ;  /* 0x0000020000007812 */ /* 0x000fe200078ec0ff */
[----:B0-----:R-:W-:Y:S02]  /*14270*/  ULEA UR4, UR5, UR4, 0x18 ;  /* 0x0000000405047291 */ /* 0x001fe4000f8ec03f */
[----:B------:R-:W-:-:S04]  /*14280*/  IMAD R2, R3, 0x400, R2 ;  /* 0x0000040003027824 */ /* 0x000fc800078e0202 */
[----:B------:R-:W-:Y:S01]  /*14290*/  IMAD.U32 R17, RZ, RZ, UR4 ;  /* 0x00000004ff117e24 */ /* 0x000fe2000f8e00ff */
[----:B------:R-:W-:Y:S01]  /*142a0*/  IADD3 R5, R5, R2, R0 ;  /* 0x0000000205057210 */ /* 0x000fe20007ffe000 */
[----:B------:R-:W-:-:S04]  /*142b0*/  IMAD.SHL.U32 R2, R4, 0x80, RZ ;  /* 0x0000008004027824 */ /* 0x000fc800078e00ff */
[----:B------:R0:W-:Y:S01]  /*142c0*/  STL [R1+0x20], R5 ;  /* 0x0000200501007387 */ /* 0x0001e20000100800 */
[----:B------:R-:W-:-:S05]  /*142d0*/  LOP3.LUT R0, R2, 0x380, RZ, 0xc0, !PT ;  /* 0x0000038002007812 */ /* 0x000fca00078ec0ff */
[----:B------:R-:W-:Y:S02]  /*142e0*/  IMAD R3, R3, 0x10, R0 ;  /* 0x0000001003037824 */ /* 0x000fe400078e0200 */
[----:B------:R-:W-:-:S05]  /*142f0*/  IMAD.SHL.U32 R0, R4, 0x10, RZ ;  /* 0x0000001004007824 */ /* 0x000fca00078e00ff */
[----:B------:R-:W-:-:S04]  /*14300*/  LOP3.LUT R3, R3, 0x70, R0, 0x78, !PT ;  /* 0x0000007003037812 */ /* 0x000fc800078e7800 */
[----:B0-----:R-:W-:Y:S01]  /*14310*/  LOP3.LUT R5, R3, 0xc00, R2, 0xf8, !PT ;  /* 0x00000c0003057812 */ /* 0x001fe200078ef802 */
[----:B------:R-:W-:Y:S01]  /*14320*/  IMAD.SHL.U32 R3, R4, 0x2, RZ ;  /* 0x0000000204037824 */ /* 0x000fe200078e00ff */
[----:B------:R-:W-:Y:S01]  /*14330*/  LOP3.LUT R2, R0, 0x3f0, RZ, 0xc0, !PT ;  /* 0x000003f000027812 */ /* 0x000fe200078ec0ff */
[----:B------:R-:W-:Y:S02]  /*14340*/  IMAD.MOV.U32 R4, RZ, RZ, 0x20 ;  /* 0x00000020ff047424 */ /* 0x000fe400078e00ff */
[----:B------:R0:W-:Y:S01]  /*14350*/  STL [R1+0x24], R5 ;  /* 0x0000240501007387 */ /* 0x0001e20000100800 */
[----:B------:R-:W-:Y:S01]  /*14360*/  LOP3.LUT R3, R2, 0x70, R3, 0x78, !PT ;  /* 0x0000007002037812 */ /* 0x000fe200078e7803 */
[----:B------:R-:W-:-:S05]  /*14370*/  IMAD.SHL.U32 R2, R6, 0x10, RZ ;  /* 0x0000001006027824 */ /* 0x000fca00078e00ff */
[----:B------:R-:W-:Y:S01]  /*14380*/  LOP3.LUT R2, R3, 0x400, R2, 0xf8, !PT ;  /* 0x0000040003027812 */ /* 0x000fe200078ef802 */
[----:B------:R-:W-:Y:S01]  /*14390*/  IMAD.MOV.U32 R3, RZ, RZ, 0x40 ;  /* 0x00000040ff037424 */ /* 0x000fe200078e00ff */
[----:B0-----:R-:W-:-:S03]  /*143a0*/  SHF.R.U32.HI R5, RZ, 0x3, R6 ;  /* 0x00000003ff057819 */ /* 0x001fc60000011606 */
[----:B------:R-:W-:Y:S01]  /*143b0*/  IMAD.IADD R2, R17, 0x1, R2 ;  /* 0x0000000111027824 */ /* 0x000fe200078e0202 */
[----:B------:R-:W-:Y:S02]  /*143c0*/  SEL R7, R3, 0xffffffc0, !P0 ;  /* 0xffffffc003077807 */ /* 0x000fe40004000000 */
[----:B------:R-:W-:Y:S02]  /*143d0*/  SEL R3, R4, 0xffffffe0, !P0 ;  /* 0xffffffe004037807 */ /* 0x000fe40004000000 */
[----:B------:R-:W-:Y:S01]  /*143e0*/  LOP3.LUT R3, R0, 0x70, RZ, 0xc0, !PT ;  /* 0x0000007000037812 */ /* 0x000fe200078ec0ff */
[----:B------:R-:W-:Y:S01]  /*143f0*/  STL [R1+0x2c], R2 ;  /* 0x00002c0201007387 */ /* 0x000fe20000100800 */
[----:B------:R-:W-:Y:S01]  /*14400*/  LOP3.LUT R4, R5, 0x70, R0, 0xf8, !PT ;  /* 0x0000007005047812 */ /* 0x000fe200078ef800 */
[----:B------:R-:W-:Y:S02]  /*14410*/  IMAD.MOV.U32 R0, RZ, RZ, 0x1 ;  /* 0x00000001ff007424 */ /* 0x000fe400078e00ff */
[----:B------:R-:W-:Y:S04]  /*14420*/  STL [R1+0x34], RZ ;  /* 0x000034ff01007387 */ /* 0x000fe80000100800 */
[----:B------:R0:W-:Y:S04]  /*14430*/  STL [R1+0x4], R0 ;  /* 0x0000040001007387 */ /* 0x0001e80000100800 */
[----:B------:R1:W-:Y:S01]  /*14440*/  STL [R1], RZ ;  /* 0x000000ff01007387 */ /* 0x0003e20000100800 */
[----:B0-----:R-:W-:-:S07]  /*14450*/  LOP3.LUT R0, R3, 0x80, RZ, 0xfc, !PT ;  /* 0x0000008003007812 */ /* 0x001fce00078efcff */
.L_x_1341:
[----:B------:R-:W-:Y:S01]  /*14460*/  ULDC.64 UR8, c[0x0][0xa00] ;  /* 0x0002800000087ab9 */ /* 0x000fe20000000a00 */
[----:B------:R-:W-:Y:S01]  /*14470*/  ULDC.64 UR6, c[0x0][0xa00] ;  /* 0x0002800000067ab9 */ /* 0x000fe20000000a00 */
[----:B------:R-:W-:Y:S01]  /*14480*/  ISETP.NE.U32.AND P0, PT, RZ, UR8, PT ;  /* 0x00000008ff007c0c */ /* 0x000fe2000bf05070 */
[----:B------:R-:W-:Y:S01]  /*14490*/  UIMAD.WIDE UR6, UR38, 0x4, UR6 ;  /* 0x00000004260678a5 */ /* 0x000fe2000f8e0206 */
[----:B-1----:R-:W2:Y:S01]  /*144a0*/  LDL.LU R7, [R1+0x18] ;  /* 0x0000180001077983 */ /* 0x002ea20000300800 */
[----:B------:R-:W-:Y:S01]  /*144b0*/  ULDC.64 UR4, c[0x0][0xa28] ;  /* 0x00028a0000047ab9 */ /* 0x000fe20000000a00 */
[----:B------:R-:W-:Y:S01]  /*144c0*/  ISETP.NE.AND.EX P0, PT, RZ, UR9, PT, P0 ;  /* 0x00000009ff007c0c */ /* 0x000fe2000bf05300 */
[----:B------:R-:W-:Y:S01]  /*144d0*/  UISETP.NE.U32.AND UP0, UPT, UR4, URZ, UPT ;  /* 0x0000003f0400728c */ /* 0x000fe2000bf05070 */
[----:B------:R-:W-:Y:S01]  /*144e0*/  IMAD.MOV.U32 R0, RZ, RZ, RZ ;  /* 0x000000ffff007224 */ /* 0x000fe200078e00ff */
[----:B------:R-:W-:Y:S01]  /*144f0*/  ULDC.64 UR10, c[0x0][0xa18] ;  /* 0x00028600000a7ab9 */ /* 0x000fe20000000a00 */
[----:B------:R-:W-:Y:S01]  /*14500*/  IMAD.U32 R2, RZ, RZ, UR6 ;  /* 0x00000006ff027e24 */ /* 0x000fe2000f8e00ff */
[----:B------:R-:W-:Y:S01]  /*14510*/  UISETP.NE.AND.EX UP0, UPT, UR5, URZ, UPT, UP0 ;  /* 0x0000003f0500728c */ /* 0x000fe2000bf05300 */
[----:B------:R-:W-:Y:S01]  /*14520*/  IMAD.U32 R3, RZ, RZ, UR7 ;  /* 0x00000007ff037e24 */ /* 0x000fe2000f8e00ff */
[----:B0-----:R-:W0:Y:S01]  /*14530*/  LDC R19, c[0x0][0x288] ;  /* 0x0000a200ff137b82 */ /* 0x001e220000000800 */
[----:B------:R-:W-:-:S03]  /*14540*/  ULDC.64 UR8, c[0x0][0xa08] ;  /* 0x0002820000087ab9 */ /* 0x000fc60000000a00 */
[----:B------:R-:W-:Y:S02]  /*14550*/  PLOP3.LUT P1, PT, PT, PT, UP0, 0x80, 0x0 ;  /* 0x000000000000781c */ /* 0x000fe40003f2f008 */
[----:B------:R3:W4:Y:S01]  /*14560*/  @P0 LDG.E R5, desc[UR48][R2.64] ;  /* 0x0000003002050981 */ /* 0x000722000c1e1900 */
[----:B------:R-:W-:Y:S01]  /*14570*/  IMAD.MOV.U32 R4, RZ, RZ, RZ ;  /* 0x000000ffff047224 */ /* 0x000fe200078e00ff */
[----:B------:R-:W-:Y:S01]  /*14580*/  UMOV UR43, URZ ;  /* 0x0000003f002b7c82 */ /* 0x000fe20008000000 */
[----:B------:R-:W-:Y:S01]  /*14590*/  @UP0 ULDC.64 UR4, c[0x0][0xa28] ;  /* 0x00028a0000040ab9 */ /* 0x000fe20000000a00 */
[----:B------:R-:W1:Y:S01]  /*145a0*/  LDC R6, c[0x0][0x2f0] ;  /* 0x0000bc00ff067b82 */ /* 0x000e620000000800 */
[----:B------:R-:W-:Y:S02]  /*145b0*/  @UP0 UIMAD.WIDE UR4, UR38, 0x4, UR4 ;  /* 0x00000004260408a5 */ /* 0x000fe4000f8e0204 */
[----:B------:R-:W-:-:S04]  /*145c0*/  UISETP.NE.U32.AND UP0, UPT, UR10, URZ, UPT ;  /* 0x0000003f0a00728c */ /* 0x000fc8000bf05070 */
[----:B---3--:R-:W-:Y:S02]  /*145d0*/  IMAD.U32 R2, RZ, RZ, UR4 ;  /* 0x00000004ff027e24 */ /* 0x008fe4000f8e00ff */
[----:B------:R-:W-:Y:S01]  /*145e0*/  IMAD.U32 R3, RZ, RZ, UR5 ;  /* 0x00000005ff037e24 */ /* 0x000fe2000f8e00ff */
[----:B------:R-:W-:Y:S01]  /*145f0*/  ULDC.64 UR4, c[0x0][0xa08] ;  /* 0x0002820000047ab9 */ /* 0x000fe20000000a00 */
[----:B------:R-:W-:-:S03]  /*14600*/  UISETP.NE.AND.EX UP0, UPT, UR11, URZ, UPT, UP0 ;  /* 0x0000003f0b00728c */ /* 0x000fc6000bf05300 */
[----:B------:R3:W5:Y:S01]  /*14610*/  @P1 LDG.E R0, desc[UR48][R2.64] ;  /* 0x0000003002001981 */ /* 0x000762000c1e1900 */
[----:B------:R-:W-:Y:S01]  /*14620*/  ISETP.NE.U32.AND P1, PT, RZ, UR4, PT ;  /* 0x00000004ff007c0c */ /* 0x000fe2000bf25070 */
[----:B------:R-:W-:-:S03]  /*14630*/  UIMAD.WIDE UR8, UR38, 0x4, UR8 ;  /* 0x00000004260878a5 */ /* 0x000fc6000f8e0208 */
[----:B------:R-:W-:Y:S02]  /*14640*/  ISETP.NE.AND.EX P1, PT, RZ, UR5, PT, P1 ;  /* 0x00000005ff007c0c */ /* 0x000fe4000bf25310 */
[----:B------:R-:W-:Y:S01]  /*14650*/  PLOP3.LUT P4, PT, PT, PT, UP0, 0x80, 0x0 ;  /* 0x000000000000781c */ /* 0x000fe20003f8f008 */
[----:B------:R-:W-:Y:S01]  /*14660*/  @UP0 ULDC.64 UR4, c[0x0][0xa18] ;  /* 0x0002860000040ab9 */ /* 0x000fe20000000a00 */
[----:B---3--:R-:W-:Y:S01]  /*14670*/  IMAD.U32 R2, RZ, RZ, UR8 ;  /* 0x00000008ff027e24 */ /* 0x008fe2000f8e00ff */
[----:B------:R-:W-:Y:S01]  /*14680*/  @UP0 UIMAD.WIDE UR4, UR38, 0x4, UR4 ;  /* 0x00000004260408a5 */ /* 0x000fe2000f8e0204 */
[----:B------:R-:W-:-:S07]  /*14690*/  IMAD.U32 R3, RZ, RZ, UR9 ;  /* 0x00000009ff037e24 */ /* 0x000fce000f8e00ff */
[----:B------:R3:W5:Y:S02]  /*146a0*/  @P1 LDG.E R4, desc[UR48][R2.64] ;  /* 0x0000003002041981 */ /* 0x000764000c1e1900 */
[----:B---3--:R-:W-:Y:S02]  /*146b0*/  IMAD.U32 R2, RZ, RZ, UR4 ;  /* 0x00000004ff027e24 */ /* 0x008fe4000f8e00ff */
[----:B------:R-:W-:Y:S01]  /*146c0*/  IMAD.U32 R3, RZ, RZ, UR5 ;  /* 0x00000005ff037e24 */ /* 0x000fe2000f8e00ff */
[----:B------:R-:W-:-:S04]  /*146d0*/  ULDC.64 UR4, c[0x0][0xa20] ;  /* 0x0002880000047ab9 */ /* 0x000fc80000000a00 */
[----:B0-----:R0:W5:Y:S02]  /*146e0*/  @P4 LDG.E R19, desc[UR48][R2.64] ;  /* 0x0000003002134981 */ /* 0x001164000c1e1900 */
[----:B0-----:R-:W0:Y:S01]  /*146f0*/  LDC.64 R2, c[0x0][0x418] ;  /* 0x00010600ff027b82 */ /* 0x001e220000000a00 */
[----:B------:R-:W-:-:S04]  /*14700*/  ISETP.NE.U32.AND P3, PT, RZ, UR4, PT ;  /* 0x00000004ff007c0c */ /* 0x000fc8000bf65070 */
[----:B------:R-:W-:Y:S02]  /*14710*/  ISETP.NE.AND.EX P3, PT, RZ, UR5, PT, P3 ;  /* 0x00000005ff007c0c */ /* 0x000fe4000bf65330 */
[----:B0-----:R-:W-:-:S04]  /*14720*/  ISETP.NE.U32.AND P2, PT, R2, RZ, PT ;  /* 0x000000ff0200720c */ /* 0x001fc80003f45070 */
[----:B------:R-:W-:Y:S02]  /*14730*/  ISETP.NE.AND.EX P2, PT, R3, RZ, PT, P2 ;  /* 0x000000ff0300720c */ /* 0x000fe40003f45320 */
[----:B--2---:R-:W-:Y:S02]  /*14740*/  R2UR UR36, R7 ;  /* 0x00000000072472ca */ /* 0x004fe400000e0000 */
[----:B----4-:R-:W-:Y:S02]  /*14750*/  @P0 R2UR UR43, R5 ;  /* 0x00000000052b02ca */ /* 0x010fe400000e0000 */
[----:B------:R-:W0:Y:S01]  /*14760*/  LDC R5, c[0x0][0x424] ;  /* 0x00010900ff057b82 */ /* 0x000e220000000800 */
[----:B------:R-:W-:-:S08]  /*14770*/  LOP3.LUT R2, R7, 0xff000000, RZ, 0xc0, !PT ;  /* 0xff00000007027812 */ /* 0x000fd000078ec0ff */
[----:B------:R-:W-:Y:S01]  /*14780*/  ULOP3.LUT UR36, UR36, 0xffff, URZ, 0xc0, !UPT ;  /* 0x0000ffff24247892 */ /* 0x000fe2000f8ec03f */
[----:B------:R-:W-:Y:S02]  /*14790*/  LOP3.LUT R7, R7, 0xff0000, RZ, 0xc0, !PT ;  /* 0x00ff000007077812 */ /* 0x000fe400078ec0ff */
[----:B------:R-:W-:-:S04]  /*147a0*/  SHF.R.U32.HI R2, RZ, 0x8, R2 ;  /* 0x00000008ff027819 */ /* 0x000fc80000011602 */
[----:B------:R-:W-:Y:S02]  /*147b0*/  LEA.HI R7, R7, R2, RZ, 0x10 ;  /* 0x0000000207077211 */ /* 0x000fe400078f80ff */
[----:B0-----:R-:W-:-:S05]  /*147c0*/  SEL R5, R5, 0x1, P2 ;  /* 0x0000000105057807 */ /* 0x001fca0001000000 */
[----:B-1----:R-:W-:Y:S01]  /*147d0*/  IMAD R5, R5, R6, RZ ;  /* 0x0000000605057224 */ /* 0x002fe200078e02ff */
[----:B------:R-:W-:Y:S06]  /*147e0*/  @P4 BRA `(.L_x_1264) ;  /* 0x0000000000184947 */ /* 0x000fec0003800000 */
[----:B------:R-:W-:Y:S05]  /*147f0*/  @!P0 BRA `(.L_x_1264) ;  /* 0x0000000000148947 */ /* 0x000fea0003800000 */
[----:B------:R-:W-:Y:S02]  /*14800*/  IMAD.U32 R2, RZ, RZ, UR6 ;  /* 0x00000006ff027e24 */ /* 0x000fe4000f8e00ff */
[----:B------:R-:W-:-:S05]  /*14810*/  IMAD.U32 R3, RZ, RZ, UR7 ;  /* 0x00000007ff037e24 */ /* 0x000fca000f8e00ff */
[----:B-----5:R-:W2:Y:S04]  /*14820*/  LDG.E R19, desc[UR48][R2.64] ;  /* 0x0000003002137981 */ /* 0x020ea8000c1e1900 */
[----:B------:R-:W2:Y:S02]  /*14830*/  LDG.E R2, desc[UR48][R2.64+0x4] ;  /* 0x0000043002027981 */ /* 0x000ea4000c1e1900 */
[----:B--2---:R-:W-:-:S07]  /*14840*/  IMAD.IADD R19, R2, 0x1, -R19 ;  /* 0x0000000102137824 */ /* 0x004fce00078e0a13 */
.L_x_1264:
[----:B-----5:R-:W-:-:S05]  /*14850*/  IMAD.IADD R2, R4, 0x1, R0 ;  /* 0x0000000104027824 */ /* 0x020fca00078e0200 */
[----:B------:R0:W-:Y:S01]  /*14860*/  STL [R1+0x1c], R2 ;  /* 0x00001c0201007387 */ /* 0x0001e20000100800 */
[----:B------:R-:W-:Y:S05]  /*14870*/  @!P3 BRA `(.L_x_1265) ;  /* 0x000000000018b947 */ /* 0x000fea0003800000 */
[----:B------:R-:W-:Y:S02]  /*14880*/  ULDC.64 UR4, c[0x0][0xa20] ;  /* 0x0002880000047ab9 */ /* 0x000fe40000000a00 */
[----:B------:R-:W-:-:S06]  /*14890*/  UIMAD.WIDE UR4, UR38, 0x4, UR4 ;  /* 0x00000004260478a5 */ /* 0x000fcc000f8e0204 */
[----:B0-----:R-:W-:Y:S02]  /*148a0*/  IMAD.U32 R2, RZ, RZ, UR4 ;  /* 0x00000004ff027e24 */ /* 0x001fe4000f8e00ff */
[----:B------:R-:W-:-:S05]  /*148b0*/  IMAD.U32 R3, RZ, RZ, UR5 ;  /* 0x00000005ff037e24 */ /* 0x000fca000f8e00ff */
[----:B------:R1:W5:Y:S01]  /*148c0*/  LDG.E R5, desc[UR48][R2.64] ;  /* 0x0000003002057981 */ /* 0x000362000c1e1900 */
[----:B------:R-:W-:Y:S05]  /*148d0*/  BRA `(.L_x_1266) ;  /* 0x0000000000187947 */ /* 0x000fea0003800000 */
.L_x_1265:
[----:B------:R-:W-:Y:S05]  /*148e0*/  @!P1 BRA `(.L_x_1266) ;  /* 0x0000000000149947 */ /* 0x000fea0003800000 */
[----:B0-----:R-:W-:Y:S02]  /*148f0*/  IMAD.U32 R2, RZ, RZ, UR8 ;  /* 0x00000008ff027e24 */ /* 0x001fe4000f8e00ff */
[----:B------:R-:W-:-:S05]  /*14900*/  IMAD.U32 R3, RZ, RZ, UR9 ;  /* 0x00000009ff037e24 */ /* 0x000fca000f8e00ff */
[----:B------:R-:W2:Y:S04]  /*14910*/  LDG.E R5, desc[UR48][R2.64] ;  /* 0x0000003002057981 */ /* 0x000ea8000c1e1900 */
[----:B------:R-:W2:Y:S02]  /*14920*/  LDG.E R2, desc[UR48][R2.64+0x4] ;  /* 0x0000043002027981 */ /* 0x000ea4000c1e1900 */
[----:B--2---:R-:W-:-:S07]  /*14930*/  IMAD.IADD R5, R2, 0x1, -R5 ;  /* 0x0000000102057824 */ /* 0x004fce00078e0a05 */
.L_x_1266:
[----:B------:R-:W2:Y:S01]  /*14940*/  LDL.LU R4, [R1+0x14] ;  /* 0x0000140001047983 */ /* 0x000ea20000300800 */
[----:B01----:R-:W0:Y:S01]  /*14950*/  LDC R2, c[0x0][0x448] ;  /* 0x00011200ff027b82 */ /* 0x003e220000000800 */
[----:B-----5:R-:W-:Y:S01]  /*14960*/  IMAD.IADD R0, R5, 0x1, -R0 ;  /* 0x0000000105007824 */ /* 0x020fe200078e0a00 */
[----:B0-----:R-:W-:-:S13]  /*14970*/  ISETP.NE.AND P1, PT, R2, 0x1, PT ;  /* 0x000000010200780c */ /* 0x001fda0003f25270 */
[----:B------:R-:W0:Y:S08]  /*14980*/  @P1 LDC R3, c[0x0][0x44c] ;  /* 0x00011300ff031b82 */ /* 0x000e300000000800 */
[----:B------:R-:W1:Y:S01]  /*14990*/  @P1 LDC R2, c[0x0][0x450] ;  /* 0x00011400ff021b82 */ /* 0x000e620000000800 */
[----:B--2---:R-:W-:-:S04]  /*149a0*/  IMAD.SHL.U32 R18, R4, 0x80, RZ ;  /* 0x0000008004127824 */ /* 0x004fc800078e00ff */
[----:B------:R-:W-:-:S04]  /*149b0*/  VIADD R4, R18, 0x7f ;  /* 0x0000007f12047836 */ /* 0x000fc80000000000 */
[----:B0-----:R-:W-:-:S04]  /*149c0*/  @P1 IMAD.HI.U32 R3, R4, R3, RZ ;  /* 0x0000000304031227 */ /* 0x001fc800078e00ff */
[----:B------:R-:W-:Y:S01]  /*149d0*/  IMAD.MOV.U32 R6, RZ, RZ, R4 ;  /* 0x000000ffff067224 */ /* 0x000fe200078e0004 */
[----:B-1----:R-:W-:Y:S02]  /*149e0*/  @P1 SHF.R.U32.HI R6, RZ, R2, R3 ;  /* 0x00000002ff061219 */ /* 0x002fe40000011603 */
[----:B------:R-:W-:-:S05]  /*149f0*/  IADD3 R2, R0, 0x1, -R19 ;  /* 0x0000000100027810 */ /* 0x000fca0007ffe813 */
[----:B------:R-:W-:Y:S02]  /*14a00*/  IMAD.IADD R6, R2, 0x1, R6 ;  /* 0x0000000102067824 */ /* 0x000fe400078e0206 */
[----:B------:R-:W0:Y:S02]  /*14a10*/  LDC.64 R2, c[0x0][0x9e0] ;  /* 0x00027800ff027b82 */ /* 0x000e240000000a00 */
[----:B0-----:R-:W-:Y:S01]  /*14a20*/  ISETP.GE.AND P2, PT, R3, 0x1, PT ;  /* 0x000000010300780c */ /* 0x001fe20003f46270 */
[----:B------:R-:W-:-:S12]  /*14a30*/  IMAD.IADD R2, R6, 0x1, R2 ;  /* 0x0000000106027824 */ /* 0x000fd800078e0202 */
[----:B------:R-:W-:Y:S05]  /*14a40*/  @!P2 BRA `(.L_x_1267) ;  /* 0x000000000040a947 */ /* 0x000fea0003800000 */
[C---:B------:R-:W-:Y:S01]  /*14a50*/  ISETP.GT.AND P0, PT, R6.reuse, RZ, PT ;  /* 0x000000ff0600720c */ /* 0x040fe20003f04270 */
[----:B------:R-:W-:-:S12]  /*14a60*/  VIADD R8, R6, 0xffffffff ;  /* 0xffffffff06087836 */ /* 0x000fd80000000000 */
[----:B------:R-:W-:Y:S05]  /*14a70*/  @P0 BRA `(.L_x_1268) ;  /* 0x00000000001c0947 */ /* 0x000fea0003800000 */
[----:B------:R-:W-:Y:S01]  /*14a80*/  ISETP.NE.AND P0, PT, R3, 0x1, PT ;  /* 0x000000010300780c */ /* 0x000fe20003f05270 */
[----:B------:R-:W-:-:S12]  /*14a90*/  IMAD.MOV R6, RZ, RZ, -R6 ;  /* 0x000000ffff067224 */ /* 0x000fd800078e0a06 */
[----:B------:R-:W0:Y:S02]  /*14aa0*/  @P0 LDC.64 R4, c[0x0][0x9e8] ;  /* 0x00027a00ff040b82 */ /* 0x000e240000000a00 */
[----:B0-----:R-:W-:-:S05]  /*14ab0*/  @P0 IMAD.HI.U32 R4, R6, R4, RZ ;  /* 0x0000000406040227 */ /* 0x001fca00078e00ff */
[----:B------:R-:W-:-:S04]  /*14ac0*/  @P0 SHF.R.U32.HI R6, RZ, R5, R4 ;  /* 0x00000005ff060219 */ /* 0x000fc80000011604 */
[----:B------:R-:W-:Y:S01]  /*14ad0*/  LOP3.LUT R8, RZ, R6, RZ, 0x33, !PT ;  /* 0x00000006ff087212 */ /* 0x000fe200078e33ff */
[----:B------:R-:W-:Y:S06]  /*14ae0*/  BRA `(.L_x_1269) ;  /* 0x0000000000107947 */ /* 0x000fec0003800000 */
.L_x_1268:
[----:B------:R-:W-:-:S13]  /*14af0*/  ISETP.NE.AND P0, PT, R3, 0x1, PT ;  /* 0x000000010300780c */ /* 0x000fda0003f05270 */
[----:B------:R-:W0:Y:S02]  /*14b00*/  @P0 LDC.64 R4, c[0x0][0x9e8] ;  /* 0x00027a00ff040b82 */ /* 0x000e240000000a00 */
[----:B0-----:R-:W-:-:S05]  /*14b10*/  @P0 IMAD.HI.U32 R4, R8, R4, RZ ;  /* 0x0000000408040227 */ /* 0x001fca00078e00ff */
[----:B------:R-:W-:-:S07]  /*14b20*/  @P0 SHF.R.U32.HI R8, RZ, R5, R4 ;  /* 0x00000005ff080219 */ /* 0x000fce0000011604 */
.L_x_1269:
[----:B------:R-:W-:-:S05]  /*14b30*/  IMAD R8, R8, R3, R3 ;  /* 0x0000000308087224 */ /* 0x000fca00078e0203 */
[----:B------:R-:W-:-:S07]  /*14b40*/  VIMNMX R2, R2, R8, PT ;  /* 0x0000000802027248 */ /* 0x000fce0003fe0100 */
.L_x_1267:
[----:B------:R-:W0:Y:S01]  /*14b50*/  @P1 LDC R4, c[0x0][0x44c] ;  /* 0x00011300ff041b82 */ /* 0x000e220000000800 */
[----:B------:R-:W-:Y:S01]  /*14b60*/  IMAD.MOV.U32 R5, RZ, RZ, R18 ;  /* 0x000000ffff057224 */ /* 0x000fe200078e0012 */
[----:B------:R-:W-:Y:S01]  /*14b70*/  ULDC UR4, c[0x0][0x9dc] ;  /* 0x0002770000047ab9 */ /* 0x000fe20000000800 */
[----:B------:R-:W-:-:S05]  /*14b80*/  VIADD R2, R2, 0x3f ;  /* 0x0000003f02027836 */ /* 0x000fca0000000000 */
[----:B------:R-:W1:Y:S01]  /*14b90*/  @P1 LDC R6, c[0x0][0x450] ;  /* 0x00011400ff061b82 */ /* 0x000e620000000800 */
[----:B0-----:R-:W-:-:S05]  /*14ba0*/  @P1 IMAD.HI.U32 R4, R18, R4, RZ ;  /* 0x0000000412041227 */ /* 0x001fca00078e00ff */
[----:B-1----:R-:W-:Y:S02]  /*14bb0*/  @P1 SHF.R.U32.HI R5, RZ, R6, R4 ;  /* 0x00000006ff051219 */ /* 0x002fe40000011604 */
[----:B------:R-:W-:Y:S02]  /*14bc0*/  SHF.R.S32.HI R4, RZ, 0x1f, R2 ;  /* 0x0000001fff047819 */ /* 0x000fe40000011402 */
[----:B------:R-:W-:Y:S01]  /*14bd0*/  IADD3 R6, R5, R0, -R19 ;  /* 0x0000000005067210 */ /* 0x000fe20007ffe813 */
[----:B------:R-:W-:Y:S01]  /*14be0*/  VIADD R0, R0, 0x3f ;  /* 0x0000003f00007836 */ /* 0x000fe20000000000 */
[----:B------:R-:W-:-:S04]  /*14bf0*/  LEA.HI R4, R4, R2, RZ, 0x6 ;  /* 0x0000000204047211 */ /* 0x000fc800078f30ff */
[----:B------:R-:W-:-:S04]  /*14c00*/  SHF.R.S32.HI R2, RZ, 0x1f, R0 ;  /* 0x0000001fff027819 */ /* 0x000fc80000011400 */
[----:B------:R-:W-:Y:S02]  /*14c10*/  LEA.HI R2, R2, R0, RZ, 0x6 ;  /* 0x0000000002027211 */ /* 0x000fe400078f30ff */
[----:B------:R-:W-:Y:S02]  /*14c20*/  SHF.R.S32.HI R0, RZ, 0x6, R4 ;  /* 0x00000006ff007819 */ /* 0x000fe40000011404 */
[----:B------:R-:W-:-:S04]  /*14c30*/  SHF.R.S32.HI R2, RZ, 0x6, R2 ;  /* 0x00000006ff027819 */ /* 0x000fc80000011402 */
[----:B------:R-:W-:Y:S01]  /*14c40*/  VIMNMX R0, R2, R0, PT ;  /* 0x0000000002007248 */ /* 0x000fe20003fe0100 */
        /* <DEDUP_REMOVED lines=11> */
.L_x_1271:
[----:B------:R-:W-:-:S13]  /*14d00*/  ISETP.NE.AND P0, PT, R3, 0x1, PT ;  /* 0x000000010300780c */ /* 0x000fda0003f05270 */
[----:B------:R-:W0:Y:S02]  /*14d10*/  @P0 LDC.64 R4, c[0x0][0x9e8] ;  /* 0x00027a00ff040b82 */ /* 0x000e240000000a00 */
[----:B0-----:R-:W-:-:S05]  /*14d20*/  @P0 IMAD.HI.U32 R4, R6, R4, RZ ;  /* 0x0000000406040227 */ /* 0x001fca00078e00ff */
[----:B------:R-:W-:-:S07]  /*14d30*/  @P0 SHF.R.U32.HI R6, RZ, R5, R4 ;  /* 0x00000005ff060219 */ /* 0x000fce0000011604 */
.L_x_1272:
[----:B------:R-:W-:-:S05]  /*14d40*/  IMAD R3, R6, R3, RZ ;  /* 0x0000000306037224 */ /* 0x000fca00078e02ff */
[----:B------:R-:W-:-:S07]  /*14d50*/  VIMNMX R2, R2, R3, !PT ;  /* 0x0000000302027248 */ /* 0x000fce0007fe0100 */
.L_x_1270:
[----:B------:R-:W-:Y:S02]  /*14d60*/  SHF.R.U32.HI R5, RZ, 0x10, R7 ;  /* 0x00000010ff057819 */ /* 0x000fe40000011607 */
[----:B------:R-:W-:Y:S02]  /*14d70*/  SHF.R.S32.HI R3, RZ, 0x1f, R2 ;  /* 0x0000001fff037819 */ /* 0x000fe40000011402 */
[----:B------:R-:W-:Y:S02]  /*14d80*/  ISETP.NE.AND P0, PT, R5, RZ, PT ;  /* 0x000000ff0500720c */ /* 0x000fe40003f05270 */
[----:B------:R-:W-:Y:S01]  /*14d90*/  LEA.HI R3, R3, R2, RZ, 0x6 ;  /* 0x0000000203037211 */ /* 0x000fe200078f30ff */
[----:B------:R-:W-:-:S03]  /*14da0*/  IMAD.MOV.U32 R2, RZ, RZ, RZ ;  /* 0x000000ffff027224 */ /* 0x000fc600078e00ff */
[----:B------:R-:W-:-:S04]  /*14db0*/  SHF.R.S32.HI R3, RZ, 0x6, R3 ;  /* 0x00000006ff037819 */ /* 0x000fc80000011403 */
[----:B------:R-:W-:-:S03]  /*14dc0*/  VIMNMX R4, RZ, R3, !PT ;  /* 0x00000003ff047248 */ /* 0x000fc60007fe0100 */
[----:B------:R-:W0:Y:S01]  /*14dd0*/  @!P0 LDC R5, c[0x0][0x9f0] ;  /* 0x00027c00ff058b82 */ /* 0x000e220000000800 */
[----:B------:R-:W-:-:S13]  /*14de0*/  ISETP.GT.AND P1, PT, R0, R4, PT ;  /* 0x000000040000720c */ /* 0x000fda0003f24270 */
[----:B------:R-:W-:Y:S05]  /*14df0*/  @!P1 BRA `(.L_x_1273) ;  /* 0x0000000000689947 */ /* 0x000fea0003800000 */
[-C--:B0-----:R-:W-:Y:S02]  /*14e00*/  IABS R6, R5.reuse ;  /* 0x0000000500067213 */ /* 0x081fe40000000000 */
        /* <DEDUP_REMOVED lines=10> */
[----:B------:R-:W-:-:S05]  /*14eb0*/  IADD3 R8, R5, -0x1, R0 ;  /* 0xffffffff05087810 */ /* 0x000fca0007ffe000 */
[----:B------:R-:W-:-:S05]  /*14ec0*/  IMAD.IADD R8, R8, 0x1, -R4 ;  /* 0x0000000108087824 */ /* 0x000fca00078e0a04 */
[----:B------:R-:W-:Y:S02]  /*14ed0*/  IABS R3, R8 ;  /* 0x0000000800037213 */ /* 0x000fe40000000000 */
[----:B------:R-:W-:-:S03]  /*14ee0*/  LOP3.LUT R8, R8, R5, RZ, 0x3c, !PT ;  /* 0x0000000508087212 */ /* 0x000fc600078e3cff */
        /* <DEDUP_REMOVED lines=10> */
[----:B------:R-:W-:-:S07]  /*14f90*/  @!P1 LOP3.LUT R2, RZ, R5, RZ, 0x33, !PT ;  /* 0x00000005ff029212 */ /* 0x000fce00078e33ff */
.L_x_1273:
[----:B------:R-:W-:Y:S01]  /*14fa0*/  LOP3.LUT R7, R7, 0xff, RZ, 0xc0, !PT ;  /* 0x000000ff07077812 */ /* 0x000fe200078ec0ff */
[----:B------:R-:W-:Y:S04]  /*14fb0*/  BSSY B7, `(.L_x_1274) ;  /* 0x0000344000077945 */ /* 0x000fe80003800000 */
[----:B------:R-:W-:-:S05]  /*14fc0*/  IMAD R3, R7, R2, R4 ;  /* 0x0000000207037224 */ /* 0x000fca00078e0204 */
[----:B------:R-:W-:Y:S01]  /*14fd0*/  VIADDMNMX R0, R3, R2, R0, PT ;  /* 0x0000000203007246 */ /* 0x000fe20003800100 */
[----:B------:R1:W-:Y:S03]  /*14fe0*/  STL [R1+0x14], R3 ;  /* 0x0000140301007387 */ /* 0x0003e60000100800 */
[----:B------:R-:W-:Y:S01]  /*14ff0*/  ISETP.GT.AND P0, PT, R0, R3, PT ;  /* 0x000000030000720c */ /* 0x000fe20003f04270 */
[----:B------:R1:W-:-:S12]  /*15000*/  STL [R1+0x30], R0 ;  /* 0x0000300001007387 */ /* 0x0003d80000100800 */
[----:B-1----:R-:W-:Y:S05]  /*15010*/  @P0 BRA `(.L_x_1275) ;  /* 0x0000000000480947 */ /* 0x002fea0003800000 */
[----:B------:R-:W1:Y:S02]  /*15020*/  S2R R3, SR_TID.X ;  /* 0x0000000000037919 */ /* 0x000e640000002100 */
[----:B-1----:R-:W-:-:S04]  /*15030*/  LOP3.LUT R3, R3, 0x7f, RZ, 0xc0, !PT ;  /* 0x0000007f03037812 */ /* 0x002fc800078ec0ff */
[----:B------:R-:W-:-:S13]  /*15040*/  ISETP.NE.AND P0, PT, R3, RZ, PT ;  /* 0x000000ff0300720c */ /* 0x000fda0003f05270 */
[----:B------:R-:W-:Y:S05]  /*15050*/  @P0 BRA `(.L_x_1276) ;  /* 0x0000003000e40947 */ /* 0x000fea0003800000 */
[----:B------:R-:W1:Y:S01]  /*15060*/  S2R R3, SR_LANEID ;  /* 0x0000000000037919 */ /* 0x000e620000000000 */
[----:B------:R-:W-:Y:S02]  /*15070*/  VOTEU.ANY UR4, UPT, PT ;  /* 0x0000000000047886 */ /* 0x000fe400038e0100 */
[----:B------:R-:W1:Y:S08]  /*15080*/  FLO.U32 R0, UR4 ;  /* 0x0000000400007d00 */ /* 0x000e7000080e0000 */
[----:B------:R-:W2:Y:S01]  /*15090*/  POPC R4, UR4 ;  /* 0x0000000400047d09 */ /* 0x000ea20008000000 */
[----:B-1----:R-:W-:-:S02]  /*150a0*/  ISETP.EQ.U32.AND P0, PT, R0, R3, PT ;  /* 0x000000030000720c */ /* 0x002fc40003f02070 */
[----:B------:R-:W2:Y:S11]  /*150b0*/  LDC.64 R2, c[0x0][0xc60] ;  /* 0x00031800ff027b82 */ /* 0x000eb60000000a00 */
[----:B--2---:R-:W2:Y:S01]  /*150c0*/  @P0 ATOMG.E.ADD.STRONG.GPU PT, R3, desc[UR48][R2.64], R4 ;  /* 0x00000004020309a8 */ /* 0x004ea200081ee1f0 */
[----:B0-----:R-:W0:Y:S02]  /*150d0*/  S2R R5, SR_LTMASK ;  /* 0x0000000000057919 */ /* 0x001e240000003900 */
[----:B0-----:R-:W-:-:S06]  /*150e0*/  LOP3.LUT R5, R5, UR4, RZ, 0xc0, !PT ;  /* 0x0000000405057c12 */ /* 0x001fcc000f8ec0ff */
[----:B------:R-:W0:Y:S01]  /*150f0*/  POPC R5, R5 ;  /* 0x0000000500057309 */ /* 0x000e220000000000 */
[----:B--2---:R-:W0:Y:S02]  /*15100*/  SHFL.IDX PT, R0, R3, R0, 0x1f ;  /* 0x00001f0003007589 */ /* 0x004e2400000e0000 */
[----:B0-----:R-:W-:-:S05]  /*15110*/  IADD3 R0, R0, UR46, R5 ;  /* 0x0000002e00007c10 */ /* 0x001fca000fffe005 */
[----:B------:R2:W-:Y:S01]  /*15120*/  STL [R1+0x10], R0 ;  /* 0x0000100001007387 */ /* 0x0005e20000100800 */
[----:B------:R-:W-:Y:S05]  /*15130*/  BRA `(.L_x_1276) ;  /* 0x0000003000ac7947 */ /* 0x000fea0003800000 */
.L_x_1275:
        /* <DEDUP_REMOVED lines=9> */
[----:B------:R-:W1:Y:S01]  /*151d0*/  LDC.64 R2, c[0x4][R2] ;  /* 0x0100000002027b82 */ /* 0x000e620000000a00 */
[----:B0-----:R-:W-:Y:S02]  /*151e0*/  IMAD.U32 R5, RZ, RZ, UR7 ;  /* 0x00000007ff057e24 */ /* 0x001fe4000f8e00ff */
        /* <DEDUP_REMOVED lines=8> */
[----:B-1----:R-:W-:Y:S05]  /*15270*/  CALL.ABS.NOINC R2 ;  /* 0x0000000002007343 */ /* 0x002fea0003c00000 */
.L_x_1278:
[----:B------:R-:W-:Y:S05]  /*15280*/  BSYNC B6 ;  /* 0x0000000000067941 */ /* 0x000fea0003800000 */
.L_x_1277:
        /* <DEDUP_REMOVED lines=23> */
[----:B-12---:R-:W-:Y:S05]  /*15400*/  CALL.ABS.NOINC R2 ;  /* 0x0000000002007343 */ /* 0x006fea0003c00000 */
.L_x_1280:
[----:B------:R-:W-:Y:S05]  /*15410*/  BSYNC B6 ;  /* 0x0000000000067941 */ /* 0x000fea0003800000 */
.L_x_1279:
        /* <DEDUP_REMOVED lines=20> */
.L_x_1282:
[----:B------:R-:W-:Y:S05]  /*15560*/  BSYNC B6 ;  /* 0x0000000000067941 */ /* 0x000fea0003800000 */
.L_x_1281:
        /* <DEDUP_REMOVED lines=19> */
.L_x_1284:
[----:B------:R-:W-:Y:S05]  /*156a0*/  BSYNC B6 ;  /* 0x0000000000067941 */ /* 0x000fea0003800000 */
.L_x_1283:
[----:B------:R-:W-:Y:S01]  /*156b0*/  ULDC.64 UR4, c[0x0][0x9f8] ;  /* 0x00027e0000047ab9 */ /* 0x000fe20000000a00 */
[----:B------:R-:W-:Y:S01]  /*156c0*/  IMAD.U32 R8, RZ, RZ, UR38 ;  /* 0x00000026ff087e24 */ /* 0x000fe2000f8e00ff */
[----:B------:R-:W-:-:S04]  /*156d0*/  UISETP.NE.U32.AND UP0, UPT, UR4, URZ, UPT ;  /* 0x0000003f0400728c */ /* 0x000fc8000bf05070 */
[----:B------:R-:W-:-:S06]  /*156e0*/  UISETP.NE.AND.EX UP0, UPT, UR5, URZ, UPT, UP0 ;  /* 0x0000003f0500728c */ /* 0x000fcc000bf05300 */
[----:B------:R-:W-:-:S05]  /*156f0*/  PLOP3.LUT P0, PT, PT, PT, UP0, 0x80, 0x0 ;  /* 0x000000000000781c */ /* 0x000fca0003f0f008 */
[----:B------:R-:W-:Y:S02]  /*15700*/  @UP0 ULDC.64 UR4, c[0x0][0x9f8] ;  /* 0x00027e0000040ab9 */ /* 0x000fe40000000a00 */
[----:B------:R-:W-:-:S06]  /*15710*/  @UP0 UIMAD.WIDE UR4, UR38, 0x4, UR4 ;  /* 0x00000004260408a5 */ /* 0x000fcc000f8e0204 */
[----:B------:R-:W-:Y:S02]  /*15720*/  IMAD.U32 R2, RZ, RZ, UR4 ;  /* 0x00000004ff027e24 */ /* 0x000fe4000f8e00ff */
[----:B------:R-:W-:Y:S01]  /*15730*/  IMAD.U32 R3, RZ, RZ, UR5 ;  /* 0x00000005ff037e24 */ /* 0x000fe2000f8e00ff */
[----:B------:R-:W2:Y:S01]  /*15740*/  S2R R0, SR_TID.X ;  /* 0x0000000000007919 */ /* 0x000ea20000002100 */
[----:B------:R-:W-:-:S03]  /*15750*/  ULDC.64 UR4, c[0x0][0xa08] ;  /* 0x0002820000047ab9 */ /* 0x000fc60000000a00 */
[----:B------:R3:W4:Y:S02]  /*15760*/  @P0 LDG.E R8, desc[UR48][R2.64] ;  /* 0x0000003002080981 */ /* 0x000724000c1e1900 */
[----:B---3--:R-:W3:Y:S01]  /*15770*/  LDC.64 R2, c[0x0][0x418] ;  /* 0x00010600ff027b82 */ /* 0x008ee20000000a00 */
[----:B--2---:R-:W-:-:S04]  /*15780*/  SHF.R.U32.HI R0, RZ, 0x5, R0 ;  /* 0x00000005ff007819 */ /* 0x004fc80000011600 */
[----:B------:R-:W-:Y:S02]  /*15790*/  LOP3.LUT R0, R0, 0x3, RZ, 0xc0, !PT ;  /* 0x0000000300007812 */ /* 0x000fe400078ec0ff */
[----:B---3--:R-:W-:Y:S01]  /*157a0*/  LOP3.LUT P0, RZ, R2, UR4, RZ, 0xfc, !PT ;  /* 0x0000000402ff7c12 */ /* 0x008fe2000f80fcff */
[----:B------:R-:W-:-:S03]  /*157b0*/  UMOV UR4, 0xffffffff ;  /* 0xffffffff00047882 */ /* 0x000fc60000000000 */
[----:B------:R-:W-:Y:S02]  /*157c0*/  LOP3.LUT P0, RZ, R3, UR5, RZ, 0xfc, P0 ;  /* 0x0000000503ff7c12 */ /* 0x000fe4000800fcff */
[----:B----4-:R-:W-:Y:S01]  /*157d0*/  SHF.R.S32.HI R9, RZ, 0x1f, R8 ;  /* 0x0000001fff097819 */ /* 0x010fe20000011408 */
[----:B------:R2:W-:Y:S01]  /*157e0*/  STL [R1+0x8], R8 ;  /* 0x0000080801007387 */ /* 0x0005e20000100800 */
[----:B-1----:R-:W-:-:S03]  /*157f0*/  SEL R16, R8, RZ, !P0 ;  /* 0x000000ff08107207 */ /* 0x002fc60004000000 */
[----:B------:R2:W-:Y:S01]  /*15800*/  STL [R1+0x18], R9 ;  /* 0x0000180901007387 */ /* 0x0005e20000100800 */
[----:B------:R-:W-:Y:S05]  /*15810*/  BRA.DIV UR4, `(.L_x_1285) ;  /* 0x0000004604147947 */ /* 0x000fea000b800000 */
[----:B------:R1:W3:Y:S02]  /*15820*/  SHFL.IDX PT, R14, R0, RZ, 0x1f ;  /* 0x00001fff000e7589 */ /* 0x0002e400000e0000 */
.L_x_1360:
[----:B-1----:R-:W4:Y:S01]  /*15830*/  LDL.LU R0, [R1+0xc] ;  /* 0x00000c0001007983 */ /* 0x002f220000300800 */
[----:B------:R-:W-:Y:S02]  /*15840*/  PLOP3.LUT P1, PT, PT, PT, PT, 0x8, 0x0 ;  /* 0x000000000000781c */ /* 0x000fe40003f2e170 */
[----:B---3--:R-:W-:Y:S02]  /*15850*/  ISETP.NE.AND P0, PT, R14, RZ, PT ;  /* 0x000000ff0e00720c */ /* 0x008fe40003f05270 */
[----:B----4-:R-:W-:-:S09]  /*15860*/  LOP3.LUT R0, R0, 0xfffffffe, RZ, 0xc0, !PT ;  /* 0xfffffffe00007812 */ /* 0x010fd200078ec0ff */
[----:B------:R-:W-:-:S05]  /*15870*/  @P1 LOP3.LUT R0, R0, 0x1, RZ, 0xfc, !PT ;  /* 0x0000000100001812 */ /* 0x000fca00078efcff */
[----:B------:R1:W-:Y:S01]  /*15880*/  STL [R1+0xc], R0 ;  /* 0x00000c0001007387 */ /* 0x0003e20000100800 */
[----:B------:R-:W-:Y:S05]  /*15890*/  @P0 BRA `(.L_x_1286) ;  /* 0x0000000400980947 */ /* 0x000fea0003800000 */
[----:B-1----:R-:W3:Y:S01]  /*158a0*/  LDL R0, [R1+0x30] ;  /* 0x0000300001007983 */ /* 0x002ee20000100800 */
[----:B------:R-:W-:Y:S01]  /*158b0*/  UMOV UR4, 0xffffffff ;  /* 0xffffffff00047882 */ /* 0x000fe20000000000 */
[----:B---3--:R-:W-:Y:S02]  /*158c0*/  VIADD R0, R0, 0xffffffff ;  /* 0xffffffff00007836 */ /* 0x008fe40000000000 */
[----:B------:R-:W-:Y:S05]  /*158d0*/  BRA.DIV UR4, `(.L_x_1287) ;  /* 0x0000004604047947 */ /* 0x000fea000b800000 */
[----:B------:R-:W-:-:S13]  /*158e0*/  ELECT P6, URZ, PT ;  /* 0x00000000003f782f */ /* 0x000fda00038c0000 */
.L_x_1363:
[----:B------:R-:W-:Y:S05]  /*158f0*/  @!P6 BRA `(.L_x_1286) ;  /* 0x000000040080e947 */ /* 0x000fea0003800000 */
[----:B------:R-:W-:-:S04]  /*15900*/  ISETP.NE.U32.AND P0, PT, R2, RZ, PT ;  /* 0x000000ff0200720c */ /* 0x000fc80003f05070 */
[----:B------:R-:W-:-:S13]  /*15910*/  ISETP.NE.AND.EX P0, PT, R3, RZ, PT, P0 ;  /* 0x000000ff0300720c */ /* 0x000fda0003f05300 */
[----:B------:R-:W-:Y:S05]  /*15920*/  @!P0 BRA `(.L_x_1288) ;  /* 0x0000000000448947 */ /* 0x000fea0003800000 */
[----:B------:R-:W1:Y:S01]  /*15930*/  LDC R7, c[0x0][0x43c] ;  /* 0x00010f00ff077b82 */ /* 0x000e620000000800 */
[----:B------:R-:W-:Y:S01]  /*15940*/  ULDC.64 UR4, c[0x0][0x428] ;  /* 0x00010a0000047ab9 */ /* 0x000fe20000000a00 */
[----:B-1----:R-:W-:-:S13]  /*15950*/  ISETP.NE.AND P0, PT, R7, 0x1, PT ;  /* 0x000000010700780c */ /* 0x002fda0003f05270 */
[----:B0-----:R-:W0:Y:S02]  /*15960*/  @P0 LDC.64 R4, c[0x0][0x440] ;  /* 0x00011000ff040b82 */ /* 0x001e240000000a00 */
        /* <DEDUP_REMOVED lines=13> */
.L_x_1288:
[----:B-1----:R-:W3:Y:S04]  /*15a40*/  LDL R3, [R1] ;  /* 0x0000000001037983 */ /* 0x002ee80000100800 */
[----:B------:R-:W4:Y:S01]  /*15a50*/  LDL R2, [R1+0x4] ;  /* 0x0000040001027983 */ /* 0x000f220000100800 */
[----:B--2---:R-:W1:Y:S02]  /*15a60*/  S2R R8, SR_TID.X ;  /* 0x0000000000087919 */ /* 0x004e640000002100 */
[----:B-1----:R-:W-:-:S04]  /*15a70*/  LOP3.LUT R8, R8, 0x7f, RZ, 0xc0, !PT ;  /* 0x0000007f08087812 */ /* 0x002fc800078ec0ff */
[----:B------:R-:W-:Y:S01]  /*15a80*/  ISETP.NE.AND P1, PT, R8, RZ, PT ;  /* 0x000000ff0800720c */ /* 0x000fe20003f25270 */
[----:B---3--:R-:W-:Y:S01]  /*15a90*/  IMAD R3, R3, 0x8, R17 ;  /* 0x0000000803037824 */ /* 0x008fe200078e0211 */
[----:B----4-:R-:W-:-:S04]  /*15aa0*/  SHF.L.U32 R4, R2, 0x1f, RZ ;  /* 0x0000001f02047819 */ /* 0x010fc800000006ff */
[----:B------:R-:W1:Y:S02]  /*15ab0*/  SYNCS.PHASECHK.TRANS64.TRYWAIT P0, [R3+URZ+0x28480], R4 ;  /* 0x02848004030075a7 */ /* 0x000e64000800017f */
[----:B-1----:R-:W-:Y:S05]  /*15ac0*/  @!P0 BRA `(.L_x_1289) ;  /* 0x0000004000a88947 */ /* 0x002fea0003800000 */
.L_x_1364:
[----:B------:R-:W-:Y:S05]  /*15ad0*/  @P1 BRA `(.L_x_1290) ;  /* 0x00000000001c1947 */ /* 0x000fea0003800000 */
[----:B------:R-:W0:Y:S02]  /*15ae0*/  S2R R2, SR_TID.X ;  /* 0x0000000000027919 */ /* 0x000e240000002100 */
[----:B0-----:R-:W-:Y:S01]  /*15af0*/  LOP3.LUT R5, R2, 0x1f, RZ, 0xc0, !PT ;  /* 0x0000001f02057812 */ /* 0x001fe200078ec0ff */
[----:B------:R-:W-:-:S03]  /*15b00*/  IMAD.MOV.U32 R2, RZ, RZ, 0x4000 ;  /* 0x00004000ff027424 */ /* 0x000fc600078e00ff */
[----:B------:R-:W-:Y:S01]  /*15b10*/  ISETP.NE.AND P0, PT, R5, RZ, PT ;  /* 0x000000ff0500720c */ /* 0x000fe20003f05270 */
[----:B------:R2:W-:-:S12]  /*15b20*/  SYNCS.ARRIVE.TRANS64 RZ, [R3+URZ+0x28470], R2 ;  /* 0x0284700203ff79a7 */ /* 0x0005d8000800003f */
[----:B--2---:R-:W-:Y:S05]  /*15b30*/  @!P0 BRA `(.L_x_1290) ;  /* 0x0000000000048947 */ /* 0x004fea0003800000 */
[----:B------:R-:W-:Y:S01]  /*15b40*/  BPT.TRAP 0x1 ;  /* 0x000000040000795c */ /* 0x000fe20000300000 */
.L_x_1290:
[----:B------:R-:W2:Y:S04]  /*15b50*/  LDL R2, [R1] ;  /* 0x0000000001027983 */ /* 0x000ea80000100800 */
[----:B0-----:R-:W3:Y:S01]  /*15b60*/  LDL R5, [R1+0x1c] ;  /* 0x00001c0001057983 */ /* 0x001ee20000100800 */
[----:B------:R-:W-:Y:S01]  /*15b70*/  R2UR UR33, R3 ;  /* 0x00000000032172ca */ /* 0x000fe200000e0000 */
[----:B------:R-:W-:Y:S01]  /*15b80*/  UIADD3 UR4, UP0, UR44, 0x470, URZ ;  /* 0x000004702c047890 */ /* 0x000fe2000ff1e03f */
[----:B-----5:R-:W-:Y:S01]  /*15b90*/  R2UR UR37, R16 ;  /* 0x00000000102572ca */ /* 0x020fe200000e0000 */
[----:B------:R-:W-:Y:S01]  /*15ba0*/  UMOV UR6, 0x0 ;  /* 0x0000000000067882 */ /* 0x000fe20000000000 */
[----:B------:R-:W-:Y:S01]  /*15bb0*/  UMOV UR7, 0x14f00000 ;  /* 0x14f0000000077882 */ /* 0x000fe20000000000 */
[----:B------:R-:W-:Y:S01]  /*15bc0*/  UIADD3.X UR5, URZ, UR45, URZ, UP0, !UPT ;  /* 0x0000002d3f057290 */ /* 0x000fe200087fe43f */
[----:B------:R-:W-:Y:S01]  /*15bd0*/  UMOV UR34, URZ ;  /* 0x0000003f00227c82 */ /* 0x000fe20008000000 */
[----:B------:R-:W-:Y:S01]  /*15be0*/  UMOV UR10, 0x80 ;  /* 0x00000080000a7882 */ /* 0x000fe20000000000 */
[----:B------:R-:W-:-:S05]  /*15bf0*/  UMOV UR12, UR36 ;  /* 0x00000024000c7c82 */ /* 0x000fca0008000000 */
[----:B------:R-:W-:Y:S02]  /*15c00*/  UIADD3 UR33, UR33, 0x28470, URZ ;  /* 0x0002847021217890 */ /* 0x000fe4000fffe03f */
[----:B------:R-:W-:-:S05]  /*15c10*/  UMOV UR13, UR37 ;  /* 0x00000025000d7c82 */ /* 0x000fca0008000000 */
[----:B------:R-:W-:Y:S01]  /*15c20*/  UMOV UR9, UR33 ;  /* 0x0000002100097c82 */ /* 0x000fe20008000000 */
[----:B--2---:R-:W-:Y:S02]  /*15c30*/  IMAD R2, R2, 0x4000, R17 ;  /* 0x0000400002027824 */ /* 0x004fe400078e0211 */
[----:B---3--:R-:W-:-:S03]  /*15c40*/  IMAD R0, R0, 0x40, R5 ;  /* 0x0000004000007824 */ /* 0x008fc600078e0205 */
[----:B------:R-:W-:Y:S02]  /*15c50*/  R2UR UR8, R2 ;  /* 0x00000000020872ca */ /* 0x000fe400000e0000 */
[----:B------:R-:W-:-:S11]  /*15c60*/  R2UR UR35, R0 ;  /* 0x00000000002372ca */ /* 0x000fd600000e0000 */
[----:B------:R-:W-:Y:S02]  /*15c70*/  UIADD3 UR32, UR8, 0x10000, URZ ;  /* 0x0001000008207890 */ /* 0x000fe4000fffe03f */
[----:B------:R-:W-:Y:S01]  /*15c80*/  UIADD3 UR8, UR8, 0x12000, URZ ;  /* 0x0001200008087890 */ /* 0x000fe2000fffe03f */
[----:B------:R-:W-:-:S06]  /*15c90*/  UMOV UR11, UR35 ;  /* 0x00000023000b7c82 */ /* 0x000fcc0008000000 */
[----:B------:R0:W-:Y:S02]  /*15ca0*/  UTMALDG.4D [UR32], [UR4], desc[UR6] ;  /* 0x00000620040075b4 */ /* 0x0001e40008019000 */
[----:B------:R0:W-:Y:S01]  /*15cb0*/  UTMALDG.4D [UR8], [UR4], desc[UR6] ;  /* 0x00000608040075b4 */ /* 0x0001e20008019000 */
[----:B------:R-:W2:Y:S02]  /*15cc0*/  SYNCS.PHASECHK.TRANS64.TRYWAIT P0, [R3+URZ+0x28440], R4 ;  /* 0x02844004030075a7 */ /* 0x000ea4000800017f */
[----:B0-2---:R-:W-:Y:S05]  /*15cd0*/  @!P0 BRA `(.L_x_1291) ;  /* 0x0000004000388947 */ /* 0x005fea0003800000 */
.L_x_1365:
[----:B------:R-:W-:Y:S05]  /*15ce0*/  @P1 BRA `(.L_x_1292) ;  /* 0x00000000001c1947 */ /* 0x000fea0003800000 */
[----:B------:R-:W2:Y:S01]  /*15cf0*/  S2R R5, SR_TID.X ;  /* 0x0000000000057919 */ /* 0x000ea20000002100 */
[----:B01----:R-:W-:-:S04]  /*15d00*/  IMAD.MOV.U32 R4, RZ, RZ, 0x4000 ;  /* 0x00004000ff047424 */ /* 0x003fc800078e00ff */
[----:B------:R3:W-:Y:S01]  /*15d10*/  SYNCS.ARRIVE.TRANS64 RZ, [R3+URZ+0x28430], R4 ;  /* 0x0284300403ff79a7 */ /* 0x0007e2000800003f */
[----:B--2---:R-:W-:-:S04]  /*15d20*/  LOP3.LUT R5, R5, 0x1f, RZ, 0xc0, !PT ;  /* 0x0000001f05057812 */ /* 0x004fc800078ec0ff */
[----:B------:R-:W-:-:S13]  /*15d30*/  ISETP.NE.AND P0, PT, R5, RZ, PT ;  /* 0x000000ff0500720c */ /* 0x000fda0003f05270 */
[----:B---3--:R-:W-:Y:S05]  /*15d40*/  @!P0 BRA `(.L_x_1292) ;  /* 0x0000000000048947 */ /* 0x008fea0003800000 */
[----:B------:R-:W-:Y:S01]  /*15d50*/  BPT.TRAP 0x1 ;  /* 0x000000040000795c */ /* 0x000fe20000300000 */
.L_x_1292:
[----:B01----:R-:W2:Y:S01]  /*15d60*/  LDL.LU R4, [R1+0xc] ;  /* 0x00000c0001047983 */ /* 0x003ea20000300800 */
        /* <DEDUP_REMOVED lines=25> */
.L_x_1286:
[----:B------:R-:W-:Y:S05]  /*15f00*/  WARPSYNC.ALL ;  /* 0x0000000000007948 */ /* 0x000fea0003800000 */
[----:B-1----:R-:W-:Y:S01]  /*15f10*/  VIADD R0, R17, 0x18000 ;  /* 0x0001800011007836 */ /* 0x002fe20000000000 */
[----:B---3--:R-:W-:Y:S01]  /*15f20*/  USHF.R.S32.HI UR4, URZ, 0x1f, UR43 ;  /* 0x0000001f3f047899 */ /* 0x008fe2000801142b */
[----:B------:R-:W-:Y:S03]  /*15f30*/  BAR.SYNC.DEFER_BLOCKING 0x8, 0x180 ;  /* 0x0206000000007b1d */ /* 0x000fe60000010000 */
[----:B------:R-:W-:-:S03]  /*15f40*/  LOP3.LUT P0, RZ, R0, 0x3ff, RZ, 0xc0, !PT ;  /* 0x000003ff00ff7812 */ /* 0x000fc6000780c0ff */
[----:B------:R-:W-:Y:S01]  /*15f50*/  ULDC.64 UR6, c[0x0][0x298] ;  /* 0x0000a60000067ab9 */ /* 0x000fe20000000a00 */
[----:B------:R-:W-:Y:S01]  /*15f60*/  BSSY B6, `(.L_x_1293) ;  /* 0x0000016000067945 */ /* 0x000fe20003800000 */
[----:B------:R-:W-:Y:S02]  /*15f70*/  UIMAD UR4, UR4, UR6, URZ ;  /* 0x00000006040472a4 */ /* 0x000fe4000f8e023f */
[----:B------:R-:W-:Y:S02]  /*15f80*/  UIMAD.WIDE.U32 UR40, UR43, UR6, URZ ;  /* 0x000000062b2872a5 */ /* 0x000fe4000f8e003f */
[----:B------:R-:W-:-:S04]  /*15f90*/  UIMAD UR4, UR43, UR7, UR4 ;  /* 0x000000072b0472a4 */ /* 0x000fc8000f8e0204 */
[----:B------:R-:W-:Y:S01]  /*15fa0*/  UIADD3 UR37, UR41, UR4, URZ ;  /* 0x0000000429257290 */ /* 0x000fe2000fffe03f */
[----:B------:R-:W-:Y:S11]  /*15fb0*/  @!P0 BRA `(.L_x_1294) ;  /* 0x0000000000408947 */ /* 0x000ff60003800000 */
        /* <DEDUP_REMOVED lines=11> */
[----:B--2---:R-:W-:Y:S02]  /*16070*/  IMAD.MOV.U32 R8, RZ, RZ, 0x70 ;  /* 0x00000070ff087424 */ /* 0x004fe400078e00ff */
[----:B------:R-:W-:Y:S02]  /*16080*/  IMAD.MOV.U32 R12, RZ, RZ, 0x1 ;  /* 0x00000001ff0c7424 */ /* 0x000fe400078e00ff */
[----:B------:R-:W-:-:S07]  /*16090*/  IMAD.MOV.U32 R13, RZ, RZ, RZ ;  /* 0x000000ffff0d7224 */ /* 0x000fce00078e00ff */
[----:B------:R-:W-:-:S07]  /*160a0*/  LEPC R20, `(.L_x_1294) ;  /* 0x000000001014794e */ /* 0x000fce0000000000 */
[----:B-1----:R-:W-:Y:S05]  /*160b0*/  CALL.ABS.NOINC R2 ;  /* 0x0000000002007343 */ /* 0x002fea0003c00000 */
.L_x_1294:
[----:B------:R-:W-:Y:S05]  /*160c0*/  BSYNC B6 ;  /* 0x0000000000067941 */ /* 0x000fea0003800000 */
.L_x_1293:
[----:B------:R-:W1:Y:S01]  /*160d0*/  S2R R2, SR_TID.X ;  /* 0x0000000000027919 */ /* 0x000e620000002100 */
[----:B--2---:R-:W2:Y:S01]  /*160e0*/  LDC R8, c[0x0][0x448] ;  /* 0x00011200ff087b82 */ /* 0x004ea20000000800 */
[----:B------:R-:W-:Y:S01]  /*160f0*/  ULDC.64 UR8, c[0x0][0xa00] ;  /* 0x0002800000087ab9 */ /* 0x000fe20000000a00 */
[----:B------:R-:W-:Y:S01]  /*16100*/  ULDC.64 UR6, c[0x0][0x2d8] ;  /* 0x0000b60000067ab9 */ /* 0x000fe20000000a00 */
[----:B------:R-:W3:Y:S01]  /*16110*/  S2R R0, SR_TID.X ;  /* 0x0000000000007919 */ /* 0x000ee20000002100 */
[----:B------:R-:W-:Y:S01]  /*16120*/  UISETP.NE.U32.AND UP0, UPT, UR8, URZ, UPT ;  /* 0x0000003f0800728c */ /* 0x000fe2000bf05070 */
[----:B------:R-:W-:Y:S01]  /*16130*/  UMOV UR4, UR40 ;  /* 0x0000002800047c82 */ /* 0x000fe20008000000 */
[----:B------:R-:W4:Y:S01]  /*16140*/  S2R R9, SR_TID.X ;  /* 0x0000000000097919 */ /* 0x000f220000002100 */
[----:B------:R-:W-:Y:S01]  /*16150*/  UMOV UR5, UR37 ;  /* 0x0000002500057c82 */ /* 0x000fe20008000000 */
[----:B------:R-:W-:Y:S02]  /*16160*/  UISETP.NE.AND.EX UP0, UPT, UR9, URZ, UPT, UP0 ;  /* 0x0000003f0900728c */ /* 0x000fe4000bf05300 */
[----:B------:R-:W-:-:S02]  /*16170*/  UIMAD.WIDE.U32 UR4, UR36, UR6, UR4 ;  /* 0x00000006240472a5 */ /* 0x000fc4000f8e0004 */
[----:B------:R-:W-:Y:S01]  /*16180*/  USHF.R.S32.HI UR6, URZ, 0x1f, UR38 ;  /* 0x0000001f3f067899 */ /* 0x000fe20008011426 */
[----:B------:R-:W-:Y:S01]  /*16190*/  ULDC.64 UR8, c[0x0][0x2e0] ;  /* 0x0000b80000087ab9 */ /* 0x000fe20000000a00 */
[----:B------:R-:W-:Y:S02]  /*161a0*/  UIMAD UR5, UR36, UR7, UR5 ;  /* 0x00000007240572a4 */ /* 0x000fe4000f8e0205 */
[----:B------:R-:W-:Y:S02]  /*161b0*/  USEL UR6, UR6, URZ, !UP0 ;  /* 0x0000003f06067287 */ /* 0x000fe4000c000000 */
[----:B------:R-:W-:Y:S02]  /*161c0*/  USEL UR7, UR38, URZ, !UP0 ;  /* 0x0000003f26077287 */ /* 0x000fe4000c000000 */
[----:B------:R-:W-:Y:S01]  /*161d0*/  UIMAD UR6, UR6, UR8, URZ ;  /* 0x00000008060672a4 */ /* 0x000fe2000f8e023f */
[----:B--2---:R-:W-:Y:S01]  /*161e0*/  ISETP.NE.AND P0, PT, R8, 0x1, PT ;  /* 0x000000010800780c */ /* 0x004fe20003f05270 */
[----:B------:R-:W-:-:S02]  /*161f0*/  UIMAD.WIDE.U32 UR4, UR7, UR8, UR4 ;  /* 0x00000008070472a5 */ /* 0x000fc4000f8e0004 */
[----:B------:R-:W-:Y:S01]  /*16200*/  UIMAD UR6, UR7, UR9, UR6 ;  /* 0x00000009070672a4 */ /* 0x000fe2000f8e0206 */
[----:B-1----:R-:W-:-:S03]  /*16210*/  LOP3.LUT R2, R2, 0x7f, RZ, 0xc0, !PT ;  /* 0x0000007f02027812 */ /* 0x002fc600078ec0ff */
[----:B------:R-:W-:Y:S01]  /*16220*/  UIADD3 UR6, UR5, UR6, URZ ;  /* 0x0000000605067290 */ /* 0x000fe2000fffe03f */
[----:B------:R-:W-:Y:S01]  /*16230*/  IMAD.U32 R6, RZ, RZ, UR4 ;  /* 0x00000004ff067e24 */ /* 0x000fe2000f8e00ff */
[----:B------:R-:W-:Y:S01]  /*16240*/  SHF.R.U32.HI R2, RZ, 0x3, R2 ;  /* 0x00000003ff027819 */ /* 0x000fe20000011602 */
[----:B---3--:R-:W-:-:S03]  /*16250*/  IMAD.SHL.U32 R0, R0, 0x10, RZ ;  /* 0x0000001000007824 */ /* 0x008fc600078e00ff */
[----:B------:R-:W1:Y:S01]  /*16260*/  @P0 LDC R3, c[0x0][0x450] ;  /* 0x00011400ff030b82 */ /* 0x000e620000000800 */
[----:B------:R-:W-:Y:S01]  /*16270*/  IMAD.U32 R7, RZ, RZ, UR5 ;  /* 0x00000005ff077e24 */ /* 0x000fe2000f8e00ff */
[----:B------:R-:W-:Y:S01]  /*16280*/  ULDC.64 UR4, c[0x0][0x2d0] ;  /* 0x0000b40000047ab9 */ /* 0x000fe20000000a00 */
[----:B----4-:R-:W-:Y:S01]  /*16290*/  IMAD.SHL.U32 R9, R9, 0x10, RZ ;  /* 0x0000001009097824 */ /* 0x010fe200078e00ff */
[----:B------:R-:W-:-:S03]  /*162a0*/  LOP3.LUT R0, R2, 0x70, R0, 0xf8, !PT ;  /* 0x0000007002007812 */ /* 0x000fc600078ef800 */
[----:B------:R-:W2:Y:S01]  /*162b0*/  S2R R7, SR_TID.X ;  /* 0x0000000000077919 */ /* 0x000ea20000002100 */
[----:B------:R-:W3:Y:S01]  /*162c0*/  @P0 LDC R2, c[0x0][0x44c] ;  /* 0x00011300ff020b82 */ /* 0x000ee20000000800 */
[----:B------:R-:W-:Y:S01]  /*162d0*/  IMAD.IADD R0, R0, 0x1, R18 ;  /* 0x0000000100007824 */ /* 0x000fe200078e0212 */
[----:B------:R-:W-:-:S03]  /*162e0*/  LOP3.LUT R9, R9, 0x70, RZ, 0xc0, !PT ;  /* 0x0000007009097812 */ /* 0x000fc600078ec0ff */
[----:B------:R-:W-:Y:S01]  /*162f0*/  IMAD.MOV.U32 R4, RZ, RZ, R0 ;  /* 0x000000ffff047224 */ /* 0x000fe200078e0000 */
[----:B------:R-:W-:Y:S01]  /*16300*/  LOP3.LUT R9, R9, 0x80, RZ, 0xfc, !PT ;  /* 0x0000008009097812 */ /* 0x000fe200078efcff */
[----:B---3--:R-:W-:-:S05]  /*16310*/  @P0 IMAD.HI.U32 R2, R0, R2, RZ ;  /* 0x0000000200020227 */ /* 0x008fca00078e00ff */
[----:B-1----:R-:W-:Y:S01]  /*16320*/  @P0 SHF.R.U32.HI R4, RZ, R3, R2 ;  /* 0x00000003ff040219 */ /* 0x002fe20000011602 */
[----:B------:R-:W-:Y:S01]  /*16330*/  IMAD.U32 R3, RZ, RZ, UR6 ;  /* 0x00000006ff037e24 */ /* 0x000fe2000f8e00ff */
[----:B------:R-:W-:Y:S01]  /*16340*/  ULDC.64 UR6, c[0x0][0x280] ;  /* 0x0000a00000067ab9 */ /* 0x000fe20000000a00 */
[----:B--2---:R-:W-:Y:S01]  /*16350*/  IMAD.SHL.U32 R10, R7, 0x10, RZ ;  /* 0x00000010070a7824 */ /* 0x004fe200078e00ff */
[--C-:B0-----:R-:W-:Y:S01]  /*16360*/  SHF.R.S32.HI R5, RZ, 0x1f, R4.reuse ;  /* 0x0000001fff057819 */ /* 0x101fe20000011404 */
[----:B------:R-:W-:-:S03]  /*16370*/  IMAD.MOV R2, RZ, RZ, -R4 ;  /* 0x000000ffff027224 */ /* 0x000fc600078e0a04 */
[----:B------:R-:W-:Y:S01]  /*16380*/  LOP3.LUT R10, R10, 0x70, RZ, 0xc0, !PT ;  /* 0x000000700a0a7812 */ /* 0x000fe200078ec0ff */
[----:B------:R-:W-:Y:S02]  /*16390*/  IMAD R0, R8, R2, R0 ;  /* 0x0000000208007224 */ /* 0x000fe400078e0200 */
[----:B------:R-:W-:Y:S02]  /*163a0*/  IMAD.MOV.U32 R2, RZ, RZ, R6 ;  /* 0x000000ffff027224 */ /* 0x000fe400078e0006 */
[----:B------:R-:W-:Y:S02]  /*163b0*/  IMAD R5, R5, UR4, RZ ;  /* 0x0000000405057c24 */ /* 0x000fe4000f8e02ff */
[----:B------:R-:W-:-:S04]  /*163c0*/  IMAD.WIDE.U32 R2, R4, UR4, R2 ;  /* 0x0000000404027c25 */ /* 0x000fc8000f8e0002 */
[----:B------:R-:W-:Y:S01]  /*163d0*/  IMAD R4, R4, UR5, R5 ;  /* 0x0000000504047c24 */ /* 0x000fe2000f8e0205 */
[----:B------:R-:W-:-:S03]  /*163e0*/  ULDC.64 UR4, c[0x0][0x2c8] ;  /* 0x0000b20000047ab9 */ /* 0x000fc60000000a00 */
[----:B------:R-:W-:Y:S01]  /*163f0*/  IMAD.IADD R3, R3, 0x1, R4 ;  /* 0x0000000103037824 */ /* 0x000fe200078e0204 */
[----:B------:R-:W-:Y:S01]  /*16400*/  SHF.R.S32.HI R4, RZ, 0x1f, R0 ;  /* 0x0000001fff047819 */ /* 0x000fe20000011400 */
[----:B------:R-:W-:-:S04]  /*16410*/  IMAD.WIDE.U32 R2, R0, UR4, R2 ;  /* 0x0000000400027c25 */ /* 0x000fc8000f8e0002 */
[----:B------:R-:W-:Y:S01]  /*16420*/  IMAD R4, R4, UR4, RZ ;  /* 0x0000000404047c24 */ /* 0x000fe2000f8e02ff */
[----:B------:R-:W-:Y:S02]  /*16430*/  ULDC UR4, c[0x0][0x2b8] ;  /* 0x0000ae0000047ab9 */ /* 0x000fe40000000800 */
[----:B------:R-:W-:Y:S01]  /*16440*/  ISETP.GE.AND P1, PT, R9, UR4, PT ;  /* 0x0000000409007c0c */ /* 0x000fe2000bf26270 */
[----:B------:R-:W-:Y:S01]  /*16450*/  IMAD R0, R0, UR5, R4 ;  /* 0x0000000500007c24 */ /* 0x000fe2000f8e0204 */
[----:B------:R0:W5:Y:S01]  /*16460*/  LDL R9, [R1+0x2c] ;  /* 0x00002c0001097983 */ /* 0x0001620000100800 */
[----:B------:R-:W-:Y:S02]  /*16470*/  IADD3 R4, P2, R2, UR6, RZ ;  /* 0x0000000602047c10 */ /* 0x000fe4000ff5e0ff */
[----:B------:R-:W-:Y:S01]  /*16480*/  ISETP.GE.AND P0, PT, R10, UR4, PT ;  /* 0x000000040a007c0c */ /* 0x000fe2000bf06270 */
[----:B------:R-:W-:Y:S01]  /*16490*/  UMOV UR4, 0xffffffff ;  /* 0xffffffff00047882 */ /* 0x000fe20000000000 */
[----:B------:R-:W-:-:S02]  /*164a0*/  IADD3.X R3, R3, UR7, R0, P2, !PT ;  /* 0x0000000703037c10 */ /* 0x000fc400097fe400 */
[----:B------:R-:W-:Y:S09]  /*164b0*/  BRA.DIV UR4, `(.L_x_1295) ;  /* 0x0000003a04547947 */ /* 0x000ff2000b800000 */
[----:B------:R-:W1:Y:S01]  /*164c0*/  S2R R5, SR_TID.X ;  /* 0x0000000000057919 */ /* 0x000e620000002100 */
[----:B------:R-:W-:Y:S01]  /*164d0*/  IMAD R2, R19, R8, RZ ;  /* 0x0000000813027224 */ /* 0x000fe200078e02ff */
[----:B------:R-:W2:Y:S04]  /*164e0*/  SHFL.IDX PT, R7, R4, RZ, 0x181f ;  /* 0x00181fff04077589 */ /* 0x000ea800000e0000 */
[----:B------:R-:W3:Y:S04]  /*164f0*/  SHFL.IDX PT, R6, R3, RZ, 0x181f ;  /* 0x00181fff03067589 */ /* 0x000ee800000e0000 */
[----:B------:R-:W-:Y:S01]  /*16500*/  SHFL.IDX PT, R8, R3, 0x1, 0x181f ;  /* 0x00381f0003087f89 */ /* 0x000fe200000e0000 */
[----:B-1----:R-:W-:-:S04]  /*16510*/  LOP3.LUT R5, R5, 0x7f, RZ, 0xc0, !PT ;  /* 0x0000007f05057812 */ /* 0x002fc800078ec0ff */
[----:B------:R-:W-:-:S05]  /*16520*/  SHF.R.U32.HI R5, RZ, 0x3, R5 ;  /* 0x00000003ff057819 */ /* 0x000fca0000011605 */
[----:B------:R-:W-:-:S04]  /*16530*/  IMAD.IADD R0, R5, 0x1, R18 ;  /* 0x0000000105007824 */ /* 0x000fc800078e0212 */
[C---:B------:R-:W-:Y:S01]  /*16540*/  VIADD R5, R0.reuse, 0x10 ;  /* 0x0000001000057836 */ /* 0x040fe20000000000 */
[----:B------:R-:W-:-:S04]  /*16550*/  ISETP.GE.AND P4, PT, R0, R2, PT ;  /* 0x000000020000720c */ /* 0x000fc80003f86270 */
[----:B------:R-:W-:Y:S02]  /*16560*/  ISETP.GE.AND P2, PT, R5, R2, PT ;  /* 0x000000020500720c */ /* 0x000fe40003f46270 */
[----:B------:R-:W1:Y:S07]  /*16570*/  SHFL.IDX PT, R5, R4, 0x1, 0x181f ;  /* 0x00381f0004057f89 */ /* 0x000e6e00000e0000 */
[----:B--2---:R-:W-:-:S05]  /*16580*/  @!P4 IADD3 R7, P3, R10, R7, RZ ;  /* 0x000000070a07c210 */ /* 0x004fca0007f7e0ff */
[----:B---3--:R-:W-:-:S05]  /*16590*/  @!P4 IMAD.X R6, RZ, RZ, R6, P3 ;  /* 0x000000ffff06c224 */ /* 0x008fca00018e0606 */
[----:B------:R-:W-:-:S04]  /*165a0*/  @!P4 LOP3.LUT R7, R7, R6, RZ, 0x3c, !PT ;  /* 0x000000060707c212 */ /* 0x000fc800078e3cff */
[----:B------:R-:W-:-:S04]  /*165b0*/  @!P4 LOP3.LUT R6, R7, R6, RZ, 0x3c, !PT ;  /* 0x000000060706c212 */ /* 0x000fc800078e3cff */
[----:B------:R-:W-:-:S05]  /*165c0*/  @!P4 LOP3.LUT R7, R7, R6, RZ, 0x3c, !PT ;  /* 0x000000060707c212 */ /* 0x000fca00078e3cff */
[----:B-----5:R-:W-:Y:S04]  /*165d0*/  @!P4 LDGSTS.E.BYPASS.LTC128B.128 [R9+0x18000], desc[UR48][R6.64], !P0 ;  /* 0x180000000609cfae */ /* 0x020fe8000c101d70 */
[----:B------:R1:W-:Y:S02]  /*165e0*/  @!P4 LDGSTS.E.BYPASS.LTC128B.128 [R9+0x1c000], desc[UR48][R6.64+0x80], !P1 ;  /* 0x1c0000800609cfae */ /* 0x0003e4000c901d70 */
[----:B-1----:R-:W-:Y:S01]  /*165f0*/  @!P2 IADD3 R7, P3, R10, R5, RZ ;  /* 0x000000050a07a210 */ /* 0x002fe20007f7e0ff */
[----:B------:R-:W-:-:S04]  /*16600*/  VIADD R5, R0, 0x20 ;  /* 0x0000002000057836 */ /* 0x000fc80000000000 */
[----:B------:R-:W-:-:S05]  /*16610*/  @!P2 IMAD.X R6, RZ, RZ, R8, P3 ;  /* 0x000000ffff06a224 */ /* 0x000fca00018e0608 */
[----:B------:R-:W-:-:S04]  /*16620*/  @!P2 LOP3.LUT R7, R7, R6, RZ, 0x3c, !PT ;  /* 0x000000060707a212 */ /* 0x000fc800078e3cff */
[----:B------:R-:W-:-:S04]  /*16630*/  @!P2 LOP3.LUT R6, R7, R6, RZ, 0x3c, !PT ;  /* 0x000000060706a212 */ /* 0x000fc800078e3cff */
[----:B------:R-:W-:-:S05]  /*16640*/  @!P2 LOP3.LUT R7, R7, R6, RZ, 0x3c, !PT ;  /* 0x000000060707a212 */ /* 0x000fca00078e3cff */
[----:B------:R-:W-:Y:S04]  /*16650*/  @!P2 LDGSTS.E.BYPASS.LTC128B.128 [R9+0x18800], desc[UR48][R6.64], !P0 ;  /* 0x188000000609afae */ /* 0x000fe8000c101d70 */
[----:B------:R1:W-:Y:S01]  /*16660*/  @!P2 LDGSTS.E.BYPASS.LTC128B.128 [R9+0x1c800], desc[UR48][R6.64+0x80], !P1 ;  /* 0x1c8000800609afae */ /* 0x0003e2000c901d70 */
[----:B------:R-:W-:Y:S01]  /*16670*/  ISETP.GE.AND P2, PT, R5, R2, PT ;  /* 0x000000020500720c */ /* 0x000fe20003f46270 */
[----:B------:R-:W-:Y:S02]  /*16680*/  VIADD R5, R0, 0x30 ;  /* 0x0000003000057836 */ /* 0x000fe40000000000 */
[----:B-1----:R-:W1:Y:S04]  /*16690*/  SHFL.IDX PT, R7, R4, 0x2, 0x181f ;  /* 0x00581f0004077f89 */ /* 0x002e6800000e0000 */
[----:B------:R-:W2:Y:S06]  /*166a0*/  SHFL.IDX PT, R6, R3, 0x2, 0x181f ;  /* 0x00581f0003067f89 */ /* 0x000eac00000e0000 */
[----:B-1----:R-:W-:-:S05]  /*166b0*/  @!P2 IADD3 R7, P3, R10, R7, RZ ;  /* 0x000000070a07a210 */ /* 0x002fca0007f7e0ff */
[----:B--2---:R-:W-:-:S05]  /*166c0*/  @!P2 IMAD.X R6, RZ, RZ, R6, P3 ;  /* 0x000000ffff06a224 */ /* 0x004fca00018e0606 */
        /* <DEDUP_REMOVED lines=38> */
[----:B------:R-:W-:-:S03]  /*16930*/  ISETP.GE.AND P2, PT, R5, R2, PT ;  /* 0x000000020500720c */ /* 0x000fc60003f46270 */
[----:B-1----:R-:W1:Y:S04]  /*16940*/  SHFL.IDX PT, R7, R4, 0x6, 0x181f ;  /* 0x00d81f0004077f89 */ /* 0x002e6800000e0000 */
[----:B------:R-:W2:Y:S04]  /*16950*/  SHFL.IDX PT, R6, R3, 0x6, 0x181f ;  /* 0x00d81f0003067f89 */ /* 0x000ea800000e0000 */
[----:B------:R-:W3:Y:S04]  /*16960*/  SHFL.IDX PT, R3, R3, 0x7, 0x181f ;  /* 0x00f81f0003037f89 */ /* 0x000ee800000e0000 */
[----:B------:R-:W4:Y:S01]  /*16970*/  SHFL.IDX PT, R4, R4, 0x7, 0x181f ;  /* 0x00f81f0004047f89 */ /* 0x000f2200000e0000 */
[----:B-1----:R-:W-:-:S05]  /*16980*/  @!P2 IADD3 R7, P3, R10, R7, RZ ;  /* 0x000000070a07a210 */ /* 0x002fca0007f7e0ff */
[----:B--2---:R-:W-:-:S05]  /*16990*/  @!P2 IMAD.X R6, RZ, RZ, R6, P3 ;  /* 0x000000ffff06a224 */ /* 0x004fca00018e0606 */
[----:B------:R-:W-:-:S04]  /*169a0*/  @!P2 LOP3.LUT R7, R7, R6, RZ, 0x3c, !PT ;  /* 0x000000060707a212 */ /* 0x000fc800078e3cff */
[----:B------:R-:W-:-:S04]  /*169b0*/  @!P2 LOP3.LUT R6, R7, R6, RZ, 0x3c, !PT ;  /* 0x000000060706a212 */ /* 0x000fc800078e3cff */
[----:B------:R-:W-:-:S05]  /*169c0*/  @!P2 LOP3.LUT R7, R7, R6, RZ, 0x3c, !PT ;  /* 0x000000060707a212 */ /* 0x000fca00078e3cff */
[----:B------:R1:W-:Y:S04]  /*169d0*/  @!P2 LDGSTS.E.BYPASS.LTC128B.128 [R9+0x1b000], desc[UR48][R6.64], !P0 ;  /* 0x1b0000000609afae */ /* 0x0003e8000c101d70 */
[----:B---34-:R1:W-:Y:S02]  /*169e0*/  @!P2 LDGSTS.E.BYPASS.LTC128B.128 [R9+0x1f000], desc[UR48][R6.64+0x80], !P1 ;  /* 0x1f0000800609afae */ /* 0x0183e4000c901d70 */
.L_x_1382:
[----:B------:R-:W-:Y:S01]  /*169f0*/  VIADD R0, R0, 0x70 ;  /* 0x0000007000007836 */ /* 0x000fe20000000000 */
[----:B------:R-:W-:Y:S04]  /*16a00*/  BSSY B0, `(.L_x_1296) ;  /* 0x000000a000007945 */ /* 0x000fe80003800000 */
[----:B------:R-:W-:-:S13]  /*16a10*/  ISETP.GE.AND P2, PT, R0, R2, PT ;  /* 0x000000020000720c */ /* 0x000fda0003f46270 */
[----:B------:R-:W-:Y:S05]  /*16a20*/  @P2 BRA `(.L_x_1297) ;  /* 0x00000000001c2947 */ /* 0x000fea0003800000 */
[----:B------:R-:W-:-:S05]  /*16a30*/  IADD3 R2, P2, R10, R4, RZ ;  /* 0x000000040a027210 */ /* 0x000fca0007f5e0ff */
[----:B------:R-:W-:-:S05]  /*16a40*/  IMAD.X R3, RZ, RZ, R3, P2 ;  /* 0x000000ffff037224 */ /* 0x000fca00010e0603 */
[----:B------:R-:W-:Y:S01]  /*16a50*/  @!PT LDS RZ, [RZ] ;  /* 0x00000000fffff984 */ /* 0x000fe20000000800 */
[----:B------:R-:W-:Y:S01]  /*16a60*/  @!PT LDS RZ, [RZ] ;  /* 0x00000000fffff984 */ /* 0x000fe20000000800 */
[----:B------:R-:W-:Y:S01]  /*16a70*/  @!PT LDS RZ, [RZ] ;  /* 0x00000000fffff984 */ /* 0x000fe20000000800 */
[----:B------:R3:W-:Y:S04]  /*16a80*/  LDGSTS.E.BYPASS.LTC128B.128 [R9+0x1b800], desc[UR48][R2.64], !P0 ;  /* 0x1b80000002097fae */ /* 0x0007e8000c101d70 */
[----:B------:R3:W-:Y:S02]  /*16a90*/  LDGSTS.E.BYPASS.LTC128B.128 [R9+0x1f800], desc[UR48][R2.64+0x80], !P1 ;  /* 0x1f80008002097fae */ /* 0x0007e4000c901d70 */
.L_x_1297:
[----:B------:R-:W-:Y:S05]  /*16aa0*/  BSYNC B0 ;  /* 0x0000000000007941 */ /* 0x000fea0003800000 */
.L_x_1296:
[----:B------:R-:W-:Y:S01]  /*16ab0*/  NOP ;  /* 0x0000000000007918 */ /* 0x000fe20000000000 */
[----:B------:R-:W-:-:S13]  /*16ac0*/  PLOP3.LUT P0, PT, PT, PT, PT, 0x80, 0x0 ;  /* 0x000000000000781c */ /* 0x000fda0003f0f070 */
.L_x_1298:
        /* <DEDUP_REMOVED lines=16> */
[----:B------:R-:W4:Y:S03]  /*16bd0*/  SYNCS.PHASECHK.TRANS64.TRYWAIT P0, [R17+URZ+0x28420], R0 ;  /* 0x02842000110075a7 */ /* 0x000f26000800017f */
[----:B---34-:R-:W-:Y:S05]  /*16be0*/  @!P0 BRA `(.L_x_1300) ;  /* 0x0000003c00508947 */ /* 0x018fea0003800000 */
.L_x_1383:
[----:B------:R-:W-:Y:S05]  /*16bf0*/  BSYNC B0 ;  /* 0x0000000000007941 */ /* 0x000fea0003800000 */
.L_x_1299:
[----:B------:R-:W3:Y:S04]  /*16c00*/  LDL.LU R3, [R1+0x30] ;  /* 0x0000300001037983 */ /* 0x000ee80000300800 */
[----:B------:R-:W4:Y:S01]  /*16c10*/  LDL R2, [R1+0x14] ;  /* 0x0000140001027983 */ /* 0x000f220000100800 */
[----:B---3--:R-:W-:-:S05]  /*16c20*/  VIADD R0, R3, 0xfffffffe ;  /* 0xfffffffe03007836 */ /* 0x008fca0000000000 */
[----:B----4-:R-:W-:-:S13]  /*16c30*/  ISETP.GE.AND P0, PT, R0, R2, PT ;  /* 0x000000020000720c */ /* 0x010fda0003f06270 */
[----:B------:R-:W-:Y:S05]  /*16c40*/  @!P0 BRA `(.L_x_1301) ;  /* 0x0000000c00ec8947 */ /* 0x000fea0003800000 */
[----:B-12---:R1:W5:Y:S04]  /*16c50*/  LDL.LU R6, [R1] ;  /* 0x0000000001067983 */ /* 0x0063680000300800 */
[----:B------:R1:W5:Y:S02]  /*16c60*/  LDL.LU R7, [R1+0x4] ;  /* 0x0000040001077983 */ /* 0x0003640000300800 */
.L_x_1323:
[----:B------:R-:W2:Y:S01]  /*16c70*/  LDL R2, [R1+0xc] ;  /* 0x00000c0001027983 */ /* 0x000ea20000100800 */
[----:B-----5:R-:W-:Y:S01]  /*16c80*/  VIADD R3, R6, 0x1 ;  /* 0x0000000106037836 */ /* 0x020fe20000000000 */
        /* <DEDUP_REMOVED lines=18> */
[----:B------:R-:W2:Y:S01]  /*16db0*/  LDL R11, [R1+0x8] ;  /* 0x00000800010b7983 */ /* 0x000ea20000100800 */
[----:B----4-:R-:W-:-:S13]  /*16dc0*/  ISETP.NE.AND P0, PT, R5, 0x1, PT ;  /* 0x000000010500780c */ /* 0x010fda0003f05270 */
[----:B------:R-:W4:Y:S02]  /*16dd0*/  @P0 LDC.64 R2, c[0x0][0x440] ;  /* 0x00011000ff020b82 */ /* 0x000f240000000a00 */
[----:B----4-:R-:W-:-:S04]  /*16de0*/  @P0 IMAD.HI.U32 R4, R0, R2, RZ ;  /* 0x0000000200040227 */ /* 0x010fc800078e00ff */
[----:B------:R-:W-:Y:S01]  /*16df0*/  IMAD.MOV.U32 R2, RZ, RZ, R0 ;  /* 0x000000ffff027224 */ /* 0x000fe200078e0000 */
[----:B------:R-:W-:-:S04]  /*16e00*/  @P0 SHF.R.U32.HI R2, RZ, R3, R4 ;  /* 0x00000003ff020219 */ /* 0x000fc80000011604 */
[--C-:B------:R-:W-:Y:S01]  /*16e10*/  SHF.R.S32.HI R3, RZ, 0x1f, R2.reuse ;  /* 0x0000001fff037819 */ /* 0x100fe20000011402 */
[----:B------:R-:W-:-:S04]  /*16e20*/  IMAD.MOV R8, RZ, RZ, -R2 ;  /* 0x000000ffff087224 */ /* 0x000fc800078e0a02 */
[----:B------:R-:W-:Y:S02]  /*16e30*/  IMAD R8, R5, R8, R0 ;  /* 0x0000000805087224 */ /* 0x000fe400078e0200 */
[----:B---3--:R-:W-:-:S04]  /*16e40*/  IMAD R4, R12, UR6, RZ ;  /* 0x000000060c047c24 */ /* 0x008fc8000f8e02ff */
[C---:B--2---:R-:W-:Y:S02]  /*16e50*/  IMAD R4, R11.reuse, UR7, R4 ;  /* 0x000000070b047c24 */ /* 0x044fe4000f8e0204 */
[----:B------:R-:W-:-:S04]  /*16e60*/  IMAD.WIDE.U32 R2, R11, UR6, R2 ;  /* 0x000000060b027c25 */ /* 0x000fc8000f8e0002 */
[----:B------:R-:W-:Y:S01]  /*16e70*/  IMAD.IADD R3, R4, 0x1, R3 ;  /* 0x0000000104037824 */ /* 0x000fe200078e0203 */
[----:B------:R-:W-:-:S04]  /*16e80*/  LEA R4, P0, R2, UR4, 0x2 ;  /* 0x0000000402047c11 */ /* 0x000fc8000f8010ff */
[----:B------:R-:W-:-:S05]  /*16e90*/  LEA.HI.X R5, R2, UR5, R3, 0x2, P0 ;  /* 0x0000000502057c11 */ /* 0x000fca00080f1403 */
[----:B------:R3:W5:Y:S04]  /*16ea0*/  LDG.E R16, desc[UR48][R4.64] ;  /* 0x0000003004107981 */ /* 0x000768000c1e1900 */
.L_x_1304:
        /* <DEDUP_REMOVED lines=8> */
.L_x_1384:
[----:B------:R-:W-:Y:S05]  /*16f30*/  BSYNC B1 ;  /* 0x0000000000017941 */ /* 0x000fea0003800000 */
.L_x_1305:
[----:B------:R-:W-:Y:S04]  /*16f40*/  BSSY B1, `(.L_x_1307) ;  /* 0x0000009000017945 */ /* 0x000fe80003800000 */
[----:B------:R-:W-:Y:S05]  /*16f50*/  @P1 BRA `(.L_x_1308) ;  /* 0x00000000001c1947 */ /* 0x000fea0003800000 */
[----:B------:R-:W4:Y:S02]  /*16f60*/  S2R R2, SR_TID.X ;  /* 0x0000000000027919 */ /* 0x000f240000002100 */
[----:B----4-:R-:W-:Y:S01]  /*16f70*/  LOP3.LUT R5, R2, 0x1f, RZ, 0xc0, !PT ;  /* 0x0000001f02057812 */ /* 0x010fe200078ec0ff */
[----:B------:R-:W-:-:S03]  /*16f80*/  IMAD.MOV.U32 R2, RZ, RZ, 0x4000 ;  /* 0x00004000ff027424 */ /* 0x000fc600078e00ff */
[----:B------:R-:W-:Y:S01]  /*16f90*/  ISETP.NE.AND P0, PT, R5, RZ, PT ;  /* 0x000000ff0500720c */ /* 0x000fe20003f05270 */
[----:B------:R4:W-:-:S12]  /*16fa0*/  SYNCS.ARRIVE.TRANS64 RZ, [R4+URZ+0x28470], R2 ;  /* 0x0284700204ff79a7 */ /* 0x0009d8000800003f */
[----:B----4-:R-:W-:Y:S05]  /*16fb0*/  @!P0 BRA `(.L_x_1308) ;  /* 0x0000000000048947 */ /* 0x010fea0003800000 */
[----:B------:R-:W-:Y:S01]  /*16fc0*/  BPT.TRAP 0x1 ;  /* 0x000000040000795c */ /* 0x000fe20000300000 */
.L_x_1308:
[----:B------:R-:W-:Y:S05]  /*16fd0*/  BSYNC B1 ;  /* 0x0000000000017941 */ /* 0x000fea0003800000 */
.L_x_1307:
[----:B------:R-:W4:Y:S04]  /*16fe0*/  LDL R2, [R1] ;  /* 0x0000000001027983 */ /* 0x000f280000100800 */
[----:B------:R-:W2:Y:S01]  /*16ff0*/  LDL R5, [R1+0x1c] ;  /* 0x00001c0001057983 */ /* 0x000ea20000100800 */
[----:B------:R-:W-:Y:S01]  /*17000*/  IMAD.MOV.U32 R13, RZ, RZ, RZ ;  /* 0x000000ffff0d7224 */ /* 0x000fe200078e00ff */
[----:B------:R-:W-:Y:S01]  /*17010*/  UIADD3 UR4, UP0, UR44, 0x470, URZ ;  /* 0x000004702c047890 */ /* 0x000fe2000ff1e03f */
[----:B------:R-:W-:Y:S01]  /*17020*/  PLOP3.LUT P0, PT, PT, PT, PT, 0x80, 0x0 ;  /* 0x000000000000781c */ /* 0x000fe20003f0f070 */
[----:B------:R-:W-:Y:S01]  /*17030*/  UMOV UR6, 0x0 ;  /* 0x0000000000067882 */ /* 0x000fe20000000000 */
[----:B------:R-:W-:Y:S01]  /*17040*/  UMOV UR7, 0x14f00000 ;  /* 0x14f0000000077882 */ /* 0x000fe20000000000 */
[----:B------:R-:W-:Y:S01]  /*17050*/  R2UR UR10, R13 ;  /* 0x000000000d0a72ca */ /* 0x000fe200000e0000 */
[----:B------:R-:W-:Y:S01]  /*17060*/  UIADD3.X UR5, URZ, UR45, URZ, UP0, !UPT ;  /* 0x0000002d3f057290 */ /* 0x000fe200087fe43f */
[----:B----4-:R-:W-:-:S02]  /*17070*/  IMAD R2, R2, 0x4000, R17 ;  /* 0x0000400002027824 */ /* 0x010fc400078e0211 */
[----:B--2---:R-:W-:Y:S02]  /*17080*/  IMAD R8, R8, 0x40, R5 ;  /* 0x0000004008087824 */ /* 0x004fe400078e0205 */
[----:B------:R-:W-:Y:S02]  /*17090*/  VIADD R5, R4, 0x28470 ;  /* 0x0002847004057836 */ /* 0x000fe40000000000 */
[----:B------:R-:W-:-:S07]  /*170a0*/  VIADD R9, R2, 0x10000 ;  /* 0x0001000002097836 */ /* 0x000fce0000000000 */
.L_x_1309:
        /* <DEDUP_REMOVED lines=9> */
[----:B--2---:R-:W-:Y:S05]  /*17140*/  @P0 BRA.U.ANY `(.L_x_1309) ;  /* 0xfffffffd00d80947 */ /* 0x004fea000393ffff */
[----:B------:R-:W-:Y:S01]  /*17150*/  IMAD.MOV.U32 R12, RZ, RZ, 0x80 ;  /* 0x00000080ff0c7424 */ /* 0x000fe200078e00ff */
[----:B------:R-:W-:Y:S01]  /*17160*/  PLOP3.LUT P0, PT, PT, PT, PT, 0x80, 0x0 ;  /* 0x000000000000781c */ /* 0x000fe20003f0f070 */
[----:B------:R-:W-:Y:S01]  /*17170*/  VIADD R9, R2, 0x12000 ;  /* 0x0001200002097836 */ /* 0x000fe20000000000 */
[----:B------:R-:W-:Y:S01]  /*17180*/  UMOV UR6, 0x0 ;  /* 0x0000000000067882 */ /* 0x000fe20000000000 */
[----:B------:R-:W-:Y:S01]  /*17190*/  UMOV UR7, 0x14f00000 ;  /* 0x14f0000000077882 */ /* 0x000fe20000000000 */
[----:B------:R-:W-:-:S15]  /*171a0*/  R2UR UR10, R12 ;  /* 0x000000000c0a72ca */ /* 0x000fde00000e0000 */
.L_x_1310:
        /* <DEDUP_REMOVED lines=10> */
[----:B------:R-:W2:Y:S01]  /*17250*/  SYNCS.PHASECHK.TRANS64.TRYWAIT P0, [R4+URZ+0x28440], R3 ;  /* 0x02844003040075a7 */ /* 0x000ea2000800017f */
[----:B------:R-:W-:Y:S04]  /*17260*/  BSSY B1, `(.L_x_1311) ;  /* 0x0000002000017945 */ /* 0x000fe80003800000 */
[----:B--2---:R-:W-:Y:S05]  /*17270*/  @!P0 BRA `(.L_x_1312) ;  /* 0x0000003400d48947 */ /* 0x004fea0003800000 */
.L_x_1385:
[----:B------:R-:W-:Y:S05]  /*17280*/  BSYNC B1 ;  /* 0x0000000000017941 */ /* 0x000fea0003800000 */
.L_x_1311:
[----:B------:R-:W-:Y:S01]  /*17290*/  BSSY B1, `(.L_x_1313) ;  /* 0x000000b000017945 */ /* 0x000fe20003800000 */
[----:B------:R-:W-:Y:S02]  /*172a0*/  IMAD.MOV.U32 R10, RZ, RZ, 0x0 ;  /* 0x00000000ff0a7424 */ /* 0x000fe400078e00ff */
[----:B------:R-:W-:Y:S01]  /*172b0*/  IMAD.MOV.U32 R11, RZ, RZ, 0x14f00000 ;  /* 0x14f00000ff0b7424 */ /* 0x000fe200078e00ff */
[----:B------:R-:W-:Y:S06]  /*172c0*/  @P1 BRA `(.L_x_1314) ;  /* 0x00000000001c1947 */ /* 0x000fec0003800000 */
[----:B------:R-:W4:Y:S01]  /*172d0*/  S2R R5, SR_TID.X ;  /* 0x0000000000057919 */ /* 0x000f220000002100 */
[----:B--23--:R-:W-:-:S04]  /*172e0*/  IMAD.MOV.U32 R3, RZ, RZ, 0x4000 ;  /* 0x00004000ff037424 */ /* 0x00cfc800078e00ff */
[----:B------:R2:W-:Y:S01]  /*172f0*/  SYNCS.ARRIVE.TRANS64 RZ, [R4+URZ+0x28430], R3 ;  /* 0x0284300304ff79a7 */ /* 0x0005e2000800003f */
[----:B----4-:R-:W-:-:S04]  /*17300*/  LOP3.LUT R5, R5, 0x1f, RZ, 0xc0, !PT ;  /* 0x0000001f05057812 */ /* 0x010fc800078ec0ff */
[----:B------:R-:W-:-:S13]  /*17310*/  ISETP.NE.AND P0, PT, R5, RZ, PT ;  /* 0x000000ff0500720c */ /* 0x000fda0003f05270 */
[----:B--2---:R-:W-:Y:S05]  /*17320*/  @!P0 BRA `(.L_x_1314) ;  /* 0x0000000000048947 */ /* 0x004fea0003800000 */
[----:B------:R-:W-:Y:S01]  /*17330*/  BPT.TRAP 0x1 ;  /* 0x000000040000795c */ /* 0x000fe20000300000 */
.L_x_1314:
[----:B------:R-:W-:Y:S05]  /*17340*/  BSYNC B1 ;  /* 0x0000000000017941 */ /* 0x000fea0003800000 */
.L_x_1313:
[----:B------:R-:W-:Y:S01]  /*17350*/  R2UR UR10, R13 ;  /* 0x000000000d0a72ca */ /* 0x000fe200000e0000 */
[----:B------:R-:W-:Y:S01]  /*17360*/  UIADD3 UR4, UP0, UR44, 0x370, URZ ;  /* 0x000003702c047890 */ /* 0x000fe2000ff1e03f */
[----:B------:R-:W-:Y:S01]  /*17370*/  R2UR UR6, R10 ;  /* 0x000000000a0672ca */ /* 0x000fe200000e0000 */
[----:B--23--:R-:W-:Y:S01]  /*17380*/  VIADD R4, R4, 0x28430 ;  /* 0x0002843004047836 */ /* 0x00cfe20000000000 */
[----:B------:R-:W-:Y:S01]  /*17390*/  R2UR UR7, R11 ;  /* 0x000000000b0772ca */ /* 0x000fe200000e0000 */
[----:B------:R-:W-:Y:S01]  /*173a0*/  VIADD R3, R2, 0x20000 ;  /* 0x0002000002037836 */ /* 0x000fe20000000000 */
[----:B------:R-:W-:Y:S01]  /*173b0*/  PLOP3.LUT P0, PT, PT, PT, PT, 0x80, 0x0 ;  /* 0x000000000000781c */ /* 0x000fe20003f0f070 */
[----:B------:R-:W-:-:S12]  /*173c0*/  UIADD3.X UR5, URZ, UR45, URZ, UP0, !UPT ;  /* 0x0000002d3f057290 */ /* 0x000fd800087fe43f */
.L_x_1315:
        /* <DEDUP_REMOVED lines=10> */
[----:B------:R-:W-:Y:S01]  /*17470*/  R2UR UR10, R12 ;  /* 0x000000000c0a72ca */ /* 0x000fe200000e0000 */
[----:B------:R-:W-:Y:S01]  /*17480*/  VIADD R2, R2, 0x22000 ;  /* 0x0002200002027836 */ /* 0x000fe20000000000 */
[----:B------:R-:W-:Y:S02]  /*17490*/  R2UR UR6, R10 ;  /* 0x000000000a0672ca */ /* 0x000fe400000e0000 */
[----:B------:R-:W-:Y:S02]  /*174a0*/  R2UR UR7, R11 ;  /* 0x000000000b0772ca */ /* 0x000fe400000e0000 */
[----:B------:R-:W-:-:S13]  /*174b0*/  PLOP3.LUT P0, PT, PT, PT, PT, 0x80, 0x0 ;  /* 0x000000000000781c */ /* 0x000fda0003f0f070 */
.L_x_1316:
        /* <DEDUP_REMOVED lines=10> */
.L_x_1303:
[----:B------:R-:W-:Y:S05]  /*17560*/  BSYNC B0 ;  /* 0x0000000000007941 */ /* 0x000fea0003800000 */
.L_x_1302:
[----:B------:R-:W-:-:S06]  /*17570*/  UISETP.NE.AND UP0, UPT, UR39, 0x3, UPT ;  /* 0x000000032700788c */ /* 0x000fcc000bf05270 */
[----:B------:R-:W-:-:S13]  /*17580*/  PLOP3.LUT P0, PT, PT, PT, UP0, 0x80, 0x0 ;  /* 0x000000000000781c */ /* 0x000fda0003f0f008 */
[----:B------:R-:W-:Y:S05]  /*17590*/  @!P0 BRA `(.L_x_1317) ;  /* 0x0000000000048947 */ /* 0x000fea0003800000 */
[----:B------:R-:W-:Y:S01]  /*175a0*/  BPT.TRAP 0x1 ;  /* 0x000000040000795c */ /* 0x000fe20000300000 */
.L_x_1317:
        /* <DEDUP_REMOVED lines=8> */
.L_x_1386:
[----:B------:R-:W-:Y:S05]  /*17630*/  BSYNC B0 ;  /* 0x0000000000007941 */ /* 0x000fea0003800000 */
.L_x_1318:
[----:B------:R-:W-:Y:S05]  /*17640*/  @!P1 BRA `(.L_x_1320) ;  /* 0x0000000000049947 */ /* 0x000fea0003800000 */
[----:B------:R-:W-:Y:S01]  /*17650*/  BPT.TRAP 0x1 ;  /* 0x000000040000795c */ /* 0x000fe20000300000 */
.L_x_1320:
[----:B------:R-:W-:Y:S01]  /*17660*/  SHF.L.U32 R3, R7, 0x1f, RZ ;  /* 0x0000001f07037819 */ /* 0x000fe200000006ff */
[----:B---3--:R-:W-:-:S03]  /*17670*/  IMAD.SHL.U32 R2, R6, 0x4000, RZ ;  /* 0x0000400006027824 */ /* 0x008fc600078e00ff */
[----:B------:R-:W3:Y:S02]  /*17680*/  SYNCS.PHASECHK.TRANS64.TRYWAIT P0, [R19+URZ+0x28460], R3 ;  /* 0x02846003130075a7 */ /* 0x000ee4000800017f */
[----:B---3--:R-:W-:Y:S05]  /*17690*/  @!P0 BRA `(.L_x_1321) ;  /* 0x0000003000f48947 */ /* 0x008fea0003800000 */
.L_x_1387:
[----:B------:R-:W3:Y:S04]  /*176a0*/  LDL R4, [R1+0x24] ;  /* 0x0000240001047983 */ /* 0x000ee80000100800 */
[----:B------:R-:W4:Y:S01]  /*176b0*/  LDL R12, [R1+0x20] ;  /* 0x00002000010c7983 */ /* 0x000f220000100800 */
[----:B------:R-:W-:Y:S05]  /*176c0*/  WARPSYNC.ALL ;  /* 0x0000000000007948 */ /* 0x000fea0003800000 */
[----:B------:R-:W5:Y:S01]  /*176d0*/  S2R R5, SR_TID.X ;  /* 0x0000000000057919 */ /* 0x000f620000002100 */
[----:B------:R-:W-:Y:S01]  /*176e0*/  IMAD.MOV.U32 R13, RZ, RZ, 0x40 ;  /* 0x00000040ff0d7424 */ /* 0x000fe200078e00ff */
[----:B-----5:R-:W-:-:S04]  /*176f0*/  LOP3.LUT P0, RZ, R5, 0x4, RZ, 0xc0, !PT ;  /* 0x0000000405ff7812 */ /* 0x020fc8000780c0ff */
[----:B------:R-:W-:Y:S02]  /*17700*/  SEL R13, R13, 0xffffffc0, !P0 ;  /* 0xffffffc00d0d7807 */ /* 0x000fe40004000000 */
[----:B---3--:R-:W-:Y:S02]  /*17710*/  LOP3.LUT R3, R2, R4, RZ, 0xfc, !PT ;  /* 0x0000000402037212 */ /* 0x008fe400078efcff */
[----:B----4-:R-:W-:-:S03]  /*17720*/  IADD3 R2, R17, R2, R12 ;  /* 0x0000000211027210 */ /* 0x010fc60007ffe00c */
[----:B------:R-:W-:-:S04]  /*17730*/  IMAD.IADD R3, R17, 0x1, R3 ;  /* 0x0000000111037824 */ /* 0x000fc800078e0203 */
[----:B------:R-:W-:Y:S01]  /*17740*/  IMAD.IADD R18, R13, 0x1, R3 ;  /* 0x000000010d127824 */ /* 0x000fe200078e0203 */
[----:B--2---:R-:W2:Y:S02]  /*17750*/  LDSM.16.MT88.4 R8, [R3+0x10000] ;  /* 0x010000000308783b */ /* 0x004ea40000004200 */
[C-C-:B--2---:R-:W-:Y:S02]  /*17760*/  PRMT R4, R8.reuse, 0x6420, R9.reuse ;  /* 0x0000642008047816 */ /* 0x144fe40000000009 */
[----:B------:R-:W-:Y:S02]  /*17770*/  PRMT R5, R8, 0x7531, R9 ;  /* 0x0000753108057816 */ /* 0x000fe40000000009 */
[C-C-:B------:R-:W-:Y:S02]  /*17780*/  PRMT R6, R10.reuse, 0x6420, R11.reuse ;  /* 0x000064200a067816 */ /* 0x140fe4000000000b */
[----:B------:R-:W-:Y:S02]  /*17790*/  PRMT R7, R10, 0x7531, R11 ;  /* 0x000075310a077816 */ /* 0x000fe4000000000b */
[----:B------:R-:W2:Y:S04]  /*177a0*/  LDSM.16.MT88.4 R8, [R18+0x10000] ;  /* 0x010000001208783b */ /* 0x000ea80000004200 */
[----:B------:R-:W-:Y:S01]  /*177b0*/  STSM.16.M88.4 [R2+0x8000], R4 ;  /* 0x0080000402007844 */ /* 0x000fe20000000200 */
[----:B--2---:R-:W-:-:S02]  /*177c0*/  PRMT R12, R8, 0x6420, R9 ;  /* 0x00006420080c7816 */ /* 0x004fc40000000009 */
[----:B------:R-:W-:Y:S02]  /*177d0*/  PRMT R13, R8, 0x7531, R9 ;  /* 0x00007531080d7816 */ /* 0x000fe40000000009 */
[C-C-:B------:R-:W-:Y:S02]  /*177e0*/  PRMT R14, R10.reuse, 0x6420, R11.reuse ;  /* 0x000064200a0e7816 */ /* 0x140fe4000000000b */
[----:B------:R-:W-:-:S05]  /*177f0*/  PRMT R15, R10, 0x7531, R11 ;  /* 0x000075310a0f7816 */ /* 0x000fca000000000b */
[----:B------:R-:W-:Y:S04]  /*17800*/  STSM.16.M88.4 [R2+0x9000], R12 ;  /* 0x0090000c02007844 */ /* 0x000fe80000000200 */
[----:B------:R-:W2:Y:S02]  /*17810*/  LDSM.16.MT88.4 R8, [R3+0x12000] ;  /* 0x012000000308783b */ /* 0x000ea40000004200 */
[C-C-:B--2---:R-:W-:Y:S02]  /*17820*/  PRMT R4, R8.reuse, 0x6420, R9.reuse ;  /* 0x0000642008047816 */ /* 0x144fe40000000009 */
[----:B------:R-:W-:Y:S02]  /*17830*/  PRMT R5, R8, 0x7531, R9 ;  /* 0x0000753108057816 */ /* 0x000fe40000000009 */
[----:B------:R-:W-:-:S02]  /*17840*/  PRMT R6, R10, 0x6420, R11 ;  /* 0x000064200a067816 */ /* 0x000fc4000000000b */
[----:B------:R-:W-:Y:S02]  /*17850*/  PRMT R7, R10, 0x7531, R11 ;  /* 0x000075310a077816 */ /* 0x000fe4000000000b */
[----:B------:R-:W2:Y:S04]  /*17860*/  LDSM.16.MT88.4 R8, [R18+0x12000] ;  /* 0x012000001208783b */ /* 0x000ea80000004200 */
[----:B------:R3:W-:Y:S02]  /*17870*/  STSM.16.M88.4 [R2+0xa000], R4 ;  /* 0x00a0000402007844 */ /* 0x0007e40000000200 */
[----:B---3--:R-:W3:Y:S01]  /*17880*/  S2R R7, SR_TID.X ;  /* 0x0000000000077919 */ /* 0x008ee20000002100 */
[C-C-:B--2---:R-:W-:Y:S02]  /*17890*/  PRMT R12, R8.reuse, 0x6420, R9.reuse ;  /* 0x00006420080c7816 */ /* 0x144fe40000000009 */
[----:B------:R-:W-:-:S02]  /*178a0*/  PRMT R13, R8, 0x7531, R9 ;  /* 0x00007531080d7816 */ /* 0x000fc40000000009 */
[C-C-:B------:R-:W-:Y:S02]  /*178b0*/  PRMT R14, R10.reuse, 0x6420, R11.reuse ;  /* 0x000064200a0e7816 */ /* 0x140fe4000000000b */
[----:B------:R-:W-:-:S05]  /*178c0*/  PRMT R15, R10, 0x7531, R11 ;  /* 0x000075310a0f7816 */ /* 0x000fca000000000b */
[----:B------:R2:W-:Y:S01]  /*178d0*/  STSM.16.M88.4 [R2+0xb000], R12 ;  /* 0x00b0000c02007844 */ /* 0x0005e20000000200 */
[----:B---3--:R-:W-:-:S03]  /*178e0*/  LOP3.LUT P0, RZ, R7, 0x4, RZ, 0xc0, !PT ;  /* 0x0000000407ff7812 */ /* 0x008fc6000780c0ff */
[----:B------:R-:W3:Y:S01]  /*178f0*/  LDSM.16.MT88.4 R8, [R3+0x11000] ;  /* 0x011000000308783b */ /* 0x000ee20000004200 */
[----:B--2---:R-:W-:-:S05]  /*17900*/  IMAD.MOV.U32 R15, RZ, RZ, 0x20 ;  /* 0x00000020ff0f7424 */ /* 0x004fca00078e00ff */
[----:B------:R-:W-:-:S04]  /*17910*/  SEL R15, R15, 0xffffffe0, !P0 ;  /* 0xffffffe00f0f7807 */ /* 0x000fc80004000000 */
[----:B------:R-:W-:Y:S02]  /*17920*/  IADD3 R2, R15, 0x8000, R2 ;  /* 0x000080000f027810 */ /* 0x000fe40007ffe002 */
[C-C-:B---3--:R-:W-:Y:S02]  /*17930*/  PRMT R4, R8.reuse, 0x6420, R9.reuse ;  /* 0x0000642008047816 */ /* 0x148fe40000000009 */
[----:B------:R-:W-:Y:S02]  /*17940*/  PRMT R5, R8, 0x7531, R9 ;  /* 0x0000753108057816 */ /* 0x000fe40000000009 */
[C-C-:B------:R-:W-:Y:S02]  /*17950*/  PRMT R6, R10.reuse, 0x6420, R11.reuse ;  /* 0x000064200a067816 */ /* 0x140fe4000000000b */
[----:B------:R-:W-:Y:S02]  /*17960*/  PRMT R7, R10, 0x7531, R11 ;  /* 0x000075310a077816 */ /* 0x000fe4000000000b */
[----:B------:R-:W2:Y:S04]  /*17970*/  LDSM.16.MT88.4 R8, [R18+0x11000] ;  /* 0x011000001208783b */ /* 0x000ea80000004200 */
[----:B------:R-:W-:Y:S01]  /*17980*/  STSM.16.M88.4 [R2], R4 ;  /* 0x0000000402007844 */ /* 0x000fe20000000200 */
        /* <DEDUP_REMOVED lines=12> */
[C-C-:B--2---:R-:W-:Y:S02]  /*17a50*/  PRMT R4, R8.reuse, 0x6420, R9.reuse ;  /* 0x0000642008047816 */ /* 0x144fe40000000009 */
        /* <DEDUP_REMOVED lines=9> */
[----:B---3--:R-:W3:Y:S01]  /*17af0*/  FENCE.VIEW.ASYNC.S ;  /* 0x00000000000073c6 */ /* 0x008ee20000000000 */
[----:B------:R-:W-:Y:S05]  /*17b00*/  @!P1 BRA `(.L_x_1322) ;  /* 0x0000000000049947 */ /* 0x000fea0003800000 */
[----:B------:R-:W-:Y:S01]  /*17b10*/  BPT.TRAP 0x1 ;  /* 0x000000040000795c */ /* 0x000fe20000300000 */
.L_x_1322:
[----:B--2---:R-:W2:Y:S01]  /*17b20*/  S2R R2, SR_TID.X ;  /* 0x0000000000027919 */ /* 0x004ea20000002100 */
[----:B---3--:R3:W-:Y:S01]  /*17b30*/  SYNCS.ARRIVE.TRANS64.A1T0 RZ, [R19+URZ+0x28450], RZ ;  /* 0x028450ff13ff79a7 */ /* 0x0087e2000810003f */
[----:B------:R4:W5:Y:S04]  /*17b40*/  LDL R6, [R1] ;  /* 0x0000000001067983 */ /* 0x0009680000100800 */
[----:B------:R4:W5:Y:S01]  /*17b50*/  LDL R7, [R1+0x4] ;  /* 0x0000040001077983 */ /* 0x0009620000100800 */
[----:B--2---:R-:W-:-:S03]  /*17b60*/  LOP3.LUT R3, R2, 0x7f, RZ, 0xc0, !PT ;  /* 0x0000007f02037812 */ /* 0x004fc600078ec0ff */
[----:B------:R-:W2:Y:S01]  /*17b70*/  LDL R2, [R1+0x14] ;  /* 0x0000140001027983 */ /* 0x000ea20000100800 */
[----:B------:R-:W-:Y:S01]  /*17b80*/  BAR.SYNC.DEFER_BLOCKING 0x2, 0x80 ;  /* 0x0082000000007b1d */ /* 0x000fe20000010000 */
[----:B------:R-:W-:-:S13]  /*17b90*/  ISETP.NE.AND P0, PT, R3, RZ, PT ;  /* 0x000000ff0300720c */ /* 0x000fda0003f05270 */
[----:B---3--:R-:W-:-:S05]  /*17ba0*/  @!P0 VIADD R19, R19, 0x28480 ;  /* 0x0002848013138836 */ /* 0x008fca0000000000 */
[----:B------:R-:W-:-:S04]  /*17bb0*/  @!P0 PRMT R19, RZ, 0x654, R19 ;  /* 0x00000654ff138816 */ /* 0x000fc80000000013 */
[----:B------:R4:W-:Y:S01]  /*17bc0*/  @!P0 SYNCS.ARRIVE.TRANS64.RED.A1T0 RZ, [R19+URZ], RZ ;  /* 0x000000ff13ff89a7 */ /* 0x0009e2000810043f */
[C---:B--2---:R-:W-:Y:S01]  /*17bd0*/  ISETP.GT.AND P0, PT, R0.reuse, R2, PT ;  /* 0x000000020000720c */ /* 0x044fe20003f04270 */
[----:B------:R-:W-:-:S12]  /*17be0*/  VIADD R0, R0, 0xffffffff ;  /* 0xffffffff00007836 */ /* 0x000fd80000000000 */
[----:B----4-:R-:W-:Y:S05]  /*17bf0*/  @P0 BRA `(.L_x_1323) ;  /* 0xfffffff0001c0947 */ /* 0x010fea000383ffff */
.L_x_1301:
[----:B------:R-:W3:Y:S01]  /*17c00*/  S2R R2, SR_TID.X ;  /* 0x0000000000027919 */ /* 0x000ee20000002100 */
[----:B------:R-:W-:Y:S01]  /*17c10*/  BSSY B0, `(.L_x_1324) ;  /* 0x0000011000007945 */ /* 0x000fe20003800000 */
[----:B---3--:R-:W-:-:S04]  /*17c20*/  LOP3.LUT R2, R2, 0x7f, RZ, 0xc0, !PT ;  /* 0x0000007f02027812 */ /* 0x008fc800078ec0ff */
[----:B------:R-:W-:-:S13]  /*17c30*/  ISETP.NE.AND P0, PT, R2, RZ, PT ;  /* 0x000000ff0200720c */ /* 0x000fda0003f05270 */
[----:B------:R-:W-:Y:S05]  /*17c40*/  @P0 BRA `(.L_x_1325) ;  /* 0x0000000000340947 */ /* 0x000fea0003800000 */
[----:B------:R-:W3:Y:S01]  /*17c50*/  S2R R3, SR_LANEID ;  /* 0x0000000000037919 */ /* 0x000ee20000000000 */
[----:B------:R-:W-:Y:S02]  /*17c60*/  VOTEU.ANY UR4, UPT, PT ;  /* 0x0000000000047886 */ /* 0x000fe400038e0100 */
[----:B------:R-:W3:Y:S08]  /*17c70*/  FLO.U32 R0, UR4 ;  /* 0x0000000400007d00 */ /* 0x000ef000080e0000 */
[----:B------:R-:W4:Y:S01]  /*17c80*/  POPC R4, UR4 ;  /* 0x0000000400047d09 */ /* 0x000f220008000000 */
[----:B---3--:R-:W-:-:S02]  /*17c90*/  ISETP.EQ.U32.AND P1, PT, R0, R3, PT ;  /* 0x000000030000720c */ /* 0x008fc40003f22070 */
[----:B------:R-:W4:Y:S11]  /*17ca0*/  LDC.64 R2, c[0x0][0xc60] ;  /* 0x00031800ff027b82 */ /* 0x000f360000000a00 */
[----:B----4-:R-:W3:Y:S01]  /*17cb0*/  @P1 ATOMG.E.ADD.STRONG.GPU PT, R3, desc[UR48][R2.64], R4 ;  /* 0x00000004020319a8 */ /* 0x010ee200081ee1f0 */
[----:B------:R-:W4:Y:S02]  /*17cc0*/  S2R R5, SR_LTMASK ;  /* 0x0000000000057919 */ /* 0x000f240000003900 */
[----:B----4-:R-:W-:-:S06]  /*17cd0*/  LOP3.LUT R5, R5, UR4, RZ, 0xc0, !PT ;  /* 0x0000000405057c12 */ /* 0x010fcc000f8ec0ff */
[----:B------:R-:W4:Y:S01]  /*17ce0*/  POPC R5, R5 ;  /* 0x0000000500057309 */ /* 0x000f220000000000 */
[----:B---3--:R-:W4:Y:S02]  /*17cf0*/  SHFL.IDX PT, R0, R3, R0, 0x1f ;  /* 0x00001f0003007589 */ /* 0x008f2400000e0000 */
[----:B----4-:R-:W-:-:S05]  /*17d00*/  IADD3 R0, R0, UR46, R5 ;  /* 0x0000002e00007c10 */ /* 0x010fca000fffe005 */
[----:B------:R3:W-:Y:S02]  /*17d10*/  STL [R1+0x10], R0 ;  /* 0x0000100001007387 */ /* 0x0007e40000100800 */
.L_x_1325:
[----:B------:R-:W-:Y:S05]  /*17d20*/  BSYNC B0 ;  /* 0x0000000000007941 */ /* 0x000fea0003800000 */
.L_x_1324:
[----:B------:R-:W-:-:S06]  /*17d30*/  UISETP.NE.AND UP0, UPT, UR39, 0x3, UPT ;  /* 0x000000032700788c */ /* 0x000fcc000bf05270 */
[----:B------:R-:W-:-:S13]  /*17d40*/  PLOP3.LUT P1, PT, PT, PT, UP0, 0x80, 0x0 ;  /* 0x000000000000781c */ /* 0x000fda0003f2f008 */
[----:B------:R-:W-:Y:S05]  /*17d50*/  @!P1 BRA `(.L_x_1326) ;  /* 0x0000000000049947 */ /* 0x000fea0003800000 */
[----:B------:R-:W-:Y:S01]  /*17d60*/  BPT.TRAP 0x1 ;  /* 0x000000040000795c */ /* 0x000fe20000300000 */
.L_x_1326:
[----:B------:R-:W4:Y:S04]  /*17d70*/  LDL R3, [R1+0x4] ;  /* 0x0000040001037983 */ /* 0x000f280000100800 */
[----:B------:R-:W2:Y:S01]  /*17d80*/  LDL R2, [R1] ;  /* 0x0000000001027983 */ /* 0x000ea20000100800 */
[----:B---3--:R-:W-:Y:S01]  /*17d90*/  IMAD.U32 R0, RZ, RZ, UR42 ;  /* 0x0000002aff007e24 */ /* 0x008fe2000f8e00ff */
[----:B------:R-:W-:Y:S04]  /*17da0*/  BSSY B0, `(.L_x_1327) ;  /* 0x0000007000007945 */ /* 0x000fe80003800000 */
[----:B------:R-:W-:-:S02]  /*17db0*/  ISETP.NE.AND P2, PT, R0, 0x3, PT ;  /* 0x000000030000780c */ /* 0x000fc40003f45270 */
[----:B----4-:R-:W-:-:S04]  /*17dc0*/  LOP3.LUT R3, R3, 0x1, RZ, 0x3c, !PT ;  /* 0x0000000103037812 */ /* 0x010fc800078e3cff */
[----:B------:R-:W-:Y:S01]  /*17dd0*/  SHF.L.U32 R3, R3, 0x1f, RZ ;  /* 0x0000001f03037819 */ /* 0x000fe200000006ff */
[----:B--2---:R-:W-:-:S04]  /*17de0*/  IMAD R16, R2, 0x8, R17 ;  /* 0x0000000802107824 */ /* 0x004fc800078e0211 */
[----:B------:R-:W2:Y:S02]  /*17df0*/  SYNCS.PHASECHK.TRANS64.TRYWAIT P1, [R16+URZ+0x28470], R3 ;  /* 0x02847003100075a7 */ /* 0x000ea4000802017f */
[----:B--2---:R-:W-:Y:S05]  /*17e00*/  @!P1 BRA `(.L_x_1328) ;  /* 0x0000002c002c9947 */ /* 0x004fea0003800000 */
.L_x_1388:
[----:B------:R-:W-:Y:S05]  /*17e10*/  BSYNC B0 ;  /* 0x0000000000007941 */ /* 0x000fea0003800000 */
.L_x_1327:
[----:B------:R-:W-:Y:S05]  /*17e20*/  @!P2 BRA `(.L_x_1329) ;  /* 0x000000000004a947 */ /* 0x000fea0003800000 */
[----:B------:R-:W-:Y:S01]  /*17e30*/  BPT.TRAP 0x1 ;  /* 0x000000040000795c */ /* 0x000fe20000300000 */
.L_x_1329:
[----:B------:R-:W2:Y:S02]  /*17e40*/  LDL R0, [R1+0x4] ;  /* 0x0000040001007983 */ /* 0x000ea40000100800 */
[----:B--2---:R-:W-:-:S04]  /*17e50*/  SHF.L.U32 R3, R0, 0x1f, RZ ;  /* 0x0000001f00037819 */ /* 0x004fc800000006ff */
[----:B------:R-:W2:Y:S02]  /*17e60*/  SYNCS.PHASECHK.TRANS64.TRYWAIT P1, [R16+URZ+0x28460], R3 ;  /* 0x02846003100075a7 */ /* 0x000ea4000802017f */
[----:B--2---:R-:W-:Y:S05]  /*17e70*/  @!P1 BRA `(.L_x_1330) ;  /* 0x0000002c00249947 */ /* 0x004fea0003800000 */
.L_x_1389:
[----:B------:R-:W3:Y:S04]  /*17e80*/  LDL R18, [R1] ;  /* 0x0000000001127983 */ /* 0x000ee80000100800 */
[----:B------:R-:W4:Y:S04]  /*17e90*/  LDL R2, [R1+0x24] ;  /* 0x0000240001027983 */ /* 0x000f280000100800 */
[----:B------:R-:W2:Y:S01]  /*17ea0*/  LDL R12, [R1+0x20] ;  /* 0x00002000010c7983 */ /* 0x000ea20000100800 */
[----:B-1----:R-:W1:Y:S01]  /*17eb0*/  S2R R9, SR_TID.X ;  /* 0x0000000000097919 */ /* 0x002e620000002100 */
[----:B------:R-:W-:Y:S05]  /*17ec0*/  WARPSYNC.ALL ;  /* 0x0000000000007948 */ /* 0x000fea0003800000 */
[----:B------:R-:W-:Y:S01]  /*17ed0*/  IMAD.MOV.U32 R13, RZ, RZ, 0x40 ;  /* 0x00000040ff0d7424 */ /* 0x000fe200078e00ff */
[----:B-1----:R-:W-:-:S04]  /*17ee0*/  LOP3.LUT P1, RZ, R9, 0x4, RZ, 0xc0, !PT ;  /* 0x0000000409ff7812 */ /* 0x002fc8000782c0ff */
[----:B------:R-:W-:Y:S01]  /*17ef0*/  SEL R13, R13, 0xffffffc0, !P1 ;  /* 0xffffffc00d0d7807 */ /* 0x000fe20004800000 */
[----:B------:R-:W1:Y:S01]  /*17f00*/  S2R R19, SR_TID.X ;  /* 0x0000000000137919 */ /* 0x000e620000002100 */
[----:B---3--:R-:W-:-:S05]  /*17f10*/  IMAD.SHL.U32 R0, R18, 0x4000, RZ ;  /* 0x0000400012007824 */ /* 0x008fca00078e00ff */
[----:B----4-:R-:W-:-:S05]  /*17f20*/  LOP3.LUT R2, R0, R2, RZ, 0xfc, !PT ;  /* 0x0000000200027212 */ /* 0x010fca00078efcff */
[----:B------:R-:W-:-:S05]  /*17f30*/  IMAD.IADD R2, R17, 0x1, R2 ;  /* 0x0000000111027824 */ /* 0x000fca00078e0202 */
[----:B-----5:R-:W3:Y:S01]  /*17f40*/  LDSM.16.MT88.4 R4, [R2+0x10000] ;  /* 0x010000000204783b */ /* 0x020ee20000004200 */
[----:B--2---:R-:W-:Y:S01]  /*17f50*/  IMAD.IADD R3, R13, 0x1, R2 ;  /* 0x000000010d037824 */ /* 0x004fe200078e0202 */
[----:B------:R-:W-:Y:S02]  /*17f60*/  IADD3 R0, R17, R0, R12 ;  /* 0x0000000011007210 */ /* 0x000fe40007ffe00c */
[C-C-:B---3--:R-:W-:Y:S02]  /*17f70*/  PRMT R8, R4.reuse, 0x6420, R5.reuse ;  /* 0x0000642004087816 */ /* 0x148fe40000000005 */
[----:B------:R-:W-:Y:S02]  /*17f80*/  PRMT R9, R4, 0x7531, R5 ;  /* 0x0000753104097816 */ /* 0x000fe40000000005 */
[C-C-:B------:R-:W-:Y:S02]  /*17f90*/  PRMT R10, R6.reuse, 0x6420, R7.reuse ;  /* 0x00006420060a7816 */ /* 0x140fe40000000007 */
[----:B------:R-:W-:-:S02]  /*17fa0*/  PRMT R11, R6, 0x7531, R7 ;  /* 0x00007531060b7816 */ /* 0x000fc40000000007 */
[----:B------:R-:W2:Y:S04]  /*17fb0*/  LDSM.16.MT88.4 R4, [R3+0x10000] ;  /* 0x010000000304783b */ /* 0x000ea80000004200 */
[----:B------:R2:W-:Y:S02]  /*17fc0*/  STSM.16.M88.4 [R0+0x8000], R8 ;  /* 0x0080000800007844 */ /* 0x0005e40000000200 */
[C-C-:B--2---:R-:W-:Y:S02]  /*17fd0*/  PRMT R8, R4.reuse, 0x6420, R5.reuse ;  /* 0x0000642004087816 */ /* 0x144fe40000000005 */
[----:B------:R-:W-:Y:S02]  /*17fe0*/  PRMT R9, R4, 0x7531, R5 ;  /* 0x0000753104097816 */ /* 0x000fe40000000005 */
[----:B------:R-:W-:-:S02]  /*17ff0*/  PRMT R10, R6, 0x6420, R7 ;  /* 0x00006420060a7816 */ /* 0x000fc40000000007 */
        /* <DEDUP_REMOVED lines=8> */
[----:B------:R-:W-:Y:S01]  /*18080*/  STSM.16.M88.4 [R0+0xa000], R12 ;  /* 0x00a0000c00007844 */ /* 0x000fe20000000200 */
[C-C-:B--2---:R-:W-:Y:S02]  /*18090*/  PRMT R8, R4.reuse, 0x6420, R5.reuse ;  /* 0x0000642004087816 */ /* 0x144fe40000000005 */
[----:B------:R-:W-:Y:S02]  /*180a0*/  PRMT R9, R4, 0x7531, R5 ;  /* 0x0000753104097816 */ /* 0x000fe40000000005 */
[----:B------:R-:W-:-:S02]  /*180b0*/  PRMT R10, R6, 0x6420, R7 ;  /* 0x00006420060a7816 */ /* 0x000fc40000000007 */
[----:B------:R-:W-:-:S05]  /*180c0*/  PRMT R11, R6, 0x7531, R7 ;  /* 0x00007531060b7816 */ /* 0x000fca0000000007 */
[----:B------:R-:W-:Y:S04]  /*180d0*/  STSM.16.M88.4 [R0+0xb000], R8 ;  /* 0x00b0000800007844 */ /* 0x000fe80000000200 */
[----:B------:R-:W2:Y:S01]  /*180e0*/  LDSM.16.MT88.4 R4, [R2+0x11000] ;  /* 0x011000000204783b */ /* 0x000ea20000004200 */
[----:B-1----:R-:W-:Y:S01]  /*180f0*/  LOP3.LUT P1, RZ, R19, 0x4, RZ, 0xc0, !PT ;  /* 0x0000000413ff7812 */ /* 0x002fe2000782c0ff */
[----:B------:R-:W-:Y:S01]  /*18100*/  IMAD.MOV.U32 R19, RZ, RZ, 0x20 ;  /* 0x00000020ff137424 */ /* 0x000fe200078e00ff */
[C-C-:B--2---:R-:W-:Y:S02]  /*18110*/  PRMT R12, R4.reuse, 0x6420, R5.reuse ;  /* 0x00006420040c7816 */ /* 0x144fe40000000005 */
[----:B------:R-:W-:Y:S02]  /*18120*/  PRMT R13, R4, 0x7531, R5 ;  /* 0x00007531040d7816 */ /* 0x000fe40000000005 */
[----:B------:R-:W-:-:S02]  /*18130*/  PRMT R14, R6, 0x6420, R7 ;  /* 0x00006420060e7816 */ /* 0x000fc40000000007 */
[----:B------:R-:W-:Y:S02]  /*18140*/  PRMT R15, R6, 0x7531, R7 ;  /* 0x00007531060f7816 */ /* 0x000fe40000000007 */
[----:B------:R-:W1:Y:S01]  /*18150*/  LDSM.16.MT88.4 R4, [R3+0x11000] ;  /* 0x011000000304783b */ /* 0x000e620000004200 */
        /* <DEDUP_REMOVED lines=28> */
.L_x_1331:
[----:B------:R-:W3:Y:S01]  /*18320*/  LDL.LU R3, [R1+0x4] ;  /* 0x0000040001037983 */ /* 0x000ee20000300800 */
[----:B-1----:R1:W-:Y:S01]  /*18330*/  SYNCS.ARRIVE.TRANS64.A1T0 RZ, [R16+URZ+0x28450], RZ ;  /* 0x028450ff10ff79a7 */ /* 0x0023e2000810003f */
[----:B--2---:R-:W-:Y:S02]  /*18340*/  VIADD R0, R18, 0x1 ;  /* 0x0000000112007836 */ /* 0x004fe40000000000 */
[----:B-1----:R-:W-:-:S05]  /*18350*/  @!P0 VIADD R16, R16, 0x28480 ;  /* 0x0002848010108836 */ /* 0x002fca0000000000 */
[----:B------:R-:W-:Y:S01]  /*18360*/  @!P0 PRMT R16, RZ, 0x654, R16 ;  /* 0x00000654ff108816 */ /* 0x000fe20000000010 */
[----:B------:R-:W-:Y:S06]  /*18370*/  BAR.SYNC.DEFER_BLOCKING 0x2, 0x80 ;  /* 0x0082000000007b1d */ /* 0x000fec0000010000 */
[----:B------:R1:W-:Y:S01]  /*18380*/  @!P0 SYNCS.ARRIVE.TRANS64.RED.A1T0 RZ, [R16+URZ], RZ ;  /* 0x000000ff10ff89a7 */ /* 0x0003e2000810043f */
[----:B------:R-:W-:-:S04]  /*18390*/  ISETP.NE.AND P0, PT, R0, 0x2, PT ;  /* 0x000000020000780c */ /* 0x000fc80003f05270 */
[----:B------:R-:W-:Y:S02]  /*183a0*/  SEL R2, RZ, 0x1, P0 ;  /* 0x00000001ff027807 */ /* 0x000fe40000000000 */
[----:B------:R-:W-:-:S05]  /*183b0*/  SEL R0, R0, RZ, P0 ;  /* 0x000000ff00007207 */ /* 0x000fca0000000000 */
[----:B------:R1:W-:Y:S01]  /*183c0*/  STL [R1], R0 ;  /* 0x0000000001007387 */ /* 0x0003e20000100800 */
[----:B---3--:R-:W-:-:S05]  /*183d0*/  LOP3.LUT R3, R3, R2, RZ, 0x3c, !PT ;  /* 0x0000000203037212 */ /* 0x008fca00078e3cff */
[----:B------:R1:W-:Y:S02]  /*183e0*/  STL [R1+0x4], R3 ;  /* 0x0000040301007387 */ /* 0x0003e40000100800 */
.L_x_1276:
[----:B------:R-:W-:Y:S05]  /*183f0*/  BSYNC B7 ;  /* 0x0000000000077941 */ /* 0x000fea0003800000 */
.L_x_1274:
[----:B-12---:R-:W2:Y:S02]  /*18400*/  LDL R0, [R1+0xc] ;  /* 0x00000c0001007983 */ /* 0x006ea40000100800 */
[----:B--2---:R-:W-:-:S13]  /*18410*/  LOP3.LUT P0, RZ, R0, 0x2, RZ, 0xc0, !PT ;  /* 0x0000000200ff7812 */ /* 0x004fda000780c0ff */
[----:B------:R-:W-:Y:S05]  /*18420*/  @!P0 BRA `(.L_x_1332) ;  /* 0x0000000000308947 */ /* 0x000fea0003800000 */
[----:B------:R-:W1:Y:S08]  /*18430*/  S2UR UR5, SR_CgaCtaId ;  /* 0x00000000000579c3 */ /* 0x000e700000008800 */
[----:B------:R-:W-:Y:S06]  /*18440*/  BAR.SYNC.DEFER_BLOCKING 0x5, 0x180 ;  /* 0x0146000000007b1d */ /* 0x000fec0000010000 */
[----:B------:R-:W-:-:S02]  /*18450*/  UMOV UR4, 0x400 ;  /* 0x0000040000047882 */ /* 0x000fc40000000000 */
[----:B-1----:R-:W-:-:S06]  /*18460*/  ULEA UR4, UR5, UR4, 0x18 ;  /* 0x0000000405047291 */ /* 0x002fcc000f8ec03f */
[----:B------:R-:W-:-:S05]  /*18470*/  IMAD.U32 R17, RZ, RZ, UR4 ;  /* 0x00000004ff117e24 */ /* 0x000fca000f8e00ff */
[----:B0-----:R-:W0:Y:S04]  /*18480*/  LDS.128 R4, [R17+0x284d0] ;  /* 0x0284d00011047984 */ /* 0x001e280000000c00 */
[----:B0-----:R0:W-:Y:S01]  /*18490*/  STL.64 [R1+0x10], R4 ;  /* 0x0000100401007387 */ /* 0x0011e20000100a00 */
[----:B------:R-:W-:-:S03]  /*184a0*/  IMAD.MOV.U32 R0, RZ, RZ, R7 ;  /* 0x000000ffff007224 */ /* 0x000fc600078e0007 */
[----:B------:R0:W-:Y:S02]  /*184b0*/  STL [R1+0x18], R6 ;  /* 0x0000180601007387 */ /* 0x0001e40000100800 */
[----:B------:R-:W-:Y:S01]  /*184c0*/  R2UR UR38, R0 ;  /* 0x00000000002672ca */ /* 0x000fe200000e0000 */
[----:B------:R-:W-:Y:S06]  /*184d0*/  BAR.ARV 0x4, 0x180 ;  /* 0x0106000000007b1d */ /* 0x000fec0000002000 */
[----:B------:R-:W-:Y:S08]  /*184e0*/  BRA `(.L_x_1333) ;  /* 0x0000000c00e47947 */ /* 0x000ff00003800000 */
.L_x_1332:
[----:B------:R-:W2:Y:S01]  /*184f0*/  LDL.LU R0, [R1+0x10] ;  /* 0x0000100001007983 */ /* 0x000ea20000300800 */
[----:B------:R-:W-:Y:S01]  /*18500*/  ULDC UR4, c[0x0][0xc3c] ;  /* 0x00030f0000047ab9 */ /* 0x000fe20000000800 */
[----:B------:R-:W1:Y:S02]  /*18510*/  S2R R2, SR_TID.X ;  /* 0x0000000000027919 */ /* 0x000e640000002100 */
[----:B-1----:R-:W-:-:S04]  /*18520*/  LOP3.LUT R9, R2, 0x1f, RZ, 0xc0, !PT ;  /* 0x0000001f02097812 */ /* 0x002fc800078ec0ff */
[C---:B------:R-:W-:Y:S01]  /*18530*/  ISETP.NE.AND P0, PT, R9.reuse, 0x1f, PT ;  /* 0x0000001f0900780c */ /* 0x040fe20003f05270 */
[----:B------:R-:W-:-:S05]  /*18540*/  VIADD R6, R9, UR38 ;  /* 0x0000002609067c36 */ /* 0x000fca0008000000 */
[----:B------:R-:W-:Y:S01]  /*18550*/  ISETP.GE.OR P1, PT, R6, UR4, !P0 ;  /* 0x0000000406007c0c */ /* 0x000fe2000c726670 */
[----:B------:R-:W-:Y:S02]  /*18560*/  IMAD.MOV.U32 R7, RZ, RZ, RZ ;  /* 0x000000ffff077224 */ /* 0x000fe400078e00ff */
[----:B--2---:R-:W-:-:S10]  /*18570*/  IMAD.MOV.U32 R8, RZ, RZ, R0 ;  /* 0x000000ffff087224 */ /* 0x004fd400078e0000 */
[----:B------:R-:W1:Y:S01]  /*18580*/  @!P1 LDC.64 R2, c[0x0][0xc80] ;  /* 0x00032000ff029b82 */ /* 0x000e620000000a00 */
[----:B------:R-:W-:Y:S01]  /*18590*/  IMAD.MOV.U32 R0, RZ, RZ, RZ ;  /* 0x000000ffff007224 */ /* 0x000fe200078e00ff */
[----:B------:R-:W-:Y:S01]  /*185a0*/  ISETP.GE.U32.AND P2, PT, R9, 0x2, PT ;  /* 0x000000020900780c */ /* 0x000fe20003f46070 */
[----:B------:R-:W-:-:S05]  /*185b0*/  ULDC UR4, c[0x0][0xc3c] ;  /* 0x00030f0000047ab9 */ /* 0x000fca0000000800 */
[----:B0-----:R-:W0:Y:S01]  /*185c0*/  @!P1 LDC.64 R4, c[0x0][0xc78] ;  /* 0x00031e00ff049b82 */ /* 0x001e220000000a00 */
[----:B-1----:R-:W-:-:S05]  /*185d0*/  @!P1 IMAD.WIDE R2, R6, 0x4, R2 ;  /* 0x0000000406029825 */ /* 0x002fca00078e0202 */
[----:B------:R0:W2:Y:S02]  /*185e0*/  @!P1 LDG.E R0, desc[UR48][R2.64] ;  /* 0x0000003002009981 */ /* 0x0000a4000c1e1900 */
[----:B0-----:R-:W-:-:S05]  /*185f0*/  @!P1 IMAD.WIDE R2, R6, 0x4, R4 ;  /* 0x0000000406029825 */ /* 0x001fca00078e0204 */
[----:B------:R-:W2:Y:S01]  /*18600*/  @!P1 LDG.E R7, desc[UR48][R2.64] ;  /* 0x0000003002079981 */ /* 0x000ea2000c1e1900 */
[C---:B------:R-:W-:Y:S01]  /*18610*/  ISETP.NE.AND P1, PT, R9.reuse, RZ, PT ;  /* 0x000000ff0900720c */ /* 0x040fe20003f25270 */
[----:B------:R-:W-:Y:S01]  /*18620*/  IMAD.MOV.U32 R5, RZ, RZ, RZ ;  /* 0x000000ffff057224 */ /* 0x000fe200078e00ff */
[C---:B------:R-:W-:Y:S01]  /*18630*/  ISETP.GE.U32.AND P3, PT, R9.reuse, 0x4, PT ;  /* 0x000000040900780c */ /* 0x040fe20003f66070 */
[----:B------:R-:W-:Y:S01]  /*18640*/  SHFL.IDX PT, R6, R8, 0x1, 0x1f ;  /* 0x00201f0008067f89 */ /* 0x000fe200000e0000 */
[C---:B------:R-:W-:Y:S02]  /*18650*/  ISETP.GE.U32.AND P4, PT, R9.reuse, 0x8, PT ;  /* 0x000000080900780c */ /* 0x040fe40003f86070 */
[----:B------:R-:W-:Y:S01]  /*18660*/  ISETP.GE.U32.AND P5, PT, R9, 0x10, PT ;  /* 0x000000100900780c */ /* 0x000fe20003fa6070 */
[----:B------:R-:W-:Y:S01]  /*18670*/  SHFL.IDX PT, R4, R8, RZ, 0x1f ;  /* 0x00001fff08047589 */ /* 0x000fe200000e0000 */
[----:B------:R-:W0:Y:S01]  /*18680*/  LDC R9, c[0x0][0xc38] ;  /* 0x00030e00ff097b82 */ /* 0x000e220000000800 */
[----:B--2---:R-:W-:-:S05]  /*18690*/  IMAD R2, R7, R0, RZ ;  /* 0x0000000007027224 */ /* 0x004fca00078e02ff */
        /* <DEDUP_REMOVED lines=19> */
[----:B------:R-:W-:Y:S05]  /*187d0*/  @P6 BRA `(.L_x_1334) ;  /* 0x0000000000986947 */ /* 0x000fea0003800000 */
.L_x_1336:
[----:B------:R-:W-:-:S04]  /*187e0*/  UIADD3 UR38, UR38, 0x1f, URZ ;  /* 0x0000001f26267890 */ /* 0x000fc8000fffe03f */
[----:B------:R-:W-:-:S06]  /*187f0*/  UISETP.GE.AND UP0, UPT, UR38, UR4, UPT ;  /* 0x000000042600728c */ /* 0x000fcc000bf06270 */
[----:B------:R-:W-:-:S13]  /*18800*/  PLOP3.LUT P6, PT, PT, PT, UP0, 0x40, 0x0 ;  /* 0x000000000000781c */ /* 0x000fda0003fce808 */
[----:B------:R-:W-:Y:S05]  /*18810*/  @!P6 BRA `(.L_x_1335) ;  /* 0x0000000800c8e947 */ /* 0x000fea0003800000 */
[----:B------:R-:W0:Y:S01]  /*18820*/  S2R R0, SR_TID.X ;  /* 0x0000000000007919 */ /* 0x000e220000002100 */
[----:B------:R-:W1:Y:S01]  /*18830*/  LDC R9, c[0x0][0xc38] ;  /* 0x00030e00ff097b82 */ /* 0x000e620000000800 */
[----:B0-----:R-:W-:-:S05]  /*18840*/  LOP3.LUT R0, R0, 0x1f, RZ, 0xc0, !PT ;  /* 0x0000001f00007812 */ /* 0x001fca00078ec0ff */
[----:B------:R-:W-:Y:S02]  /*18850*/  VIADD R7, R0, UR38 ;  /* 0x0000002600077c36 */ /* 0x000fe40008000000 */
[----:B------:R-:W-:-:S03]  /*18860*/  IMAD.MOV.U32 R0, RZ, RZ, RZ ;  /* 0x000000ffff007224 */ /* 0x000fc600078e00ff */
        /* <DEDUP_REMOVED lines=24> */
[----:B------:R-:W1:Y:S02]  /*189f0*/  SHFL.IDX PT, R3, R2, 0x1f, 0x1f ;  /* 0x03e01f0002037f89 */ /* 0x000e6400000e0000 */
[----:B-1----:R-:W-:-:S04]  /*18a00*/  IMAD R3, R3, R9, RZ ;  /* 0x0000000903037224 */ /* 0x002fc800078e02ff */
[----:B------:R-:W-:-:S05]  /*18a10*/  IMAD.IADD R6, R3, 0x1, R6 ;  /* 0x0000000103067824 */ /* 0x000fca00078e0206 */
[----:B------:R-:W-:-:S13]  /*18a20*/  ISETP.GT.AND P6, PT, R6, R4, PT ;  /* 0x000000040600720c */ /* 0x000fda0003fc4270 */
[----:B------:R-:W-:Y:S05]  /*18a30*/  @!P6 BRA `(.L_x_1336) ;  /* 0xfffffffc0068e947 */ /* 0x000fea000383ffff */
.L_x_1334:
[----:B------:R-:W-:-:S04]  /*18a40*/  IMAD.IADD R6, R6, 0x1, -R3 ;  /* 0x0000000106067824 */ /* 0x000fc800078e0a03 */
[----:B------:R-:W-:-:S05]  /*18a50*/  IMAD R3, R2, R9, R6 ;  /* 0x0000000902037224 */ /* 0x000fca00078e0206 */
[----:B------:R-:W-:-:S13]  /*18a60*/  ISETP.GT.AND P0, PT, R3, R4, PT ;  /* 0x000000040300720c */ /* 0x000fda0003f04270 */
[----:B------:R-:W-:Y:S02]  /*18a70*/  VOTEU.ANY UR5, UPT, !P0 ;  /* 0x0000000000057886 */ /* 0x000fe400040e0100 */
[----:B------:R-:W-:Y:S01]  /*18a80*/  ISETP.NE.AND P0, PT, RZ, UR5, PT ;  /* 0x00000005ff007c0c */ /* 0x000fe2000bf05270 */
[----:B------:R-:W-:-:S06]  /*18a90*/  UPOPC UR4, UR5 ;  /* 0x00000005000472bf */ /* 0x000fcc0008000000 */
[----:B------:R-:W-:-:S05]  /*18aa0*/  IMAD.U32 R3, RZ, RZ, UR4 ;  /* 0x00000004ff037e24 */ /* 0x000fca000f8e00ff */
[----:B------:R0:W1:Y:S04]  /*18ab0*/  SHFL.IDX PT, R0, R0, R3, 0x1f ;  /* 0x00001f0300007589 */ /* 0x00006800000e0000 */
[----:B------:R0:W2:Y:S01]  /*18ac0*/  SHFL.IDX PT, R7, R7, R3, 0x1f ;  /* 0x00001f0307077589 */ /* 0x0000a200000e0000 */
[----:B------:R-:W-:Y:S05]  /*18ad0*/  @!P0 BRA `(.L_x_1337) ;  /* 0x00000000000c8947 */ /* 0x000fea0003800000 */
[----:B------:R-:W-:-:S06]  /*18ae0*/  UIADD3 UR5, UR4, -0x1, URZ ;  /* 0xffffffff04057890 */ /* 0x000fcc000fffe03f */
[----:B------:R-:W-:-:S06]  /*18af0*/  IMAD.U32 R5, RZ, RZ, UR5 ;  /* 0x00000005ff057e24 */ /* 0x000fcc000f8e00ff */
[----:B------:R3:W4:Y:S02]  /*18b00*/  SHFL.IDX PT, R5, R2, R5, 0x1f ;  /* 0x00001f0502057589 */ /* 0x00072400000e0000 */
.L_x_1337:
[----:B---34-:R-:W-:Y:S01]  /*18b10*/  IMAD R2, R5, R9, R6 ;  /* 0x0000000905027224 */ /* 0x018fe200078e0206 */
[----:B--2---:R-:W-:Y:S01]  /*18b20*/  ISETP.NE.AND P0, PT, R7, 0x1, PT ;  /* 0x000000010700780c */ /* 0x004fe20003f05270 */
[----:B------:R-:W-:Y:S02]  /*18b30*/  UIADD3 UR38, UR4, UR38, URZ ;  /* 0x0000002604267290 */ /* 0x000fe4000fffe03f */
[----:B------:R-:W-:Y:S01]  /*18b40*/  IMAD.IADD R4, R4, 0x1, -R2 ;  /* 0x0000000104047824 */ /* 0x000fe200078e0a02 */
[----:B------:R2:W-:Y:S09]  /*18b50*/  STL [R1+0x10], R2 ;  /* 0x0000100201007387 */ /* 0x0005f20000100800 */
[----:B------:R-:W-:Y:S05]  /*18b60*/  @!P0 BRA `(.L_x_1338) ;  /* 0x0000000000e48947 */ /* 0x000fea0003800000 */
[----:B-1----:R-:W-:-:S04]  /*18b70*/  IABS R5, R0 ;  /* 0x0000000000057213 */ /* 0x002fc80000000000 */
[----:B--2---:R-:W1:Y:S08]  /*18b80*/  I2F.RP R2, R5 ;  /* 0x0000000500027306 */ /* 0x004e700000209400 */
[----:B-1----:R-:W1:Y:S02]  /*18b90*/  MUFU.RCP R2, R2 ;  /* 0x0000000200027308 */ /* 0x002e640000001000 */
[----:B-1----:R-:W-:-:S06]  /*18ba0*/  VIADD R2, R2, 0xffffffe ;  /* 0x0ffffffe02027836 */ /* 0x002fcc0000000000 */
[----:B0-----:R-:W0:Y:S02]  /*18bb0*/  F2I.FTZ.U32.TRUNC.NTZ R3, R2 ;  /* 0x0000000200037305 */ /* 0x001e24000021f000 */
[----:B0-----:R-:W-:-:S04]  /*18bc0*/  IMAD.MOV R2, RZ, RZ, -R3 ;  /* 0x000000ffff027224 */ /* 0x001fc800078e0a03 */
        /* <DEDUP_REMOVED lines=12> */
[----:B------:R-:W-:Y:S02]  /*18c90*/  ISETP.GE.U32.AND P0, PT, R2, R5, PT ;  /* 0x000000050200720c */ /* 0x000fe40003f06070 */
[----:B------:R-:W-:-:S04]  /*18ca0*/  IABS R5, R7 ;  /* 0x0000000700057213 */ /* 0x000fc80000000000 */
        /* <DEDUP_REMOVED lines=9> */
[----:B------:R-:W-:-:S03]  /*18d40*/  LOP3.LUT R2, R4, R0, RZ, 0x3c, !PT ;  /* 0x0000000004027212 */ /* 0x000fc600078e3cff */
[----:B------:R-:W-:Y:S01]  /*18d50*/  IMAD.MOV.U32 R3, RZ, RZ, R8 ;  /* 0x000000ffff037224 */ /* 0x000fe200078e0008 */
[----:B------:R-:W-:Y:S02]  /*18d60*/  ISETP.GE.AND P2, PT, R2, RZ, PT ;  /* 0x000000ff0200720c */ /* 0x000fe40003f46270 */
        /* <DEDUP_REMOVED lines=11> */
[----:B------:R-:W-:Y:S01]  /*18e20*/  ISETP.GE.U32.AND P0, PT, R2, R5, PT ;  /* 0x000000050200720c */ /* 0x000fe20003f06070 */
[----:B------:R-:W-:-:S04]  /*18e30*/  IMAD.MOV R2, RZ, RZ, -R3 ;  /* 0x000000ffff027224 */ /* 0x000fc800078e0a03 */
[----:B------:R-:W-:Y:S01]  /*18e40*/  IMAD R4, R0, R2, R4 ;  /* 0x0000000200047224 */ /* 0x000fe200078e0204 */
[----:B------:R-:W-:-:S04]  /*18e50*/  LOP3.LUT R2, R3, R7, RZ, 0x3c, !PT ;  /* 0x0000000703027212 */ /* 0x000fc800078e3cff */
[----:B------:R-:W-:-:S03]  /*18e60*/  ISETP.GE.AND P2, PT, R2, RZ, PT ;  /* 0x000000ff0200720c */ /* 0x000fc60003f46270 */
[----:B------:R-:W-:-:S10]  /*18e70*/  @P0 VIADD R6, R6, 0x1 ;  /* 0x0000000106060836 */ /* 0x000fd40000000000 */
[----:B------:R-:W-:Y:S01]  /*18e80*/  @!P2 IMAD.MOV R6, RZ, RZ, -R6 ;  /* 0x000000ffff06a224 */ /* 0x000fe200078e0a06 */
[----:B------:R-:W-:-:S05]  /*18e90*/  @!P1 LOP3.LUT R6, RZ, R7, RZ, 0x33, !PT ;  /* 0x00000007ff069212 */ /* 0x000fca00078e33ff */
[--C-:B------:R-:W-:Y:S02]  /*18ea0*/  IMAD.MOV R2, RZ, RZ, -R6.reuse ;  /* 0x000000ffff027224 */ /* 0x100fe400078e0a06 */
[C---:B------:R-:W-:Y:S02]  /*18eb0*/  IMAD R6, R7.reuse, 0x1000000, R6 ;  /* 0x0100000007067824 */ /* 0x040fe400078e0206 */
[----:B------:R-:W-:-:S04]  /*18ec0*/  IMAD R2, R7, R2, R3 ;  /* 0x0000000207027224 */ /* 0x000fc800078e0203 */
[----:B------:R-:W-:-:S05]  /*18ed0*/  IMAD R2, R2, 0x10000, R6 ;  /* 0x0001000002027824 */ /* 0x000fca00078e0206 */
[----:B------:R0:W-:Y:S01]  /*18ee0*/  STL [R1+0x18], R2 ;  /* 0x0000180201007387 */ /* 0x0001e20000100800 */
[----:B------:R-:W-:Y:S05]  /*18ef0*/  BRA `(.L_x_1339) ;  /* 0x0000000400007947 */ /* 0x000fea0003800000 */
.L_x_1338:
[----:B------:R-:W-:Y:S02]  /*18f00*/  ULDC.64 UR4, c[0x0][0xc90] ;  /* 0x0003240000047ab9 */ /* 0x000fe40000000a00 */
[----:B------:R-:W-:-:S06]  /*18f10*/  UIMAD.WIDE UR4, UR38, 0x4, UR4 ;  /* 0x00000004260478a5 */ /* 0x000fcc000f8e0204 */
[----:B--2---:R-:W-:Y:S02]  /*18f20*/  IMAD.U32 R2, RZ, RZ, UR4 ;  /* 0x00000004ff027e24 */ /* 0x004fe4000f8e00ff */
[----:B0-----:R-:W-:-:S05]  /*18f30*/  IMAD.U32 R3, RZ, RZ, UR5 ;  /* 0x00000005ff037e24 */ /* 0x001fca000f8e00ff */
[----:B------:R-:W1:Y:S02]  /*18f40*/  LDG.E R6, desc[UR48][R2.64] ;  /* 0x0000003002067981 */ /* 0x000e64000c1e1900 */
[----:B-1----:R-:W-:-:S05]  /*18f50*/  IMAD R5, R0, R6, RZ ;  /* 0x0000000600057224 */ /* 0x002fca00078e02ff */
[----:B------:R-:W-:-:S04]  /*18f60*/  IABS R7, R5 ;  /* 0x0000000500077213 */ /* 0x000fc80000000000 */
[----:B------:R-:W0:Y:S08]  /*18f70*/  I2F.RP R2, R7 ;  /* 0x0000000700027306 */ /* 0x000e300000209400 */
        /* <DEDUP_REMOVED lines=22> */
[----:B------:R-:W-:Y:S02]  /*190e0*/  IMAD R7, R6, R2, RZ ;  /* 0x0000000206077224 */ /* 0x000fe400078e02ff */
[----:B------:R-:W-:Y:S02]  /*190f0*/  IMAD.MOV R2, RZ, RZ, -R2 ;  /* 0x000000ffff027224 */ /* 0x000fe400078e0a02 */
[----:B------:R-:W-:Y:S02]  /*19100*/  IMAD.MOV R3, RZ, RZ, -R7 ;  /* 0x000000ffff037224 */ /* 0x000fe400078e0a07 */
[----:B------:R-:W-:-:S03]  /*19110*/  IMAD R4, R5, R2, R4 ;  /* 0x0000000205047224 */ /* 0x000fc600078e0204 */
[----:B------:R-:W-:-:S04]  /*19120*/  VIADDMNMX R6, R3, R9, R6, PT ;  /* 0x0000000903067246 */ /* 0x000fc80003800106 */
        /* <DEDUP_REMOVED lines=19> */
[----:B------:R-:W-:Y:S02]  /*19260*/  LOP3.LUT R3, R4, R6, RZ, 0x3c, !PT ;  /* 0x0000000604037212 */ /* 0x000fe400078e3cff */
[----:B------:R-:W-:Y:S02]  /*19270*/  IADD3 R4, R7, 0x1000000, R4 ;  /* 0x0100000007047810 */ /* 0x000fe40007ffe004 */
[----:B------:R-:W-:-:S07]  /*19280*/  ISETP.GE.AND P2, PT, R3, RZ, PT ;  /* 0x000000ff0300720c */ /* 0x000fce0003f46270 */
[----:B------:R-:W-:-:S06]  /*19290*/  @P0 VIADD R2, R2, 0x1 ;  /* 0x0000000102020836 */ /* 0x000fcc0000000000 */
[----:B------:R-:W-:Y:S01]  /*192a0*/  @!P2 IMAD.MOV R2, RZ, RZ, -R2 ;  /* 0x000000ffff02a224 */ /* 0x000fe200078e0a02 */
[----:B------:R-:W-:Y:S01]  /*192b0*/  @!P1 LOP3.LUT R2, RZ, R6, RZ, 0x33, !PT ;  /* 0x00000006ff029212 */ /* 0x000fe200078e33ff */
[----:B------:R-:W-:-:S04]  /*192c0*/  IMAD.MOV R6, RZ, RZ, -R6 ;  /* 0x000000ffff067224 */ /* 0x000fc800078e0a06 */
[----:B------:R-:W-:Y:S02]  /*192d0*/  IMAD R3, R2, R6, R4 ;  /* 0x0000000602037224 */ /* 0x000fe400078e0204 */
[----:B------:R-:W-:-:S03]  /*192e0*/  IMAD.MOV.U32 R4, RZ, RZ, R2 ;  /* 0x000000ffff047224 */ /* 0x000fc600078e0002 */
[----:B------:R1:W-:Y:S04]  /*192f0*/  STL [R1+0x18], R3 ;  /* 0x0000180301007387 */ /* 0x0003e80000100800 */
.L_x_1339:
[----:B------:R-:W-:-:S05]  /*19300*/  LOP3.LUT R4, RZ, R4, RZ, 0x33, !PT ;  /* 0x00000004ff047212 */ /* 0x000fca00078e33ff */
[----:B------:R-:W-:-:S05]  /*19310*/  IMAD.IADD R0, R0, 0x1, R4 ;  /* 0x0000000100007824 */ /* 0x000fca00078e0204 */
[----:B------:R2:W-:Y:S01]  /*19320*/  STL [R1+0x14], R0 ;  /* 0x0000140001007387 */ /* 0x0005e20000100800 */
[----:B------:R-:W-:Y:S05]  /*19330*/  BRA `(.L_x_1340) ;  /* 0x0000000000107947 */ /* 0x000fea0003800000 */
.L_x_1335:
[----:B------:R0:W-:Y:S01]  /*19340*/  STL [R1+0x10], R4 ;  /* 0x0000100401007387 */ /* 0x0001e20000100800 */
[----:B------:R-:W-:-:S03]  /*19350*/  ULDC UR38, c[0x0][0xc3c] ;  /* 0x00030f0000267ab9 */ /* 0x000fc60000000800 */
[----:B------:R0:W-:Y:S04]  /*19360*/  STL [R1+0x14], RZ ;  /* 0x000014ff01007387 */ /* 0x0001e80000100800 */
[----:B------:R0:W-:Y:S02]  /*19370*/  STL [R1+0x18], RZ ;  /* 0x000018ff01007387 */ /* 0x0001e40000100800 */
.L_x_1340:
[----:B0-----:R-:W3:Y:S04]  /*19380*/  LDL R2, [R1+0x18] ;  /* 0x0000180001027983 */ /* 0x001ee80000100800 */
[----:B-1----:R-:W4:Y:S04]  /*19390*/  LDL R3, [R1+0x14] ;  /* 0x0000140001037983 */ /* 0x002f280000100800 */
[----:B------:R-:W5:Y:S01]  /*193a0*/  LDL R4, [R1+0x10] ;  /* 0x0000100001047983 */ /* 0x000f620000100800 */
[----:B--2---:R-:W0:Y:S02]  /*193b0*/  S2R R0, SR_TID.X ;  /* 0x0000000000007919 */ /* 0x004e240000002100 */
        /* <DEDUP_REMOVED lines=10> */
[----:B-----5:R1:W-:Y:S01]  /*19460*/  @!P0 STS.128 [R17+0x284d0], R4 ;  /* 0x0284d00411008388 */ /* 0x0203e20000000c00 */
[----:B------:R-:W-:Y:S06]  /*19470*/  BAR.ARV 0x5, 0x180 ;  /* 0x0146000000007b1d */ /* 0x000fec0000002000 */
.L_x_1333:
[----:B------:R-:W-:Y:S02]  /*19480*/  ULDC UR4, c[0x0][0xc3c] ;  /* 0x00030f0000047ab9 */ /* 0x000fe40000000800 */
[----:B------:R-:W-:-:S06]  /*19490*/  UISETP.GE.AND UP0, UPT, UR38, UR4, UPT ;  /* 0x000000042600728c */ /* 0x000fcc000bf06270 */
[----:B------:R-:W-:-:S13]  /*194a0*/  PLOP3.LUT P0, PT, PT, PT, UP0, 0x80, 0x0 ;  /* 0x000000000000781c */ /* 0x000fda0003f0f008 */
[----:B------:R-:W-:Y:S05]  /*194b0*/  @!P0 BRA `(.L_x_1341) ;  /* 0xffffffac00e88947 */ /* 0x000fea000383ffff */
.L_x_1263:
[----:B------:R-:W2:Y:S01]  /*194c0*/  LDL.LU R0, [R1+0x34] ;  /* 0x0000340001007983 */ /* 0x000ea20000300800 */
[----:B------:R-:W-:Y:S01]  /*194d0*/  BSSY B0, `(.L_x_1342) ;  /* 0x000000b000007945 */ /* 0x000fe20003800000 */
[----:B01----:R-:W0:Y:S01]  /*194e0*/  S2R R5, SR_CgaCtaId ;  /* 0x0000000000057919 */ /* 0x003e220000008800 */
[----:B--2---:R-:W-:-:S05]  /*194f0*/  VIADD R0, R0, 0x1 ;  /* 0x0000000100007836 */ /* 0x004fca0000000000 */
        /* <DEDUP_REMOVED lines=8> */
.L_x_1390:
[----:B------:R-:W-:Y:S05]  /*19580*/  BSYNC B0 ;  /* 0x0000000000007941 */ /* 0x000fea0003800000 */
.L_x_1342:
[----:B------:R-:W-:-:S03]  /*19590*/  UMOV UR4, 0xffffffff ;  /* 0xffffffff00047882 */ /* 0x000fc60000000000 */
[----:B------:R-:W-:Y:S05]  /*195a0*/  BRA.DIV UR4, `(.L_x_1344) ;  /* 0x0000001604807947 */ /* 0x000fea000b800000 */
[----:B------:R-:W1:Y:S02]  /*195b0*/  S2R R2, SR_TID.X ;  /* 0x0000000000027919 */ /* 0x000e640000002100 */
[----:B-1----:R-:W-:-:S04]  /*195c0*/  SHF.R.U32.HI R2, RZ, 0x5, R2 ;  /* 0x00000005ff027819 */ /* 0x002fc80000011602 */
[----:B------:R-:W-:-:S05]  /*195d0*/  LOP3.LUT R2, R2, 0x3, RZ, 0xc0, !PT ;  /* 0x0000000302027812 */ /* 0x000fca00078ec0ff */
[----:B------:R1:W2:Y:S02]  /*195e0*/  SHFL.IDX PT, R14, R2, RZ, 0x1f ;  /* 0x00001fff020e7589 */ /* 0x0002a400000e0000 */
.L_x_1393:
[----:B--2---:R-:W-:Y:S01]  /*195f0*/  ISETP.NE.AND P0, PT, R14, RZ, PT ;  /* 0x000000ff0e00720c */ /* 0x004fe20003f05270 */
[----:B------:R-:W-:-:S12]  /*19600*/  BSSY B0, `(.L_x_1345) ;  /* 0x0000030000007945 */ /* 0x000fd80003800000 */
[----:B------:R-:W-:Y:S05]  /*19610*/  @P0 BRA `(.L_x_1346) ;  /* 0x0000000000b80947 */ /* 0x000fea0003800000 */
[----:B------:R-:W-:-:S03]  /*19620*/  UMOV UR4, 0xffffffff ;  /* 0xffffffff00047882 */ /* 0x000fc60000000000 */
[----:B------:R-:W-:Y:S05]  /*19630*/  BRA.DIV UR4, `(.L_x_1347) ;  /* 0x0000001604907947 */ /* 0x000fea000b800000 */
[----:B------:R-:W-:-:S13]  /*19640*/  ELECT P6, URZ, PT ;  /* 0x00000000003f782f */ /* 0x000fda00038c0000 */
.L_x_1396:
[----:B------:R-:W-:Y:S05]  /*19650*/  @!P6 BRA `(.L_x_1346) ;  /* 0x0000000000a8e947 */ /* 0x000fea0003800000 */
[----:B-1----:R-:W2:Y:S02]  /*19660*/  LDL R2, [R1+0x38] ;  /* 0x0000380001027983 */ /* 0x002ea40000100800 */
[----:B--2---:R-:W-:-:S13]  /*19670*/  R2UR UR4, R2 ;  /* 0x00000000020472ca */ /* 0x004fda00000e0000 */
[----:B------:R-:W-:-:S06]  /*19680*/  ULOP3.LUT UR4, UR4, 0x2, URZ, 0xfc, !UPT ;  /* 0x0000000204047892 */ /* 0x000fcc000f8efc3f */
[----:B------:R-:W-:-:S05]  /*19690*/  IMAD.U32 R2, RZ, RZ, UR4 ;  /* 0x00000004ff027e24 */ /* 0x000fca000f8e00ff */
[----:B------:R-:W-:-:S13]  /*196a0*/  ISETP.NE.AND P0, PT, R2, 0x3, PT ;  /* 0x000000030200780c */ /* 0x000fda0003f05270 */
[----:B------:R-:W-:Y:S05]  /*196b0*/  @!P0 BRA `(.L_x_1348) ;  /* 0x0000000000048947 */ /* 0x000fea0003800000 */
[----:B------:R-:W-:Y:S01]  /*196c0*/  BPT.TRAP 0x1 ;  /* 0x000000040000795c */ /* 0x000fe20000300000 */
.L_x_1348:
        /* <DEDUP_REMOVED lines=14> */
.L_x_1397:
[----:B------:R-:W1:Y:S02]  /*197b0*/  SYNCS.PHASECHK.TRANS64.TRYWAIT P1, [R7+URZ], R2 ;  /* 0x00000002070075a7 */ /* 0x000e64000802017f */
[----:B-1----:R-:W-:Y:S05]  /*197c0*/  @!P1 BRA `(.L_x_1350) ;  /* 0x0000001400609947 */ /* 0x002fea0003800000 */
.L_x_1398:
[----:B------:R-:W-:Y:S05]  /*197d0*/  @!P0 BRA `(.L_x_1351) ;  /* 0x0000000000048947 */ /* 0x000fea0003800000 */
[----:B------:R-:W-:Y:S01]  /*197e0*/  BPT.TRAP 0x1 ;  /* 0x000000040000795c */ /* 0x000fe20000300000 */
.L_x_1351:
[----:B------:R-:W2:Y:S02]  /*197f0*/  LDL.LU R4, [R1] ;  /* 0x0000000001047983 */ /* 0x000ea40000300800 */
[----:B--2---:R-:W-:-:S04]  /*19800*/  IMAD R4, R4, 0x8, R0 ;  /* 0x0000000804047824 */ /* 0x004fc800078e0200 */
[----:B------:R-:W2:Y:S02]  /*19810*/  SYNCS.PHASECHK.TRANS64.TRYWAIT P1, [R4+URZ+0x28460], R5 ;  /* 0x02846005040075a7 */ /* 0x000ea4000802017f */
[----:B--2---:R-:W-:Y:S05]  /*19820*/  @!P1 BRA `(.L_x_1352) ;  /* 0x00000014005c9947 */ /* 0x004fea0003800000 */
.L_x_1399:
[----:B------:R-:W-:Y:S05]  /*19830*/  @!P0 BRA `(.L_x_1353) ;  /* 0x0000000000048947 */ /* 0x000fea0003800000 */
[----:B------:R-:W-:Y:S01]  /*19840*/  BPT.TRAP 0x1 ;  /* 0x000000040000795c */ /* 0x000fe20000300000 */
.L_x_1353:
[----:B------:R-:W-:-:S04]  /*19850*/  IMAD R3, R3, 0x8, R0 ;  /* 0x0000000803037824 */ /* 0x000fc800078e0200 */
[----:B------:R-:W3:Y:S02]  /*19860*/  SYNCS.PHASECHK.TRANS64.TRYWAIT P1, [R3+URZ+0x28460], R2 ;  /* 0x02846002030075a7 */ /* 0x000ee4000802017f */
[----:B---3--:R-:W-:Y:S05]  /*19870*/  @!P1 BRA `(.L_x_1354) ;  /* 0x00000014005c9947 */ /* 0x008fea0003800000 */
.L_x_1400:
[----:B------:R-:W-:Y:S05]  /*19880*/  @!P0 BRA `(.L_x_1355) ;  /* 0x0000000000048947 */ /* 0x000fea0003800000 */
[----:B------:R-:W-:Y:S01]  /*19890*/  BPT.TRAP 0x1 ;  /* 0x000000040000795c */ /* 0x000fe20000300000 */
.L_x_1355:
[----:B------:R-:W4:Y:S02]  /*198a0*/  SYNCS.PHASECHK.TRANS64.TRYWAIT P0, [R4+URZ+0x28480], R5 ;  /* 0x02848005040075a7 */ /* 0x000f24000800017f */
[----:B----4-:R-:W-:Y:S05]  /*198b0*/  @!P0 BRA `(.L_x_1356) ;  /* 0x0000001400608947 */ /* 0x010fea0003800000 */
.L_x_1357:
[----:B------:R0:W0:Y:S02]  /*198c0*/  SYNCS.PHASECHK.TRANS64.TRYWAIT P0, [R3+URZ+0x28480], R2 ;  /* 0x02848002030075a7 */ /* 0x000024000800017f */
[----:B0-----:R-:W-:Y:S05]  /*198d0*/  @!P0 NANOSLEEP.SYNCS 0x989680 ;  /* 0x009896800000895d */ /* 0x001fea0003900000 */
[----:B------:R-:W0:Y:S02]  /*198e0*/  @!P0 SYNCS.PHASECHK.TRANS64 P0, [R3+URZ+0x28480], R2 ;  /* 0x02848002030085a7 */ /* 0x000e24000800007f */
[----:B0-----:R-:W-:Y:S05]  /*198f0*/  @!P0 BRA `(.L_x_1357) ;  /* 0xfffffffc00f08947 */ /* 0x001fea000383ffff */
.L_x_1346:
[----:B------:R-:W-:Y:S05]  /*19900*/  BSYNC B0 ;  /* 0x0000000000007941 */ /* 0x000fea0003800000 */
.L_x_1345:
[----:B------:R-:W-:Y:S05]  /*19910*/  EXIT ;  /* 0x000000000000794d */ /* 0x000fea0003800000 */
.L_x_1158:
[----:B0-----:R-:W-:-:S04]  /*19920*/  IMAD.U32 R3, RZ, RZ, UR40 ;  /* 0x00000028ff037e24 */ /* 0x001fc8000f8e00ff */
[----:B------:R0:W1:Y:S03]  /*19930*/  SYNCS.PHASECHK.TRANS64.TRYWAIT P1, [R3+URZ+0x28400], R8 ;  /* 0x02840008030075a7 */ /* 0x000066000802017f */
[----:B-1----:R-:W-:Y:S05]  /*19940*/  @!P1 NANOSLEEP.SYNCS 0x989680 ;  /* 0x009896800000995d */ /* 0x002fea0003900000 */
[----:B------:R-:W1:Y:S02]  /*19950*/  @!P1 SYNCS.PHASECHK.TRANS64 P1, [R3+URZ+0x28400], R8 ;  /* 0x02840008030095a7 */ /* 0x000e64000802007f */
[----:B-1----:R-:W-:Y:S05]  /*19960*/  @!P1 BRA `(.L_x_1158) ;  /* 0xfffffffc00ec9947 */ /* 0x002fea000383ffff */
[----:B------:R-:W-:Y:S05]  /*19970*/  BRA `(.L_x_1358) ;  /* 0xfffffe8c00847947 */ /* 0x000fea000383ffff */
.L_x_1162:
[----:B-1----:R1:W2:Y:S02]  /*19980*/  SYNCS.PHASECHK.TRANS64.TRYWAIT P2, [R6+URZ+0x28430], R3 ;  /* 0x02843003060075a7 */ /* 0x0022a4000804017f */
[----:B--2---:R-:W-:Y:S05]  /*19990*/  @!P2 NANOSLEEP.SYNCS 0x989680 ;  /* 0x009896800000a95d */ /* 0x004fea0003900000 */
[----:B------:R-:W2:Y:S02]  /*199a0*/  @!P2 SYNCS.PHASECHK.TRANS64 P2, [R6+URZ+0x28430], R3 ;  /* 0x028430030600a5a7 */ /* 0x000ea4000804007f */
[----:B--2---:R-:W-:Y:S05]  /*199b0*/  @!P2 BRA `(.L_x_1162) ;  /* 0xfffffffc00f0a947 */ /* 0x004fea000383ffff */
[----:B------:R-:W-:Y:S05]  /*199c0*/  BRA `(.L_x_1161) ;  /* 0xfffffe8c00a87947 */ /* 0x000fea000383ffff */
.L_x_1178:
[----:B-1----:R-:W-:-:S04]  /*199d0*/  IMAD.U32 R7, RZ, RZ, UR10 ;  /* 0x0000000aff077e24 */ /* 0x002fc8000f8e00ff */
[----:B------:R1:W2:Y:S03]  /*199e0*/  SYNCS.PHASECHK.TRANS64.TRYWAIT P2, [R7+URZ+0x28430], R6 ;  /* 0x02843006070075a7 */ /* 0x0002a6000804017f */
[----:B--2---:R-:W-:Y:S05]  /*199f0*/  @!P2 NANOSLEEP.SYNCS 0x989680 ;  /* 0x009896800000a95d */ /* 0x004fea0003900000 */
[----:B------:R-:W2:Y:S02]  /*19a00*/  @!P2 SYNCS.PHASECHK.TRANS64 P2, [R7+URZ+0x28430], R6 ;  /* 0x028430060700a5a7 */ /* 0x000ea4000804007f */
[----:B--2---:R-:W-:Y:S05]  /*19a10*/  @!P2 BRA `(.L_x_1178) ;  /* 0xfffffffc00eca947 */ /* 0x004fea000383ffff */
[----:B------:R-:W-:Y:S05]  /*19a20*/  BRA `(.L_x_1175) ;  /* 0xfffffeb800447947 */ /* 0x000fea000383ffff */
.L_x_1182:
[----:B-1----:R-:W-:-:S04]  /*19a30*/  IMAD.U32 R7, RZ, RZ, UR10 ;  /* 0x0000000aff077e24 */ /* 0x002fc8000f8e00ff */
[----:B------:R1:W2:Y:S03]  /*19a40*/  SYNCS.PHASECHK.TRANS64.TRYWAIT P2, [R7+URZ+0x28450], R6 ;  /* 0x02845006070075a7 */ /* 0x0002a6000804017f */
[----:B--2---:R-:W-:Y:S05]  /*19a50*/  @!P2 NANOSLEEP.SYNCS 0x989680 ;  /* 0x009896800000a95d */ /* 0x004fea0003900000 */
[----:B------:R-:W2:Y:S02]  /*19a60*/  @!P2 SYNCS.PHASECHK.TRANS64 P2, [R7+URZ+0x28450], R6 ;  /* 0x028450060700a5a7 */ /* 0x000ea4000804007f */
[----:B--2---:R-:W-:Y:S05]  /*19a70*/  @!P2 BRA `(.L_x_1182) ;  /* 0xfffffffc00eca947 */ /* 0x004fea000383ffff */
[----:B------:R-:W-:Y:S05]  /*19a80*/  BRA `(.L_x_1179) ;  /* 0xfffffebc00107947 */ /* 0x000fea000383ffff */
.L_x_1200:
[----:B-1----:R-:W-:-:S04]  /*19a90*/  IMAD.U32 R9, RZ, RZ, UR7 ;  /* 0x00000007ff097e24 */ /* 0x002fc8000f8e00ff */
[----:B------:R1:W2:Y:S03]  /*19aa0*/  SYNCS.PHASECHK.TRANS64.TRYWAIT P2, [R9+URZ+0x28430], R8 ;  /* 0x02843008090075a7 */ /* 0x0002a6000804017f */
[----:B--2---:R-:W-:Y:S05]  /*19ab0*/  @!P2 NANOSLEEP.SYNCS 0x989680 ;  /* 0x009896800000a95d */ /* 0x004fea0003900000 */
[----:B------:R-:W2:Y:S02]  /*19ac0*/  @!P2 SYNCS.PHASECHK.TRANS64 P2, [R9+URZ+0x28430], R8 ;  /* 0x028430080900a5a7 */ /* 0x000ea4000804007f */
[----:B--2---:R-:W-:Y:S05]  /*19ad0*/  @!P2 BRA `(.L_x_1200) ;  /* 0xfffffffc00eca947 */ /* 0x004fea000383ffff */
[----:B------:R-:W-:Y:S05]  /*19ae0*/  BRA `(.L_x_1197) ;  /* 0xfffffee000d07947 */ /* 0x000fea000383ffff */
.L_x_1204:
[----:B-1----:R-:W-:-:S04]  /*19af0*/  IMAD.U32 R9, RZ, RZ, UR10 ;  /* 0x0000000aff097e24 */ /* 0x002fc8000f8e00ff */
[----:B------:R1:W2:Y:S03]  /*19b00*/  SYNCS.PHASECHK.TRANS64.TRYWAIT P2, [R9+URZ+0x28450], R8 ;  /* 0x02845008090075a7 */ /* 0x0002a6000804017f */
[----:B--2---:R-:W-:Y:S05]  /*19b10*/  @!P2 NANOSLEEP.SYNCS 0x989680 ;  /* 0x009896800000a95d */ /* 0x004fea0003900000 */
[----:B------:R-:W2:Y:S02]  /*19b20*/  @!P2 SYNCS.PHASECHK.TRANS64 P2, [R9+URZ+0x28450], R8 ;  /* 0x028450080900a5a7 */ /* 0x000ea4000804007f */
[----:B--2---:R-:W-:Y:S05]  /*19b30*/  @!P2 BRA `(.L_x_1204) ;  /* 0xfffffffc00eca947 */ /* 0x004fea000383ffff */
[----:B------:R-:W-:Y:S05]  /*19b40*/  BRA `(.L_x_1201) ;  /* 0xfffffee400a87947 */ /* 0x000fea000383ffff */
.L_x_1211:
[----:B-1----:R-:W-:-:S04]  /*19b50*/  IMAD.U32 R7, RZ, RZ, UR6 ;  /* 0x00000006ff077e24 */ /* 0x002fc8000f8e00ff */
[----:B------:R1:W2:Y:S03]  /*19b60*/  SYNCS.PHASECHK.TRANS64.TRYWAIT P2, [R7+URZ+0x28430], R6 ;  /* 0x02843006070075a7 */ /* 0x0002a6000804017f */
[----:B--2---:R-:W-:Y:S05]  /*19b70*/  @!P2 NANOSLEEP.SYNCS 0x989680 ;  /* 0x009896800000a95d */ /* 0x004fea0003900000 */
[----:B------:R-:W2:Y:S02]  /*19b80*/  @!P2 SYNCS.PHASECHK.TRANS64 P2, [R7+URZ+0x28430], R6 ;  /* 0x028430060700a5a7 */ /* 0x000ea4000804007f */
[----:B--2---:R-:W-:Y:S05]  /*19b90*/  @!P2 BRA `(.L_x_1211) ;  /* 0xfffffffc00eca947 */ /* 0x004fea000383ffff */
[----:B------:R-:W-:Y:S05]  /*19ba0*/  BRA `(.L_x_1208) ;  /* 0xffffff00001c7947 */ /* 0x000fea000383ffff */
.L_x_1215:
[----:B-1----:R-:W-:-:S04]  /*19bb0*/  IMAD.U32 R7, RZ, RZ, UR10 ;  /* 0x0000000aff077e24 */ /* 0x002fc8000f8e00ff */
[----:B------:R1:W2:Y:S03]  /*19bc0*/  SYNCS.PHASECHK.TRANS64.TRYWAIT P2, [R7+URZ+0x28450], R6 ;  /* 0x02845006070075a7 */ /* 0x0002a6000804017f */
[----:B--2---:R-:W-:Y:S05]  /*19bd0*/  @!P2 NANOSLEEP.SYNCS 0x989680 ;  /* 0x009896800000a95d */ /* 0x004fea0003900000 */
[----:B------:R-:W2:Y:S02]  /*19be0*/  @!P2 SYNCS.PHASECHK.TRANS64 P2, [R7+URZ+0x28450], R6 ;  /* 0x028450060700a5a7 */ /* 0x000ea4000804007f */
[----:B--2---:R-:W-:Y:S05]  /*19bf0*/  @!P2 BRA `(.L_x_1215) ;  /* 0xfffffffc00eca947 */ /* 0x004fea000383ffff */
[----:B------:R-:W-:Y:S05]  /*19c00*/  BRA `(.L_x_1212) ;  /* 0xffffff0000f47947 */ /* 0x000fea000383ffff */
.L_x_1229:
[----:B-1----:R-:W-:-:S04]  /*19c10*/  IMAD.U32 R5, RZ, RZ, UR14 ;  /* 0x0000000eff057e24 */ /* 0x002fc8000f8e00ff */
[----:B------:R1:W2:Y:S03]  /*19c20*/  SYNCS.PHASECHK.TRANS64.TRYWAIT P1, [R5+URZ+0x28450], R0 ;  /* 0x02845000050075a7 */ /* 0x0002a6000802017f */
[----:B--2---:R-:W-:Y:S05]  /*19c30*/  @!P1 NANOSLEEP.SYNCS 0x989680 ;  /* 0x009896800000995d */ /* 0x004fea0003900000 */
[----:B------:R-:W2:Y:S02]  /*19c40*/  @!P1 SYNCS.PHASECHK.TRANS64 P1, [R5+URZ+0x28450], R0 ;  /* 0x02845000050095a7 */ /* 0x000ea4000802007f */
[----:B--2---:R-:W-:Y:S05]  /*19c50*/  @!P1 BRA `(.L_x_1229) ;  /* 0xfffffffc00ec9947 */ /* 0x004fea000383ffff */
[----:B------:R-:W-:Y:S05]  /*19c60*/  BRA `(.L_x_1228) ;  /* 0xffffff2400d87947 */ /* 0x000fea000383ffff */
.L_x_1285:
[----:B------:R-:W-:Y:S02]  /*19c70*/  IMAD.MOV.U32 R13, RZ, RZ, R0 ;  /* 0x000000ffff0d7224 */ /* 0x000fe400078e0000 */
[----:B------:R-:W-:Y:S02]  /*19c80*/  IMAD.MOV.U32 R12, RZ, RZ, RZ ;  /* 0x000000ffff0c7224 */ /* 0x000fe400078e00ff */
[----:B------:R-:W-:Y:S02]  /*19c90*/  IMAD.MOV.U32 R11, RZ, RZ, 0x1f ;  /* 0x0000001fff0b7424 */ /* 0x000fe400078e00ff */
[----:B------:R-:W-:-:S07]  /*19ca0*/  IMAD.MOV.U32 R15, RZ, RZ, -0x1 ;  /* 0xffffffffff0f7424 */ /* 0x000fce00078e00ff */
[----:B0-2---:R-:W-:Y:S05]  /*19cb0*/  WARPSYNC.COLLECTIVE R15, `(.L_x_1359) ;  /* 0x000000000f087348 */ /* 0x005fea0003c00000 */
[----:B------:R1:W3:Y:S02]  /*19cc0*/  SHFL.IDX P6, R14, R13, R12, R11 ;  /* 0x0000000c0d0e7389 */ /* 0x0002e400000c000b */
[----:B0123--:R-:W-:Y:S01]  /*19cd0*/  ENDCOLLECTIVE ;  /* 0x000000000000791b */ /* 0x00ffe20003800000 */
.L_x_1359:
[----:B------:R-:W-:Y:S05]  /*19ce0*/  BRA `(.L_x_1360) ;  /* 0xffffffb800d07947 */ /* 0x000fea000383ffff */
.L_x_1287:
[----:B------:R-:W-:Y:S01]  /*19cf0*/  BSSY B0, `(.L_x_1361) ;  /* 0x0000006000007945 */ /* 0x000fe20003800000 */
[----:B------:R-:W-:-:S07]  /*19d00*/  IMAD.MOV.U32 R15, RZ, RZ, -0x1 ;  /* 0xffffffffff0f7424 */ /* 0x000fce00078e00ff */
[----:B0-2---:R-:W-:Y:S05]  /*19d10*/  WARPSYNC.COLLECTIVE R15, `(.L_x_1362) ;  /* 0x000000000f0c7348 */ /* 0x005fea0003c00000 */
[----:B------:R-:W-:Y:S02]  /*19d20*/  ELECT P6, UR62, PT ;  /* 0x00000000003e782f */ /* 0x000fe400038c0000 */
[----:B------:R-:W-:Y:S01]  /*19d30*/  MOV R14, UR62 ;  /* 0x0000003e000e7c02 */ /* 0x000fe20008000f00 */
[----:B0-2---:R-:W-:Y:S10]  /*19d40*/  ENDCOLLECTIVE ;  /* 0x000000000000791b */ /* 0x005ff40003800000 */
.L_x_1362:
[----:B------:R-:W-:Y:S05]  /*19d50*/  BSYNC B0 ;  /* 0x0000000000007941 */ /* 0x000fea0003800000 */
.L_x_1361:
[----:B------:R-:W-:Y:S05]  /*19d60*/  BRA `(.L_x_1363) ;  /* 0xffffffb800e07947 */ /* 0x000fea000383ffff */
.L_x_1289:
[----:B-1----:R1:W2:Y:S02]  /*19d70*/  SYNCS.PHASECHK.TRANS64.TRYWAIT P0, [R3+URZ+0x28480], R4 ;  /* 0x02848004030075a7 */ /* 0x0022a4000800017f */
[----:B--2---:R-:W-:Y:S05]  /*19d80*/  @!P0 NANOSLEEP.SYNCS 0x989680 ;  /* 0x009896800000895d */ /* 0x004fea0003900000 */
[----:B------:R-:W2:Y:S02]  /*19d90*/  @!P0 SYNCS.PHASECHK.TRANS64 P0, [R3+URZ+0x28480], R4 ;  /* 0x02848004030085a7 */ /* 0x000ea4000800007f */
[----:B--2---:R-:W-:Y:S05]  /*19da0*/  @!P0 BRA `(.L_x_1289) ;  /* 0xfffffffc00f08947 */ /* 0x004fea000383ffff */
[----:B------:R-:W-:Y:S05]  /*19db0*/  BRA `(.L_x_1364) ;  /* 0xffffffbc00447947 */ /* 0x000fea000383ffff */
.L_x_1291:
[----:B0-----:R0:W2:Y:S02]  /*19dc0*/  SYNCS.PHASECHK.TRANS64.TRYWAIT P0, [R3+URZ+0x28440], R4 ;  /* 0x02844004030075a7 */ /* 0x0010a4000800017f */
[----:B--2---:R-:W-:Y:S05]  /*19dd0*/  @!P0 NANOSLEEP.SYNCS 0x989680 ;  /* 0x009896800000895d */ /* 0x004fea0003900000 */
[----:B------:R-:W2:Y:S02]  /*19de0*/  @!P0 SYNCS.PHASECHK.TRANS64 P0, [R3+URZ+0x28440], R4 ;  /* 0x02844004030085a7 */ /* 0x000ea4000800007f */
[----:B--2---:R-:W-:Y:S05]  /*19df0*/  @!P0 BRA `(.L_x_1291) ;  /* 0xfffffffc00f08947 */ /* 0x004fea000383ffff */
[----:B------:R-:W-:Y:S05]  /*19e00*/  BRA `(.L_x_1365) ;  /* 0xffffffbc00b47947 */ /* 0x000fea000383ffff */
.L_x_1295:
        /* <DEDUP_REMOVED lines=8> */
[----:B0----5:R-:W-:Y:S05]  /*19e90*/  WARPSYNC.COLLECTIVE R15, `(.L_x_1366) ;  /* 0x000000000f087348 */ /* 0x021fea0003c00000 */
[----:B------:R1:W2:Y:S02]  /*19ea0*/  SHFL.IDX P6, R14, R13, R12, R11 ;  /* 0x0000000c0d0e7389 */ /* 0x0002a400000c000b */
[----:B012--5:R-:W-:Y:S01]  /*19eb0*/  ENDCOLLECTIVE ;  /* 0x000000000000791b */ /* 0x027fe20003800000 */
.L_x_1366:
[C---:B------:R-:W-:Y:S01]  /*19ec0*/  VIADD R5, R0.reuse, 0x10 ;  /* 0x0000001000057836 */ /* 0x040fe20000000000 */
[----:B------:R-:W-:Y:S01]  /*19ed0*/  ISETP.GE.AND P2, PT, R0, R2, PT ;  /* 0x000000020000720c */ /* 0x000fe20003f46270 */
[----:B------:R-:W-:Y:S02]  /*19ee0*/  IMAD.MOV.U32 R13, RZ, RZ, R4 ;  /* 0x000000ffff0d7224 */ /* 0x000fe400078e0004 */
[----:B------:R-:W-:-:S10]  /*19ef0*/  IMAD.MOV.U32 R6, RZ, RZ, R14 ;  /* 0x000000ffff067224 */ /* 0x000fd400078e000e */
[----:B------:R-:W-:Y:S05]  /*19f00*/  WARPSYNC.COLLECTIVE R15, `(.L_x_1367) ;  /* 0x000000000f087348 */ /* 0x000fea0003c00000 */
[----:B------:R0:W1:Y:S02]  /*19f10*/  SHFL.IDX P6, R14, R13, R12, R11 ;  /* 0x0000000c0d0e7389 */ /* 0x00006400000c000b */
[----:B01----:R-:W-:Y:S01]  /*19f20*/  ENDCOLLECTIVE ;  /* 0x000000000000791b */ /* 0x003fe20003800000 */
.L_x_1367:
[----:B------:R-:W-:Y:S02]  /*19f30*/  IMAD.MOV.U32 R13, RZ, RZ, R3 ;  /* 0x000000ffff0d7224 */ /* 0x000fe400078e0003 */
[----:B------:R-:W-:Y:S02]  /*19f40*/  IMAD.MOV.U32 R12, RZ, RZ, 0x1 ;  /* 0x00000001ff0c7424 */ /* 0x000fe400078e00ff */
[----:B------:R-:W-:-:S07]  /*19f50*/  IMAD.MOV.U32 R7, RZ, RZ, R14 ;  /* 0x000000ffff077224 */ /* 0x000fce00078e000e */
[----:B------:R-:W-:Y:S05]  /*19f60*/  WARPSYNC.COLLECTIVE R15, `(.L_x_1368) ;  /* 0x000000000f087348 */ /* 0x000fea0003c00000 */
[----:B------:R0:W1:Y:S02]  /*19f70*/  SHFL.IDX P6, R14, R13, R12, R11 ;  /* 0x0000000c0d0e7389 */ /* 0x00006400000c000b */
[----:B01----:R-:W-:Y:S01]  /*19f80*/  ENDCOLLECTIVE ;  /* 0x000000000000791b */ /* 0x003fe20003800000 */
.L_x_1368:
        /* <DEDUP_REMOVED lines=10> */
.L_x_1369:
        /* <DEDUP_REMOVED lines=12> */
.L_x_1370:
        /* <DEDUP_REMOVED lines=18> */
.L_x_1371:
[----:B------:R-:W-:Y:S02]  /*1a210*/  IMAD.MOV.U32 R13, RZ, RZ, R3 ;  /* 0x000000ffff0d7224 */ /* 0x000fe400078e0003 */
[----:B------:R-:W-:Y:S02]  /*1a220*/  IMAD.MOV.U32 R12, RZ, RZ, 0x3 ;  /* 0x00000003ff0c7424 */ /* 0x000fe400078e00ff */
[----:B------:R-:W-:-:S07]  /*1a230*/  IMAD.MOV.U32 R7, RZ, RZ, R14 ;  /* 0x000000ffff077224 */ /* 0x000fce00078e000e */
[----:B------:R-:W-:Y:S05]  /*1a240*/  WARPSYNC.COLLECTIVE R15, `(.L_x_1372) ;  /* 0x000000000f087348 */ /* 0x000fea0003c00000 */
[----:B------:R0:W1:Y:S02]  /*1a250*/  SHFL.IDX P6, R14, R13, R12, R11 ;  /* 0x0000000c0d0e7389 */ /* 0x00006400000c000b */
[----:B01----:R-:W-:Y:S01]  /*1a260*/  ENDCOLLECTIVE ;  /* 0x000000000000791b */ /* 0x003fe20003800000 */
.L_x_1372:
        /* <DEDUP_REMOVED lines=17> */
.L_x_1373:
[----:B------:R-:W-:Y:S02]  /*1a380*/  IMAD.MOV.U32 R13, RZ, RZ, R3 ;  /* 0x000000ffff0d7224 */ /* 0x000fe400078e0003 */
[----:B------:R-:W-:Y:S02]  /*1a390*/  IMAD.MOV.U32 R12, RZ, RZ, 0x4 ;  /* 0x00000004ff0c7424 */ /* 0x000fe400078e00ff */
[----:B------:R-:W-:-:S07]  /*1a3a0*/  IMAD.MOV.U32 R7, RZ, RZ, R14 ;  /* 0x000000ffff077224 */ /* 0x000fce00078e000e */
[----:B------:R-:W-:Y:S05]  /*1a3b0*/  WARPSYNC.COLLECTIVE R15, `(.L_x_1374) ;  /* 0x000000000f087348 */ /* 0x000fea0003c00000 */
[----:B------:R0:W1:Y:S02]  /*1a3c0*/  SHFL.IDX P6, R14, R13, R12, R11 ;  /* 0x0000000c0d0e7389 */ /* 0x00006400000c000b */
[----:B01----:R-:W-:Y:S01]  /*1a3d0*/  ENDCOLLECTIVE ;  /* 0x000000000000791b */ /* 0x003fe20003800000 */
.L_x_1374:
        /* <DEDUP_REMOVED lines=17> */
.L_x_1375:
[----:B------:R-:W-:Y:S02]  /*1a4f0*/  IMAD.MOV.U32 R13, RZ, RZ, R3 ;  /* 0x000000ffff0d7224 */ /* 0x000fe400078e0003 */
[----:B------:R-:W-:Y:S02]  /*1a500*/  IMAD.MOV.U32 R12, RZ, RZ, 0x5 ;  /* 0x00000005ff0c7424 */ /* 0x000fe400078e00ff */
[----:B------:R-:W-:-:S07]  /*1a510*/  IMAD.MOV.U32 R7, RZ, RZ, R14 ;  /* 0x000000ffff077224 */ /* 0x000fce00078e000e */
[----:B------:R-:W-:Y:S05]  /*1a520*/  WARPSYNC.COLLECTIVE R15, `(.L_x_1376) ;  /* 0x000000000f087348 */ /* 0x000fea0003c00000 */
[----:B------:R0:W1:Y:S02]  /*1a530*/  SHFL.IDX P6, R14, R13, R12, R11 ;  /* 0x0000000c0d0e7389 */ /* 0x00006400000c000b */
[----:B01----:R-:W-:Y:S01]  /*1a540*/  ENDCOLLECTIVE ;  /* 0x000000000000791b */ /* 0x003fe20003800000 */
.L_x_1376:
        /* <DEDUP_REMOVED lines=17> */
.L_x_1377:
[----:B------:R-:W-:Y:S02]  /*1a660*/  IMAD.MOV.U32 R13, RZ, RZ, R3 ;  /* 0x000000ffff0d7224 */ /* 0x000fe400078e0003 */
[----:B------:R-:W-:Y:S02]  /*1a670*/  IMAD.MOV.U32 R12, RZ, RZ, 0x6 ;  /* 0x00000006ff0c7424 */ /* 0x000fe400078e00ff */
[----:B------:R-:W-:-:S07]  /*1a680*/  IMAD.MOV.U32 R7, RZ, RZ, R14 ;  /* 0x000000ffff077224 */ /* 0x000fce00078e000e */
[----:B------:R-:W-:Y:S05]  /*1a690*/  WARPSYNC.COLLECTIVE R15, `(.L_x_1378) ;  /* 0x000000000f087348 */ /* 0x000fea0003c00000 */
[----:B------:R0:W1:Y:S02]  /*1a6a0*/  SHFL.IDX P6, R14, R13, R12, R11 ;  /* 0x0000000c0d0e7389 */ /* 0x00006400000c000b */
[----:B01----:R-:W-:Y:S01]  /*1a6b0*/  ENDCOLLECTIVE ;  /* 0x000000000000791b */ /* 0x003fe20003800000 */
.L_x_1378:
        /* <DEDUP_REMOVED lines=16> */
.L_x_1379:
[----:B------:R-:W-:Y:S02]  /*1a7c0*/  IMAD.MOV.U32 R13, RZ, RZ, R3 ;  /* 0x000000ffff0d7224 */ /* 0x000fe400078e0003 */
[----:B------:R-:W-:Y:S02]  /*1a7d0*/  IMAD.MOV.U32 R12, RZ, RZ, 0x7 ;  /* 0x00000007ff0c7424 */ /* 0x000fe400078e00ff */
[----:B------:R-:W-:-:S07]  /*1a7e0*/  IMAD.MOV.U32 R7, RZ, RZ, R14 ;  /* 0x000000ffff077224 */ /* 0x000fce00078e000e */
[----:B------:R-:W-:Y:S05]  /*1a7f0*/  WARPSYNC.COLLECTIVE R15, `(.L_x_1380) ;  /* 0x000000000f087348 */ /* 0x000fea0003c00000 */
[----:B------:R0:W1:Y:S02]  /*1a800*/  SHFL.IDX P6, R14, R13, R12, R11 ;  /* 0x0000000c0d0e7389 */ /* 0x00006400000c000b */
[----:B01----:R-:W-:Y:S01]  /*1a810*/  ENDCOLLECTIVE ;  /* 0x000000000000791b */ /* 0x003fe20003800000 */
.L_x_1380:
        /* <DEDUP_REMOVED lines=10> */
.L_x_1381:
[----:B------:R-:W-:Y:S01]  /*1a8c0*/  @!PT LDS RZ, [RZ] ;  /* 0x00000000fffff984 */ /* 0x000fe20000000800 */
[----:B------:R-:W-:Y:S01]  /*1a8d0*/  @!PT LDS RZ, [RZ] ;  /* 0x00000000fffff984 */ /* 0x000fe20000000800 */
[----:B------:R-:W-:Y:S01]  /*1a8e0*/  @!PT LDS RZ, [RZ] ;  /* 0x00000000fffff984 */ /* 0x000fe20000000800 */
[----:B------:R2:W-:Y:S04]  /*1a8f0*/  @!P2 LDGSTS.E.BYPASS.LTC128B.128 [R9+0x1b000], desc[UR48][R6.64], !P0 ;  /* 0x1b0000000609afae */ /* 0x0005e8000c101d70 */
[----:B------:R2:W-:Y:S01]  /*1a900*/  @!P2 LDGSTS.E.BYPASS.LTC128B.128 [R9+0x1f000], desc[UR48][R6.64+0x80], !P1 ;  /* 0x1f0000800609afae */ /* 0x0005e2000c901d70 */
[----:B------:R-:W-:Y:S01]  /*1a910*/  IMAD.MOV.U32 R4, RZ, RZ, R14 ;  /* 0x000000ffff047224 */ /* 0x000fe200078e000e */
[----:B------:R-:W-:Y:S06]  /*1a920*/  BRA `(.L_x_1382) ;  /* 0xffffffc000307947 */ /* 0x000fec000383ffff */
.L_x_1300:
[----:B---3--:R3:W4:Y:S02]  /*1a930*/  SYNCS.PHASECHK.TRANS64.TRYWAIT P0, [R17+URZ+0x28420], R0 ;  /* 0x02842000110075a7 */ /* 0x008724000800017f */
[----:B----4-:R-:W-:Y:S05]  /*1a940*/  @!P0 NANOSLEEP.SYNCS 0x989680 ;  /* 0x009896800000895d */ /* 0x010fea0003900000 */
[----:B------:R-:W4:Y:S02]  /*1a950*/  @!P0 SYNCS.PHASECHK.TRANS64 P0, [R17+URZ+0x28420], R0 ;  /* 0x02842000110085a7 */ /* 0x000f24000800007f */
[----:B----4-:R-:W-:Y:S05]  /*1a960*/  @!P0 BRA `(.L_x_1300) ;  /* 0xfffffffc00f08947 */ /* 0x010fea000383ffff */
[----:B------:R-:W-:Y:S05]  /*1a970*/  BRA `(.L_x_1383) ;  /* 0xffffffc0009c7947 */ /* 0x000fea000383ffff */
.L_x_1306:
[----:B---3--:R3:W4:Y:S02]  /*1a980*/  SYNCS.PHASECHK.TRANS64.TRYWAIT P0, [R4+URZ+0x28480], R3 ;  /* 0x02848003040075a7 */ /* 0x008724000800017f */
[----:B----4-:R-:W-:Y:S05]  /*1a990*/  @!P0 NANOSLEEP.SYNCS 0x989680 ;  /* 0x009896800000895d */ /* 0x010fea0003900000 */
[----:B------:R-:W4:Y:S02]  /*1a9a0*/  @!P0 SYNCS.PHASECHK.TRANS64 P0, [R4+URZ+0x28480], R3 ;  /* 0x02848003040085a7 */ /* 0x000f24000800007f */
[----:B----4-:R-:W-:Y:S05]  /*1a9b0*/  @!P0 BRA `(.L_x_1306) ;  /* 0xfffffffc00f08947 */ /* 0x010fea000383ffff */
[----:B------:R-:W-:Y:S05]  /*1a9c0*/  BRA `(.L_x_1384) ;  /* 0xffffffc400587947 */ /* 0x000fea000383ffff */
.L_x_1312:
[----:B--2---:R2:W4:Y:S02]  /*1a9d0*/  SYNCS.PHASECHK.TRANS64.TRYWAIT P0, [R4+URZ+0x28440], R3 ;  /* 0x02844003040075a7 */ /* 0x004524000800017f */
[----:B----4-:R-:W-:Y:S05]  /*1a9e0*/  @!P0 NANOSLEEP.SYNCS 0x989680 ;  /* 0x009896800000895d */ /* 0x010fea0003900000 */
[----:B------:R-:W4:Y:S02]  /*1a9f0*/  @!P0 SYNCS.PHASECHK.TRANS64 P0, [R4+URZ+0x28440], R3 ;  /* 0x02844003040085a7 */ /* 0x000f24000800007f */
[----:B----4-:R-:W-:Y:S05]  /*1aa00*/  @!P0 BRA `(.L_x_1312) ;  /* 0xfffffffc00f08947 */ /* 0x010fea000383ffff */
[----:B------:R-:W-:Y:S05]  /*1aa10*/  BRA `(.L_x_1385) ;  /* 0xffffffc800187947 */ /* 0x000fea000383ffff */
.L_x_1319:
[----:B---3--:R3:W4:Y:S02]  /*1aa20*/  SYNCS.PHASECHK.TRANS64.TRYWAIT P0, [R19+URZ+0x28470], R2 ;  /* 0x02847002130075a7 */ /* 0x008724000800017f */
[----:B----4-:R-:W-:Y:S05]  /*1aa30*/  @!P0 NANOSLEEP.SYNCS 0x989680 ;  /* 0x009896800000895d */ /* 0x010fea0003900000 */
[----:B------:R-:W4:Y:S02]  /*1aa40*/  @!P0 SYNCS.PHASECHK.TRANS64 P0, [R19+URZ+0x28470], R2 ;  /* 0x02847002130085a7 */ /* 0x000f24000800007f */
[----:B----4-:R-:W-:Y:S05]  /*1aa50*/  @!P0 BRA `(.L_x_1319) ;  /* 0xfffffffc00f08947 */ /* 0x010fea000383ffff */
[----:B------:R-:W-:Y:S05]  /*1aa60*/  BRA `(.L_x_1386) ;  /* 0xffffffc800f07947 */ /* 0x000fea000383ffff */
.L_x_1321:
[----:B---3--:R3:W4:Y:S02]  /*1aa70*/  SYNCS.PHASECHK.TRANS64.TRYWAIT P0, [R19+URZ+0x28460], R3 ;  /* 0x02846003130075a7 */ /* 0x008724000800017f */
[----:B----4-:R-:W-:Y:S05]  /*1aa80*/  @!P0 NANOSLEEP.SYNCS 0x989680 ;  /* 0x009896800000895d */ /* 0x010fea0003900000 */
[----:B------:R-:W4:Y:S02]  /*1aa90*/  @!P0 SYNCS.PHASECHK.TRANS64 P0, [R19+URZ+0x28460], R3 ;  /* 0x02846003130085a7 */ /* 0x000f24000800007f */
[----:B----4-:R-:W-:Y:S05]  /*1aaa0*/  @!P0 BRA `(.L_x_1321) ;  /* 0xfffffffc00f08947 */ /* 0x010fea000383ffff */
[----:B------:R-:W-:Y:S05]  /*1aab0*/  BRA `(.L_x_1387) ;  /* 0xffffffc800f87947 */ /* 0x000fea000383ffff */
.L_x_1328:
[----:B--2---:R2:W3:Y:S02]  /*1aac0*/  SYNCS.PHASECHK.TRANS64.TRYWAIT P1, [R16+URZ+0x28470], R3 ;  /* 0x02847003100075a7 */ /* 0x0044e4000802017f */
[----:B---3--:R-:W-:Y:S05]  /*1aad0*/  @!P1 NANOSLEEP.SYNCS 0x989680 ;  /* 0x009896800000995d */ /* 0x008fea0003900000 */
[----:B------:R-:W3:Y:S02]  /*1aae0*/  @!P1 SYNCS.PHASECHK.TRANS64 P1, [R16+URZ+0x28470], R3 ;  /* 0x02847003100095a7 */ /* 0x000ee4000802007f */
[----:B---3--:R-:W-:Y:S05]  /*1aaf0*/  @!P1 BRA `(.L_x_1328) ;  /* 0xfffffffc00f09947 */ /* 0x008fea000383ffff */
[----:B------:R-:W-:Y:S05]  /*1ab00*/  BRA `(.L_x_1388) ;  /* 0xffffffd000c07947 */ /* 0x000fea000383ffff */
.L_x_1330:
[----:B--2---:R2:W3:Y:S02]  /*1ab10*/  SYNCS.PHASECHK.TRANS64.TRYWAIT P1, [R16+URZ+0x28460], R3 ;  /* 0x02846003100075a7 */ /* 0x0044e4000802017f */
[----:B---3--:R-:W-:Y:S05]  /*1ab20*/  @!P1 NANOSLEEP.SYNCS 0x989680 ;  /* 0x009896800000995d */ /* 0x008fea0003900000 */
[----:B------:R-:W3:Y:S02]  /*1ab30*/  @!P1 SYNCS.PHASECHK.TRANS64 P1, [R16+URZ+0x28460], R3 ;  /* 0x02846003100095a7 */ /* 0x000ee4000802007f */
[----:B---3--:R-:W-:Y:S05]  /*1ab40*/  @!P1 BRA `(.L_x_1330) ;  /* 0xfffffffc00f09947 */ /* 0x008fea000383ffff */
[----:B------:R-:W-:Y:S05]  /*1ab50*/  BRA `(.L_x_1389) ;  /* 0xffffffd000c87947 */ /* 0x000fea000383ffff */
.L_x_1343:
[----:B0-----:R0:W1:Y:S02]  /*1ab60*/  SYNCS.PHASECHK.TRANS64.TRYWAIT P0, [R0+URZ+0x28420], R3 ;  /* 0x02842003000075a7 */ /* 0x001064000800017f */
[----:B-1----:R-:W-:Y:S05]  /*1ab70*/  @!P0 NANOSLEEP.SYNCS 0x989680 ;  /* 0x009896800000895d */ /* 0x002fea0003900000 */
[----:B------:R-:W1:Y:S02]  /*1ab80*/  @!P0 SYNCS.PHASECHK.TRANS64 P0, [R0+URZ+0x28420], R3 ;  /* 0x02842003000085a7 */ /* 0x000e64000800007f */
[----:B-1----:R-:W-:Y:S05]  /*1ab90*/  @!P0 BRA `(.L_x_1343) ;  /* 0xfffffffc00f08947 */ /* 0x002fea000383ffff */
[----:B------:R-:W-:Y:S05]  /*1aba0*/  BRA `(.L_x_1390) ;  /* 0xffffffe800747947 */ /* 0x000fea000383ffff */
.L_x_1344:
        /* <DEDUP_REMOVED lines=11> */
.L_x_1392:
[----:B------:R-:W-:Y:S05]  /*1ac60*/  BSYNC B0 ;  /* 0x0000000000007941 */ /* 0x000fea0003800000 */
.L_x_1391:
[----:B------:R-:W-:Y:S05]  /*1ac70*/  BRA `(.L_x_1393) ;  /* 0xffffffe8005c7947 */ /* 0x000fea000383ffff */
.L_x_1347:
[----:B------:R-:W-:Y:S01]  /*1ac80*/  BSSY B1, `(.L_x_1394) ;  /* 0x0000006000017945 */ /* 0x000fe20003800000 */
[----:B------:R-:W-:-:S07]  /*1ac90*/  IMAD.MOV.U32 R15, RZ, RZ, -0x1 ;  /* 0xffffffffff0f7424 */ /* 0x000fce00078e00ff */
[----:B01----:R-:W-:Y:S05]  /*1aca0*/  WARPSYNC.COLLECTIVE R15, `(.L_x_1395) ;  /* 0x000000000f0c7348 */ /* 0x003fea0003c00000 */
[----:B------:R-:W-:Y:S02]  /*1acb0*/  ELECT P6, UR62, PT ;  /* 0x00000000003e782f */ /* 0x000fe400038c0000 */
[----:B------:R-:W-:Y:S01]  /*1acc0*/  MOV R14, UR62 ;  /* 0x0000003e000e7c02 */ /* 0x000fe20008000f00 */
[----:B01----:R-:W-:Y:S10]  /*1acd0*/  ENDCOLLECTIVE ;  /* 0x000000000000791b */ /* 0x003ff40003800000 */
.L_x_1395:
[----:B------:R-:W-:Y:S05]  /*1ace0*/  BSYNC B1 ;  /* 0x0000000000017941 */ /* 0x000fea0003800000 */
.L_x_1394:
[----:B------:R-:W-:Y:S05]  /*1acf0*/  BRA `(.L_x_1396) ;  /* 0xffffffe800547947 */ /* 0x000fea000383ffff */
.L_x_1349:
[----:B0-----:R0:W1:Y:S02]  /*1ad00*/  SYNCS.PHASECHK.TRANS64.TRYWAIT P1, [R6+URZ], R5 ;  /* 0x00000005060075a7 */ /* 0x001064000802017f */
[----:B-1----:R-:W-:Y:S05]  /*1ad10*/  @!P1 NANOSLEEP.SYNCS 0x989680 ;  /* 0x009896800000995d */ /* 0x002fea0003900000 */
[----:B------:R-:W1:Y:S02]  /*1ad20*/  @!P1 SYNCS.PHASECHK.TRANS64 P1, [R6+URZ], R5 ;  /* 0x00000005060095a7 */ /* 0x000e64000802007f */
[----:B-1----:R-:W-:Y:S05]  /*1ad30*/  @!P1 BRA `(.L_x_1349) ;  /* 0xfffffffc00f09947 */ /* 0x002fea000383ffff */
[----:B------:R-:W-:Y:S05]  /*1ad40*/  BRA `(.L_x_1397) ;  /* 0xffffffe800987947 */ /* 0x000fea000383ffff */
.L_x_1350:
[----:B-1----:R1:W2:Y:S02]  /*1ad50*/  SYNCS.PHASECHK.TRANS64.TRYWAIT P1, [R7+URZ], R2 ;  /* 0x00000002070075a7 */ /* 0x0022a4000802017f */
[----:B--2---:R-:W-:Y:S05]  /*1ad60*/  @!P1 NANOSLEEP.SYNCS 0x989680 ;  /* 0x009896800000995d */ /* 0x004fea0003900000 */
[----:B------:R-:W2:Y:S02]  /*1ad70*/  @!P1 SYNCS.PHASECHK.TRANS64 P1, [R7+URZ], R2 ;  /* 0x00000002070095a7 */ /* 0x000ea4000802007f */
[----:B--2---:R-:W-:Y:S05]  /*1ad80*/  @!P1 BRA `(.L_x_1350) ;  /* 0xfffffffc00f09947 */ /* 0x004fea000383ffff */
[----:B------:R-:W-:Y:S05]  /*1ad90*/  BRA `(.L_x_1398) ;  /* 0xffffffe8008c7947 */ /* 0x000fea000383ffff */
.L_x_1352:
[----:B--2---:R2:W3:Y:S02]  /*1ada0*/  SYNCS.PHASECHK.TRANS64.TRYWAIT P1, [R4+URZ+0x28460], R5 ;  /* 0x02846005040075a7 */ /* 0x0044e4000802017f */
[----:B---3--:R-:W-:Y:S05]  /*1adb0*/  @!P1 NANOSLEEP.SYNCS 0x989680 ;  /* 0x009896800000995d */ /* 0x008fea0003900000 */
[----:B------:R-:W3:Y:S02]  /*1adc0*/  @!P1 SYNCS.PHASECHK.TRANS64 P1, [R4+URZ+0x28460], R5 ;  /* 0x02846005040095a7 */ /* 0x000ee4000802007f */
[----:B---3--:R-:W-:Y:S05]  /*1add0*/  @!P1 BRA `(.L_x_1352) ;  /* 0xfffffffc00f09947 */ /* 0x008fea000383ffff */
[----:B------:R-:W-:Y:S05]  /*1ade0*/  BRA `(.L_x_1399) ;  /* 0xffffffe800907947 */ /* 0x000fea000383ffff */
.L_x_1354:
[----:B---3--:R3:W4:Y:S02]  /*1adf0*/  SYNCS.PHASECHK.TRANS64.TRYWAIT P1, [R3+URZ+0x28460], R2 ;  /* 0x02846002030075a7 */ /* 0x008724000802017f */
[----:B----4-:R-:W-:Y:S05]  /*1ae00*/  @!P1 NANOSLEEP.SYNCS 0x989680 ;  /* 0x009896800000995d */ /* 0x010fea0003900000 */
[----:B------:R-:W4:Y:S02]  /*1ae10*/  @!P1 SYNCS.PHASECHK.TRANS64 P1, [R3+URZ+0x28460], R2 ;  /* 0x02846002030095a7 */ /* 0x000f24000802007f */
[----:B----4-:R-:W-:Y:S05]  /*1ae20*/  @!P1 BRA `(.L_x_1354) ;  /* 0xfffffffc00f09947 */ /* 0x010fea000383ffff */
[----:B------:R-:W-:Y:S05]  /*1ae30*/  BRA `(.L_x_1400) ;  /* 0xffffffe800907947 */ /* 0x000fea000383ffff */
.L_x_1356:
[----:B----4-:R4:W0:Y:S02]  /*1ae40*/  SYNCS.PHASECHK.TRANS64.TRYWAIT P0, [R4+URZ+0x28480], R5 ;  /* 0x02848005040075a7 */ /* 0x010824000800017f */
[----:B0-----:R-:W-:Y:S05]  /*1ae50*/  @!P0 NANOSLEEP.SYNCS 0x989680 ;  /* 0x009896800000895d */ /* 0x001fea0003900000 */
[----:B------:R-:W0:Y:S02]  /*1ae60*/  @!P0 SYNCS.PHASECHK.TRANS64 P0, [R4+URZ+0x28480], R5 ;  /* 0x02848005040085a7 */ /* 0x000e24000800007f */
[----:B0-----:R-:W-:Y:S05]  /*1ae70*/  @!P0 BRA `(.L_x_1356) ;  /* 0xfffffffc00f08947 */ /* 0x001fea000383ffff */
[----:B------:R-:W-:Y:S05]  /*1ae80*/  BRA `(.L_x_1357) ;  /* 0xffffffe8008c7947 */ /* 0x000fea000383ffff */
.L_x_1401:
        /* <DEDUP_REMOVED lines=15> */
.L_x_3138:


//--------------------- .text._ZN7cutlass13device_kernelIN5flash11enable_sm90INS1_16FlashAttnFwdSm90INS1_25CollectiveMainloopFwdSm90ILi2EN4cute5tupleIJNS5_1CILi1EEES8_S8_EEENS6_IJNS7_ILi128EEENS7_ILi64EEENS7_ILi256EEEEEELi256ENS_12float_e4m3_tEfNS_4arch4Sm90ELb0ELb1ELb1ELb1ELb0ELb1ELb0ELb1ELb1ELb1ELb1ELb0EEENS1_21CollectiveEpilogueFwdINS6_IJSA_SC_SB_EEES9_NS_10bfloat16_tESG_Li256ELb1ELb1ELb1ELb1EEENS1_36VarlenDynamicPersistentTileSchedulerILi128ELi64ELi256ELi128ELb1ELb1ELb1ELb1ELb0ELb1EEEEEEEEEvNT_6ParamsE --------------------------
	.section	.text._ZN7cutlass13device_kernelIN5flash11enable_sm90INS1_16FlashAttnFwdSm90INS1_25CollectiveMainloopFwdSm90ILi2EN4cute5tupleIJNS5_1CILi1EEES8_S8_EEENS6_IJNS7_ILi128EEENS7_ILi64EEENS7_ILi256EEEEEELi256ENS_12float_e4m3_tEfNS_4arch4Sm90ELb0ELb1ELb1ELb1ELb0ELb1ELb0ELb1ELb1ELb1ELb1ELb0EEENS1_21CollectiveEpilogueFwdINS6_IJSA_SC_SB_EEES9_NS_10bfloat16_tESG_Li256ELb1ELb1ELb1ELb1EEENS1_36VarlenDynamicPersistentTileSchedulerILi128ELi64ELi256ELi128ELb1ELb1ELb1ELb1ELb0ELb1EEEEEEEEEvNT_6ParamsE,"ax",@progbits
	.align	128
.text._ZN7cutlass13device_kernelIN5flash11enable_sm90INS1_16FlashAttnFwdSm90INS1_25CollectiveMainloopFwdSm90ILi2EN4cute5tupleIJNS5_1CILi1EEES8_S8_EEENS6_IJNS7_ILi128EEENS7_ILi64EEENS7_ILi256EEEEEELi256ENS_12float_e4m3_tEfNS_4arch4Sm90ELb0ELb1ELb1ELb1ELb0ELb1ELb0ELb1ELb1ELb1ELb1ELb0EEENS1_21CollectiveEpilogueFwdINS6_IJSA_SC_SB_EEES9_NS_10bfloat16_tESG_Li256ELb1ELb1ELb1ELb1EEENS1_36VarlenDynamicPersistentTileSchedulerILi128ELi64ELi256ELi128ELb1ELb1ELb1ELb1ELb0ELb1EEEEEEEEEvNT_6ParamsE:
        .type           _ZN7cutlass13device_kernelIN5flash11enable_sm90INS1_16FlashAttnFwdSm90INS1_25CollectiveMainloopFwdSm90ILi2EN4cute5tupleIJNS5_1CILi1EEES8_S8_EEENS6_IJNS7_ILi128EEENS7_ILi64EEENS7_ILi256EEEEEELi256ENS_12float_e4m3_tEfNS_4arch4Sm90ELb0ELb1ELb1ELb1ELb0ELb1ELb0ELb1ELb1ELb1ELb1ELb0EEENS1_21CollectiveEpilogueFwdINS6_IJSA_SC_SB_EEES9_NS_10bfloat16_tESG_Li256ELb1ELb1ELb1ELb1EEENS1_36VarlenDynamicPersistentTileSchedulerILi128ELi64ELi256ELi128ELb1ELb1ELb1ELb1ELb0ELb1EEEEEEEEEvNT_6ParamsE,@function
        .size           _ZN7cutlass13device_kernelIN5flash11enable_sm90INS1_16FlashAttnFwdSm90INS1_25CollectiveMainloopFwdSm90ILi2EN4cute5tupleIJNS5_1CILi1EEES8_S8_EEENS6_IJNS7_ILi128EEENS7_ILi64EEENS7_ILi256EEEEEELi256ENS_12float_e4m3_tEfNS_4arch4Sm90ELb0ELb1ELb1ELb1ELb0ELb1ELb0ELb1ELb1ELb1ELb1ELb0EEENS1_21CollectiveEpilogueFwdINS6_IJSA_SC_SB_EEES9_NS_10bfloat16_tESG_Li256ELb1ELb1ELb1ELb1EEENS1_36VarlenDynamicPersistentTileSchedulerILi128ELi64ELi256ELi128ELb1ELb1ELb1ELb1ELb0ELb1EEEEEEEEEvNT_6ParamsE,(.L_x_3139 - _ZN7cutlass13device_kernelIN5flash11enable_sm90INS1_16FlashAttnFwdSm90INS1_25CollectiveMainloopFwdSm90ILi2EN4cute5tupleIJNS5_1CILi1EEES8_S8_EEENS6_IJNS7_ILi128EEENS7_ILi64EEENS7_ILi256EEEEEELi256ENS_12float_e4m3_tEfNS_4arch4Sm90ELb0ELb1ELb1ELb1ELb0ELb1ELb0ELb1ELb1ELb1ELb1ELb0EEENS1_21CollectiveEpilogueFwdINS6_IJSA_SC_SB_EEES9_NS_10bfloat16_tESG_Li256ELb1ELb1ELb1ELb1EEENS1_36VarlenDynamicPersistentTileSchedulerILi128ELi64ELi256ELi128ELb1ELb1ELb1ELb1ELb0ELb1EEEEEEEEEvNT_6ParamsE)
        .other          _ZN7cutlass13device_kernelIN5flash11enable_sm90INS1_16FlashAttnFwdSm90INS1_25CollectiveMainloopFwdSm90ILi2EN4cute5tupleIJNS5_1CILi1EEES8_S8_EEENS6_IJNS7_ILi128EEENS7_ILi64EEENS7_ILi256EEEEEELi256ENS_12float_e4m3_tEfNS_4arch4Sm90ELb0ELb1ELb1ELb1ELb0ELb1ELb0ELb1ELb1ELb1ELb1ELb0EEENS1_21CollectiveEpilogueFwdINS6_IJSA_SC_SB_EEES9_NS_10bfloat16_tESG_Li256ELb1ELb1ELb1ELb1EEENS1_36VarlenDynamicPersistentTileSchedulerILi128ELi64ELi256ELi128ELb1ELb1ELb1ELb1ELb0ELb1EEEEEEEEEvNT_6ParamsE,@"STO_CUDA_ENTRY STV_DEFAULT"
_ZN7cutlass13device_kernelIN5flash11enable_sm90INS1_16FlashAttnFwdSm90INS1_25CollectiveMainloopFwdSm90ILi2EN4cute5tupleIJNS5_1CILi1EEES8_S8_EEENS6_IJNS7_ILi128EEENS7_ILi64EEENS7_ILi256EEEEEELi256ENS_12float_e4m3_tEfNS_4arch4Sm90ELb0ELb1ELb1ELb1ELb0ELb1ELb0ELb1ELb1ELb1ELb1ELb0EEENS1_21CollectiveEpilogueFwdINS6_IJSA_SC_SB_EEES9_NS_10bfloat16_tESG_Li256ELb1ELb1ELb1ELb1EEENS1_36VarlenDynamicPersistentTileSchedulerILi128ELi64ELi256ELi128ELb1ELb1ELb1ELb1ELb0ELb1EEEEEEEEEvNT_6ParamsE:
        /* <DEDUP_REMOVED lines=24> */
.L_x_1403:
[----:B------:R-:W-:Y:S05]  /*0180*/  BSYNC B0 ;  /* 0x0000000000007941 */ /* 0x000fea0003800000 */
.L_x_1402:
        /* <DEDUP_REMOVED lines=41> */
.L_x_1404:
        /* <DEDUP_REMOVED lines=22> */
.L_x_1405:
        /* <DEDUP_REMOVED lines=18> */
.L_x_1406:
        /* <DEDUP_REMOVED lines=22> */
.L_x_1407:
        /* <DEDUP_REMOVED lines=22> */
.L_x_1408:
        /* <DEDUP_REMOVED lines=8> */
.L_x_1411:
        /* <DEDUP_REMOVED lines=8> */
[----:B-1----:R-:W-:-:S06]  /*0a60*/  ULEA UR4, UR42, UR4, 0x18 ;  /* 0x000000042a047291 */ /* 0x002fcc000f8ec03f */
[----:B------:R-:W-:Y:S01]  /*0a70*/  IMAD.U32 R16, RZ, RZ, UR4 ;  /* 0x00000004ff107e24 */ /* 0x000fe2000f8e00ff */
[----:B0-----:R-:W-:Y:S01]  /*0a80*/  SHF.R.U32.HI R0, RZ, 0x7, R0 ;  /* 0x00000007ff007819 */ /* 0x001fe20000011600 */
[----:B------:R-:W-:-:S03]  /*0a90*/  ULDC UR4, c[0x0][0xc3c] ;  /* 0x00030f0000047ab9 */ /* 0x000fc60000000800 */
[----:B------:R-:W-:-:S13]  /*0aa0*/  ISETP.NE.AND P0, PT, R0, 0x1, PT ;  /* 0x000000010000780c */ /* 0x000fda0003f05270 */
[----:B------:R-:W-:Y:S08]  /*0ab0*/  @!P0 BAR.ARV 0x9, 0x100 ;  /* 0x0244000000008b1d */ /* 0x000ff00000002000 */
[----:B------:R-:W-:Y:S06]  /*0ac0*/  BAR.SYNC.DEFER_BLOCKING 0x5, 0x180 ;  /* 0x0146000000007b1d */ /* 0x000fec0000010000 */
[----:B------:R-:W0:Y:S02]  /*0ad0*/  LDS.128 R204, [R16+0x284d0] ;  /* 0x0284d00010cc7984 */ /* 0x000e240000000c00 */
[----:B------:R-:W-:Y:S06]  /*0ae0*/  BAR.ARV 0x4, 0x180 ;  /* 0x0106000000007b1d */ /* 0x000fec0000002000 */
[----:B0-----:R-:W-:-:S13]  /*0af0*/  ISETP.GE.AND P0, PT, R207, UR4, PT ;  /* 0x00000004cf007c0c */ /* 0x001fda000bf06270 */
[----:B------:R-:W-:Y:S05]  /*0b00*/  @P0 BRA `(.L_x_1412) ;  /* 0x000002b000880947 */ /* 0x000fea0003800000 */
[----:B------:R-:W0:Y:S01]  /*0b10*/  S2R R0, SR_TID.X ;  /* 0x0000000000007919 */ /* 0x000e220000002100 */
[----:B------:R-:W-:Y:S02]  /*0b20*/  R2UR UR44, R16 ;  /* 0x00000000102c72ca */ /* 0x000fe400000e0000 */
[----:B------:R-:W-:Y:S01]  /*0b30*/  CS2R R192, SRZ ;  /* 0x0000000000c07805 */ /* 0x000fe2000001ff00 */
[----:B------:R-:W-:Y:S01]  /*0b40*/  IMAD.MOV.U32 R198, RZ, RZ, RZ ;  /* 0x000000ffffc67224 */ /* 0x000fe200078e00ff */
[----:B------:R-:W-:Y:S01]  /*0b50*/  ULOP3.LUT UR45, UR40, 0x1, URZ, 0xfc, !UPT ;  /* 0x00000001282d7892 */ /* 0x000fe2000f8efc3f */
[----:B------:R-:W-:Y:S01]  /*0b60*/  IMAD.MOV.U32 R200, RZ, RZ, RZ ;  /* 0x000000ffffc87224 */ /* 0x000fe200078e00ff */
[----:B------:R-:W-:-:S07]  /*0b70*/  UMOV UR43, URZ ;  /* 0x0000003f002b7c82 */ /* 0x000fce0008000000 */
[----:B------:R-:W-:Y:S01]  /*0b80*/  UIADD3 UR44, UR44, 0x18000, URZ ;  /* 0x000180002c2c7890 */ /* 0x000fe2000fffe03f */
[----:B0-----:R-:W-:-:S05]  /*0b90*/  VIADD R0, R0, 0xffffff80 ;  /* 0xffffff8000007836 */ /* 0x001fca0000000000 */
[----:B------:R-:W-:-:S04]  /*0ba0*/  SHF.R.S32.HI R3, RZ, 0x1f, R0 ;  /* 0x0000001fff037819 */ /* 0x000fc80000011400 */
[CC--:B------:R-:W-:Y:S02]  /*0bb0*/  LEA.HI R2, R3.reuse, R0.reuse, RZ, 0x7 ;  /* 0x0000000003027211 */ /* 0x0c0fe400078f38ff */
[CC--:B------:R-:W-:Y:S02]  /*0bc0*/  LEA.HI R5, R3.reuse, R0.reuse, RZ, 0x2 ;  /* 0x0000000003057211 */ /* 0x0c0fe400078f10ff */
[CC--:B------:R-:W-:Y:S02]  /*0bd0*/  LEA.HI R6, R3.reuse, R0.reuse, RZ, 0x4 ;  /* 0x0000000003067211 */ /* 0x0c0fe400078f20ff */
[CC--:B------:R-:W-:Y:S02]  /*0be0*/  LEA.HI R17, R3.reuse, R0.reuse, RZ, 0x3 ;  /* 0x0000000003117211 */ /* 0x0c0fe400078f18ff */
[----:B------:R-:W-:Y:S02]  /*0bf0*/  LOP3.LUT R11, R2, 0xffffff80, RZ, 0xc0, !PT ;  /* 0xffffff80020b7812 */ /* 0x000fe400078ec0ff */
[----:B------:R-:W-:-:S02]  /*0c00*/  LEA.HI R8, R3, R0, RZ, 0x5 ;  /* 0x0000000003087211 */ /* 0x000fc400078f28ff */
[----:B------:R-:W-:Y:S01]  /*0c10*/  LEA.HI R4, R3, R0, RZ, 0x6 ;  /* 0x0000000003047211 */ /* 0x000fe200078f30ff */
[----:B------:R-:W-:Y:S01]  /*0c20*/  IMAD.IADD R20, R0, 0x1, -R11 ;  /* 0x0000000100147824 */ /* 0x000fe200078e0a0b */
[----:B------:R-:W-:Y:S01]  /*0c30*/  LOP3.LUT R13, R5, 0xfffffffc, RZ, 0xc0, !PT ;  /* 0xfffffffc050d7812 */ /* 0x000fe200078ec0ff */
[----:B------:R-:W-:Y:S01]  /*0c40*/  IMAD.SHL.U32 R8, R8, 0x20, RZ ;  /* 0x0000002008087824 */ /* 0x000fe200078e00ff */
[----:B------:R-:W-:Y:S01]  /*0c50*/  LOP3.LUT R7, R6, 0x3fffff0, RZ, 0xc0, !PT ;  /* 0x03fffff006077812 */ /* 0x000fe200078ec0ff */
[----:B------:R-:W-:Y:S01]  /*0c60*/  IMAD.SHL.U32 R4, R4, 0x10, RZ ;  /* 0x0000001004047824 */ /* 0x000fe200078e00ff */
[----:B------:R-:W-:Y:S01]  /*0c70*/  LOP3.LUT R5, R17, 0xfffffff8, RZ, 0xc0, !PT ;  /* 0xfffffff811057812 */ /* 0x000fe200078ec0ff */
[C---:B------:R-:W-:Y:S01]  /*0c80*/  IMAD.IADD R13, R0.reuse, 0x1, -R13 ;  /* 0x00000001000d7824 */ /* 0x040fe200078e0a0d */
[----:B------:R-:W-:Y:S01]  /*0c90*/  SHF.R.S32.HI R3, RZ, 0x7, R2 ;  /* 0x00000007ff037819 */ /* 0x000fe20000011402 */
[C---:B------:R-:W-:Y:S01]  /*0ca0*/  IMAD.IADD R7, R0.reuse, 0x1, -R7 ;  /* 0x0000000100077824 */ /* 0x040fe200078e0a07 */
[----:B------:R-:W-:Y:S01]  /*0cb0*/  SHF.R.S32.HI R9, RZ, 0x4, R6 ;  /* 0x00000004ff097819 */ /* 0x000fe20000011406 */
[----:B------:R-:W-:Y:S01]  /*0cc0*/  IMAD.IADD R5, R0, 0x1, -R5 ;  /* 0x0000000100057824 */ /* 0x000fe200078e0a05 */
[----:B------:R-:W-:Y:S01]  /*0cd0*/  LEA.HI R2, R2, R3, RZ, 0x1 ;  /* 0x0000000302027211 */ /* 0x000fe200078f08ff */
[----:B------:R-:W-:Y:S01]  /*0ce0*/  STL [R1+0x94], R20 ;  /* 0x0000941401007387 */ /* 0x000fe20000100800 */
[----:B------:R-:W-:Y:S01]  /*0cf0*/  LEA.HI R6, R6, R9, RZ, 0x1 ;  /* 0x0000000906067211 */ /* 0x000fe200078f08ff */
[C---:B------:R-:W-:Y:S01]  /*0d00*/  IMAD.SHL.U32 R22, R5.reuse, 0x10, RZ ;  /* 0x0000001005167824 */ /* 0x040fe200078e00ff */
[----:B------:R-:W-:Y:S01]  /*0d10*/  SHF.R.S32.HI R0, RZ, 0x1f, R20 ;  /* 0x0000001fff007819 */ /* 0x000fe20000011414 */
[----:B------:R-:W-:Y:S01]  /*0d20*/  IMAD.SHL.U32 R18, R5, 0x8, RZ ;  /* 0x0000000805127824 */ /* 0x000fe200078e00ff */
[----:B------:R-:W-:-:S02]  /*0d30*/  LOP3.LUT R8, R8, 0xfffffc00, RZ, 0xc0, !PT ;  /* 0xfffffc0008087812 */ /* 0x000fc400078ec0ff */
[----:B------:R-:W-:Y:S01]  /*0d40*/  LOP3.LUT R2, R2, 0x3fffffe, RZ, 0xc0, !PT ;  /* 0x03fffffe02027812 */ /* 0x000fe200078ec0ff */
[----:B------:R-:W-:Y:S01]  /*0d50*/  VIADD R194, R18, 0x40 ;  /* 0x0000004012c27836 */ /* 0x000fe20000000000 */
[----:B------:R-:W-:Y:S01]  /*0d60*/  LOP3.LUT R6, R6, 0x1ffffffe, RZ, 0xc0, !PT ;  /* 0x1ffffffe06067812 */ /* 0x000fe200078ec0ff */
[----:B------:R-:W-:Y:S01]  /*0d70*/  IMAD R7, R7, 0x40, R8 ;  /* 0x0000004007077824 */ /* 0x000fe200078e0208 */
[-C--:B------:R-:W-:Y:S01]  /*0d80*/  LEA.HI R10, R0, R20.reuse, RZ, 0x2 ;  /* 0x00000014000a7211 */ /* 0x080fe200078f10ff */
[----:B------:R-:W-:Y:S01]  /*0d90*/  IMAD.IADD R2, R3, 0x1, -R2 ;  /* 0x0000000103027824 */ /* 0x000fe200078e0a02 */
[----:B------:R-:W-:Y:S01]  /*0da0*/  SHF.R.S32.HI R17, RZ, 0x3, R17 ;  /* 0x00000003ff117819 */ /* 0x000fe20000011411 */
[----:B------:R-:W-:Y:S01]  /*0db0*/  IMAD.IADD R6, R9, 0x1, -R6 ;  /* 0x0000000109067824 */ /* 0x000fe200078e0a06 */
[--C-:B------:R-:W-:Y:S01]  /*0dc0*/  SHF.R.S32.HI R3, RZ, 0x2, R10.reuse ;  /* 0x00000002ff037819 */ /* 0x100fe2000001140a */
[----:B------:R-:W-:Y:S01]  /*0dd0*/  VIADD R208, R18, 0x80 ;  /* 0x0000008012d07836 */ /* 0x000fe20000000000 */
[----:B------:R-:W-:Y:S01]  /*0de0*/  SHF.R.S32.HI R8, RZ, 0x1f, R10 ;  /* 0x0000001fff087819 */ /* 0x000fe2000001140a */
[----:B------:R-:W-:Y:S01]  /*0df0*/  IMAD R6, R6, 0x8, R7 ;  /* 0x0000000806067824 */ /* 0x000fe200078e0207 */
[----:B------:R-:W-:Y:S01]  /*0e00*/  LEA.HI R9, R13, R13, RZ, 0x1 ;  /* 0x0000000d0d097211 */ /* 0x000fe200078f08ff */
[C---:B------:R-:W-:Y:S01]  /*0e10*/  VIADD R7, R17.reuse, 0x40 ;  /* 0x0000004011077836 */ /* 0x040fe20000000000 */
[----:B------:R-:W-:Y:S01]  /*0e20*/  LEA.HI R8, R8, R3, RZ, 0x3 ;  /* 0x0000000308087211 */ /* 0x000fe200078f18ff */
[----:B------:R-:W-:Y:S01]  /*0e30*/  VIADD R219, R17, 0x20 ;  /* 0x0000002011db7836 */ /* 0x000fe20000000000 */
[----:B------:R-:W-:Y:S01]  /*0e40*/  LEA.HI R0, R0, R20, RZ, 0x5 ;  /* 0x0000001400007211 */ /* 0x000fe200078f28ff */
[----:B------:R0:W-:Y:S01]  /*0e50*/  STL [R1+0xa8], R6 ;  /* 0x0000a80601007387 */ /* 0x0001e20000100800 */
[----:B------:R-:W-:Y:S01]  /*0e60*/  LOP3.LUT R8, R8, 0xfffffff8, RZ, 0xc0, !PT ;  /* 0xfffffff808087812 */ /* 0x000fe200078ec0ff */
[----:B------:R-:W-:Y:S01]  /*0e70*/  IMAD.SHL.U32 R203, R219, 0x80, RZ ;  /* 0x00000080dbcb7824 */ /* 0x000fe200078e00ff */
[----:B------:R-:W-:Y:S01]  /*0e80*/  SHF.R.S32.HI R0, RZ, 0x5, R0 ;  /* 0x00000005ff007819 */ /* 0x000fe20000011400 */
[----:B------:R-:W-:Y:S01]  /*0e90*/  VIADD R210, R18, 0xc0 ;  /* 0x000000c012d27836 */ /* 0x000fe20000000000 */
[----:B------:R-:W-:Y:S01]  /*0ea0*/  SHF.R.S32.HI R12, RZ, 0x1f, R7 ;  /* 0x0000001fff0c7819 */ /* 0x000fe20000011407 */
[----:B------:R-:W-:Y:S01]  /*0eb0*/  IMAD.IADD R3, R3, 0x1, -R8 ;  /* 0x0000000103037824 */ /* 0x000fe200078e0a08 */
[----:B------:R-:W-:-:S02]  /*0ec0*/  SHF.L.U32 R209, R17, 0x7, RZ ;  /* 0x0000000711d17819 */ /* 0x000fc400000006ff */
[----:B------:R-:W-:Y:S01]  /*0ed0*/  LEA.HI R12, R12, R7, RZ, 0x3 ;  /* 0x000000070c0c7211 */ /* 0x000fe200078f18ff */
[----:B------:R-:W-:Y:S01]  /*0ee0*/  IMAD R3, R0, 0x10, R3 ;  /* 0x0000001000037824 */ /* 0x000fe200078e0203 */
[----:B0-----:R-:W-:Y:S01]  /*0ef0*/  LOP3.LUT R6, R9, 0x1ffffffe, RZ, 0xc0, !PT ;  /* 0x1ffffffe09067812 */ /* 0x001fe200078ec0ff */
[----:B------:R-:W-:Y:S01]  /*0f00*/  VIADD R9, R17, 0x60 ;  /* 0x0000006011097836 */ /* 0x000fe20000000000 */
[----:B------:R-:W-:Y:S01]  /*0f10*/  SHF.R.S32.HI R0, RZ, 0x1f, R219 ;  /* 0x0000001fff007819 */ /* 0x000fe200000114db */
[----:B------:R-:W-:Y:S01]  /*0f20*/  IMAD.SHL.U32 R7, R7, 0x80, RZ ;  /* 0x0000008007077824 */ /* 0x000fe200078e00ff */
[----:B------:R-:W-:Y:S01]  /*0f30*/  LOP3.LUT R10, R10, 0x7ffffffc, RZ, 0xc0, !PT ;  /* 0x7ffffffc0a0a7812 */ /* 0x000fe200078ec0ff */
[----:B------:R-:W-:Y:S01]  /*0f40*/  IMAD R15, R2, 0x40, R3 ;  /* 0x00000040020f7824 */ /* 0x000fe200078e0203 */
[----:B------:R-:W-:Y:S01]  /*0f50*/  SHF.R.S32.HI R14, RZ, 0x1f, R9 ;  /* 0x0000001fff0e7819 */ /* 0x000fe20000011409 */
[----:B------:R-:W-:Y:S01]  /*0f60*/  IMAD.SHL.U32 R12, R12, 0x80, RZ ;  /* 0x000000800c0c7824 */ /* 0x000fe200078e00ff */
[----:B------:R-:W-:Y:S01]  /*0f70*/  LEA.HI R2, R0, R219, RZ, 0x3 ;  /* 0x000000db00027211 */ /* 0x000fe200078f18ff */
[----:B------:R-:W-:Y:S01]  /*0f80*/  IMAD.IADD R6, R13, 0x1, -R6 ;  /* 0x000000010d067824 */ /* 0x000fe200078e0a06 */
[----:B------:R-:W-:Y:S01]  /*0f90*/  LEA.HI R14, R14, R9, RZ, 0x3 ;  /* 0x000000090e0e7211 */ /* 0x000fe200078f18ff */
[----:B------:R-:W-:Y:S01]  /*0fa0*/  IMAD.SHL.U32 R9, R9, 0x80, RZ ;  /* 0x0000008009097824 */ /* 0x000fe200078e00ff */
[----:B------:R-:W-:Y:S01]  /*0fb0*/  LOP3.LUT R7, R7, 0x380, RZ, 0xc0, !PT ;  /* 0x0000038007077812 */ /* 0x000fe200078ec0ff */
[----:B------:R-:W-:Y:S01]  /*0fc0*/  IMAD.SHL.U32 R2, R2, 0x80, RZ ;  /* 0x0000008002027824 */ /* 0x000fe200078e00ff */
[----:B------:R-:W-:Y:S01]  /*0fd0*/  LOP3.LUT R203, R203, 0x380, RZ, 0xc0, !PT ;  /* 0x00000380cbcb7812 */ /* 0x000fe200078ec0ff */
[----:B------:R-:W-:Y:S01]  /*0fe0*/  IMAD.SHL.U32 R14, R14, 0x80, RZ ;  /* 0x000000800e0e7824 */ /* 0x000fe200078e00ff */
[----:B------:R-:W-:Y:S01]  /*0ff0*/  LOP3.LUT R11, R9, 0x380, RZ, 0xc0, !PT ;  /* 0x00000380090b7812 */ /* 0x000fe200078ec0ff */
[----:B------:R-:W-:Y:S01]  /*1000*/  IMAD.IADD R10, R20, 0x1, -R10 ;  /* 0x00000001140a7824 */ /* 0x000fe200078e0a0a */
[--C-:B------:R-:W-:Y:S01]  /*1010*/  LOP3.LUT R8, R7, 0x70, R22.reuse, 0xf8, !PT ;  /* 0x0000007007087812 */ /* 0x100fe200078ef816 */
[----:B------:R-:W-:Y:S01]  /*1020*/  STL [R1+0xa4], R15 ;  /* 0x0000a40f01007387 */ /* 0x000fe20000100800 */
[----:B------:R-:W-:Y:S01]  /*1030*/  SHF.R.U32.HI R9, RZ, 0x3, R7 ;  /* 0x00000003ff097819 */ /* 0x000fe20000011607 */
[----:B------:R-:W-:Y:S01]  /*1040*/  IMAD.SHL.U32 R196, R10, 0x2, RZ ;  /* 0x000000020ac47824 */ /* 0x000fe200078e00ff */
[--C-:B------:R-:W-:Y:S01]  /*1050*/  LOP3.LUT R13, R11, 0x70, R22.reuse, 0xf8, !PT ;  /* 0x000000700b0d7812 */ /* 0x100fe200078ef816 */
[----:B------:R-:W-:Y:S01]  /*1060*/  IMAD R202, R6, 0x8, R15 ;  /* 0x0000000806ca7824 */ /* 0x000fe200078e020f */
[----:B------:R-:W-:Y:S01]  /*1070*/  LOP3.LUT R7, R12, 0xfffffc00, RZ, 0xc0, !PT ;  /* 0xfffffc000c077812 */ /* 0x000fe200078ec0ff */
[C---:B------:R-:W-:Y:S01]  /*1080*/  VIADD R25, R196.reuse, 0x8 ;  /* 0x00000008c4197836 */ /* 0x040fe20000000000 */
[----:B------:R-:W-:Y:S01]  /*1090*/  LOP3.LUT R209, R209, 0x380, RZ, 0xc0, !PT ;  /* 0x00000380d1d17812 */ /* 0x000fe200078ec0ff */
[C---:B------:R-:W-:Y:S01]  /*10a0*/  VIADD R24, R196.reuse, 0x10 ;  /* 0x00000010c4187836 */ /* 0x040fe20000000000 */
[----:B------:R-:W-:Y:S01]  /*10b0*/  SHF.R.U32.HI R11, RZ, 0x3, R11 ;  /* 0x00000003ff0b7819 */ /* 0x000fe2000001160b */
[----:B------:R-:W-:Y:S01]  /*10c0*/  VIADD R20, R196, 0x20 ;  /* 0x00000020c4147836 */ /* 0x000fe20000000000 */
[----:B------:R-:W-:Y:S01]  /*10d0*/  LOP3.LUT R14, R14, 0xfffffc00, RZ, 0xc0, !PT ;  /* 0xfffffc000e0e7812 */ /* 0x000fe200078ec0ff */
[----:B------:R-:W-:Y:S01]  /*10e0*/  VIADD R12, R196, 0x38 ;  /* 0x00000038c40c7836 */ /* 0x000fe20000000000 */
[----:B------:R-:W-:Y:S01]  /*10f0*/  LOP3.LUT R213, R4, 0xfffffc00, RZ, 0xc0, !PT ;  /* 0xfffffc0004d57812 */ /* 0x000fe200078ec0ff */
[C---:B------:R-:W-:Y:S01]  /*1100*/  VIADD R10, R196.reuse, 0x48 ;  /* 0x00000048c40a7836 */ /* 0x040fe20000000000 */
[----:B------:R-:W-:Y:S01]  /*1110*/  SHF.R.U32.HI R4, RZ, 0x3, R203 ;  /* 0x00000003ff047819 */ /* 0x000fe200000116cb */
[C---:B------:R-:W-:Y:S01]  /*1120*/  VIADD R5, R196.reuse, 0x68 ;  /* 0x00000068c4057836 */ /* 0x040fe20000000000 */
[--C-:B------:R-:W-:Y:S01]  /*1130*/  LOP3.LUT R3, R203, 0x70, R22.reuse, 0xf8, !PT ;  /* 0x00000070cb037812 */ /* 0x100fe200078ef816 */
[----:B------:R-:W-:Y:S01]  /*1140*/  VIADD R237, R196, 0x90 ;  /* 0x00000090c4ed7836 */ /* 0x000fe20000000000 */
[----:B------:R-:W-:Y:S01]  /*1150*/  LOP3.LUT R212, R2, 0xfffffc00, RZ, 0xc0, !PT ;  /* 0xfffffc0002d47812 */ /* 0x000fe200078ec0ff */
[C---:B------:R-:W-:Y:S01]  /*1160*/  VIADD R236, R196.reuse, 0x98 ;  /* 0x00000098c4ec7836 */ /* 0x040fe20000000000 */
[----:B------:R-:W-:Y:S01]  /*1170*/  LOP3.LUT R7, R7, R8, R9, 0xf6, !PT ;  /* 0x0000000807077212 */ /* 0x000fe200078ef609 */
[C---:B------:R-:W-:Y:S01]  /*1180*/  VIADD R9, R196.reuse, 0x50 ;  /* 0x00000050c4097836 */ /* 0x040fe20000000000 */
[----:B------:R-:W-:Y:S01]  /*1190*/  LOP3.LUT R0, R209, 0x70, R22, 0xf8, !PT ;  /* 0x00000070d1007812 */ /* 0x000fe200078ef816 */
[C---:B------:R-:W-:Y:S01]  /*11a0*/  VIADD R8, R196.reuse, 0x58 ;  /* 0x00000058c4087836 */ /* 0x040fe20000000000 */
[----:B------:R-:W-:Y:S01]  /*11b0*/  SHF.R.U32.HI R21, RZ, 0x3, R209 ;  /* 0x00000003ff157819 */ /* 0x000fe200000116d1 */
[----:B------:R-:W-:Y:S01]  /*11c0*/  VIADD R235, R196, 0xa0 ;  /* 0x000000a0c4eb7836 */ /* 0x000fe20000000000 */
[----:B------:R-:W-:Y:S01]  /*11d0*/  LOP3.LUT R11, R14, R13, R11, 0xf6, !PT ;  /* 0x0000000d0e0b7212 */ /* 0x000fe200078ef60b */
[----:B------:R-:W-:Y:S01]  /*11e0*/  VIADD R14, R196, 0x28 ;  /* 0x00000028c40e7836 */ /* 0x000fe20000000000 */
[----:B------:R-:W-:Y:S01]  /*11f0*/  LOP3.LUT R3, R212, R3, R4, 0xf6, !PT ;  /* 0x00000003d4037212 */ /* 0x000fe200078ef604 */
[----:B------:R-:W-:Y:S01]  /*1200*/  VIADD R13, R196, 0x30 ;  /* 0x00000030c40d7836 */ /* 0x000fe20000000000 */
[----:B------:R-:W-:Y:S01]  /*1210*/  LOP3.LUT R215, R213, R0, R21, 0xf6, !PT ;  /* 0x00000000d5d77212 */ /* 0x000fe200078ef615 */
[C---:B------:R-:W-:Y:S01]  /*1220*/  IMAD.IADD R0, R16.reuse, 0x1, R7 ;  /* 0x0000000110007824 */ /* 0x040fe200078e0207 */
[----:B------:R-:W-:Y:S01]  /*1230*/  SHF.R.S32.HI R27, RZ, 0x1f, R25 ;  /* 0x0000001fff1b7819 */ /* 0x000fe20000011419 */
[----:B------:R-:W-:Y:S01]  /*1240*/  IMAD.IADD R4, R16, 0x1, R11 ;  /* 0x0000000110047824 */ /* 0x000fe200078e020b */
[----:B------:R-:W-:Y:S01]  /*1250*/  SHF.R.S32.HI R26, RZ, 0x1f, R24 ;  /* 0x0000001fff1a7819 */ /* 0x000fe20000011418 */
[----:B------:R-:W-:Y:S01]  /*1260*/  VIADD R21, R196, 0x18 ;  /* 0x00000018c4157836 */ /* 0x000fe20000000000 */
[----:B------:R0:W-:Y:S01]  /*1270*/  STL [R1+0x9c], R0 ;  /* 0x00009c0001007387 */ /* 0x0001e20000100800 */
[----:B------:R-:W-:Y:S01]  /*1280*/  IMAD.IADD R2, R16, 0x1, R3 ;  /* 0x0000000110027824 */ /* 0x000fe200078e0203 */
[----:B------:R-:W-:Y:S01]  /*1290*/  SHF.R.S32.HI R24, RZ, 0x1f, R20 ;  /* 0x0000001fff187819 */ /* 0x000fe20000011414 */
[C---:B------:R-:W-:Y:S01]  /*12a0*/  VIADD R11, R196.reuse, 0x40 ;  /* 0x00000040c40b7836 */ /* 0x040fe20000000000 */
[----:B------:R1:W-:Y:S01]  /*12b0*/  STL [R1+0x98], R4 ;  /* 0x0000980401007387 */ /* 0x0003e20000100800 */
[C---:B------:R-:W-:Y:S01]  /*12c0*/  VIADD R7, R196.reuse, 0x60 ;  /* 0x00000060c4077836 */ /* 0x040fe20000000000 */
[----:B------:R-:W-:Y:S01]  /*12d0*/  SHF.R.S32.HI R25, RZ, 0x1f, R21 ;  /* 0x0000001fff197819 */ /* 0x000fe20000011415 */
[C---:B------:R-:W-:Y:S01]  /*12e0*/  VIADD R234, R196.reuse, 0xa8 ;  /* 0x000000a8c4ea7836 */ /* 0x040fe20000000000 */
[----:B------:R2:W-:Y:S01]  /*12f0*/  STL [R1+0xa0], R2 ;  /* 0x0000a00201007387 */ /* 0x0005e20000100800 */
[----:B------:R-:W-:Y:S01]  /*1300*/  SHF.R.S32.HI R21, RZ, 0x1f, R14 ;  /* 0x0000001fff157819 */ /* 0x000fe2000001140e */
[C---:B------:R-:W-:Y:S01]  /*1310*/  VIADD R233, R196.reuse, 0xb0 ;  /* 0x000000b0c4e97836 */ /* 0x040fe20000000000 */
[----:B0-----:R-:W-:Y:S01]  /*1320*/  SHF.R.S32.HI R0, RZ, 0x1f, R196 ;  /* 0x0000001fff007819 */ /* 0x001fe200000114c4 */
[C---:B------:R-:W-:Y:S01]  /*1330*/  VIADD R0, R196.reuse, 0x88 ;  /* 0x00000088c4007836 */ /* 0x040fe20000000000 */
[C---:B------:R-:W-:Y:S01]  /*1340*/  IADD3 R3, R196.reuse, 0x78, RZ ;  /* 0x00000078c4037810 */ /* 0x040fe20007ffe0ff */
[C---:B-1----:R-:W-:Y:S01]  /*1350*/  VIADD R4, R196.reuse, 0x70 ;  /* 0x00000070c4047836 */ /* 0x042fe20000000000 */
[----:B------:R-:W-:Y:S01]  /*1360*/  SHF.R.S32.HI R20, RZ, 0x1f, R13 ;  /* 0x0000001fff147819 */ /* 0x000fe2000001140d */
[C---:B------:R-:W-:Y:S01]  /*1370*/  VIADD R232, R196.reuse, 0xb8 ;  /* 0x000000b8c4e87836 */ /* 0x040fe20000000000 */
[----:B------:R-:W-:Y:S01]  /*1380*/  SHF.R.S32.HI R14, RZ, 0x1f, R12 ;  /* 0x0000001fff0e7819 */ /* 0x000fe2000001140c */
[C---:B--2---:R-:W-:Y:S01]  /*1390*/  VIADD R2, R196.reuse, 0x80 ;  /* 0x00000080c4027836 */ /* 0x044fe20000000000 */
        /* <DEDUP_REMOVED lines=17> */
[----:B------:R-:W-:Y:S01]  /*14b0*/  IMAD.IADD R214, R16, 0x1, R215 ;  /* 0x0000000110d67824 */ /* 0x000fe200078e02d7 */
[----:B------:R-:W-:-:S02]  /*14c0*/  SHF.R.S32.HI R3, RZ, 0x1f, R0 ;  /* 0x0000001fff037819 */ /* 0x000fc40000011400 */
[----:B------:R-:W-:Y:S02]  /*14d0*/  SHF.R.S32.HI R2, RZ, 0x1f, R237 ;  /* 0x0000001fff027819 */ /* 0x000fe400000114ed */
[----:B------:R-:W-:Y:S02]  /*14e0*/  SHF.R.S32.HI R0, RZ, 0x1f, R236 ;  /* 0x0000001fff007819 */ /* 0x000fe400000114ec */
[----:B------:R-:W-:Y:S02]  /*14f0*/  SHF.R.S32.HI R3, RZ, 0x1f, R235 ;  /* 0x0000001fff037819 */ /* 0x000fe400000114eb */
[----:B------:R-:W-:Y:S02]  /*1500*/  SHF.R.S32.HI R2, RZ, 0x1f, R234 ;  /* 0x0000001fff027819 */ /* 0x000fe400000114ea */
[----:B------:R-:W-:Y:S02]  /*1510*/  SHF.R.S32.HI R0, RZ, 0x1f, R233 ;  /* 0x0000001fff007819 */ /* 0x000fe400000114e9 */
        /* <DEDUP_REMOVED lines=13> */
[----:B------:R-:W-:-:S07]  /*15f0*/  SHF.R.S32.HI R0, RZ, 0x1f, R224 ;  /* 0x0000001fff007819 */ /* 0x000fce00000114e0 */
.L_x_1654:
[----:B------:R-:W-:Y:S05]  /*1600*/  YIELD ;  /* 0x0000000000007946 */ /* 0x000fea0003800000 */
[----:B------:R-:W-:Y:S01]  /*1610*/  ULDC.64 UR4, c[0x0][0xa28] ;  /* 0x00028a0000047ab9 */ /* 0x000fe20000000a00 */
[----:B01-3--:R-:W0:Y:S01]  /*1620*/  LDC.64 R4, c[0x0][0xa08] ;  /* 0x00028200ff047b82 */ /* 0x00be220000000a00 */
[----:B------:R-:W-:Y:S01]  /*1630*/  ISETP.NE.U32.AND P1, PT, RZ, UR4, PT ;  /* 0x00000004ff007c0c */ /* 0x000fe2000bf25070 */
[----:B------:R-:W-:Y:S02]  /*1640*/  IMAD.MOV.U32 R24, RZ, RZ, RZ ;  /* 0x000000ffff187224 */ /* 0x000fe400078e00ff */
[----:B------:R-:W-:Y:S01]  /*1650*/  IMAD.MOV.U32 R10, RZ, RZ, RZ ;  /* 0x000000ffff0a7224 */ /* 0x000fe200078e00ff */
[----:B------:R-:W-:Y:S01]  /*1660*/  ISETP.NE.AND.EX P1, PT, RZ, UR5, PT, P1 ;  /* 0x00000005ff007c0c */ /* 0x000fe2000bf25310 */
[----:B------:R-:W-:-:S02]  /*1670*/  ULDC.64 UR4, c[0x0][0xa18] ;  /* 0x0002860000047ab9 */ /* 0x000fc40000000a00 */
[----:B------:R-:W-:-:S04]  /*1680*/  ISETP.NE.U32.AND P2, PT, RZ, UR4, PT ;  /* 0x00000004ff007c0c */ /* 0x000fc8000bf45070 */
[----:B------:R-:W-:Y:S01]  /*1690*/  ISETP.NE.AND.EX P2, PT, RZ, UR5, PT, P2 ;  /* 0x00000005ff007c0c */ /* 0x000fe2000bf45320 */
[----:B------:R-:W-:Y:S02]  /*16a0*/  ULDC.64 UR4, c[0x0][0xa08] ;  /* 0x0002820000047ab9 */ /* 0x000fe40000000a00 */
[----:B------:R-:W-:-:S03]  /*16b0*/  ISETP.NE.U32.AND P0, PT, RZ, UR4, PT ;  /* 0x00000004ff007c0c */ /* 0x000fc6000bf05070 */
[----:B------:R-:W1:Y:S01]  /*16c0*/  @P1 LDC.64 R2, c[0x0][0xa28] ;  /* 0x00028a00ff021b82 */ /* 0x000e620000000a00 */
[----:B------:R-:W-:Y:S01]  /*16d0*/  ISETP.NE.AND.EX P0, PT, RZ, UR5, PT, P0 ;  /* 0x00000005ff007c0c */ /* 0x000fe2000bf05300 */
[----:B0-----:R-:W-:-:S06]  /*16e0*/  IMAD.WIDE R4, R207, 0x4, R4 ;  /* 0x00000004cf047825 */ /* 0x001fcc00078e0204 */
[----:B------:R-:W0:Y:S01]  /*16f0*/  @P2 LDC.64 R6, c[0x0][0xa18] ;  /* 0x00028600ff062b82 */ /* 0x000e220000000a00 */
[----:B------:R-:W-:Y:S02]  /*1700*/  ULDC UR4, c[0x0][0x288] ;  /* 0x0000a20000047ab9 */ /* 0x000fe40000000800 */
[----:B------:R-:W-:Y:S01]  /*1710*/  IMAD.U32 R195, RZ, RZ, UR4 ;  /* 0x00000004ffc37e24 */ /* 0x000fe2000f8e00ff */
[----:B------:R-:W-:Y:S02]  /*1720*/  ULDC.64 UR4, c[0x0][0x418] ;  /* 0x0001060000047ab9 */ /* 0x000fe40000000a00 */
[----:B------:R-:W5:Y:S01]  /*1730*/  @P0 LDG.E R24, desc[UR46][R4.64] ;  /* 0x0000002e04180981 */ /* 0x000f62000c1e1900 */
[----:B-1----:R-:W-:-:S04]  /*1740*/  @P1 IMAD.WIDE R2, R207, 0x4, R2 ;  /* 0x00000004cf021825 */ /* 0x002fc800078e0202 */
[----:B0-----:R-:W-:Y:S01]  /*1750*/  @P2 IMAD.WIDE R6, R207, 0x4, R6 ;  /* 0x00000004cf062825 */ /* 0x001fe200078e0206 */
[----:B------:R-:W-:Y:S01]  /*1760*/  UISETP.NE.U32.AND UP0, UPT, UR4, URZ, UPT ;  /* 0x0000003f0400728c */ /* 0x000fe2000bf05070 */
[----:B------:R0:W5:Y:S02]  /*1770*/  @P1 LDG.E R10, desc[UR46][R2.64] ;  /* 0x0000002e020a1981 */ /* 0x000164000c1e1900 */
[----:B------:R-:W-:Y:S02]  /*1780*/  ULDC UR4, c[0x0][0x424] ;  /* 0x0001090000047ab9 */ /* 0x000fe40000000800 */
[----:B------:R1:W5:Y:S01]  /*1790*/  @P2 LDG.E R195, desc[UR46][R6.64] ;  /* 0x0000002e06c32981 */ /* 0x000362000c1e1900 */
[----:B------:R-:W-:-:S03]  /*17a0*/  UISETP.NE.AND.EX UP0, UPT, UR5, URZ, UPT, UP0 ;  /* 0x0000003f0500728c */ /* 0x000fc6000bf05300 */
[----:B------:R-:W-:Y:S01]  /*17b0*/  ULDC UR5, c[0x0][0x2f0] ;  /* 0x0000bc0000057ab9 */ /* 0x000fe20000000800 */
[----:B------:R-:W-:-:S04]  /*17c0*/  USEL UR4, UR4, 0x1, UP0 ;  /* 0x0000000104047887 */ /* 0x000fc80008000000 */
[----:B------:R-:W-:-:S03]  /*17d0*/  UIMAD UR4, UR4, UR5, URZ ;  /* 0x00000005040472a4 */ /* 0x000fc6000f8e023f */
[----:B------:R-:W-:Y:S02]  /*17e0*/  ULDC UR5, c[0x0][0x348] ;  /* 0x0000d20000057ab9 */ /* 0x000fe40000000800 */
[----:B0-----:R-:W-:Y:S02]  /*17f0*/  IMAD.U32 R2, RZ, RZ, UR5 ;  /* 0x00000005ff027e24 */ /* 0x001fe4000f8e00ff */
[----:B------:R-:W-:Y:S01]  /*1800*/  IMAD.U32 R25, RZ, RZ, UR4 ;  /* 0x00000004ff197e24 */ /* 0x000fe2000f8e00ff */
[----:B-1--4-:R-:W-:Y:S06]  /*1810*/  @P2 BRA `(.L_x_1413) ;  /* 0x0000000000242947 */ /* 0x012fec0003800000 */
        /* <DEDUP_REMOVED lines=9> */
.L_x_1413:
[----:B------:R-:W-:Y:S01]  /*18b0*/  ULDC.64 UR4, c[0x0][0xa20] ;  /* 0x0002880000047ab9 */ /* 0x000fe20000000a00 */
[C---:B------:R-:W-:Y:S01]  /*18c0*/  LOP3.LUT R3, R206.reuse, 0xff000000, RZ, 0xc0, !PT ;  /* 0xff000000ce037812 */ /* 0x040fe200078ec0ff */
[----:B------:R-:W-:Y:S01]  /*18d0*/  IMAD.MOV.U32 R218, RZ, RZ, R207 ;  /* 0x000000ffffda7224 */ /* 0x000fe200078e00cf */
[----:B------:R-:W-:Y:S02]  /*18e0*/  ISETP.NE.U32.AND P1, PT, RZ, UR4, PT ;  /* 0x00000004ff007c0c */ /* 0x000fe4000bf25070 */
[C---:B------:R-:W-:Y:S02]  /*18f0*/  LOP3.LUT R0, R206.reuse, 0xff0000, RZ, 0xc0, !PT ;  /* 0x00ff0000ce007812 */ /* 0x040fe400078ec0ff */
[----:B------:R-:W-:Y:S02]  /*1900*/  ISETP.NE.AND.EX P1, PT, RZ, UR5, PT, P1 ;  /* 0x00000005ff007c0c */ /* 0x000fe4000bf25310 */
[----:B------:R-:W-:Y:S02]  /*1910*/  SHF.R.U32.HI R3, RZ, 0x8, R3 ;  /* 0x00000008ff037819 */ /* 0x000fe40000011603 */
[----:B------:R-:W-:-:S02]  /*1920*/  LOP3.LUT R211, R206, 0xffff, RZ, 0xc0, !PT ;  /* 0x0000ffffced37812 */ /* 0x000fc400078ec0ff */
[----:B------:R-:W-:-:S07]  /*1930*/  LEA.HI R217, R0, R3, RZ, 0x10 ;  /* 0x0000000300d97211 */ /* 0x000fce00078f80ff */
[----:B------:R-:W-:Y:S05]  /*1940*/  @!P1 BRA `(.L_x_1414) ;  /* 0x0000000000109947 */ /* 0x000fea0003800000 */
[----:B------:R-:W0:Y:S02]  /*1950*/  LDC.64 R4, c[0x0][0xa20] ;  /* 0x00028800ff047b82 */ /* 0x000e240000000a00 */
[----:B0-----:R-:W-:-:S05]  /*1960*/  IMAD.WIDE R4, R207, 0x4, R4 ;  /* 0x00000004cf047825 */ /* 0x001fca00078e0204 */
[----:B------:R0:W5:Y:S01]  /*1970*/  LDG.E R25, desc[UR46][R4.64] ;  /* 0x0000002e04197981 */ /* 0x000162000c1e1900 */
[----:B------:R-:W-:Y:S05]  /*1980*/  BRA `(.L_x_1415) ;  /* 0x0000000000107947 */ /* 0x000fea0003800000 */
.L_x_1414:
[----:B------:R-:W-:Y:S05]  /*1990*/  @!P0 BRA `(.L_x_1415) ;  /* 0x00000000000c8947 */ /* 0x000fea0003800000 */
[----:B------:R-:W2:Y:S04]  /*19a0*/  LDG.E R0, desc[UR46][R4.64] ;  /* 0x0000002e04007981 */ /* 0x000ea8000c1e1900 */
[----:B------:R-:W2:Y:S02]  /*19b0*/  LDG.E R25, desc[UR46][R4.64+0x4] ;  /* 0x0000042e04197981 */ /* 0x000ea4000c1e1900 */
[----:B--2---:R-:W-:-:S07]  /*19c0*/  IMAD.IADD R25, R25, 0x1, -R0 ;  /* 0x0000000119197824 */ /* 0x004fce00078e0a00 */
.L_x_1415:
[----:B------:R-:W-:Y:S01]  /*19d0*/  ULDC.64 UR4, c[0x0][0xa10] ;  /* 0x0002840000047ab9 */ /* 0x000fe20000000a00 */
[----:B0-----:R-:W0:Y:S01]  /*19e0*/  LDC R4, c[0x0][0x448] ;  /* 0x00011200ff047b82 */ /* 0x001e220000000800 */
[----:B------:R-:W-:-:S04]  /*19f0*/  ISETP.NE.U32.AND P0, PT, RZ, UR4, PT ;  /* 0x00000004ff007c0c */ /* 0x000fc8000bf05070 */
[----:B------:R-:W-:Y:S01]  /*1a00*/  ISETP.NE.AND.EX P0, PT, RZ, UR5, PT, P0 ;  /* 0x00000005ff007c0c */ /* 0x000fe2000bf05300 */
[----:B------:R-:W-:Y:S02]  /*1a10*/  ULDC.64 UR4, c[0x0][0xa30] ;  /* 0x00028c0000047ab9 */ /* 0x000fe40000000a00 */
[----:B------:R-:W-:-:S04]  /*1a20*/  ISETP.NE.U32.AND P1, PT, RZ, UR4, PT ;  /* 0x00000004ff007c0c */ /* 0x000fc8000bf25070 */
[----:B------:R-:W-:-:S06]  /*1a30*/  ISETP.NE.AND.EX P1, PT, RZ, UR5, PT, P1 ;  /* 0x00000005ff007c0c */ /* 0x000fcc000bf25310 */
[----:B------:R-:W1:Y:S08]  /*1a40*/  @P0 LDC.64 R6, c[0x0][0xa10] ;  /* 0x00028400ff060b82 */ /* 0x000e700000000a00 */
[----:B------:R-:W2:Y:S01]  /*1a50*/  @P1 LDC.64 R8, c[0x0][0xa30] ;  /* 0x00028c00ff081b82 */ /* 0x000ea20000000a00 */
[----:B-1----:R-:W-:-:S05]  /*1a60*/  @P0 IMAD.WIDE R6, R207, 0x4, R6 ;  /* 0x00000004cf060825 */ /* 0x002fca00078e0206 */
[----:B------:R-:W3:Y:S04]  /*1a70*/  @P0 LDG.E R0, desc[UR46][R6.64] ;  /* 0x0000002e06000981 */ /* 0x000ee8000c1e1900 */
[----:B------:R-:W3:Y:S01]  /*1a80*/  @P0 LDG.E R3, desc[UR46][R6.64+0x4] ;  /* 0x0000042e06030981 */ /* 0x000ee2000c1e1900 */
[----:B-----5:R-:W-:Y:S02]  /*1a90*/  IMAD.MOV.U32 R38, RZ, RZ, R25 ;  /* 0x000000ffff267224 */ /* 0x020fe400078e0019 */
[----:B--2---:R-:W-:-:S05]  /*1aa0*/  @P1 IMAD.WIDE R8, R207, 0x4, R8 ;  /* 0x00000004cf081825 */ /* 0x004fca00078e0208 */
[----:B------:R1:W5:Y:S01]  /*1ab0*/  @P1 LDG.E R38, desc[UR46][R8.64] ;  /* 0x0000002e08261981 */ /* 0x000362000c1e1900 */
[----:B0-----:R-:W-:Y:S01]  /*1ac0*/  ISETP.NE.AND P1, PT, R4, 0x1, PT ;  /* 0x000000010400780c */ /* 0x001fe20003f25270 */
[----:B------:R-:W-:Y:S01]  /*1ad0*/  IMAD.IADD R13, R25, 0x1, -R10 ;  /* 0x00000001190d7824 */ /* 0x000fe200078e0a0a */
[----:B------:R-:W0:Y:S01]  /*1ae0*/  LDC.64 R4, c[0x0][0x9e0] ;  /* 0x00027800ff047b82 */ /* 0x000e220000000a00 */
[----:B------:R-:W-:-:S10]  /*1af0*/  SHF.L.U32 R199, R205, 0x7, RZ ;  /* 0x00000007cdc77819 */ /* 0x000fd400000006ff */
[----:B------:R-:W2:Y:S08]  /*1b00*/  @P1 LDC R11, c[0x0][0x44c] ;  /* 0x00011300ff0b1b82 */ /* 0x000eb00000000800 */
[----:B------:R-:W4:Y:S01]  /*1b10*/  @P1 LDC R12, c[0x0][0x450] ;  /* 0x00011400ff0c1b82 */ /* 0x000f220000000800 */
[----:B0-----:R-:W-:Y:S01]  /*1b20*/  ISETP.GE.AND P2, PT, R5, 0x1, PT ;  /* 0x000000010500780c */ /* 0x001fe20003f46270 */
[----:B---3--:R-:W-:-:S02]  /*1b30*/  @P0 IMAD.IADD R2, R3, 0x1, -R0 ;  /* 0x0000000103020824 */ /* 0x008fc400078e0a00 */
[----:B------:R-:W-:Y:S02]  /*1b40*/  VIADD R0, R199, 0x7f ;  /* 0x0000007fc7007836 */ /* 0x000fe40000000000 */
[----:B------:R-:W-:Y:S02]  /*1b50*/  IMAD.IADD R197, R13, 0x1, R2 ;  /* 0x000000010dc57824 */ /* 0x000fe400078e0202 */
[----:B--2---:R-:W-:-:S03]  /*1b60*/  @P1 IMAD.HI.U32 R3, R0, R11, RZ ;  /* 0x0000000b00031227 */ /* 0x004fc600078e00ff */
[C---:B------:R-:W-:Y:S01]  /*1b70*/  IADD3 R40, R197.reuse, 0x1, -R195 ;  /* 0x00000001c5287810 */ /* 0x040fe20007ffe8c3 */
[----:B------:R-:W-:Y:S01]  /*1b80*/  IMAD.MOV.U32 R7, RZ, RZ, R0 ;  /* 0x000000ffff077224 */ /* 0x000fe200078e0000 */
[----:B----4-:R-:W-:Y:S01]  /*1b90*/  @P1 SHF.R.U32.HI R7, RZ, R12, R3 ;  /* 0x0000000cff071219 */ /* 0x010fe20000011603 */
[----:B------:R-:W-:-:S04]  /*1ba0*/  VIADD R0, R197, 0x3f ;  /* 0x0000003fc5007836 */ /* 0x000fc80000000000 */
[----:B-1----:R-:W-:Y:S01]  /*1bb0*/  IMAD.IADD R9, R40, 0x1, R7 ;  /* 0x0000000128097824 */ /* 0x002fe200078e0207 */
[----:B------:R-:W-:-:S03]  /*1bc0*/  SHF.R.S32.HI R3, RZ, 0x1f, R0 ;  /* 0x0000001fff037819 */ /* 0x000fc60000011400 */
[----:B------:R-:W-:Y:S01]  /*1bd0*/  IMAD.IADD R4, R9, 0x1, R4 ;  /* 0x0000000109047824 */ /* 0x000fe200078e0204 */
[----:B------:R-:W-:-:S04]  /*1be0*/  LEA.HI R3, R3, R0, RZ, 0x6 ;  /* 0x0000000003037211 */ /* 0x000fc800078f30ff */
[----:B------:R-:W-:Y:S01]  /*1bf0*/  SHF.R.S32.HI R39, RZ, 0x6, R3 ;  /* 0x00000006ff277819 */ /* 0x000fe20000011403 */
[----:B------:R-:W-:Y:S06]  /*1c00*/  @!P2 BRA `(.L_x_1416) ;  /* 0x000000000048a947 */ /* 0x000fec0003800000 */
[C---:B------:R-:W-:Y:S01]  /*1c10*/  ISETP.GT.AND P0, PT, R9.reuse, RZ, PT ;  /* 0x000000ff0900720c */ /* 0x040fe20003f04270 */
[----:B------:R-:W-:Y:S01]  /*1c20*/  BSSY B0, `(.L_x_1417) ;  /* 0x000000e000007945 */ /* 0x000fe20003800000 */
[----:B------:R-:W-:-:S11]  /*1c30*/  VIADD R0, R9, 0xffffffff ;  /* 0xffffffff09007836 */ /* 0x000fd60000000000 */
        /* <DEDUP_REMOVED lines=8> */
.L_x_1418:
[----:B------:R-:W-:-:S13]  /*1cc0*/  ISETP.NE.AND P0, PT, R5, 0x1, PT ;  /* 0x000000010500780c */ /* 0x000fda0003f05270 */
[----:B------:R-:W0:Y:S02]  /*1cd0*/  @P0 LDC.64 R6, c[0x0][0x9e8] ;  /* 0x00027a00ff060b82 */ /* 0x000e240000000a00 */
[----:B0-----:R-:W-:-:S05]  /*1ce0*/  @P0 IMAD.HI.U32 R6, R0, R6, RZ ;  /* 0x0000000600060227 */ /* 0x001fca00078e00ff */
[----:B------:R-:W-:-:S07]  /*1cf0*/  @P0 SHF.R.U32.HI R0, RZ, R7, R6 ;  /* 0x00000007ff000219 */ /* 0x000fce0000011606 */
.L_x_1419:
[----:B------:R-:W-:Y:S05]  /*1d00*/  BSYNC B0 ;  /* 0x0000000000007941 */ /* 0x000fea0003800000 */
.L_x_1417:
[----:B------:R-:W-:-:S05]  /*1d10*/  IMAD R3, R0, R5, R5 ;  /* 0x0000000500037224 */ /* 0x000fca00078e0205 */
[----:B------:R-:W-:-:S07]  /*1d20*/  VIMNMX R4, R4, R3, PT ;  /* 0x0000000304047248 */ /* 0x000fce0003fe0100 */
.L_x_1416:
[----:B------:R-:W0:Y:S01]  /*1d30*/  @P1 LDC R0, c[0x0][0x44c] ;  /* 0x00011300ff001b82 */ /* 0x000e220000000800 */
[----:B------:R-:W-:Y:S01]  /*1d40*/  VIADD R4, R4, 0x3f ;  /* 0x0000003f04047836 */ /* 0x000fe20000000000 */
[----:B------:R-:W-:Y:S01]  /*1d50*/  ULDC UR4, c[0x0][0x9dc] ;  /* 0x0002770000047ab9 */ /* 0x000fe20000000800 */
[----:B------:R-:W-:Y:S02]  /*1d60*/  IMAD.MOV.U32 R6, RZ, RZ, R199 ;  /* 0x000000ffff067224 */ /* 0x000fe400078e00c7 */
[----:B------:R-:W-:Y:S01]  /*1d70*/  IMAD.IADD R165, R197, 0x1, -R195 ;  /* 0x00000001c5a57824 */ /* 0x000fe200078e0ac3 */
[----:B------:R-:W-:Y:S02]  /*1d80*/  SHF.R.S32.HI R3, RZ, 0x1f, R4 ;  /* 0x0000001fff037819 */ /* 0x000fe40000011404 */
[----:B------:R-:W1:Y:S02]  /*1d90*/  @P1 LDC R7, c[0x0][0x450] ;  /* 0x00011400ff071b82 */ /* 0x000e640000000800 */
[----:B------:R-:W-:Y:S01]  /*1da0*/  LEA.HI R3, R3, R4, RZ, 0x6 ;  /* 0x0000000403037211 */ /* 0x000fe200078f30ff */
[----:B0-----:R-:W-:-:S05]  /*1db0*/  @P1 IMAD.HI.U32 R0, R199, R0, RZ ;  /* 0x00000000c7001227 */ /* 0x001fca00078e00ff */
[----:B-1----:R-:W-:Y:S02]  /*1dc0*/  @P1 SHF.R.U32.HI R6, RZ, R7, R0 ;  /* 0x00000007ff061219 */ /* 0x002fe40000011600 */
[----:B------:R-:W-:-:S03]  /*1dd0*/  SHF.R.S32.HI R0, RZ, 0x6, R3 ;  /* 0x00000006ff007819 */ /* 0x000fc60000011403 */
[----:B------:R-:W-:Y:S01]  /*1de0*/  IMAD.IADD R3, R165, 0x1, R6 ;  /* 0x00000001a5037824 */ /* 0x000fe200078e0206 */
[----:B------:R-:W-:-:S03]  /*1df0*/  VIMNMX R8, R39, R0, PT ;  /* 0x0000000027087248 */ /* 0x000fc60003fe0100 */
[----:B------:R-:W-:Y:S01]  /*1e00*/  VIADD R0, R3, -UR4 ;  /* 0x8000000403007c36 */ /* 0x000fe20008000000 */
[----:B------:R-:W-:Y:S06]  /*1e10*/  @!P2 BRA `(.L_x_1420) ;  /* 0x000000000044a947 */ /* 0x000fec0003800000 */
[----:B------:R-:W-:Y:S01]  /*1e20*/  ISETP.GT.AND P0, PT, R3, -0x1, PT ;  /* 0xffffffff0300780c */ /* 0x000fe20003f04270 */
[----:B------:R-:W-:-:S12]  /*1e30*/  BSSY B0, `(.L_x_1421) ;  /* 0x000000d000007945 */ /* 0x000fd80003800000 */
        /* <DEDUP_REMOVED lines=8> */
.L_x_1422:
[----:B------:R-:W-:-:S13]  /*1ec0*/  ISETP.NE.AND P0, PT, R5, 0x1, PT ;  /* 0x000000010500780c */ /* 0x000fda0003f05270 */
[----:B------:R-:W0:Y:S02]  /*1ed0*/  @P0 LDC.64 R6, c[0x0][0x9e8] ;  /* 0x00027a00ff060b82 */ /* 0x000e240000000a00 */
[----:B0-----:R-:W-:-:S05]  /*1ee0*/  @P0 IMAD.HI.U32 R6, R3, R6, RZ ;  /* 0x0000000603060227 */ /* 0x001fca00078e00ff */
[----:B------:R-:W-:-:S07]  /*1ef0*/  @P0 SHF.R.U32.HI R3, RZ, R7, R6 ;  /* 0x00000007ff030219 */ /* 0x000fce0000011606 */
.L_x_1423:
[----:B------:R-:W-:Y:S05]  /*1f00*/  BSYNC B0 ;  /* 0x0000000000007941 */ /* 0x000fea0003800000 */
.L_x_1421:
[----:B------:R-:W-:-:S05]  /*1f10*/  IMAD R3, R3, R5, RZ ;  /* 0x0000000503037224 */ /* 0x000fca00078e02ff */
[----:B------:R-:W-:-:S07]  /*1f20*/  VIMNMX R0, R0, R3, !PT ;  /* 0x0000000300007248 */ /* 0x000fce0007fe0100 */
.L_x_1420:
[----:B------:R-:W-:Y:S01]  /*1f30*/  SHF.R.S32.HI R3, RZ, 0x1f, R0 ;  /* 0x0000001fff037819 */ /* 0x000fe20000011400 */
[----:B------:R-:W-:Y:S01]  /*1f40*/  BSSY B0, `(.L_x_1424) ;  /* 0x0000028000007945 */ /* 0x000fe20003800000 */
[----:B------:R-:W-:Y:S02]  /*1f50*/  LOP3.LUT R222, R217, 0xff, RZ, 0xc0, !PT ;  /* 0x000000ffd9de7812 */ /* 0x000fe400078ec0ff */
[----:B------:R-:W-:Y:S02]  /*1f60*/  LEA.HI R3, R3, R0, RZ, 0x6 ;  /* 0x0000000003037211 */ /* 0x000fe400078f30ff */
[----:B------:R-:W-:Y:S02]  /*1f70*/  SHF.R.U32.HI R217, RZ, 0x10, R217 ;  /* 0x00000010ffd97819 */ /* 0x000fe400000116d9 */
[----:B------:R-:W-:-:S04]  /*1f80*/  SHF.R.S32.HI R3, RZ, 0x6, R3 ;  /* 0x00000006ff037819 */ /* 0x000fc80000011403 */
[----:B------:R-:W-:Y:S01]  /*1f90*/  VIMNMX R9, RZ, R3, !PT ;  /* 0x00000003ff097248 */ /* 0x000fe20007fe0100 */
[----:B------:R-:W-:-:S03]  /*1fa0*/  IMAD.MOV.U32 R3, RZ, RZ, RZ ;  /* 0x000000ffff037224 */ /* 0x000fc600078e00ff */
[----:B------:R-:W-:-:S13]  /*1fb0*/  ISETP.GT.AND P0, PT, R8, R9, PT ;  /* 0x000000090800720c */ /* 0x000fda0003f04270 */
[----:B------:R-:W-:Y:S05]  /*1fc0*/  @!P0 BRA `(.L_x_1425) ;  /* 0x00000000007c8947 */ /* 0x000fea0003800000 */
[----:B------:R-:W-:Y:S01]  /*1fd0*/  ISETP.NE.AND P0, PT, R217, RZ, PT ;  /* 0x000000ffd900720c */ /* 0x000fe20003f05270 */
[----:B------:R-:W-:-:S03]  /*1fe0*/  ULDC UR4, c[0x0][0x9f0] ;  /* 0x00027c0000047ab9 */ /* 0x000fc60000000800 */
[----:B------:R-:W-:-:S04]  /*1ff0*/  SEL R11, R217, UR4, P0 ;  /* 0x00000004d90b7c07 */ /* 0x000fc80008000000 */
[-C--:B------:R-:W-:Y:S02]  /*2000*/  IABS R6, R11.reuse ;  /* 0x0000000b00067213 */ /* 0x080fe40000000000 */
[----:B------:R-:W-:Y:S02]  /*2010*/  IADD3 R0, R11, -0x1, R8 ;  /* 0xffffffff0b007810 */ /* 0x000fe40007ffe008 */
[----:B------:R-:W0:Y:S01]  /*2020*/  I2F.RP R3, R6 ;  /* 0x0000000600037306 */ /* 0x000e220000209400 */
[----:B------:R-:W-:Y:S02]  /*2030*/  IABS R12, R11 ;  /* 0x0000000b000c7213 */ /* 0x000fe40000000000 */
[----:B------:R-:W-:-:S05]  /*2040*/  IMAD.IADD R0, R0, 0x1, -R9 ;  /* 0x0000000100007824 */ /* 0x000fca00078e0a09 */
[----:B------:R-:W-:Y:S02]  /*2050*/  IABS R10, R0 ;  /* 0x00000000000a7213 */ /* 0x000fe40000000000 */
[----:B------:R-:W-:-:S04]  /*2060*/  LOP3.LUT R0, R0, R11, RZ, 0x3c, !PT ;  /* 0x0000000b00007212 */ /* 0x000fc800078e3cff */
        /* <DEDUP_REMOVED lines=18> */
[----:B------:R-:W-:-:S05]  /*2190*/  IMAD.MOV.U32 R3, RZ, RZ, R5 ;  /* 0x000000ffff037224 */ /* 0x000fca00078e0005 */
[----:B------:R-:W-:Y:S02]  /*21a0*/  @!P2 IADD3 R3, -R3, RZ, RZ ;  /* 0x000000ff0303a210 */ /* 0x000fe40007ffe1ff */
[----:B------:R-:W-:-:S07]  /*21b0*/  @!P1 LOP3.LUT R3, RZ, R11, RZ, 0x33, !PT ;  /* 0x0000000bff039212 */ /* 0x000fce00078e33ff */
.L_x_1425:
[----:B------:R-:W-:Y:S05]  /*21c0*/  BSYNC B0 ;  /* 0x0000000000007941 */ /* 0x000fea0003800000 */
.L_x_1424:
[----:B------:R-:W-:-:S05]  /*21d0*/  IMAD R0, R222, R3, R9 ;  /* 0x00000003de007224 */ /* 0x000fca00078e0209 */
        /* <DEDUP_REMOVED lines=15> */
[----:B------:R-:W-:Y:S01]  /*22d0*/  VIADD R0, R16, 0x20000 ;  /* 0x0002000010007836 */ /* 0x000fe20000000000 */
[----:B------:R-:W-:Y:S04]  /*22e0*/  BSSY B6, `(.L_x_1427) ;  /* 0x0000013000067945 */ /* 0x000fe80003800000 */
[----:B------:R-:W-:-:S13]  /*22f0*/  LOP3.LUT P0, RZ, R0, 0x3ff, RZ, 0xc0, !PT ;  /* 0x000003ff00ff7812 */ /* 0x000fda000780c0ff */
[----:B------:R-:W-:Y:S05]  /*2300*/  @!P0 BRA `(.L_x_1428) ;  /* 0x0000000000408947 */ /* 0x000fea0003800000 */
[----:B------:R-:W-:Y:S01]  /*2310*/  MOV R14, 0x0 ;  /* 0x00000000000e7802 */ /* 0x000fe20000000f00 */
[----:B------:R-:W-:Y:S01]  /*2320*/  ULDC.64 UR4, c[0x4][0xc0] ;  /* 0x0100300000047ab9 */ /* 0x000fe20000000a00 */
[----:B------:R-:W-:Y:S01]  /*2330*/  ULDC.64 UR6, c[0x4][0x58] ;  /* 0x0100160000067ab9 */ /* 0x000fe20000000a00 */
[----:B------:R-:W-:Y:S02]  /*2340*/  IMAD.U32 R4, RZ, RZ, UR4 ;  /* 0x00000004ff047e24 */ /* 0x000fe4000f8e00ff */
[----:B------:R-:W-:Y:S01]  /*2350*/  IMAD.U32 R5, RZ, RZ, UR5 ;  /* 0x00000005ff057e24 */ /* 0x000fe2000f8e00ff */
[----:B------:R-:W0:Y:S01]  /*2360*/  LDC.64 R14, c[0x4][R14] ;  /* 0x010000000e0e7b82 */ /* 0x000e220000000a00 */
[----:B------:R-:W-:Y:S01]  /*2370*/  ULDC.64 UR4, c[0x4][0xc8] ;  /* 0x0100320000047ab9 */ /* 0x000fe20000000a00 */
        /* <DEDUP_REMOVED lines=8> */
[----:B0----5:R-:W-:Y:S05]  /*2400*/  CALL.ABS.NOINC R14 ;  /* 0x000000000e007343 */ /* 0x021fea0003c00000 */
.L_x_1428:
[----:B------:R-:W-:Y:S05]  /*2410*/  BSYNC B6 ;  /* 0x0000000000067941 */ /* 0x000fea0003800000 */
.L_x_1427:
        /* <DEDUP_REMOVED lines=20> */
.L_x_1430:
[----:B------:R-:W-:Y:S05]  /*2560*/  BSYNC B6 ;  /* 0x0000000000067941 */ /* 0x000fea0003800000 */
.L_x_1429:
[----:B------:R-:W-:Y:S01]  /*2570*/  ULDC.64 UR4, c[0x0][0x9f8] ;  /* 0x00027e0000047ab9 */ /* 0x000fe20000000a00 */
[----:B------:R-:W-:Y:S01]  /*2580*/  IMAD.MOV.U32 R0, RZ, RZ, R207 ;  /* 0x000000ffff007224 */ /* 0x000fe200078e00cf */
[----:B------:R-:W-:Y:S01]  /*2590*/  ISETP.NE.U32.AND P0, PT, RZ, UR4, PT ;  /* 0x00000004ff007c0c */ /* 0x000fe2000bf05070 */
[----:B------:R-:W0:Y:S01]  /*25a0*/  LDC.64 R8, c[0x0][0x300] ;  /* 0x0000c000ff087b82 */ /* 0x000e220000000a00 */
[----:B------:R-:W-:Y:S01]  /*25b0*/  IMAD.IADD R24, R24, 0x1, R25 ;  /* 0x0000000118187824 */ /* 0x000fe200078e0219 */
[----:B------:R-:W-:Y:S01]  /*25c0*/  ULDC.64 UR6, c[0x0][0x310] ;  /* 0x0000c40000067ab9 */ /* 0x000fe20000000a00 */
[----:B------:R-:W-:Y:S01]  /*25d0*/  ISETP.NE.AND.EX P0, PT, RZ, UR5, PT, P0 ;  /* 0x00000005ff007c0c */ /* 0x000fe2000bf05300 */
[----:B------:R-:W1:Y:S01]  /*25e0*/  S2R R20, SR_TID.X ;  /* 0x0000000000147919 */ /* 0x000e620000002100 */
[----:B------:R-:W-:-:S03]  /*25f0*/  ULDC.64 UR4, c[0x0][0xa08] ;  /* 0x0002820000047ab9 */ /* 0x000fc60000000a00 */
[----:B------:R-:W2:Y:S08]  /*2600*/  LDC R71, c[0x0][0x3f4] ;  /* 0x0000fd00ff477b82 */ /* 0x000eb00000000800 */
[----:B------:R-:W3:Y:S02]  /*2610*/  @P0 LDC.64 R6, c[0x0][0x9f8] ;  /* 0x00027e00ff060b82 */ /* 0x000ee40000000a00 */
[----:B---3--:R-:W-:-:S05]  /*2620*/  @P0 IMAD.WIDE R6, R207, 0x4, R6 ;  /* 0x00000004cf060825 */ /* 0x008fca00078e0206 */
[----:B------:R3:W4:Y:S01]  /*2630*/  @P0 LDG.E R0, desc[UR46][R6.64] ;  /* 0x0000002e06000981 */ /* 0x000722000c1e1900 */
[----:B------:R-:W-:Y:S01]  /*2640*/  SHF.R.S32.HI R14, RZ, 0x1f, R24 ;  /* 0x0000001fff0e7819 */ /* 0x000fe20000011418 */
[-C--:B0-----:R-:W-:Y:S01]  /*2650*/  IMAD.WIDE.U32 R4, R24, R8.reuse, RZ ;  /* 0x0000000818047225 */ /* 0x081fe200078e00ff */
[----:B------:R-:W-:Y:S02]  /*2660*/  ISETP.NE.U32.AND P0, PT, RZ, UR4, PT ;  /* 0x00000004ff007c0c */ /* 0x000fe4000bf05070 */
[----:B-1----:R-:W-:Y:S01]  /*2670*/  SHF.R.U32.HI R26, RZ, 0x7, R20 ;  /* 0x00000007ff1a7819 */ /* 0x002fe20000011614 */
[-C--:B------:R-:W-:Y:S01]  /*2680*/  IMAD R10, R14, R8.reuse, RZ ;  /* 0x000000080e0a7224 */ /* 0x080fe200078e02ff */
[----:B------:R-:W-:Y:S01]  /*2690*/  ISETP.NE.AND.EX P0, PT, RZ, UR5, PT, P0 ;  /* 0x00000005ff007c0c */ /* 0x000fe2000bf05300 */
[----:B------:R-:W-:Y:S01]  /*26a0*/  ULDC.64 UR4, c[0x0][0x308] ;  /* 0x0000c20000047ab9 */ /* 0x000fe20000000a00 */
[----:B------:R-:W-:Y:S01]  /*26b0*/  SHF.R.S32.HI R23, RZ, 0x1f, R22 ;  /* 0x0000001fff177819 */ /* 0x000fe20000011416 */
[----:B------:R-:W-:Y:S01]  /*26c0*/  IMAD R3, R24, R9, R10 ;  /* 0x0000000918037224 */ /* 0x000fe200078e020a */
[----:B---3--:R-:W0:Y:S01]  /*26d0*/  LDC.64 R6, c[0x0][0x3f8] ;  /* 0x0000fe00ff067b82 */ /* 0x008e220000000a00 */
[----:B------:R-:W-:Y:S01]  /*26e0*/  ISETP.NE.AND P6, PT, R26, 0x1, PT ;  /* 0x000000011a00780c */ /* 0x000fe20003fc5270 */
[----:B------:R-:W-:Y:S01]  /*26f0*/  VIADD R68, R22, 0x80 ;  /* 0x0000008016447836 */ /* 0x000fe20000000000 */
[----:B------:R-:W-:Y:S01]  /*2700*/  SHF.L.U64.HI R56, R8, 0x6, R9 ;  /* 0x0000000608387819 */ /* 0x000fe20000010209 */
[----:B------:R-:W-:Y:S01]  /*2710*/  IMAD.WIDE.U32 R20, R17, R8, R22 ;  /* 0x0000000811147225 */ /* 0x000fe200078e0016 */
[----:B------:R-:W-:-:S02]  /*2720*/  IADD3 R5, R5, R3, RZ ;  /* 0x0000000305057210 */ /* 0x000fc40007ffe0ff */
[C---:B------:R-:W-:Y:S01]  /*2730*/  SHF.L.U64.HI R57, R8.reuse, 0x5, R9 ;  /* 0x0000000508397819 */ /* 0x040fe20000010209 */
[C---:B------:R-:W-:Y:S01]  /*2740*/  IMAD.SHL.U32 R58, R8.reuse, 0x40, RZ ;  /* 0x00000040083a7824 */ /* 0x040fe200078e00ff */
[----:B------:R-:W-:Y:S01]  /*2750*/  SHF.R.U32.HI R27, RZ, 0x3, R209 ;  /* 0x00000003ff1b7819 */ /* 0x000fe200000116d1 */
[----:B------:R-:W-:Y:S01]  /*2760*/  IMAD.WIDE.U32 R4, R211, UR4, R4 ;  /* 0x00000004d3047c25 */ /* 0x000fe2000f8e0004 */
[----:B------:R-:W-:Y:S02]  /*2770*/  SHF.R.U32.HI R25, RZ, 0x3, R203 ;  /* 0x00000003ff197819 */ /* 0x000fe400000116cb */
[----:B------:R-:W-:Y:S01]  /*2780*/  IADD3 R54, P1, R17, R24, RZ ;  /* 0x0000001811367210 */ /* 0x000fe20007f3e0ff */
[----:B------:R-:W-:Y:S01]  /*2790*/  IMAD R5, R211, UR5, R5 ;  /* 0x00000005d3057c24 */ /* 0x000fe2000f8e0205 */
[----:B------:R-:W-:Y:S01]  /*27a0*/  SHF.R.S32.HI R69, RZ, 0x1f, R219 ;  /* 0x0000001fff457819 */ /* 0x000fe200000114db */
[----:B------:R-:W-:Y:S02]  /*27b0*/  IMAD.SHL.U32 R59, R8, 0x20, RZ ;  /* 0x00000020083b7824 */ /* 0x000fe400078e00ff */
[----:B------:R-:W-:-:S02]  /*27c0*/  IMAD.X R55, R223, 0x1, R14, P1 ;  /* 0x00000001df377824 */ /* 0x000fc400008e060e */
[----:B------:R-:W-:Y:S02]  /*27d0*/  VIADD R70, R26, 0x8 ;  /* 0x000000081a467836 */ /* 0x000fe40000000000 */
[-C--:B0-----:R-:W-:Y:S01]  /*27e0*/  IMAD R10, R223, R6.reuse, RZ ;  /* 0x00000006df0a7224 */ /* 0x081fe200078e02ff */
[C---:B------:R-:W-:Y:S01]  /*27f0*/  SHF.L.U64.HI R60, R6.reuse, 0x5, R7 ;  /* 0x00000005063c7819 */ /* 0x040fe20000010207 */
[----:B------:R-:W-:Y:S01]  /*2800*/  IMAD.WIDE.U32 R46, R17, R6, R18 ;  /* 0x00000006112e7225 */ /* 0x000fe200078e0012 */
[----:B------:R-:W-:-:S03]  /*2810*/  SHF.L.U64.HI R61, R6, 0x6, R7 ;  /* 0x00000006063d7819 */ /* 0x000fc60000010207 */
[C---:B------:R-:W-:Y:S02]  /*2820*/  IMAD R13, R17.reuse, R7, R10 ;  /* 0x00000007110d7224 */ /* 0x040fe400078e020a */
[----:B------:R-:W-:-:S04]  /*2830*/  IMAD.WIDE.U32 R48, R17, R6, R22 ;  /* 0x0000000611307225 */ /* 0x000fc800078e0016 */
[----:B------:R-:W-:Y:S02]  /*2840*/  IMAD.IADD R47, R47, 0x1, R13 ;  /* 0x000000012f2f7824 */ /* 0x000fe400078e020d */
[----:B------:R-:W-:Y:S02]  /*2850*/  IMAD.IADD R49, R13, 0x1, R49 ;  /* 0x000000010d317824 */ /* 0x000fe400078e0231 */
[----:B-----5:R-:W-:-:S04]  /*2860*/  IMAD.WIDE.U32 R46, R38, R6, R46 ;  /* 0x00000006262e7225 */ /* 0x020fc800078e002e */
[----:B------:R-:W-:-:S04]  /*2870*/  IMAD.WIDE.U32 R48, R38, R6, R48 ;  /* 0x0000000626307225 */ /* 0x000fc800078e0030 */
[C---:B------:R-:W-:Y:S02]  /*2880*/  IMAD.SHL.U32 R62, R6.reuse, 0x20, RZ ;  /* 0x00000020063e7824 */ /* 0x040fe400078e00ff */
[----:B------:R-:W-:Y:S01]  /*2890*/  IMAD.SHL.U32 R63, R6, 0x40, RZ ;  /* 0x00000040063f7824 */ /* 0x000fe200078e00ff */
[----:B----4-:R-:W-:Y:S02]  /*28a0*/  SHF.R.S32.HI R3, RZ, 0x1f, R0 ;  /* 0x0000001fff037819 */ /* 0x010fe40000011400 */
[----:B------:R-:W-:Y:S02]  /*28b0*/  SEL R15, R0, RZ, !P0 ;  /* 0x000000ff000f7207 */ /* 0x000fe40004000000 */
[----:B------:R-:W-:-:S03]  /*28c0*/  SEL R12, R3, RZ, !P0 ;  /* 0x000000ff030c7207 */ /* 0x000fc60004000000 */
[----:B------:R-:W-:Y:S02]  /*28d0*/  IMAD.WIDE.U32 R44, R15, UR6, R4 ;  /* 0x000000060f2c7c25 */ /* 0x000fe4000f8e0004 */
[----:B------:R-:W0:Y:S02]  /*28e0*/  LDC.64 R4, c[0x0][0x408] ;  /* 0x00010200ff047b82 */ /* 0x000e240000000a00 */
[----:B------:R-:W-:-:S04]  /*28f0*/  IMAD R0, R12, UR6, RZ ;  /* 0x000000060c007c24 */ /* 0x000fc8000f8e02ff */
[----:B------:R-:W-:Y:S01]  /*2900*/  IMAD R3, R15, UR7, R0 ;  /* 0x000000070f037c24 */ /* 0x000fe2000f8e0200 */
[----:B------:R-:W-:Y:S05]  /*2910*/  @!P6 WARPSYNC.ALL ;  /* 0x000000000000e948 */ /* 0x000fea0003800000 */
[----:B------:R-:W-:Y:S01]  /*2920*/  IMAD R0, R223, R8, RZ ;  /* 0x00000008df007224 */ /* 0x000fe200078e02ff */
[----:B------:R-:W-:Y:S02]  /*2930*/  ULDC.64 UR4, c[0x0][0x330] ;  /* 0x0000cc0000047ab9 */ /* 0x000fe40000000a00 */
[----:B------:R-:W-:-:S04]  /*2940*/  IMAD.WIDE.U32 R42, R211, UR4, R22 ;  /* 0x00000004d32a7c25 */ /* 0x000fc8000f8e0016 */
[----:B------:R-:W-:Y:S02]  /*2950*/  IMAD R11, R17, R9, R0 ;  /* 0x00000009110b7224 */ /* 0x000fe400078e0200 */
[----:B------:R-:W-:Y:S01]  /*2960*/  IMAD.IADD R0, R45, 0x1, R3 ;  /* 0x000000012d007824 */ /* 0x000fe200078e0203 */
[----:B------:R-:W-:Y:S01]  /*2970*/  IADD3 R3, P0, R44, R20, RZ ;  /* 0x000000142c037210 */ /* 0x000fe20007f1e0ff */
[----:B------:R-:W-:Y:S01]  /*2980*/  IMAD R43, R211, UR5, R43 ;  /* 0x00000005d32b7c24 */ /* 0x000fe2000f8e022b */
[----:B------:R-:W-:Y:S01]  /*2990*/  ULDC.64 UR4, c[0x0][0x338] ;  /* 0x0000ce0000047ab9 */ /* 0x000fe20000000a00 */
[-C--:B0-----:R-:W-:Y:S01]  /*29a0*/  IMAD.WIDE.U32 R50, R17, R4.reuse, R18 ;  /* 0x0000000411327225 */ /* 0x081fe200078e0012 */
[----:B------:R-:W-:Y:S02]  /*29b0*/  IADD3.X R20, R0, R21, R11, P0, !PT ;  /* 0x0000001500147210 */ /* 0x000fe400007fe40b */
[----:B--2---:R-:W-:Y:S01]  /*29c0*/  ISETP.GE.AND P0, PT, R22, R71, PT ;  /* 0x000000471600720c */ /* 0x004fe20003f06270 */
[----:B------:R-:W-:Y:S01]  /*29d0*/  IMAD R10, R12, UR4, RZ ;  /* 0x000000040c0a7c24 */ /* 0x000fe2000f8e02ff */
[C-C-:B------:R-:W-:Y:S01]  /*29e0*/  SHF.L.U64.HI R64, R4.reuse, 0x5, R5.reuse ;  /* 0x0000000504407819 */ /* 0x140fe20000010205 */
[----:B------:R-:W-:Y:S01]  /*29f0*/  IMAD R12, R223, R4, RZ ;  /* 0x00000004df0c7224 */ /* 0x000fe200078e02ff */
[----:B------:R-:W-:Y:S01]  /*2a00*/  SEL R11, R71, RZ, P0 ;  /* 0x000000ff470b7207 */ /* 0x000fe20000000000 */
[C---:B------:R-:W-:Y:S01]  /*2a10*/  IMAD R87, R15.reuse, UR5, R10 ;  /* 0x000000050f577c24 */ /* 0x040fe2000f8e020a */
[----:B------:R-:W-:Y:S01]  /*2a20*/  SHF.L.U64.HI R65, R4, 0x6, R5 ;  /* 0x0000000604417819 */ /* 0x000fe20000010205 */
[----:B------:R-:W-:Y:S01]  /*2a30*/  IMAD.WIDE.U32 R42, R15, UR4, R42 ;  /* 0x000000040f2a7c25 */ /* 0x000fe2000f8e002a */
[----:B------:R-:W-:Y:S01]  /*2a40*/  SHF.R.S32.HI R15, RZ, 0x1f, R38 ;  /* 0x0000001fff0f7819 */ /* 0x000fe20000011426 */
[----:B------:R-:W-:-:S02]  /*2a50*/  ULDC UR4, c[0x0][0x2f4] ;  /* 0x0000bd0000047ab9 */ /* 0x000fc40000000800 */
[C---:B------:R-:W-:Y:S01]  /*2a60*/  IMAD.IADD R11, R22.reuse, 0x1, R11 ;  /* 0x00000001160b7824 */ /* 0x040fe200078e020b */
[----:B------:R-:W-:Y:S01]  /*2a70*/  ISETP.GE.AND P1, PT, R22, UR4, PT ;  /* 0x0000000416007c0c */ /* 0x000fe2000bf26270 */
[C---:B------:R-:W-:Y:S01]  /*2a80*/  IMAD R13, R17.reuse, R5, R12 ;  /* 0x00000005110d7224 */ /* 0x040fe200078e020c */
[----:B------:R-:W-:Y:S01]  /*2a90*/  ISETP.GE.AND P2, PT, R68, UR4, PT ;  /* 0x0000000444007c0c */ /* 0x000fe2000bf46270 */
[----:B------:R-:W-:Y:S01]  /*2aa0*/  IMAD.WIDE.U32 R52, R17, R4, R22 ;  /* 0x0000000411347225 */ /* 0x000fe200078e0016 */
[----:B------:R-:W-:-:S03]  /*2ab0*/  SHF.R.S32.HI R10, RZ, 0x1f, R11 ;  /* 0x0000001fff0a7819 */ /* 0x000fc6000001140b */
[----:B------:R-:W-:Y:S01]  /*2ac0*/  IMAD.IADD R51, R51, 0x1, R13 ;  /* 0x0000000133337824 */ /* 0x000fe200078e020d */
[CC--:B------:R-:W-:Y:S01]  /*2ad0*/  LEA.HI R12, R10.reuse, R11.reuse, RZ, 0x7 ;  /* 0x0000000b0a0c7211 */ /* 0x0c0fe200078f38ff */
[----:B------:R-:W-:Y:S01]  /*2ae0*/  IMAD.IADD R53, R13, 0x1, R53 ;  /* 0x000000010d357824 */ /* 0x000fe200078e0235 */
[----:B------:R-:W-:Y:S01]  /*2af0*/  LEA.HI R10, R10, R11, RZ, 0x4 ;  /* 0x0000000b0a0a7211 */ /* 0x000fe200078f20ff */
[----:B------:R-:W-:Y:S02]  /*2b00*/  IMAD R9, R15, R6, RZ ;  /* 0x000000060f097224 */ /* 0x000fe400078e02ff */
[----:B------:R-:W-:Y:S01]  /*2b10*/  IMAD.SHL.U32 R12, R12, 0x40, RZ ;  /* 0x000000400c0c7824 */ /* 0x000fe200078e00ff */
[--C-:B------:R-:W-:Y:S01]  /*2b20*/  LOP3.LUT R11, R209, 0x70, R10.reuse, 0xf8, !PT ;  /* 0x00000070d10b7812 */ /* 0x100fe200078ef80a */
[-C--:B------:R-:W-:Y:S01]  /*2b30*/  IMAD R15, R15, R4.reuse, RZ ;  /* 0x000000040f0f7224 */ /* 0x080fe200078e02ff */
[----:B------:R-:W-:Y:S01]  /*2b40*/  LOP3.LUT R13, R203, 0x70, R10, 0xf8, !PT ;  /* 0x00000070cb0d7812 */ /* 0x000fe200078ef80a */
[----:B------:R-:W-:Y:S01]  /*2b50*/  IMAD R9, R38, R7, R9 ;  /* 0x0000000726097224 */ /* 0x000fe200078e0209 */
[----:B------:R-:W-:Y:S01]  /*2b60*/  LOP3.LUT R12, R12, 0xffffe000, RZ, 0xc0, !PT ;  /* 0xffffe0000c0c7812 */ /* 0x000fe200078ec0ff */
[C---:B------:R-:W-:Y:S01]  /*2b70*/  IMAD R15, R38.reuse, R5, R15 ;  /* 0x00000005260f7224 */ /* 0x040fe200078e020f */
[----:B------:R-:W-:Y:S01]  /*2b80*/  LOP3.LUT R11, R11, R27, RZ, 0x3c, !PT ;  /* 0x0000001b0b0b7212 */ /* 0x000fe200078e3cff */
[----:B------:R-:W-:Y:S01]  /*2b90*/  IMAD.WIDE.U32 R50, R38, R4, R50 ;  /* 0x0000000426327225 */ /* 0x000fe200078e0032 */
[----:B------:R-:W-:-:S02]  /*2ba0*/  LOP3.LUT R13, R13, R25, RZ, 0x3c, !PT ;  /* 0x000000190d0d7212 */ /* 0x000fc400078e3cff */
[----:B------:R-:W-:Y:S01]  /*2bb0*/  LOP3.LUT R74, R10, 0xfffffff0, RZ, 0xc0, !PT ;  /* 0xfffffff00a4a7812 */ /* 0x000fe200078ec0ff */
[----:B------:R-:W-:Y:S01]  /*2bc0*/  IMAD.WIDE.U32 R52, R38, R4, R52 ;  /* 0x0000000426347225 */ /* 0x000fe200078e0034 */
[-C--:B------:R-:W-:Y:S02]  /*2bd0*/  IADD3 R21, R11, R12.reuse, R213 ;  /* 0x0000000c0b157210 */ /* 0x080fe40007ffe0d5 */
[----:B------:R-:W-:Y:S01]  /*2be0*/  IADD3 R41, R13, R12, R212 ;  /* 0x0000000c0d297210 */ /* 0x000fe20007ffe0d4 */
[C---:B------:R-:W-:Y:S01]  /*2bf0*/  IMAD.SHL.U32 R66, R4.reuse, 0x20, RZ ;  /* 0x0000002004427824 */ /* 0x040fe200078e00ff */
[----:B------:R-:W-:Y:S01]  /*2c00*/  SHF.R.S32.HI R79, RZ, 0x4, R10 ;  /* 0x00000004ff4f7819 */ /* 0x000fe2000001140a */
[----:B------:R-:W-:Y:S01]  /*2c10*/  IMAD.SHL.U32 R67, R4, 0x40, RZ ;  /* 0x0000004004437824 */ /* 0x000fe200078e00ff */
[----:B------:R-:W-:Y:S01]  /*2c20*/  SHF.R.S32.HI R86, RZ, 0x1f, R74 ;  /* 0x0000001fff567819 */ /* 0x000fe2000001144a */
[----:B------:R-:W-:Y:S02]  /*2c30*/  IMAD.SHL.U32 R71, R71, 0x2, RZ ;  /* 0x0000000247477824 */ /* 0x000fe400078e00ff */
[----:B------:R-:W-:-:S02]  /*2c40*/  IMAD.IADD R72, R47, 0x1, R9 ;  /* 0x000000012f487824 */ /* 0x000fc400078e0209 */
[----:B------:R-:W-:Y:S02]  /*2c50*/  IMAD.IADD R73, R9, 0x1, R49 ;  /* 0x0000000109497824 */ /* 0x000fe400078e0231 */
[----:B------:R-:W-:Y:S02]  /*2c60*/  IMAD.IADD R75, R51, 0x1, R15 ;  /* 0x00000001334b7824 */ /* 0x000fe400078e020f */
[----:B------:R-:W-:Y:S02]  /*2c70*/  IMAD.IADD R78, R15, 0x1, R53 ;  /* 0x000000010f4e7824 */ /* 0x000fe400078e0235 */
[----:B------:R-:W-:Y:S01]  /*2c80*/  IMAD.IADD R87, R43, 0x1, R87 ;  /* 0x000000012b577824 */ /* 0x000fe200078e0257 */
[----:B------:R-:W-:Y:S06]  /*2c90*/  @!P6 BAR.SYNC.DEFER_BLOCKING 0x9, 0x100 ;  /* 0x024400000000eb1d */ /* 0x000fec0000010000 */
.L_x_1478:
[----:B0-----:R-:W0:Y:S01]  /*2ca0*/  LDC.64 R76, c[0x0][0x2e8] ;  /* 0x0000ba00ff4c7b82 */ /* 0x001e220000000a00 */
[----:B------:R-:W-:Y:S01]  /*2cb0*/  VIADD R36, R36, 0xffffffff ;  /* 0xffffffff24247836 */ /* 0x000fe20000000000 */
[----:B------:R-:W-:Y:S05]  /*2cc0*/  YIELD ;  /* 0x0000000000007946 */ /* 0x000fea0003800000 */
[----:B------:R-:W-:Y:S01]  /*2cd0*/  SHF.R.S32.HI R11, RZ, 0x1f, R36 ;  /* 0x0000001fff0b7819 */ /* 0x000fe20000011424 */
[----:B------:R-:W1:Y:S01]  /*2ce0*/  LDC R82, c[0x0][0x3f4] ;  /* 0x0000fd00ff527b82 */ /* 0x000e620000000800 */
[-C--:B------:R-:W-:Y:S01]  /*2cf0*/  IMAD R5, R56, R36.reuse, RZ ;  /* 0x0000002438057224 */ /* 0x080fe200078e02ff */
[----:B------:R-:W-:Y:S01]  /*2d00*/  BSSY B0, `(.L_x_1431) ;  /* 0x000046b000007945 */ /* 0x000fe20003800000 */
[----:B------:R-:W-:-:S04]  /*2d10*/  IMAD.WIDE.U32 R80, R58, R36, RZ ;  /* 0x000000243a507225 */ /* 0x000fc800078e00ff */
[----:B------:R-:W-:Y:S01]  /*2d20*/  IMAD R5, R11, R58, R5 ;  /* 0x0000003a0b057224 */ /* 0x000fe200078e0205 */
[----:B------:R-:W-:Y:S01]  /*2d30*/  IADD3 R13, P3, P4, R3, R80, R59 ;  /* 0x00000050030d7210 */ /* 0x000fe20007c7e03b */
[----:B------:R-:W-:Y:S02]  /*2d40*/  IMAD R89, R192, 0x4000, R215 ;  /* 0x00004000c0597824 */ /* 0x000fe400078e02d7 */
[----:B------:R-:W-:-:S03]  /*2d50*/  IMAD.IADD R33, R81, 0x1, R5 ;  /* 0x0000000151217824 */ /* 0x000fc600078e0205 */
[----:B------:R-:W-:Y:S02]  /*2d60*/  IADD3 R89, R16, R89, RZ ;  /* 0x0000005910597210 */ /* 0x000fe40007ffe0ff */
[----:B------:R-:W-:Y:S02]  /*2d70*/  IADD3.X R4, R20, R33, R57, P3, P4 ;  /* 0x0000002114047210 */ /* 0x000fe40001fe8439 */
[-C--:B0-----:R-:W-:Y:S02]  /*2d80*/  IADD3 R14, P4, P5, R80, R76.reuse, R3 ;  /* 0x0000004c500e7210 */ /* 0x081fe40007d9e003 */
[----:B------:R-:W-:Y:S02]  /*2d90*/  IADD3 R12, P3, R13, R76, RZ ;  /* 0x0000004c0d0c7210 */ /* 0x000fe40007f7e0ff */
[----:B------:R-:W-:Y:S02]  /*2da0*/  IADD3.X R15, R33, R77, R20, P4, P5 ;  /* 0x0000004d210f7210 */ /* 0x000fe400027ea414 */
[----:B-1----:R-:W-:Y:S01]  /*2db0*/  ISETP.GE.AND P4, PT, R82, 0x1, PT ;  /* 0x000000015200780c */ /* 0x002fe20003f86270 */
[----:B------:R-:W-:Y:S01]  /*2dc0*/  IMAD.X R13, R4, 0x1, R77, P3 ;  /* 0x00000001040d7824 */ /* 0x000fe200018e064d */
[----:B------:R-:W-:-:S04]  /*2dd0*/  ISETP.GT.AND P5, PT, R36, R37, PT ;  /* 0x000000252400720c */ /* 0x000fc80003fa4270 */
[----:B------:R-:W-:-:S07]  /*2de0*/  P2R R88, PR, RZ, 0x20 ;  /* 0x00000020ff587803 */ /* 0x000fce0000000000 */
[----:B----4-:R-:W-:Y:S05]  /*2df0*/  @!P4 BRA `(.L_x_1432) ;  /* 0x000000440004c947 */ /* 0x010fea0003800000 */
[----:B------:R-:W-:Y:S01]  /*2e00*/  ULDC.U8 UR4, c[0x0][0x410] ;  /* 0x0001040000047ab9 */ /* 0x000fe20000000000 */
[-C--:B------:R-:W-:Y:S01]  /*2e10*/  IMAD R4, R61, R36.reuse, RZ ;  /* 0x000000243d047224 */ /* 0x080fe200078e02ff */
[----:B------:R-:W-:Y:S01]  /*2e20*/  ISETP.NE.AND P3, PT, RZ, UR4, PT ;  /* 0x00000004ff007c0c */ /* 0x000fe2000bf65270 */
[-C--:B------:R-:W-:Y:S02]  /*2e30*/  IMAD R6, R65, R36.reuse, RZ ;  /* 0x0000002441067224 */ /* 0x080fe400078e02ff */
[C---:B------:R-:W-:Y:S02]  /*2e40*/  IMAD R9, R11.reuse, R63, R4 ;  /* 0x0000003f0b097224 */ /* 0x040fe400078e0204 */
[----:B------:R-:W-:Y:S02]  /*2e50*/  IMAD R11, R11, R67, R6 ;  /* 0x000000430b0b7224 */ /* 0x000fe400078e0206 */
[----:B------:R-:W-:Y:S02]  /*2e60*/  IMAD R90, R36, -0x40, R2 ;  /* 0xffffffc0245a7824 */ /* 0x000fe400078e0202 */
[----:B------:R-:W-:-:S03]  /*2e70*/  IMAD.WIDE.U32 R6, R63, R36, RZ ;  /* 0x000000243f067225 */ /* 0x000fc600078e00ff */
[----:B------:R-:W-:Y:S01]  /*2e80*/  VIMNMX R90, R90, 0x40, PT ;  /* 0x000000405a5a7848 */ /* 0x000fe20003fe0100 */
[----:B------:R-:W-:-:S04]  /*2e90*/  IMAD.WIDE.U32 R4, R67, R36, RZ ;  /* 0x0000002443047225 */ /* 0x000fc800078e00ff */
        /* <DEDUP_REMOVED lines=9> */
[----:B------:R-:W-:-:S03]  /*2f30*/  CS2R R32, SRZ ;  /* 0x0000000000207805 */ /* 0x000fc6000001ff00 */
[----:B------:R-:W-:Y:S05]  /*2f40*/  @P4 BRA `(.L_x_1435) ;  /* 0x0000000000404947 */ /* 0x000fea0003800000 */
        /* <DEDUP_REMOVED lines=16> */
.L_x_1435:
[----:B------:R-:W-:Y:S05]  /*3050*/  BSYNC B1 ;  /* 0x0000000000017941 */ /* 0x000fea0003800000 */
.L_x_1434:
[----:B------:R-:W-:Y:S01]  /*3060*/  ISETP.GE.AND P5, PT, R219, R90, PT ;  /* 0x0000005adb00720c */ /* 0x000fe20003fa6270 */
[----:B------:R-:W-:Y:S01]  /*3070*/  BSSY B1, `(.L_x_1436) ;  /* 0x000001b000017945 */ /* 0x000fe20003800000 */
[----:B0-----:R-:W-:Y:S02]  /*3080*/  CS2R R24, SRZ ;  /* 0x0000000000187805 */ /* 0x001fe4000001ff00 */
[----:B------:R-:W-:Y:S01]  /*3090*/  CS2R R10, SRZ ;  /* 0x00000000000a7805 */ /* 0x000fe2000001ff00 */
[----:B-----5:R-:W-:Y:S01]  /*30a0*/  IMAD.MOV.U32 R81, RZ, RZ, R28 ;  /* 0x000000ffff517224 */ /* 0x020fe200078e001c */
[----:B------:R-:W-:Y:S01]  /*30b0*/  CS2R R26, SRZ ;  /* 0x00000000001a7805 */ /* 0x000fe2000001ff00 */
[----:B------:R-:W-:-:S06]  /*30c0*/  IMAD.MOV.U32 R85, RZ, RZ, R34 ;  /* 0x000000ffff557224 */ /* 0x000fcc00078e0022 */
        /* <DEDUP_REMOVED lines=21> */
.L_x_1437:
[----:B------:R-:W-:Y:S05]  /*3220*/  BSYNC B1 ;  /* 0x0000000000017941 */ /* 0x000fea0003800000 */
.L_x_1436:
[----:B------:R-:W-:Y:S01]  /*3230*/  UISETP.NE.AND UP0, UPT, UR45, 0x3, UPT ;  /* 0x000000032d00788c */ /* 0x000fe2000bf05270 */
[----:B------:R-:W-:Y:S02]  /*3240*/  IMAD.MOV.U32 R84, RZ, RZ, R30 ;  /* 0x000000ffff547224 */ /* 0x000fe400078e001e */
[----:B------:R-:W-:Y:S02]  /*3250*/  IMAD.MOV.U32 R101, RZ, RZ, R32 ;  /* 0x000000ffff657224 */ /* 0x000fe400078e0020 */
[----:B-----5:R-:W-:Y:S01]  /*3260*/  IMAD.MOV.U32 R76, RZ, RZ, R8 ;  /* 0x000000ffff4c7224 */ /* 0x020fe200078e0008 */
[----:B------:R-:W-:Y:S01]  /*3270*/  PLOP3.LUT P3, PT, PT, PT, UP0, 0x80, 0x0 ;  /* 0x000000000000781c */ /* 0x000fe20003f6f008 */
[----:B------:R-:W-:Y:S02]  /*3280*/  IMAD.MOV.U32 R80, RZ, RZ, R24 ;  /* 0x000000ffff507224 */ /* 0x000fe400078e0018 */
[----:B------:R-:W-:Y:S02]  /*3290*/  IMAD.MOV.U32 R77, RZ, RZ, R10 ;  /* 0x000000ffff4d7224 */ /* 0x000fe400078e000a */
[----:B------:R-:W-:-:S08]  /*32a0*/  IMAD.MOV.U32 R83, RZ, RZ, R26 ;  /* 0x000000ffff537224 */ /* 0x000fd000078e001a */
[----:B------:R-:W-:Y:S05]  /*32b0*/  @!P3 BRA `(.L_x_1438) ;  /* 0x000000000004b947 */ /* 0x000fea0003800000 */
[----:B------:R-:W-:Y:S01]  /*32c0*/  BPT.TRAP 0x1 ;  /* 0x000000040000795c */ /* 0x000fe20000300000 */
.L_x_1438:
[----:B------:R-:W-:Y:S01]  /*32d0*/  IMAD R91, R192, 0x8, R16 ;  /* 0x00000008c05b7824 */ /* 0x000fe200078e0210 */
[----:B------:R-:W-:Y:S01]  /*32e0*/  SHF.L.U32 R92, R198, 0x1f, RZ ;  /* 0x0000001fc65c7819 */ /* 0x000fe200000006ff */
[----:B------:R-:W-:Y:S03]  /*32f0*/  BSSY B1, `(.L_x_1439) ;  /* 0x0000003000017945 */ /* 0x000fe60003800000 */
[----:B------:R-:W1:Y:S02]  /*3300*/  SYNCS.PHASECHK.TRANS64.TRYWAIT P6, [R91+URZ+0x28490], R92 ;  /* 0x0284905c5b0075a7 */ /* 0x000e6400080c017f */
[----:B-1----:R-:W-:Y:S05]  /*3310*/  @!P6 BRA `(.L_x_1440) ;  /* 0x00000288008ce947 */ /* 0x002fea0003800000 */
.L_x_1809:
[----:B------:R-:W-:Y:S05]  /*3320*/  BSYNC B1 ;  /* 0x0000000000017941 */ /* 0x000fea0003800000 */
.L_x_1439:
[----:B------:R-:W-:Y:S04]  /*3330*/  BSSY B1, `(.L_x_1441) ;  /* 0x00000e1000017945 */ /* 0x000fe80003800000 */
[----:B------:R-:W-:Y:S05]  /*3340*/  @P4 BRA `(.L_x_1442) ;  /* 0x0000000c007c4947 */ /* 0x000fea0003800000 */
[----:B------:R-:W-:Y:S04]  /*3350*/  BSSY B2, `(.L_x_1443) ;  /* 0x000006f000027945 */ /* 0x000fe80003800000 */
[----:B------:R-:W-:Y:S05]  /*3360*/  @P1 BRA `(.L_x_1444) ;  /* 0x0000000400b41947 */ /* 0x000fea0003800000 */
[----:B0-----:R0:W2:Y:S01]  /*3370*/  LDS.128 R4, [R89+0x20000] ;  /* 0x0200000059047984 */ /* 0x0010a20000000c00 */
        /* <DEDUP_REMOVED lines=10> */
[----:B------:R-:W-:Y:S01]  /*3420*/  LOP3.LUT R35, R35, 0xff0000ff, RZ, 0xc0, !PT ;  /* 0xff0000ff23237812 */ /* 0x000fe200078ec0ff */
[----:B--2---:R-:W-:Y:S01]  /*3430*/  IMAD.MOV.U32 R34, RZ, RZ, R4 ;  /* 0x000000ffff227224 */ /* 0x004fe200078e0004 */
[----:B------:R-:W-:-:S02]  /*3440*/  F2FP.F16.E4M3.UNPACK_B R4, R5 ;  /* 0x00000005ff04723e */ /* 0x000fc400020006ff */
[----:B------:R-:W-:Y:S01]  /*3450*/  LOP3.LUT R35, R35, 0xff00, R32, 0xf8, !PT ;  /* 0x0000ff0023237812 */ /* 0x000fe200078ef820 */
[----:B------:R-:W-:Y:S01]  /*3460*/  IMAD.U32 R32, R95, 0x10000, RZ ;  /* 0x000100005f207824 */ /* 0x000fe200078e00ff */
[----:B------:R-:W-:Y:S01]  /*3470*/  LOP3.LUT R94, R94, 0xff00, R33, 0xf8, !PT ;  /* 0x0000ff005e5e7812 */ /* 0x000fe200078ef821 */
[----:B------:R-:W-:Y:S01]  /*3480*/  IMAD.U32 R33, R93, 0x10000, RZ ;  /* 0x000100005d217824 */ /* 0x000fe200078e00ff */
[----:B------:R-:W-:Y:S02]  /*3490*/  F2FP.F16.E4M3.UNPACK_B R93, R101.H1 ;  /* 0x00000065ff5d723e */ /* 0x000fe400030006ff */
[----:B------:R-:W-:Y:S01]  /*34a0*/  LOP3.LUT R32, R35, 0xff0000, R32, 0xf8, !PT ;  /* 0x00ff000023207812 */ /* 0x000fe200078ef820 */
[--C-:B------:R-:W-:Y:S01]  /*34b0*/  HADD2.F32 R35, -RZ, R4.reuse.H1_H1 ;  /* 0x30000004ff237230 */ /* 0x100fe20000004100 */
[----:B------:R-:W-:Y:S01]  /*34c0*/  F2FP.F16.E4M3.UNPACK_B R95, R85.H1 ;  /* 0x00000055ff5f723e */ /* 0x000fe200030006ff */
[--C-:B------:R-:W-:Y:S01]  /*34d0*/  HADD2.F32 R97, -RZ, R93.reuse.H0_H0 ;  /* 0x2000005dff617230 */ /* 0x100fe20000004100 */
[----:B------:R-:W-:Y:S01]  /*34e0*/  F2FP.F16.E4M3.UNPACK_B R5, R5.H1 ;  /* 0x00000005ff05723e */ /* 0x000fe200030006ff */
[----:B------:R-:W-:Y:S01]  /*34f0*/  HADD2.F32 R4, -RZ, R4.H0_H0 ;  /* 0x20000004ff047230 */ /* 0x000fe20000004100 */
[----:B------:R-:W-:Y:S01]  /*3500*/  LOP3.LUT R33, R94, 0xff0000, R33, 0xf8, !PT ;  /* 0x00ff00005e217812 */ /* 0x000fe200078ef821 */
[----:B------:R-:W-:-:S02]  /*3510*/  HADD2.F32 R98, -RZ, R93.H1_H1 ;  /* 0x3000005dff627230 */ /* 0x000fc40000004100 */
[CC--:B------:R-:W-:Y:S01]  /*3520*/  FMUL.FTZ R99, R35.reuse, R97.reuse ;  /* 0x0000006123637220 */ /* 0x0c0fe20000410000 */
[----:B------:R-:W-:Y:S02]  /*3530*/  HADD2.F32 R96, -RZ, R95.H0_H0 ;  /* 0x2000005fff607230 */ /* 0x000fe40000004100 */
[C---:B------:R-:W-:Y:S01]  /*3540*/  FMUL.FTZ R100, R4.reuse, R97 ;  /* 0x0000006104647220 */ /* 0x040fe20000410000 */
[--C-:B------:R-:W-:Y:S01]  /*3550*/  HADD2.F32 R94, -RZ, R5.reuse.H1_H1 ;  /* 0x30000005ff5e7230 */ /* 0x100fe20000004100 */
[----:B------:R-:W-:Y:S01]  /*3560*/  F2FP.F16.E4M3.UNPACK_B R97, R101 ;  /* 0x00000065ff61723e */ /* 0x000fe200020006ff */
[----:B------:R-:W-:Y:S02]  /*3570*/  HADD2.F32 R93, -RZ, R5.H0_H0 ;  /* 0x20000005ff5d7230 */ /* 0x000fe40000004100 */
[-C--:B------:R-:W-:Y:S01]  /*3580*/  FFMA.FTZ R4, R4, R96.reuse, -R99 ;  /* 0x0000006004047223 */ /* 0x080fe20000010863 */
[----:B------:R-:W-:Y:S02]  /*3590*/  HADD2.F32 R95, -RZ, R95.H1_H1 ;  /* 0x3000005fff5f7230 */ /* 0x000fe40000004100 */
[----:B------:R-:W-:Y:S01]  /*35a0*/  FFMA.FTZ R5, R35, R96, R100 ;  /* 0x0000006023057223 */ /* 0x000fe20000010064 */
[CC--:B------:R-:W-:Y:S01]  /*35b0*/  FMUL.FTZ R102, R94.reuse, R98.reuse ;  /* 0x000000625e667220 */ /* 0x0c0fe20000410000 */
[C---:B------:R-:W-:Y:S01]  /*35c0*/  FMUL.FTZ R99, R93.reuse, R98 ;  /* 0x000000625d637220 */ /* 0x040fe20000410000 */
[-C--:B------:R-:W-:Y:S01]  /*35d0*/  F2FP.F16.E4M3.UNPACK_B R35, R34.reuse.H1 ;  /* 0x00000022ff23723e */ /* 0x080fe200030006ff */
[--C-:B------:R-:W-:Y:S01]  /*35e0*/  HADD2.F32 R98, -RZ, R97.reuse.H0_H0 ;  /* 0x20000061ff627230 */ /* 0x100fe20000004100 */
[----:B------:R-:W-:Y:S01]  /*35f0*/  F2FP.F16.E4M3.UNPACK_B R34, R34 ;  /* 0x00000022ff22723e */ /* 0x000fe200020006ff */
[-C--:B------:R-:W-:Y:S01]  /*3600*/  FFMA.FTZ R101, R93, R95.reuse, -R102 ;  /* 0x0000005f5d657223 */ /* 0x080fe20000010866 */
[----:B------:R-:W-:Y:S01]  /*3610*/  FFMA.FTZ R104, R94, R95, R99 ;  /* 0x0000005f5e687223 */ /* 0x000fe20000010063 */
[----:B------:R-:W-:Y:S01]  /*3620*/  HADD2.F32 R99, -RZ, R97.H1_H1 ;  /* 0x30000061ff637230 */ /* 0x000fe20000004100 */
[----:B------:R-:W-:Y:S01]  /*3630*/  F2FP.F16.E4M3.UNPACK_B R95, R85 ;  /* 0x00000055ff5f723e */ /* 0x000fe200020006ff */
[--C-:B------:R-:W-:Y:S01]  /*3640*/  HADD2.F32 R94, -RZ, R35.reuse.H1_H1 ;  /* 0x30000023ff5e7230 */ /* 0x100fe20000004100 */
[----:B------:R-:W-:Y:S01]  /*3650*/  F2FP.F16.E4M3.UNPACK_B R97, R32 ;  /* 0x00000020ff61723e */ /* 0x000fe200020006ff */
[----:B------:R-:W-:-:S02]  /*3660*/  HADD2.F32 R93, -RZ, R35.H0_H0 ;  /* 0x20000023ff5d7230 */ /* 0x000fc40000004100 */
[--C-:B------:R-:W-:Y:S02]  /*3670*/  HADD2.F32 R85, -RZ, R34.reuse.H1_H1 ;  /* 0x30000022ff557230 */ /* 0x100fe40000004100 */
[CC--:B------:R-:W-:Y:S01]  /*3680*/  FMUL.FTZ R102, R94.reuse, R99.reuse ;  /* 0x000000635e667220 */ /* 0x0c0fe20000410000 */
[----:B------:R-:W-:Y:S02]  /*3690*/  HADD2.F32 R35, -RZ, R34.H0_H0 ;  /* 0x20000022ff237230 */ /* 0x000fe40000004100 */
[----:B------:R-:W-:Y:S01]  /*36a0*/  FMUL.FTZ R99, R93, R99 ;  /* 0x000000635d637220 */ /* 0x000fe20000410000 */
[--C-:B------:R-:W-:Y:S02]  /*36b0*/  HADD2.F32 R34, -RZ, R95.reuse.H1_H1 ;  /* 0x3000005fff227230 */ /* 0x100fe40000004100 */
[-C--:B------:R-:W-:Y:S01]  /*36c0*/  FMUL.FTZ R100, R85, R98.reuse ;  /* 0x0000006255647220 */ /* 0x080fe20000410000 */
[----:B------:R-:W-:Y:S02]  /*36d0*/  HADD2.F32 R96, -RZ, R95.H0_H0 ;  /* 0x2000005fff607230 */ /* 0x000fe40000004100 */
[----:B------:R-:W-:Y:S01]  /*36e0*/  FMUL.FTZ R98, R35, R98 ;  /* 0x0000006223627220 */ /* 0x000fe20000410000 */
[----:B------:R-:W-:Y:S01]  /*36f0*/  F2FP.F16.E4M3.UNPACK_B R95, R7.H1 ;  /* 0x00000007ff5f723e */ /* 0x000fe200030006ff */
[-C--:B------:R-:W-:Y:S01]  /*3700*/  FFMA.FTZ R93, R93, R34.reuse, -R102 ;  /* 0x000000225d5d7223 */ /* 0x080fe20000010866 */
[----:B------:R-:W-:Y:S01]  /*3710*/  FFMA.FTZ R94, R94, R34, R99 ;  /* 0x000000225e5e7223 */ /* 0x000fe20000010063 */
[-C--:B------:R-:W-:Y:S01]  /*3720*/  FFMA.FTZ R34, R35, R96.reuse, -R100 ;  /* 0x0000006023227223 */ /* 0x080fe20000010864 */
[----:B------:R-:W-:Y:S01]  /*3730*/  FFMA.FTZ R35, R85, R96, R98 ;  /* 0x0000006055237223 */ /* 0x000fe20000010062 */
[----:B------:R-:W-:Y:S01]  /*3740*/  F2FP.SATFINITE.E4M3.F32.PACK_AB_MERGE_C R85, R104, R101, RZ ;  /* 0x000000656855723e */ /* 0x000fe200048070ff */
[--C-:B------:R-:W-:Y:S01]  /*3750*/  HADD2.F32 R96, -RZ, R95.reuse.H0_H0 ;  /* 0x2000005fff607230 */ /* 0x100fe20000004100 */
[----:B------:R-:W-:Y:S01]  /*3760*/  F2FP.SATFINITE.E4M3.F32.PACK_AB_MERGE_C R93, R94, R93, RZ ;  /* 0x0000005d5e5d723e */ /* 0x000fe200048070ff */
[----:B------:R-:W-:Y:S01]  /*3770*/  HADD2.F32 R95, -RZ, R95.H1_H1 ;  /* 0x3000005fff5f7230 */ /* 0x000fe20000004100 */
[----:B------:R-:W-:-:S02]  /*3780*/  F2FP.F16.E4M3.UNPACK_B R101, R33.H1 ;  /* 0x00000021ff65723e */ /* 0x000fc400030006ff */
[----:B------:R-:W-:Y:S02]  /*3790*/  F2FP.F16.E4M3.UNPACK_B R94, R6.H1 ;  /* 0x00000006ff5e723e */ /* 0x000fe400030006ff */
[----:B------:R-:W-:Y:S01]  /*37a0*/  F2FP.F16.E4M3.UNPACK_B R100, R33 ;  /* 0x00000021ff64723e */ /* 0x000fe200020006ff */
[----:B------:R-:W-:Y:S01]  /*37b0*/  HADD2.F32 R103, -RZ, R101.H1_H1 ;  /* 0x30000065ff677230 */ /* 0x000fe20000004100 */
[----:B------:R-:W-:Y:S01]  /*37c0*/  F2FP.F16.E4M3.UNPACK_B R98, R32.H1 ;  /* 0x00000020ff62723e */ /* 0x000fe200030006ff */
[----:B------:R-:W-:Y:S01]  /*37d0*/  HADD2.F32 R33, -RZ, R94.H1_H1 ;  /* 0x3000005eff217230 */ /* 0x000fe20000004100 */
[----:B------:R-:W-:Y:S01]  /*37e0*/  F2FP.F16.E4M3.UNPACK_B R7, R7 ;  /* 0x00000007ff07723e */ /* 0x000fe200020006ff */
[----:B------:R-:W-:Y:S02]  /*37f0*/  HADD2.F32 R102, -RZ, R100.H1_H1 ;  /* 0x30000064ff667230 */ /* 0x000fe40000004100 */
[----:B------:R-:W-:Y:S01]  /*3800*/  FMUL.FTZ R105, R95, R103 ;  /* 0x000000675f697220 */ /* 0x000fe20000410000 */
[----:B------:R-:W-:-:S02]  /*3810*/  HADD2.F32 R94, -RZ, R94.H0_H0 ;  /* 0x2000005eff5e7230 */ /* 0x000fc40000004100 */
[----:B------:R-:W-:Y:S01]  /*3820*/  FMUL.FTZ R104, R96, R103 ;  /* 0x0000006760687220 */ /* 0x000fe20000410000 */
[----:B------:R-:W-:Y:S02]  /*3830*/  HADD2.F32 R32, -RZ, R97.H1_H1 ;  /* 0x30000061ff207230 */ /* 0x000fe40000004100 */
[C---:B------:R-:W-:Y:S01]  /*3840*/  FMUL.FTZ R103, R33.reuse, R102 ;  /* 0x0000006621677220 */ /* 0x040fe20000410000 */
[----:B------:R-:W-:Y:S01]  /*3850*/  F2FP.F16.E4M3.UNPACK_B R6, R6 ;  /* 0x00000006ff06723e */ /* 0x000fe200020006ff */
[C---:B------:R-:W-:Y:S01]  /*3860*/  FMUL.FTZ R102, R94.reuse, R102 ;  /* 0x000000665e667220 */ /* 0x040fe20000410000 */
[----:B------:R-:W-:Y:S02]  /*3870*/  HADD2.F32 R99, -RZ, R98.H1_H1 ;  /* 0x30000062ff637230 */ /* 0x000fe40000004100 */
[-C--:B------:R-:W-:Y:S01]  /*3880*/  FFMA.FTZ R103, R94, R32.reuse, -R103 ;  /* 0x000000205e677223 */ /* 0x080fe20000010867 */
[----:B------:R-:W-:Y:S02]  /*3890*/  HADD2.F32 R101, -RZ, R101.H0_H0 ;  /* 0x20000065ff657230 */ /* 0x000fe40000004100 */
[----:B------:R-:W-:Y:S01]  /*38a0*/  FFMA.FTZ R102, R33, R32, R102 ;  /* 0x0000002021667223 */ /* 0x000fe20000010066 */
[----:B------:R-:W-:-:S02]  /*38b0*/  HADD2.F32 R32, -RZ, R7.H0_H0 ;  /* 0x20000007ff207230 */ /* 0x000fc40000004100 */
[-C--:B------:R-:W-:Y:S01]  /*38c0*/  FFMA.FTZ R105, R96, R99.reuse, -R105 ;  /* 0x0000006360697223 */ /* 0x080fe20000010869 */
[----:B------:R-:W-:Y:S02]  /*38d0*/  HADD2.F32 R33, -RZ, R7.H1_H1 ;  /* 0x30000007ff217230 */ /* 0x000fe40000004100 */
[----:B------:R-:W-:Y:S01]  /*38e0*/  FFMA.FTZ R104, R95, R99, R104 ;  /* 0x000000635f687223 */ /* 0x000fe20000010068 */
[--C-:B------:R-:W-:Y:S02]  /*38f0*/  HADD2.F32 R7, -RZ, R6.reuse.H0_H0 ;  /* 0x20000006ff077230 */ /* 0x100fe40000004100 */
[-C--:B------:R-:W-:Y:S01]  /*3900*/  FMUL.FTZ R96, R32, R101.reuse ;  /* 0x0000006520607220 */ /* 0x080fe20000410000 */
[----:B------:R-:W-:Y:S02]  /*3910*/  HADD2.F32 R6, -RZ, R6.H1_H1 ;  /* 0x30000006ff067230 */ /* 0x000fe40000004100 */
[----:B------:R-:W-:Y:S01]  /*3920*/  FMUL.FTZ R99, R33, R101 ;  /* 0x0000006521637220 */ /* 0x000fe20000410000 */
[----:B------:R-:W-:Y:S01]  /*3930*/  HADD2.F32 R100, -RZ, R100.H0_H0 ;  /* 0x20000064ff647230 */ /* 0x000fe20000004100 */
[----:B------:R-:W-:Y:S01]  /*3940*/  F2FP.SATFINITE.E4M3.F32.PACK_AB_MERGE_C R102, R102, R103, RZ ;  /* 0x000000676666723e */ /* 0x000fe200048070ff */
[----:B------:R-:W-:Y:S01]  /*3950*/  HADD2.F32 R98, -RZ, R98.H0_H0 ;  /* 0x20000062ff627230 */ /* 0x000fe20000004100 */
[----:B------:R-:W-:Y:S01]  /*3960*/  F2FP.SATFINITE.E4M3.F32.PACK_AB_MERGE_C R104, R104, R105, RZ ;  /* 0x000000696868723e */ /* 0x000fe200048070ff */
[----:B------:R-:W-:-:S02]  /*3970*/  HADD2.F32 R97, -RZ, R97.H0_H0 ;  /* 0x20000061ff617230 */ /* 0x000fc40000004100 */
[-C--:B------:R-:W-:Y:S01]  /*3980*/  FMUL.FTZ R94, R6, R100.reuse ;  /* 0x00000064065e7220 */ /* 0x080fe20000410000 */
[----:B------:R-:W-:Y:S01]  /*3990*/  FMUL.FTZ R95, R7, R100 ;  /* 0x00000064075f7220 */ /* 0x000fe20000410000 */
[-C--:B------:R-:W-:Y:S01]  /*39a0*/  FFMA.FTZ R99, R32, R98.reuse, -R99 ;  /* 0x0000006220637223 */ /* 0x080fe20000010863 */
[----:B------:R-:W-:Y:S01]  /*39b0*/  FFMA.FTZ R96, R33, R98, R96 ;  /* 0x0000006221607223 */ /* 0x000fe20000010060 */
[-C--:B------:R-:W-:Y:S01]  /*39c0*/  FFMA.FTZ R94, R7, R97.reuse, -R94 ;  /* 0x00000061075e7223 */ /* 0x080fe2000001085e */
[----:B------:R-:W-:Y:S01]  /*39d0*/  FFMA.FTZ R95, R6, R97, R95 ;  /* 0x00000061065f7223 */ /* 0x000fe2000001005f */
[----:B------:R-:W-:Y:S02]  /*39e0*/  F2FP.SATFINITE.E4M3.F32.PACK_AB_MERGE_C R5, R5, R4, R85 ;  /* 0x000000040505723e */ /* 0x000fe40004807055 */
[----:B------:R-:W-:Y:S02]  /*39f0*/  F2FP.SATFINITE.E4M3.F32.PACK_AB_MERGE_C R4, R35, R34, R93 ;  /* 0x000000222304723e */ /* 0x000fe4000480705d */
[----:B------:R-:W-:-:S02]  /*3a00*/  F2FP.SATFINITE.E4M3.F32.PACK_AB_MERGE_C R6, R95, R94, R102 ;  /* 0x0000005e5f06723e */ /* 0x000fc40004807066 */
[----:B------:R-:W-:-:S07]  /*3a10*/  F2FP.SATFINITE.E4M3.F32.PACK_AB_MERGE_C R7, R96, R99, R104 ;  /* 0x000000636007723e */ /* 0x000fce0004807068 */
.L_x_1446:
[----:B------:R-:W-:Y:S05]  /*3a20*/  BSYNC B3 ;  /* 0x0000000000037941 */ /* 0x000fea0003800000 */
.L_x_1445:
[----:B--2---:R2:W-:Y:S02]  /*3a30*/  STG.E.128 desc[UR46][R14.64], R4 ;  /* 0x000000040e007986 */ /* 0x0045e4000c101d2e */
.L_x_1444:
[----:B------:R-:W-:Y:S05]  /*3a40*/  BSYNC B2 ;  /* 0x0000000000027941 */ /* 0x000fea0003800000 */
.L_x_1443:
[----:B------:R-:W-:Y:S05]  /*3a50*/  @P2 BRA `(.L_x_1442) ;  /* 0x0000000400b82947 */ /* 0x000fea0003800000 */
[----:B0-2---:R0:W2:Y:S01]  /*3a60*/  LDS.128 R4, [R89+0x22000] ;  /* 0x0220000059047984 */ /* 0x0050a20000000c00 */
[----:B------:R-:W-:Y:S01]  /*3a70*/  ISETP.GE.AND P4, PT, R194, R82, PT ;  /* 0x00000052c200720c */ /* 0x000fe20003f86270 */
[----:B------:R-:W-:-:S12]  /*3a80*/  BSSY B2, `(.L_x_1447) ;  /* 0x000006a000027945 */ /* 0x000fd80003800000 */
[----:B0-----:R-:W-:Y:S05]  /*3a90*/  @P4 BRA `(.L_x_1448) ;  /* 0x0000000400a04947 */ /* 0x001fea0003800000 */
[----:B------:R-:W-:Y:S02]  /*3aa0*/  SHF.R.U32.HI R28, RZ, 0x8, R29 ;  /* 0x00000008ff1c7819 */ /* 0x000fe4000001161d */
[--C-:B------:R-:W-:Y:S02]  /*3ab0*/  SHF.R.U32.HI R33, RZ, 0x8, R31.reuse ;  /* 0x00000008ff217819 */ /* 0x100fe4000001161f */
[----:B------:R-:W-:Y:S02]  /*3ac0*/  LOP3.LUT R32, R31, 0xff0000ff, RZ, 0xc0, !PT ;  /* 0xff0000ff1f207812 */ /* 0x000fe400078ec0ff */
[----:B------:R-:W-:Y:S01]  /*3ad0*/  SHF.R.U32.HI R34, RZ, 0x10, R31 ;  /* 0x00000010ff227819 */ /* 0x000fe2000001161f */
[----:B------:R-:W-:Y:S01]  /*3ae0*/  IMAD.SHL.U32 R31, R28, 0x100, RZ ;  /* 0x000001001c1f7824 */ /* 0x000fe200078e00ff */
[----:B------:R-:W-:Y:S01]  /*3af0*/  LOP3.LUT R30, R29, 0xff0000ff, RZ, 0xc0, !PT ;  /* 0xff0000ff1d1e7812 */ /* 0x000fe200078ec0ff */
[----:B------:R-:W-:Y:S01]  /*3b00*/  IMAD.SHL.U32 R33, R33, 0x100, RZ ;  /* 0x0000010021217824 */ /* 0x000fe200078e00ff */
[----:B------:R-:W-:Y:S01]  /*3b10*/  SHF.R.U32.HI R35, RZ, 0x10, R29 ;  /* 0x00000010ff237819 */ /* 0x000fe2000001161d */
[----:B--2---:R-:W-:Y:S01]  /*3b20*/  IMAD.MOV.U32 R29, RZ, RZ, R5 ;  /* 0x000000ffff1d7224 */ /* 0x004fe200078e0005 */
[----:B------:R-:W-:Y:S01]  /*3b30*/  LOP3.LUT R5, R30, 0xff00, R31, 0xf8, !PT ;  /* 0x0000ff001e057812 */ /* 0x000fe200078ef81f */
[----:B------:R-:W-:Y:S01]  /*3b40*/  IMAD.MOV.U32 R28, RZ, RZ, R4 ;  /* 0x000000ffff1c7224 */ /* 0x000fe200078e0004 */
[----:B------:R-:W-:Y:S01]  /*3b50*/  LOP3.LUT R32, R32, 0xff00, R33, 0xf8, !PT ;  /* 0x0000ff0020207812 */ /* 0x000fe200078ef821 */
[----:B------:R-:W-:Y:S01]  /*3b60*/  IMAD.U32 R30, R35, 0x10000, RZ ;  /* 0x00010000231e7824 */ /* 0x000fe200078e00ff */
[----:B------:R-:W-:Y:S01]  /*3b70*/  F2FP.F16.E4M3.UNPACK_B R4, R29 ;  /* 0x0000001dff04723e */ /* 0x000fe200020006ff */
[----:B------:R-:W-:Y:S01]  /*3b80*/  IMAD.U32 R33, R34, 0x10000, RZ ;  /* 0x0001000022217824 */ /* 0x000fe200078e00ff */
[----:B------:R-:W-:-:S02]  /*3b90*/  F2FP.F16.E4M3.UNPACK_B R31, R84.H1 ;  /* 0x00000054ff1f723e */ /* 0x000fc400030006ff */
[----:B------:R-:W-:Y:S01]  /*3ba0*/  LOP3.LUT R5, R5, 0xff0000, R30, 0xf8, !PT ;  /* 0x00ff000005057812 */ /* 0x000fe200078ef81e */
[--C-:B------:R-:W-:Y:S01]  /*3bb0*/  HADD2.F32 R30, -RZ, R4.reuse.H1_H1 ;  /* 0x30000004ff1e7230 */ /* 0x100fe20000004100 */
[----:B------:R-:W-:Y:S01]  /*3bc0*/  LOP3.LUT R93, R32, 0xff0000, R33, 0xf8, !PT ;  /* 0x00ff0000205d7812 */ /* 0x000fe200078ef821 */
[--C-:B------:R-:W-:Y:S01]  /*3bd0*/  HADD2.F32 R85, -RZ, R31.reuse.H0_H0 ;  /* 0x2000001fff557230 */ /* 0x100fe20000004100 */
[----:B------:R-:W-:Y:S01]  /*3be0*/  F2FP.F16.E4M3.UNPACK_B R33, R81.H1 ;  /* 0x00000051ff21723e */ /* 0x000fe200030006ff */
[----:B------:R-:W-:Y:S01]  /*3bf0*/  HADD2.F32 R4, -RZ, R4.H0_H0 ;  /* 0x20000004ff047230 */ /* 0x000fe20000004100 */
[----:B------:R-:W-:Y:S01]  /*3c00*/  F2FP.F16.E4M3.UNPACK_B R29, R29.H1 ;  /* 0x0000001dff1d723e */ /* 0x000fe200030006ff */
[----:B------:R-:W-:Y:S02]  /*3c10*/  HADD2.F32 R34, -RZ, R31.H1_H1 ;  /* 0x3000001fff227230 */ /* 0x000fe40000004100 */
[----:B------:R-:W-:Y:S01]  /*3c20*/  FMUL.FTZ R95, R30, R85 ;  /* 0x000000551e5f7220 */ /* 0x000fe20000410000 */
[----:B------:R-:W-:Y:S01]  /*3c30*/  HADD2.F32 R35, -RZ, R33.H0_H0 ;  /* 0x20000021ff237230 */ /* 0x000fe20000004100 */
[----:B------:R-:W-:Y:S01]  /*3c40*/  F2FP.F16.E4M3.UNPACK_B R84, R84 ;  /* 0x00000054ff54723e */ /* 0x000fe200020006ff */
[--C-:B------:R-:W-:Y:S01]  /*3c50*/  HADD2.F32 R32, -RZ, R29.reuse.H1_H1 ;  /* 0x3000001dff207230 */ /* 0x100fe20000004100 */
[----:B------:R-:W-:Y:S01]  /*3c60*/  F2FP.F16.E4M3.UNPACK_B R81, R81 ;  /* 0x00000051ff51723e */ /* 0x000fe200020006ff */
[----:B------:R-:W-:-:S02]  /*3c70*/  HADD2.F32 R31, -RZ, R29.H0_H0 ;  /* 0x2000001dff1f7230 */ /* 0x000fc40000004100 */
[----:B------:R-:W-:Y:S01]  /*3c80*/  FMUL.FTZ R29, R4, R85 ;  /* 0x00000055041d7220 */ /* 0x000fe20000410000 */
[----:B------:R-:W-:Y:S02]  /*3c90*/  HADD2.F32 R33, -RZ, R33.H1_H1 ;  /* 0x30000021ff217230 */ /* 0x000fe40000004100 */
[----:B------:R-:W-:Y:S01]  /*3ca0*/  FMUL.FTZ R94, R32, R34 ;  /* 0x00000022205e7220 */ /* 0x000fe20000410000 */
[-C--:B------:R-:W-:Y:S01]  /*3cb0*/  FFMA.FTZ R4, R4, R35.reuse, -R95 ;  /* 0x0000002304047223 */ /* 0x080fe2000001085f */
[----:B------:R-:W-:Y:S01]  /*3cc0*/  FFMA.FTZ R29, R30, R35, R29 ;  /* 0x000000231e1d7223 */ /* 0x000fe2000001001d */
[----:B------:R-:W-:Y:S01]  /*3cd0*/  F2FP.F16.E4M3.UNPACK_B R30, R28.H1 ;  /* 0x0000001cff1e723e */ /* 0x000fe200030006ff */
[C---:B------:R-:W-:Y:S01]  /*3ce0*/  FMUL.FTZ R85, R31.reuse, R34 ;  /* 0x000000221f557220 */ /* 0x040fe20000410000 */
[----:B------:R-:W-:Y:S01]  /*3cf0*/  F2FP.F16.E4M3.UNPACK_B R28, R28 ;  /* 0x0000001cff1c723e */ /* 0x000fe200020006ff */
[----:B------:R-:W-:Y:S01]  /*3d00*/  FFMA.FTZ R94, R31, R33, -R94 ;  /* 0x000000211f5e7223 */ /* 0x000fe2000001085e */
[----:B------:R-:W-:-:S02]  /*3d10*/  HADD2.F32 R34, -RZ, R84.H1_H1 ;  /* 0x30000054ff227230 */ /* 0x000fc40000004100 */
[----:B------:R-:W-:Y:S01]  /*3d20*/  FFMA.FTZ R97, R32, R33, R85 ;  /* 0x0000002120617223 */ /* 0x000fe20000010055 */
[----:B------:R-:W-:Y:S02]  /*3d30*/  HADD2.F32 R84, -RZ, R84.H0_H0 ;  /* 0x20000054ff547230 */ /* 0x000fe40000004100 */
[--C-:B------:R-:W-:Y:S02]  /*3d40*/  HADD2.F32 R32, -RZ, R30.reuse.H0_H0 ;  /* 0x2000001eff207230 */ /* 0x100fe40000004100 */
[----:B------:R-:W-:Y:S01]  /*3d50*/  HADD2.F32 R33, -RZ, R30.H1_H1 ;  /* 0x3000001eff217230 */ /* 0x000fe20000004100 */
[----:B------:R-:W-:Y:S01]  /*3d60*/  F2FP.SATFINITE.E4M3.F32.PACK_AB_MERGE_C R99, R97, R94, RZ ;  /* 0x0000005e6163723e */ /* 0x000fe200048070ff */
[--C-:B------:R-:W-:Y:S02]  /*3d70*/  HADD2.F32 R31, -RZ, R28.reuse.H1_H1 ;  /* 0x3000001cff1f7230 */ /* 0x100fe40000004100 */
[----:B------:R-:W-:Y:S02]  /*3d80*/  HADD2.F32 R30, -RZ, R28.H0_H0 ;  /* 0x2000001cff1e7230 */ /* 0x000fe40000004100 */
[----:B------:R-:W-:Y:S01]  /*3d90*/  FMUL.FTZ R85, R33, R34 ;  /* 0x0000002221557220 */ /* 0x000fe20000410000 */
[----:B------:R-:W-:-:S02]  /*3da0*/  HADD2.F32 R28, -RZ, R81.H1_H1 ;  /* 0x30000051ff1c7230 */ /* 0x000fc40000004100 */
[CC--:B------:R-:W-:Y:S01]  /*3db0*/  FMUL.FTZ R35, R31.reuse, R84.reuse ;  /* 0x000000541f237220 */ /* 0x0c0fe20000410000 */
[----:B------:R-:W-:Y:S02]  /*3dc0*/  HADD2.F32 R81, -RZ, R81.H0_H0 ;  /* 0x20000051ff517230 */ /* 0x000fe40000004100 */
[----:B------:R-:W-:Y:S01]  /*3dd0*/  FMUL.FTZ R84, R30, R84 ;  /* 0x000000541e547220 */ /* 0x000fe20000410000 */
[C---:B------:R-:W-:Y:S01]  /*3de0*/  FMUL.FTZ R34, R32.reuse, R34 ;  /* 0x0000002220227220 */ /* 0x040fe20000410000 */
[-C--:B------:R-:W-:Y:S02]  /*3df0*/  FFMA.FTZ R85, R32, R28.reuse, -R85 ;  /* 0x0000001c20557223 */ /* 0x080fe40000010855 */
[----:B------:R-:W-:Y:S01]  /*3e00*/  FFMA.FTZ R95, R31, R81, R84 ;  /* 0x000000511f5f7223 */ /* 0x000fe20000010054 */
[----:B------:R-:W-:Y:S01]  /*3e10*/  F2FP.F16.E4M3.UNPACK_B R31, R7.H1 ;  /* 0x00000007ff1f723e */ /* 0x000fe200030006ff */
[----:B------:R-:W-:Y:S01]  /*3e20*/  FFMA.FTZ R34, R33, R28, R34 ;  /* 0x0000001c21227223 */ /* 0x000fe20000010022 */
[----:B------:R-:W-:Y:S01]  /*3e30*/  F2FP.F16.E4M3.UNPACK_B R84, R93.H1 ;  /* 0x0000005dff54723e */ /* 0x000fe200030006ff */
[----:B------:R-:W-:Y:S01]  /*3e40*/  FFMA.FTZ R28, R30, R81, -R35 ;  /* 0x000000511e1c7223 */ /* 0x000fe20000010823 */
[----:B------:R-:W-:Y:S01]  /*3e50*/  F2FP.F16.E4M3.UNPACK_B R35, R5.H1 ;  /* 0x00000005ff23723e */ /* 0x000fe200030006ff */
[--C-:B------:R-:W-:Y:S01]  /*3e60*/  HADD2.F32 R33, -RZ, R31.reuse.H1_H1 ;  /* 0x3000001fff217230 */ /* 0x100fe20000004100 */
[----:B------:R-:W-:Y:S01]  /*3e70*/  F2FP.F16.E4M3.UNPACK_B R30, R6.H1 ;  /* 0x00000006ff1e723e */ /* 0x000fe200030006ff */
[----:B------:R-:W-:Y:S01]  /*3e80*/  HADD2.F32 R94, -RZ, R84.H1_H1 ;  /* 0x30000054ff5e7230 */ /* 0x000fe20000004100 */
[----:B------:R-:W-:Y:S01]  /*3e90*/  F2FP.F16.E4M3.UNPACK_B R93, R93 ;  /* 0x0000005dff5d723e */ /* 0x000fe200020006ff */
[----:B------:R-:W-:Y:S01]  /*3ea0*/  HADD2.F32 R32, -RZ, R31.H0_H0 ;  /* 0x2000001fff207230 */ /* 0x000fe20000004100 */
[----:B------:R-:W-:Y:S01]  /*3eb0*/  F2FP.SATFINITE.E4M3.F32.PACK_AB_MERGE_C R98, R34, R85, RZ ;  /* 0x000000552262723e */ /* 0x000fe200048070ff */
[----:B------:R-:W-:Y:S01]  /*3ec0*/  HADD2.F32 R81, -RZ, R35.H1_H1 ;  /* 0x30000023ff517230 */ /* 0x000fe20000004100 */
[----:B------:R-:W-:Y:S01]  /*3ed0*/  F2FP.F16.E4M3.UNPACK_B R34, R5 ;  /* 0x00000005ff22723e */ /* 0x000fe200020006ff */
[----:B------:R-:W-:-:S02]  /*3ee0*/  HADD2.F32 R31, -RZ, R30.H1_H1 ;  /* 0x3000001eff1f7230 */ /* 0x000fc40000004100 */
[-C--:B------:R-:W-:Y:S01]  /*3ef0*/  FMUL.FTZ R5, R33, R94.reuse ;  /* 0x0000005e21057220 */ /* 0x080fe20000410000 */
[----:B------:R-:W-:Y:S02]  /*3f00*/  HADD2.F32 R85, -RZ, R93.H1_H1 ;  /* 0x3000005dff557230 */ /* 0x000fe40000004100 */
[C---:B------:R-:W-:Y:S01]  /*3f10*/  FMUL.FTZ R94, R32.reuse, R94 ;  /* 0x0000005e205e7220 */ /* 0x040fe20000410000 */
[----:B------:R-:W-:Y:S02]  /*3f20*/  HADD2.F32 R30, -RZ, R30.H0_H0 ;  /* 0x2000001eff1e7230 */ /* 0x000fe40000004100 */
[----:B------:R-:W-:Y:S01]  /*3f30*/  FFMA.FTZ R96, R32, R81, -R5 ;  /* 0x0000005120607223 */ /* 0x000fe20000010805 */
[----:B------:R-:W-:Y:S02]  /*3f40*/  HADD2.F32 R5, -RZ, R34.H1_H1 ;  /* 0x30000022ff057230 */ /* 0x000fe40000004100 */
[----:B------:R-:W-:Y:S01]  /*3f50*/  FMUL.FTZ R97, R31, R85 ;  /* 0x000000551f617220 */ /* 0x000fe20000410000 */
[----:B------:R-:W-:Y:S01]  /*3f60*/  F2FP.F16.E4M3.UNPACK_B R7, R7 ;  /* 0x00000007ff07723e */ /* 0x000fe200020006ff */
[C---:B------:R-:W-:Y:S01]  /*3f70*/  FMUL.FTZ R32, R30.reuse, R85 ;  /* 0x000000551e207220 */ /* 0x040fe20000410000 */
[----:B------:R-:W-:Y:S01]  /*3f80*/  F2FP.F16.E4M3.UNPACK_B R6, R6 ;  /* 0x00000006ff06723e */ /* 0x000fe200020006ff */
[----:B------:R-:W-:Y:S01]  /*3f90*/  FFMA.FTZ R33, R33, R81, R94 ;  /* 0x0000005121217223 */ /* 0x000fe2000001005e */
[-C--:B------:R-:W-:Y:S01]  /*3fa0*/  FFMA.FTZ R97, R30, R5.reuse, -R97 ;  /* 0x000000051e617223 */ /* 0x080fe20000010861 */
[----:B------:R-:W-:Y:S01]  /*3fb0*/  FFMA.FTZ R94, R31, R5, R32 ;  /* 0x000000051f5e7223 */ /* 0x000fe20000010020 */
[----:B------:R-:W-:-:S02]  /*3fc0*/  HADD2.F32 R30, -RZ, R7.H0_H0 ;  /* 0x20000007ff1e7230 */ /* 0x000fc40000004100 */
[----:B------:R-:W-:Y:S01]  /*3fd0*/  HADD2.F32 R5, -RZ, R6.H0_H0 ;  /* 0x20000006ff057230 */ /* 0x000fe20000004100 */
[----:B------:R-:W-:Y:S01]  /*3fe0*/  F2FP.SATFINITE.E4M3.F32.PACK_AB_MERGE_C R33, R33, R96, RZ ;  /* 0x000000602121723e */ /* 0x000fe200048070ff */
[----:B------:R-:W-:Y:S01]  /*3ff0*/  HADD2.F32 R7, -RZ, R7.H1_H1 ;  /* 0x30000007ff077230 */ /* 0x000fe20000004100 */
[----:B------:R-:W-:Y:S01]  /*4000*/  F2FP.SATFINITE.E4M3.F32.PACK_AB_MERGE_C R94, R94, R97, RZ ;  /* 0x000000615e5e723e */ /* 0x000fe200048070ff */
[----:B------:R-:W-:Y:S02]  /*4010*/  HADD2.F32 R84, -RZ, R84.H0_H0 ;  /* 0x20000054ff547230 */ /* 0x000fe40000004100 */
[----:B------:R-:W-:Y:S02]  /*4020*/  HADD2.F32 R6, -RZ, R6.H1_H1 ;  /* 0x30000006ff067230 */ /* 0x000fe40000004100 */
[----:B------:R-:W-:Y:S02]  /*4030*/  HADD2.F32 R93, -RZ, R93.H0_H0 ;  /* 0x2000005dff5d7230 */ /* 0x000fe40000004100 */
[----:B------:R-:W-:Y:S01]  /*4040*/  FMUL.FTZ R31, R7, R84 ;  /* 0x00000054071f7220 */ /* 0x000fe20000410000 */
[----:B------:R-:W-:-:S02]  /*4050*/  HADD2.F32 R35, -RZ, R35.H0_H0 ;  /* 0x20000023ff237230 */ /* 0x000fc40000004100 */
[----:B------:R-:W-:Y:S01]  /*4060*/  FMUL.FTZ R84, R30, R84 ;  /* 0x000000541e547220 */ /* 0x000fe20000410000 */
[----:B------:R-:W-:Y:S02]  /*4070*/  HADD2.F32 R34, -RZ, R34.H0_H0 ;  /* 0x20000022ff227230 */ /* 0x000fe40000004100 */
[-C--:B------:R-:W-:Y:S01]  /*4080*/  FMUL.FTZ R32, R6, R93.reuse ;  /* 0x0000005d06207220 */ /* 0x080fe20000410000 */
[----:B------:R-:W-:Y:S01]  /*4090*/  FMUL.FTZ R93, R5, R93 ;  /* 0x0000005d055d7220 */ /* 0x000fe20000410000 */
[-C--:B------:R-:W-:Y:S01]  /*40a0*/  FFMA.FTZ R31, R30, R35.reuse, -R31 ;  /* 0x000000231e1f7223 */ /* 0x080fe2000001081f */
[----:B------:R-:W-:Y:S01]  /*40b0*/  FFMA.FTZ R84, R7, R35, R84 ;  /* 0x0000002307547223 */ /* 0x000fe20000010054 */
[-C--:B------:R-:W-:Y:S01]  /*40c0*/  FFMA.FTZ R32, R5, R34.reuse, -R32 ;  /* 0x0000002205207223 */ /* 0x080fe20000010820 */
[----:B------:R-:W-:Y:S01]  /*40d0*/  FFMA.FTZ R93, R6, R34, R93 ;  /* 0x00000022065d7223 */ /* 0x000fe2000001005d */
[----:B------:R-:W-:Y:S02]  /*40e0*/  F2FP.SATFINITE.E4M3.F32.PACK_AB_MERGE_C R5, R29, R4, R99 ;  /* 0x000000041d05723e */ /* 0x000fe40004807063 */
[----:B------:R-:W-:-:S02]  /*40f0*/  F2FP.SATFINITE.E4M3.F32.PACK_AB_MERGE_C R4, R95, R28, R98 ;  /* 0x0000001c5f04723e */ /* 0x000fc40004807062 */
[----:B------:R-:W-:Y:S02]  /*4100*/  F2FP.SATFINITE.E4M3.F32.PACK_AB_MERGE_C R6, R93, R32, R94 ;  /* 0x000000205d06723e */ /* 0x000fe4000480705e */
[----:B------:R-:W-:-:S07]  /*4110*/  F2FP.SATFINITE.E4M3.F32.PACK_AB_MERGE_C R7, R84, R31, R33 ;  /* 0x0000001f5407723e */ /* 0x000fce0004807021 */
.L_x_1448:
[----:B------:R-:W-:Y:S05]  /*4120*/  BSYNC B2 ;  /* 0x0000000000027941 */ /* 0x000fea0003800000 */
.L_x_1447:
[----:B--2---:R3:W-:Y:S02]  /*4130*/  STG.E.128 desc[UR46][R14.64+0x80], R4 ;  /* 0x000080040e007986 */ /* 0x0047e4000c101d2e */
.L_x_1442:
[----:B------:R-:W-:Y:S05]  /*4140*/  BSYNC B1 ;  /* 0x0000000000017941 */ /* 0x000fea0003800000 */
.L_x_1441:
[----:B------:R-:W-:Y:S05]  /*4150*/  @P5 BRA `(.L_x_1449) ;  /* 0x0000003000945947 */ /* 0x000fea0003800000 */
[----:B------:R-:W-:Y:S04]  /*4160*/  BSSY B1, `(.L_x_1450) ;  /* 0x000006f000017945 */ /* 0x000fe80003800000 */
[----:B------:R-:W-:Y:S05]  /*4170*/  @P1 BRA `(.L_x_1451) ;  /* 0x0000000400b41947 */ /* 0x000fea0003800000 */
[----:B0-23--:R0:W2:Y:S01]  /*4180*/  LDS.128 R4, [R89+0x21000] ;  /* 0x0210000059047984 */ /* 0x00d0a20000000c00 */
[----:B------:R-:W-:Y:S01]  /*4190*/  ISETP.GE.AND P4, PT, R18, R82, PT ;  /* 0x000000521200720c */ /* 0x000fe20003f86270 */
[----:B------:R-:W-:-:S12]  /*41a0*/  BSSY B2, `(.L_x_1452) ;  /* 0x0000069000027945 */ /* 0x000fd80003800000 */
[----:B0-----:R-:W-:Y:S05]  /*41b0*/  @P4 BRA `(.L_x_1453) ;  /* 0x00000004009c4947 */ /* 0x001fea0003800000 */
[----:B------:R-:W-:Y:S01]  /*41c0*/  SHF.R.U32.HI R24, RZ, 0x8, R25 ;  /* 0x00000008ff187819 */ /* 0x000fe20000011619 */
[----:B--2---:R-:W-:Y:S01]  /*41d0*/  IMAD.MOV.U32 R14, RZ, RZ, R4 ;  /* 0x000000ffff0e7224 */ /* 0x004fe200078e0004 */
[----:B------:R-:W-:Y:S02]  /*41e0*/  SHF.R.U32.HI R26, RZ, 0x8, R27 ;  /* 0x00000008ff1a7819 */ /* 0x000fe4000001161b */
[----:B------:R-:W-:Y:S01]  /*41f0*/  LOP3.LUT R15, R25, 0xff0000ff, RZ, 0xc0, !PT ;  /* 0xff0000ff190f7812 */ /* 0x000fe200078ec0ff */
[----:B------:R-:W-:Y:S01]  /*4200*/  IMAD.SHL.U32 R24, R24, 0x100, RZ ;  /* 0x0000010018187824 */ /* 0x000fe200078e00ff */
[----:B------:R-:W-:Y:S01]  /*4210*/  SHF.R.U32.HI R28, RZ, 0x10, R25 ;  /* 0x00000010ff1c7819 */ /* 0x000fe20000011619 */
[----:B------:R-:W-:Y:S01]  /*4220*/  IMAD.SHL.U32 R26, R26, 0x100, RZ ;  /* 0x000001001a1a7824 */ /* 0x000fe200078e00ff */
[----:B------:R-:W-:Y:S02]  /*4230*/  LOP3.LUT R25, R27, 0xff0000ff, RZ, 0xc0, !PT ;  /* 0xff0000ff1b197812 */ /* 0x000fe400078ec0ff */
[----:B------:R-:W-:-:S02]  /*4240*/  SHF.R.U32.HI R27, RZ, 0x10, R27 ;  /* 0x00000010ff1b7819 */ /* 0x000fc4000001161b */
[----:B------:R-:W-:Y:S01]  /*4250*/  LOP3.LUT R15, R15, 0xff00, R24, 0xf8, !PT ;  /* 0x0000ff000f0f7812 */ /* 0x000fe200078ef818 */
[----:B------:R-:W-:Y:S01]  /*4260*/  IMAD.U32 R24, R28, 0x10000, RZ ;  /* 0x000100001c187824 */ /* 0x000fe200078e00ff */
[----:B------:R-:W-:Y:S02]  /*4270*/  LOP3.LUT R26, R25, 0xff00, R26, 0xf8, !PT ;  /* 0x0000ff00191a7812 */ /* 0x000fe400078ef81a */
[----:B------:R-:W-:Y:S02]  /*4280*/  SHF.L.U32 R27, R27, 0x10, RZ ;  /* 0x000000101b1b7819 */ /* 0x000fe400000006ff */
[----:B------:R-:W-:Y:S02]  /*4290*/  F2FP.F16.E4M3.UNPACK_B R4, R5 ;  /* 0x00000005ff04723e */ /* 0x000fe400020006ff */
[----:B------:R-:W-:Y:S02]  /*42a0*/  F2FP.F16.E4M3.UNPACK_B R25, R83.H1 ;  /* 0x00000053ff19723e */ /* 0x000fe400030006ff */
[----:B------:R-:W-:Y:S01]  /*42b0*/  LOP3.LUT R28, R15, 0xff0000, R24, 0xf8, !PT ;  /* 0x00ff00000f1c7812 */ /* 0x000fe200078ef818 */
[--C-:B------:R-:W-:Y:S01]  /*42c0*/  HADD2.F32 R15, -RZ, R4.reuse.H1_H1 ;  /* 0x30000004ff0f7230 */ /* 0x100fe20000004100 */
[----:B------:R-:W-:Y:S01]  /*42d0*/  LOP3.LUT R31, R26, 0xff0000, R27, 0xf8, !PT ;  /* 0x00ff00001a1f7812 */ /* 0x000fe200078ef81b */
[--C-:B------:R-:W-:Y:S01]  /*42e0*/  HADD2.F32 R29, -RZ, R25.reuse.H0_H0 ;  /* 0x20000019ff1d7230 */ /* 0x100fe20000004100 */
[----:B------:R-:W-:Y:S01]  /*42f0*/  F2FP.F16.E4M3.UNPACK_B R26, R80.H1 ;  /* 0x00000050ff1a723e */ /* 0x000fe200030006ff */
[----:B------:R-:W-:Y:S01]  /*4300*/  HADD2.F32 R4, -RZ, R4.H0_H0 ;  /* 0x20000004ff047230 */ /* 0x000fe20000004100 */
[----:B------:R-:W-:Y:S01]  /*4310*/  F2FP.F16.E4M3.UNPACK_B R5, R5.H1 ;  /* 0x00000005ff05723e */ /* 0x000fe200030006ff */
[----:B------:R-:W-:-:S02]  /*4320*/  HADD2.F32 R30, -RZ, R25.H1_H1 ;  /* 0x30000019ff1e7230 */ /* 0x000fc40000004100 */
[CC--:B------:R-:W-:Y:S01]  /*4330*/  FMUL.FTZ R33, R15.reuse, R29.reuse ;  /* 0x0000001d0f217220 */ /* 0x0c0fe20000410000 */
[--C-:B------:R-:W-:Y:S02]  /*4340*/  HADD2.F32 R27, -RZ, R26.reuse.H0_H0 ;  /* 0x2000001aff1b7230 */ /* 0x100fe40000004100 */
[----:B------:R-:W-:Y:S01]  /*4350*/  FMUL.FTZ R32, R4, R29 ;  /* 0x0000001d04207220 */ /* 0x000fe20000410000 */
[--C-:B------:R-:W-:Y:S01]  /*4360*/  HADD2.F32 R25, -RZ, R5.reuse.H1_H1 ;  /* 0x30000005ff197230 */ /* 0x100fe20000004100 */
[----:B------:R-:W-:Y:S01]  /*4370*/  F2FP.F16.E4M3.UNPACK_B R83, R83 ;  /* 0x00000053ff53723e */ /* 0x000fe200020006ff */
[----:B------:R-:W-:Y:S02]  /*4380*/  HADD2.F32 R24, -RZ, R5.H0_H0 ;  /* 0x20000005ff187230 */ /* 0x000fe40000004100 */
[-C--:B------:R-:W-:Y:S01]  /*4390*/  FFMA.FTZ R5, R15, R27.reuse, R32 ;  /* 0x0000001b0f057223 */ /* 0x080fe20000010020 */
[----:B------:R-:W-:Y:S02]  /*43a0*/  HADD2.F32 R26, -RZ, R26.H1_H1 ;  /* 0x3000001aff1a7230 */ /* 0x000fe40000004100 */
[C---:B------:R-:W-:Y:S01]  /*43b0*/  FMUL.FTZ R29, R25.reuse, R30 ;  /* 0x0000001e191d7220 */ /* 0x040fe20000410000 */
[----:B------:R-:W-:Y:S01]  /*43c0*/  F2FP.F16.E4M3.UNPACK_B R15, R14.H1 ;  /* 0x0000000eff0f723e */ /* 0x000fe200030006ff */
[----:B------:R-:W-:Y:S01]  /*43d0*/  FMUL.FTZ R30, R24, R30 ;  /* 0x0000001e181e7220 */ /* 0x000fe20000410000 */
[----:B------:R-:W-:Y:S01]  /*43e0*/  FFMA.FTZ R4, R4, R27, -R33 ;  /* 0x0000001b04047223 */ /* 0x000fe20000010821 */
[----:B------:R-:W-:Y:S01]  /*43f0*/  FFMA.FTZ R34, R24, R26, -R29 ;  /* 0x0000001a18227223 */ /* 0x000fe2000001081d */
[----:B------:R-:W-:Y:S01]  /*4400*/  F2FP.F16.E4M3.UNPACK_B R14, R14 ;  /* 0x0000000eff0e723e */ /* 0x000fe200020006ff */
[----:B------:R-:W-:Y:S01]  /*4410*/  FFMA.FTZ R35, R25, R26, R30 ;  /* 0x0000001a19237223 */ /* 0x000fe2000001001e */
[----:B------:R-:W-:Y:S01]  /*4420*/  F2FP.F16.E4M3.UNPACK_B R80, R80 ;  /* 0x00000050ff50723e */ /* 0x000fe200020006ff */
[----:B------:R-:W-:-:S02]  /*4430*/  HADD2.F32 R27, -RZ, R83.H1_H1 ;  /* 0x30000053ff1b7230 */ /* 0x000fc40000004100 */
[--C-:B------:R-:W-:Y:S02]  /*4440*/  HADD2.F32 R24, -RZ, R15.reuse.H0_H0 ;  /* 0x2000000fff187230 */ /* 0x100fe40000004100 */
[----:B------:R-:W-:Y:S02]  /*4450*/  HADD2.F32 R25, -RZ, R15.H1_H1 ;  /* 0x3000000fff197230 */ /* 0x000fe40000004100 */
[----:B------:R-:W-:Y:S02]  /*4460*/  HADD2.F32 R15, -RZ, R14.H0_H0 ;  /* 0x2000000eff0f7230 */ /* 0x000fe40000004100 */
[-C--:B------:R-:W-:Y:S01]  /*4470*/  FMUL.FTZ R32, R24, R27.reuse ;  /* 0x0000001b18207220 */ /* 0x080fe20000410000 */
[----:B------:R-:W-:Y:S02]  /*4480*/  HADD2.F32 R26, -RZ, R80.H1_H1 ;  /* 0x30000050ff1a7230 */ /* 0x000fe40000004100 */
[----:B------:R-:W-:Y:S01]  /*4490*/  FMUL.FTZ R29, R25, R27 ;  /* 0x0000001b191d7220 */ /* 0x000fe20000410000 */
[----:B------:R-:W-:-:S02]  /*44a0*/  HADD2.F32 R83, -RZ, R83.H0_H0 ;  /* 0x20000053ff537230 */ /* 0x000fc40000004100 */
[----:B------:R-:W-:Y:S02]  /*44b0*/  HADD2.F32 R14, -RZ, R14.H1_H1 ;  /* 0x3000000eff0e7230 */ /* 0x000fe40000004100 */
[-C--:B------:R-:W-:Y:S01]  /*44c0*/  FFMA.FTZ R29, R24, R26.reuse, -R29 ;  /* 0x0000001a181d7223 */ /* 0x080fe2000001081d */
[----:B------:R-:W-:Y:S02]  /*44d0*/  HADD2.F32 R80, -RZ, R80.H0_H0 ;  /* 0x20000050ff507230 */ /* 0x000fe40000004100 */
[----:B------:R-:W-:Y:S01]  /*44e0*/  FFMA.FTZ R32, R25, R26, R32 ;  /* 0x0000001a19207223 */ /* 0x000fe20000010020 */
[-C--:B------:R-:W-:Y:S01]  /*44f0*/  F2FP.F16.E4M3.UNPACK_B R26, R28.reuse.H1 ;  /* 0x0000001cff1a723e */ /* 0x080fe200030006ff */
[-C--:B------:R-:W-:Y:S01]  /*4500*/  FMUL.FTZ R30, R14, R83.reuse ;  /* 0x000000530e1e7220 */ /* 0x080fe20000410000 */
[C---:B------:R-:W-:Y:S01]  /*4510*/  FMUL.FTZ R83, R15.reuse, R83 ;  /* 0x000000530f537220 */ /* 0x040fe20000410000 */
[----:B------:R-:W-:Y:S02]  /*4520*/  F2FP.F16.E4M3.UNPACK_B R28, R28 ;  /* 0x0000001cff1c723e */ /* 0x000fe400020006ff */
[-C--:B------:R-:W-:Y:S01]  /*4530*/  FFMA.FTZ R33, R15, R80.reuse, -R30 ;  /* 0x000000500f217223 */ /* 0x080fe2000001081e */
[----:B------:R-:W-:Y:S01]  /*4540*/  F2FP.SATFINITE.E4M3.F32.PACK_AB_MERGE_C R81, R32, R29, RZ ;  /* 0x0000001d2051723e */ /* 0x000fe200048070ff */
[----:B------:R-:W-:Y:S01]  /*4550*/  FFMA.FTZ R80, R14, R80, R83 ;  /* 0x000000500e507223 */ /* 0x000fe20000010053 */
[----:B------:R-:W-:Y:S01]  /*4560*/  F2FP.F16.E4M3.UNPACK_B R15, R7.H1 ;  /* 0x00000007ff0f723e */ /* 0x000fe200030006ff */
[--C-:B------:R-:W-:Y:S01]  /*4570*/  HADD2.F32 R27, -RZ, R26.reuse.H1_H1 ;  /* 0x3000001aff1b7230 */ /* 0x100fe20000004100 */
[-C--:B------:R-:W-:Y:S01]  /*4580*/  F2FP.F16.E4M3.UNPACK_B R29, R31.reuse.H1 ;  /* 0x0000001fff1d723e */ /* 0x080fe200030006ff */
[----:B------:R-:W-:Y:S01]  /*4590*/  HADD2.F32 R26, -RZ, R26.H0_H0 ;  /* 0x2000001aff1a7230 */ /* 0x000fe20000004100 */
[----:B------:R-:W-:Y:S01]  /*45a0*/  F2FP.F16.E4M3.UNPACK_B R14, R6.H1 ;  /* 0x00000006ff0e723e */ /* 0x000fe200030006ff */
[----:B------:R-:W-:Y:S01]  /*45b0*/  HADD2.F32 R25, -RZ, R15.H1_H1 ;  /* 0x3000000fff197230 */ /* 0x000fe20000004100 */
[----:B------:R-:W-:Y:S01]  /*45c0*/  F2FP.F16.E4M3.UNPACK_B R31, R31 ;  /* 0x0000001fff1f723e */ /* 0x000fe200020006ff */
[----:B------:R-:W-:Y:S01]  /*45d0*/  HADD2.F32 R32, -RZ, R29.H1_H1 ;  /* 0x3000001dff207230 */ /* 0x000fe20000004100 */
[----:B------:R-:W-:Y:S01]  /*45e0*/  F2FP.SATFINITE.E4M3.F32.PACK_AB_MERGE_C R83, R35, R34, RZ ;  /* 0x000000222353723e */ /* 0x000fe200048070ff */
[----:B------:R-:W-:Y:S01]  /*45f0*/  HADD2.F32 R24, -RZ, R15.H0_H0 ;  /* 0x2000000fff187230 */ /* 0x000fe20000004100 */
[----:B------:R-:W-:Y:S01]  /*4600*/  F2FP.F16.E4M3.UNPACK_B R7, R7 ;  /* 0x00000007ff07723e */ /* 0x000fe200020006ff */
[----:B------:R-:W-:-:S02]  /*4610*/  HADD2.F32 R15, -RZ, R14.H1_H1 ;  /* 0x3000000eff0f7230 */ /* 0x000fc40000004100 */
[-C--:B------:R-:W-:Y:S01]  /*4620*/  FMUL.FTZ R35, R25, R32.reuse ;  /* 0x0000002019237220 */ /* 0x080fe20000410000 */
[--C-:B------:R-:W-:Y:S02]  /*4630*/  HADD2.F32 R30, -RZ, R31.reuse.H1_H1 ;  /* 0x3000001fff1e7230 */ /* 0x100fe40000004100 */
[C---:B------:R-:W-:Y:S01]  /*4640*/  FMUL.FTZ R32, R24.reuse, R32 ;  /* 0x0000002018207220 */ /* 0x040fe20000410000 */
[----:B------:R-:W-:Y:S02]  /*4650*/  HADD2.F32 R14, -RZ, R14.H0_H0 ;  /* 0x2000000eff0e7230 */ /* 0x000fe40000004100 */
[----:B------:R-:W-:Y:S01]  /*4660*/  FFMA.FTZ R34, R24, R27, -R35 ;  /* 0x0000001b18227223 */ /* 0x000fe20000010823 */
[----:B------:R-:W-:Y:S02]  /*4670*/  HADD2.F32 R24, -RZ, R28.H1_H1 ;  /* 0x3000001cff187230 */ /* 0x000fe40000004100 */
[----:B------:R-:W-:Y:S01]  /*4680*/  FMUL.FTZ R35, R15, R30 ;  /* 0x0000001e0f237220 */ /* 0x000fe20000410000 */
[----:B------:R-:W-:Y:S01]  /*4690*/  F2FP.F16.E4M3.UNPACK_B R6, R6 ;  /* 0x00000006ff06723e */ /* 0x000fe200020006ff */
[----:B------:R-:W-:Y:S01]  /*46a0*/  FMUL.FTZ R30, R14, R30 ;  /* 0x0000001e0e1e7220 */ /* 0x000fe20000410000 */
[----:B------:R-:W-:-:S02]  /*46b0*/  HADD2.F32 R31, -RZ, R31.H0_H0 ;  /* 0x2000001fff1f7230 */ /* 0x000fc40000004100 */
[-C--:B------:R-:W-:Y:S01]  /*46c0*/  FFMA.FTZ R35, R14, R24.reuse, -R35 ;  /* 0x000000180e237223 */ /* 0x080fe20000010823 */
[--C-:B------:R-:W-:Y:S02]  /*46d0*/  HADD2.F32 R14, -RZ, R7.reuse.H0_H0 ;  /* 0x20000007ff0e7230 */ /* 0x100fe40000004100 */
[----:B------:R-:W-:Y:S01]  /*46e0*/  FFMA.FTZ R30, R15, R24, R30 ;  /* 0x000000180f1e7223 */ /* 0x000fe2000001001e */
[----:B------:R-:W-:Y:S02]  /*46f0*/  HADD2.F32 R15, -RZ, R7.H1_H1 ;  /* 0x30000007ff0f7230 */ /* 0x000fe40000004100 */
[----:B------:R-:W-:Y:S01]  /*4700*/  FFMA.FTZ R27, R25, R27, R32 ;  /* 0x0000001b191b7223 */ /* 0x000fe20000010020 */
[--C-:B------:R-:W-:Y:S01]  /*4710*/  HADD2.F32 R7, -RZ, R6.reuse.H0_H0 ;  /* 0x20000006ff077230 */ /* 0x100fe20000004100 */
[----:B------:R-:W-:Y:S01]  /*4720*/  F2FP.SATFINITE.E4M3.F32.PACK_AB_MERGE_C R5, R5, R4, R83 ;  /* 0x000000040505723e */ /* 0x000fe20004807053 */
[----:B------:R-:W-:Y:S01]  /*4730*/  HADD2.F32 R6, -RZ, R6.H1_H1 ;  /* 0x30000006ff067230 */ /* 0x000fe20000004100 */
[----:B------:R-:W-:Y:S01]  /*4740*/  F2FP.SATFINITE.E4M3.F32.PACK_AB_MERGE_C R30, R30, R35, RZ ;  /* 0x000000231e1e723e */ /* 0x000fe200048070ff */
[----:B------:R-:W-:Y:S01]  /*4750*/  HADD2.F32 R29, -RZ, R29.H0_H0 ;  /* 0x2000001dff1d7230 */ /* 0x000fe20000004100 */
[----:B------:R-:W-:Y:S01]  /*4760*/  F2FP.SATFINITE.E4M3.F32.PACK_AB_MERGE_C R27, R27, R34, RZ ;  /* 0x000000221b1b723e */ /* 0x000fe200048070ff */
[----:B------:R-:W-:-:S02]  /*4770*/  HADD2.F32 R28, -RZ, R28.H0_H0 ;  /* 0x2000001cff1c7230 */ /* 0x000fc40000004100 */
[-C--:B------:R-:W-:Y:S01]  /*4780*/  FMUL.FTZ R24, R6, R31.reuse ;  /* 0x0000001f06187220 */ /* 0x080fe20000410000 */
[----:B------:R-:W-:Y:S01]  /*4790*/  FMUL.FTZ R31, R7, R31 ;  /* 0x0000001f071f7220 */ /* 0x000fe20000410000 */
        /* <DEDUP_REMOVED lines=8> */
[----:B------:R-:W-:-:S07]  /*4820*/  F2FP.SATFINITE.E4M3.F32.PACK_AB_MERGE_C R7, R32, R25, R27 ;  /* 0x000000192007723e */ /* 0x000fce000480701b */
.L_x_1453:
[----:B------:R-:W-:Y:S05]  /*4830*/  BSYNC B2 ;  /* 0x0000000000027941 */ /* 0x000fea0003800000 */
.L_x_1452:
[----:B--2---:R4:W-:Y:S02]  /*4840*/  STG.E.128 desc[UR46][R12.64], R4 ;  /* 0x000000040c007986 */ /* 0x0049e4000c101d2e */
.L_x_1451:
[----:B------:R-:W-:Y:S05]  /*4850*/  BSYNC B1 ;  /* 0x0000000000017941 */ /* 0x000fea0003800000 */
.L_x_1450:
[----:B------:R-:W-:Y:S05]  /*4860*/  @P2 BRA `(.L_x_1449) ;  /* 0x0000002800d02947 */ /* 0x000fea0003800000 */
[----:B0-234-:R0:W2:Y:S01]  /*4870*/  LDS.128 R4, [R89+0x23000] ;  /* 0x0230000059047984 */ /* 0x01d0a20000000c00 */
[----:B------:R-:W-:Y:S01]  /*4880*/  ISETP.GE.AND P4, PT, R194, R82, PT ;  /* 0x00000052c200720c */ /* 0x000fe20003f86270 */
[----:B------:R-:W-:-:S12]  /*4890*/  BSSY B1, `(.L_x_1454) ;  /* 0x0000069000017945 */ /* 0x000fd80003800000 */
[----:B0-----:R-:W-:Y:S05]  /*48a0*/  @P4 BRA `(.L_x_1455) ;  /* 0x00000004009c4947 */ /* 0x001fea0003800000 */
[----:B------:R-:W-:Y:S02]  /*48b0*/  SHF.R.U32.HI R15, RZ, 0x8, R9 ;  /* 0x00000008ff0f7819 */ /* 0x000fe40000011609 */
[----:B------:R-:W-:Y:S02]  /*48c0*/  SHF.R.U32.HI R8, RZ, 0x8, R11 ;  /* 0x00000008ff087819 */ /* 0x000fe4000001160b */
[----:B------:R-:W-:Y:S02]  /*48d0*/  SHF.R.U32.HI R25, RZ, 0x10, R9 ;  /* 0x00000010ff197819 */ /* 0x000fe40000011609 */
[----:B------:R-:W-:Y:S01]  /*48e0*/  LOP3.LUT R10, R9, 0xff0000ff, RZ, 0xc0, !PT ;  /* 0xff0000ff090a7812 */ /* 0x000fe200078ec0ff */
[----:B------:R-:W-:Y:S01]  /*48f0*/  IMAD.SHL.U32 R9, R15, 0x100, RZ ;  /* 0x000001000f097824 */ /* 0x000fe200078e00ff */
[----:B------:R-:W-:Y:S02]  /*4900*/  SHF.R.U32.HI R24, RZ, 0x10, R11 ;  /* 0x00000010ff187819 */ /* 0x000fe4000001160b */
[----:B------:R-:W-:Y:S01]  /*4910*/  LOP3.LUT R14, R11, 0xff0000ff, RZ, 0xc0, !PT ;  /* 0xff0000ff0b0e7812 */ /* 0x000fe200078ec0ff */
[----:B------:R-:W-:Y:S01]  /*4920*/  IMAD.SHL.U32 R11, R8, 0x100, RZ ;  /* 0x00000100080b7824 */ /* 0x000fe200078e00ff */
[----:B------:R-:W-:Y:S01]  /*4930*/  LOP3.LUT R10, R10, 0xff00, R9, 0xf8, !PT ;  /* 0x0000ff000a0a7812 */ /* 0x000fe200078ef809 */
[----:B--2---:R-:W-:Y:S01]  /*4940*/  IMAD.MOV.U32 R8, RZ, RZ, R4 ;  /* 0x000000ffff087224 */ /* 0x004fe200078e0004 */
[----:B------:R-:W-:Y:S01]  /*4950*/  F2FP.F16.E4M3.UNPACK_B R4, R5 ;  /* 0x00000005ff04723e */ /* 0x000fe200020006ff */
[----:B------:R-:W-:Y:S01]  /*4960*/  IMAD.U32 R9, R25, 0x10000, RZ ;  /* 0x0001000019097824 */ /* 0x000fe200078e00ff */
[----:B------:R-:W-:Y:S01]  /*4970*/  LOP3.LUT R15, R14, 0xff00, R11, 0xf8, !PT ;  /* 0x0000ff000e0f7812 */ /* 0x000fe200078ef80b */
        /* <DEDUP_REMOVED lines=11> */
[----:B------:R-:W-:-:S02]  /*4a30*/  HADD2.F32 R15, -RZ, R14.H0_H0 ;  /* 0x2000000eff0f7230 */ /* 0x000fc40000004100 */
        /* <DEDUP_REMOVED lines=15> */
[--C-:B------:R-:W-:Y:S01]  /*4b30*/  HADD2.F32 R10, -RZ, R9.reuse.H0_H0 ;  /* 0x20000009ff0a7230 */ /* 0x100fe20000004100 */
[----:B------:R-:W-:Y:S01]  /*4b40*/  F2FP.SATFINITE.E4M3.F32.PACK_AB_MERGE_C R33, R31, R30, RZ ;  /* 0x0000001e1f21723e */ /* 0x000fe200048070ff */
[----:B------:R-:W-:Y:S02]  /*4b50*/  HADD2.F32 R11, -RZ, R9.H1_H1 ;  /* 0x30000009ff0b7230 */ /* 0x000fe40000004100 */
[----:B------:R-:W-:Y:S02]  /*4b60*/  HADD2.F32 R9, -RZ, R8.H0_H0 ;  /* 0x20000008ff097230 */ /* 0x000fe40000004100 */
[-C--:B------:R-:W-:Y:S01]  /*4b70*/  FMUL.FTZ R28, R10, R15.reuse ;  /* 0x0000000f0a1c7220 */ /* 0x080fe20000410000 */
[----:B------:R-:W-:Y:S02]  /*4b80*/  HADD2.F32 R14, -RZ, R76.H1_H1 ;  /* 0x3000004cff0e7230 */ /* 0x000fe40000004100 */
[----:B------:R-:W-:Y:S01]  /*4b90*/  FMUL.FTZ R25, R11, R15 ;  /* 0x0000000f0b197220 */ /* 0x000fe20000410000 */
[----:B------:R-:W-:Y:S01]  /*4ba0*/  HADD2.F32 R77, -RZ, R77.H0_H0 ;  /* 0x2000004dff4d7230 */ /* 0x000fe20000004100 */
[----:B------:R-:W-:Y:S01]  /*4bb0*/  F2FP.SATFINITE.E4M3.F32.PACK_AB_MERGE_C R5, R5, R4, R33 ;  /* 0x000000040505723e */ /* 0x000fe20004807021 */
[----:B------:R-:W-:-:S02]  /*4bc0*/  HADD2.F32 R8, -RZ, R8.H1_H1 ;  /* 0x30000008ff087230 */ /* 0x000fc40000004100 */
        /* <DEDUP_REMOVED lines=14> */
[-C--:B------:R-:W-:Y:S01]  /*4cb0*/  F2FP.F16.E4M3.UNPACK_B R8, R6.reuse.H1 ;  /* 0x00000006ff08723e */ /* 0x080fe200030006ff */
[----:B------:R-:W-:Y:S01]  /*4cc0*/  HADD2.F32 R11, -RZ, R9.H1_H1 ;  /* 0x30000009ff0b7230 */ /* 0x000fe20000004100 */
[----:B------:R-:W-:Y:S01]  /*4cd0*/  F2FP.F16.E4M3.UNPACK_B R27, R27 ;  /* 0x0000001bff1b723e */ /* 0x000fe200020006ff */
[----:B------:R-:W-:Y:S01]  /*4ce0*/  HADD2.F32 R28, -RZ, R25.H1_H1 ;  /* 0x30000019ff1c7230 */ /* 0x000fe20000004100 */
[----:B------:R-:W-:Y:S01]  /*4cf0*/  F2FP.F16.E4M3.UNPACK_B R7, R7 ;  /* 0x00000007ff07723e */ /* 0x000fe200020006ff */
        /* <DEDUP_REMOVED lines=10> */
[----:B------:R-:W-:-:S02]  /*4da0*/  HADD2.F32 R27, -RZ, R27.H0_H0 ;  /* 0x2000001bff1b7230 */ /* 0x000fc40000004100 */
[C---:B------:R-:W-:Y:S01]  /*4db0*/  FMUL.FTZ R26, R8.reuse, R26 ;  /* 0x0000001a081a7220 */ /* 0x040fe20000410000 */
[----:B------:R-:W-:Y:S02]  /*4dc0*/  HADD2.F32 R25, -RZ, R25.H0_H0 ;  /* 0x20000019ff197230 */ /* 0x000fe40000004100 */
[-C--:B------:R-:W-:Y:S01]  /*4dd0*/  FFMA.FTZ R31, R8, R10.reuse, -R31 ;  /* 0x0000000a081f7223 */ /* 0x080fe2000001081f */
[--C-:B------:R-:W-:Y:S02]  /*4de0*/  HADD2.F32 R8, -RZ, R7.reuse.H0_H0 ;  /* 0x20000007ff087230 */ /* 0x100fe40000004100 */
[----:B------:R-:W-:Y:S01]  /*4df0*/  FFMA.FTZ R26, R9, R10, R26 ;  /* 0x0000000a091a7223 */ /* 0x000fe2000001001a */
[----:B------:R-:W-:Y:S02]  /*4e00*/  HADD2.F32 R9, -RZ, R7.H1_H1 ;  /* 0x30000007ff097230 */ /* 0x000fe40000004100 */
[----:B------:R-:W-:Y:S01]  /*4e10*/  FFMA.FTZ R15, R11, R15, R28 ;  /* 0x0000000f0b0f7223 */ /* 0x000fe2000001001c */
[----:B------:R-:W-:-:S02]  /*4e20*/  HADD2.F32 R7, -RZ, R6.H0_H0 ;  /* 0x20000006ff077230 */ /* 0x000fc40000004100 */
[-C--:B------:R-:W-:Y:S01]  /*4e30*/  FMUL.FTZ R28, R8, R25.reuse ;  /* 0x00000019081c7220 */ /* 0x080fe20000410000 */
[----:B------:R-:W-:Y:S02]  /*4e40*/  HADD2.F32 R6, -RZ, R6.H1_H1 ;  /* 0x30000006ff067230 */ /* 0x000fe40000004100 */
[C---:B------:R-:W-:Y:S01]  /*4e50*/  FMUL.FTZ R11, R9.reuse, R25 ;  /* 0x00000019090b7220 */ /* 0x040fe20000410000 */
[----:B------:R-:W-:Y:S02]  /*4e60*/  HADD2.F32 R24, -RZ, R24.H0_H0 ;  /* 0x20000018ff187230 */ /* 0x000fe40000004100 */
[-C--:B------:R-:W-:Y:S01]  /*4e70*/  FFMA.FTZ R28, R9, R14.reuse, R28 ;  /* 0x0000000e091c7223 */ /* 0x080fe2000001001c */
[----:B------:R-:W-:Y:S01]  /*4e80*/  F2FP.SATFINITE.E4M3.F32.PACK_AB_MERGE_C R26, R26, R31, RZ ;  /* 0x0000001f1a1a723e */ /* 0x000fe200048070ff */
[-C--:B------:R-:W-:Y:S01]  /*4e90*/  FMUL.FTZ R10, R6, R27.reuse ;  /* 0x0000001b060a7220 */ /* 0x080fe20000410000 */
[----:B------:R-:W-:Y:S01]  /*4ea0*/  FMUL.FTZ R27, R7, R27 ;  /* 0x0000001b071b7220 */ /* 0x000fe20000410000 */
[----:B------:R-:W-:Y:S01]  /*4eb0*/  FFMA.FTZ R11, R8, R14, -R11 ;  /* 0x0000000e080b7223 */ /* 0x000fe2000001080b */
[----:B------:R-:W-:Y:S01]  /*4ec0*/  F2FP.SATFINITE.E4M3.F32.PACK_AB_MERGE_C R15, R15, R30, RZ ;  /* 0x0000001e0f0f723e */ /* 0x000fe200048070ff */
[-C--:B------:R-:W-:Y:S01]  /*4ed0*/  FFMA.FTZ R10, R7, R24.reuse, -R10 ;  /* 0x00000018070a7223 */ /* 0x080fe2000001080a */
[----:B------:R-:W-:Y:S01]  /*4ee0*/  FFMA.FTZ R27, R6, R24, R27 ;  /* 0x00000018061b7223 */ /* 0x000fe2000001001b */
[----:B------:R-:W-:-:S02]  /*4ef0*/  F2FP.SATFINITE.E4M3.F32.PACK_AB_MERGE_C R4, R76, R29, R32 ;  /* 0x0000001d4c04723e */ /* 0x000fc40004807020 */
[----:B------:R-:W-:Y:S02]  /*4f00*/  F2FP.SATFINITE.E4M3.F32.PACK_AB_MERGE_C R7, R28, R11, R15 ;  /* 0x0000000b1c07723e */ /* 0x000fe4000480700f */
[----:B------:R-:W-:-:S07]  /*4f10*/  F2FP.SATFINITE.E4M3.F32.PACK_AB_MERGE_C R6, R27, R10, R26 ;  /* 0x0000000a1b06723e */ /* 0x000fce000480701a */
.L_x_1455:
[----:B------:R-:W-:Y:S05]  /*4f20*/  BSYNC B1 ;  /* 0x0000000000017941 */ /* 0x000fea0003800000 */
.L_x_1454:
[----:B--2---:R0:W-:Y:S01]  /*4f30*/  STG.E.128 desc[UR46][R12.64+0x80], R4 ;  /* 0x000080040c007986 */ /* 0x0041e2000c101d2e */
[----:B------:R-:W-:Y:S05]  /*4f40*/  BRA `(.L_x_1449) ;  /* 0x0000002400187947 */ /* 0x000fea0003800000 */
.L_x_1433:
[----:B------:R-:W-:Y:S02]  /*4f50*/  ISETP.GE.AND P3, PT, R219, R90, PT ;  /* 0x0000005adb00720c */ /* 0x000fe40003f66270 */
[----:B------:R-:W-:Y:S02]  /*4f60*/  CS2R R10, SRZ ;  /* 0x00000000000a7805 */ /* 0x000fe4000001ff00 */
[----:B------:R-:W-:Y:S02]  /*4f70*/  CS2R R8, SRZ ;  /* 0x0000000000087805 */ /* 0x000fe4000001ff00 */
[----:B------:R-:W-:-:S13]  /*4f80*/  ISETP.GE.OR P3, PT, R22, R82, P3 ;  /* 0x000000521600720c */ /* 0x000fda0001f66670 */
[----:B------:R-:W-:Y:S01]  /*4f90*/  @!P3 IADD3 R27, P4, P5, R48, R6, R62 ;  /* 0x00000006301bb210 */ /* 0x000fe20007d9e03e */
[----:B------:R-:W0:Y:S03]  /*4fa0*/  @!P3 LDC.64 R28, c[0x0][0x3e8] ;  /* 0x0000fa00ff1cbb82 */ /* 0x000e260000000a00 */
[----:B------:R-:W-:Y:S02]  /*4fb0*/  @!P3 IADD3.X R26, R73, R83, R60, P4, P5 ;  /* 0x00000053491ab210 */ /* 0x000fe400027ea43c */
[----:B------:R-:W-:-:S03]  /*4fc0*/  ISETP.GE.AND P4, PT, R17, R90, PT ;  /* 0x0000005a1100720c */ /* 0x000fc60003f86270 */
[----:B------:R-:W1:Y:S01]  /*4fd0*/  @!P3 LDC.64 R30, c[0x0][0x400] ;  /* 0x00010000ff1ebb82 */ /* 0x000e620000000a00 */
[----:B------:R-:W-:-:S13]  /*4fe0*/  ISETP.GE.OR P4, PT, R22, R82, P4 ;  /* 0x000000521600720c */ /* 0x000fda0002786670 */
[----:B------:R-:W2:Y:S08]  /*4ff0*/  @!P4 LDC.64 R12, c[0x0][0x3e8] ;  /* 0x0000fa00ff0ccb82 */ /* 0x000eb00000000a00 */
[----:B------:R-:W3:Y:S01]  /*5000*/  @!P4 LDC.64 R14, c[0x0][0x400] ;  /* 0x00010000ff0ecb82 */ /* 0x000ee20000000a00 */
[----:B--2---:R-:W-:Y:S02]  /*5010*/  @!P4 IADD3 R12, P5, P6, R48, R12, R6 ;  /* 0x0000000c300cc210 */ /* 0x004fe40007ebe006 */
[----:B------:R-:W-:-:S02]  /*5020*/  CS2R R6, SRZ ;  /* 0x0000000000067805 */ /* 0x000fc4000001ff00 */
[----:B------:R-:W-:Y:S02]  /*5030*/  @!P4 IADD3.X R13, R73, R13, R83, P5, P6 ;  /* 0x0000000d490dc210 */ /* 0x000fe40002fec453 */
[----:B---3--:R-:W-:-:S04]  /*5040*/  @!P4 IADD3 R14, P5, P6, R52, R14, R4 ;  /* 0x0000000e340ec210 */ /* 0x008fc80007ebe004 */
[----:B------:R-:W-:Y:S02]  /*5050*/  @!P4 IADD3.X R15, R78, R15, R91, P5, P6 ;  /* 0x0000000f4e0fc210 */ /* 0x000fe40002fec45b */
[----:B------:R-:W-:Y:S02]  /*5060*/  @!P3 IADD3 R25, P5, P6, R52, R4, R66 ;  /* 0x000000043419b210 */ /* 0x000fe40007ebe042 */
[----:B------:R-:W-:Y:S01]  /*5070*/  CS2R R4, SRZ ;  /* 0x0000000000047805 */ /* 0x000fe2000001ff00 */
[----:B------:R2:W3:Y:S01]  /*5080*/  @!P4 LDG.E.128 R8, desc[UR46][R14.64] ;  /* 0x0000002e0e08c981 */ /* 0x0004e2000c1e1d00 */
[----:B------:R-:W-:-:S04]  /*5090*/  @!P3 IADD3.X R24, R78, R91, R64, P5, P6 ;  /* 0x0000005b4e18b210 */ /* 0x000fc80002fec440 */
[----:B------:R4:W5:Y:S01]  /*50a0*/  @!P4 LDG.E.128 R4, desc[UR46][R12.64] ;  /* 0x0000002e0c04c981 */ /* 0x000962000c1e1d00 */
[----:B0-----:R-:W-:-:S05]  /*50b0*/  @!P3 IADD3 R28, P4, R27, R28, RZ ;  /* 0x0000001c1b1cb210 */ /* 0x001fca0007f9e0ff */
[----:B------:R-:W-:Y:S01]  /*50c0*/  @!P3 IMAD.X R29, R26, 0x1, R29, P4 ;  /* 0x000000011a1db824 */ /* 0x000fe200020e061d */
[----:B-1----:R-:W-:Y:S02]  /*50d0*/  @!P3 IADD3 R30, P4, R25, R30, RZ ;  /* 0x0000001e191eb210 */ /* 0x002fe40007f9e0ff */
[----:B--2---:R-:W-:Y:S02]  /*50e0*/  CS2R R14, SRZ ;  /* 0x00000000000e7805 */ /* 0x004fe4000001ff00 */
[----:B------:R-:W-:Y:S02]  /*50f0*/  CS2R R26, SRZ ;  /* 0x00000000001a7805 */ /* 0x000fe4000001ff00 */
[----:B----4-:R-:W-:Y:S01]  /*5100*/  CS2R R12, SRZ ;  /* 0x00000000000c7805 */ /* 0x010fe2000001ff00 */
[----:B------:R-:W-:Y:S01]  /*5110*/  @!P3 IMAD.X R31, R24, 0x1, R31, P4 ;  /* 0x00000001181fb824 */ /* 0x000fe200020e061f */
[----:B------:R-:W-:-:S04]  /*5120*/  CS2R R24, SRZ ;  /* 0x0000000000187805 */ /* 0x000fc8000001ff00 */
[----:B------:R-:W2:Y:S04]  /*5130*/  @!P3 LDG.E.128 R12, desc[UR46][R28.64] ;  /* 0x0000002e1c0cb981 */ /* 0x000ea8000c1e1d00 */
[----:B------:R-:W4:Y:S01]  /*5140*/  @!P3 LDG.E.128 R24, desc[UR46][R30.64] ;  /* 0x0000002e1e18b981 */ /* 0x000f22000c1e1d00 */
[----:B------:R-:W-:-:S06]  /*5150*/  UISETP.NE.AND UP0, UPT, UR45, 0x3, UPT ;  /* 0x000000032d00788c */ /* 0x000fcc000bf05270 */
[----:B------:R-:W-:Y:S02]  /*5160*/  PLOP3.LUT P3, PT, PT, PT, UP0, 0x80, 0x0 ;  /* 0x000000000000781c */ /* 0x000fe40003f6f008 */
[----:B------:R-:W-:Y:S01]  /*5170*/  ISETP.GE.AND P4, PT, R22, R82, PT ;  /* 0x000000521600720c */ /* 0x000fe20003f86270 */
[----:B---3--:R-:W-:Y:S02]  /*5180*/  IMAD.MOV.U32 R104, RZ, RZ, R10 ;  /* 0x000000ffff687224 */ /* 0x008fe400078e000a */
[----:B------:R-:W-:Y:S02]  /*5190*/  IMAD.MOV.U32 R106, RZ, RZ, R8 ;  /* 0x000000ffff6a7224 */ /* 0x000fe400078e0008 */
[----:B-----5:R-:W-:Y:S02]  /*51a0*/  IMAD.MOV.U32 R103, RZ, RZ, R6 ;  /* 0x000000ffff677224 */ /* 0x020fe400078e0006 */
[----:B------:R-:W-:Y:S02]  /*51b0*/  IMAD.MOV.U32 R105, RZ, RZ, R4 ;  /* 0x000000ffff697224 */ /* 0x000fe400078e0004 */
[----:B--2---:R-:W-:-:S02]  /*51c0*/  IMAD.MOV.U32 R93, RZ, RZ, R14 ;  /* 0x000000ffff5d7224 */ /* 0x004fc400078e000e */
[----:B------:R-:W-:Y:S02]  /*51d0*/  IMAD.MOV.U32 R94, RZ, RZ, R12 ;  /* 0x000000ffff5e7224 */ /* 0x000fe400078e000c */
[----:B----4-:R-:W-:Y:S02]  /*51e0*/  IMAD.MOV.U32 R95, RZ, RZ, R26 ;  /* 0x000000ffff5f7224 */ /* 0x010fe400078e001a */
[----:B------:R-:W-:Y:S01]  /*51f0*/  IMAD.MOV.U32 R96, RZ, RZ, R24 ;  /* 0x000000ffff607224 */ /* 0x000fe200078e0018 */
[----:B------:R-:W-:Y:S06]  /*5200*/  @!P3 BRA `(.L_x_1456) ;  /* 0x000000000004b947 */ /* 0x000fec0003800000 */
[----:B------:R-:W-:Y:S01]  /*5210*/  BPT.TRAP 0x1 ;  /* 0x000000040000795c */ /* 0x000fe20000300000 */
.L_x_1456:
[----:B------:R-:W-:Y:S01]  /*5220*/  IMAD R91, R192, 0x8, R16 ;  /* 0x00000008c05b7824 */ /* 0x000fe200078e0210 */
[----:B------:R-:W-:Y:S01]  /*5230*/  SHF.L.U32 R92, R198, 0x1f, RZ ;  /* 0x0000001fc65c7819 */ /* 0x000fe200000006ff */
[----:B------:R-:W0:Y:S01]  /*5240*/  LDC R98, c[0x0][0x2f4] ;  /* 0x0000bd00ff627b82 */ /* 0x000e220000000800 */
[----:B------:R-:W-:Y:S01]  /*5250*/  BSSY B1, `(.L_x_1457) ;  /* 0x0000006000017945 */ /* 0x000fe20003800000 */
[----:B------:R-:W-:Y:S01]  /*5260*/  IMAD.MOV.U32 R81, RZ, RZ, R33 ;  /* 0x000000ffff517224 */ /* 0x000fe200078e0021 */
[----:B------:R-:W1:Y:S05]  /*5270*/  SYNCS.PHASECHK.TRANS64.TRYWAIT P5, [R91+URZ+0x28490], R92 ;  /* 0x0284905c5b0075a7 */ /* 0x000e6a00080a017f */
[----:B------:R-:W2:Y:S01]  /*5280*/  LDC.64 R82, c[0x0][0x300] ;  /* 0x0000c000ff527b82 */ /* 0x000ea20000000a00 */
[----:B0-----:R-:W-:Y:S01]  /*5290*/  IMAD.IADD R100, R98, 0x1, -R71 ;  /* 0x0000000162647824 */ /* 0x001fe200078e0a47 */
[----:B-1----:R-:W-:Y:S06]  /*52a0*/  @!P5 BRA `(.L_x_1458) ;  /* 0x0000026800bcd947 */ /* 0x002fec0003800000 */
.L_x_1810:
[----:B------:R-:W-:Y:S05]  /*52b0*/  BSYNC B1 ;  /* 0x0000000000017941 */ /* 0x000fea0003800000 */
.L_x_1457:
[----:B------:R-:W-:Y:S01]  /*52c0*/  ISETP.GE.OR P5, PT, R17, R90, P1 ;  /* 0x0000005a1100720c */ /* 0x000fe20000fa6670 */
[----:B------:R-:W-:-:S12]  /*52d0*/  BSSY B1, `(.L_x_1459) ;  /* 0x00000f6000017945 */ /* 0x000fd80003800000 */
[----:B------:R-:W-:Y:S05]  /*52e0*/  @P5 BRA `(.L_x_1460) ;  /* 0x0000000c00d05947 */ /* 0x000fea0003800000 */
[-C--:B--2---:R-:W-:Y:S01]  /*52f0*/  IMAD R28, R223, R82.reuse, RZ ;  /* 0x00000052df1c7224 */ /* 0x084fe200078e02ff */
[----:B------:R-:W-:Y:S01]  /*5300*/  SHF.R.U32.HI R30, RZ, 0x3, R209 ;  /* 0x00000003ff1e7819 */ /* 0x000fe200000116d1 */
[C---:B------:R-:W-:Y:S01]  /*5310*/  IMAD.WIDE.U32 R84, R17.reuse, R82, R80 ;  /* 0x0000005211547225 */ /* 0x040fe200078e0050 */
[----:B------:R-:W-:Y:S03]  /*5320*/  BSSY B2, `(.L_x_1461) ;  /* 0x00000e4000027945 */ /* 0x000fe60003800000 */
[----:B------:R-:W-:Y:S01]  /*5330*/  IMAD R97, R17, R83, R28 ;  /* 0x0000005311617224 */ /* 0x000fe200078e021c */
[----:B------:R-:W-:Y:S02]  /*5340*/  SEL R28, R71, R100, !P0 ;  /* 0x00000064471c7207 */ /* 0x000fe40004000000 */
[----:B------:R-:W-:Y:S01]  /*5350*/  IADD3 R99, P5, P6, R44, R84, R74 ;  /* 0x000000542c637210 */ /* 0x000fe20007ebe04a */
[----:B------:R-:W-:Y:S01]  /*5360*/  IMAD.IADD R97, R97, 0x1, R85 ;  /* 0x0000000161617824 */ /* 0x000fe200078e0255 */
[----:B------:R-:W-:-:S04]  /*5370*/  SHF.R.S32.HI R29, RZ, 0x1f, R28 ;  /* 0x0000001fff1d7819 */ /* 0x000fc8000001141c */
[----:B------:R-:W-:Y:S02]  /*5380*/  LEA.HI R28, R29, R28, RZ, 0x5 ;  /* 0x0000001c1d1c7211 */ /* 0x000fe400078f28ff */
[----:B------:R-:W-:Y:S02]  /*5390*/  IADD3.X R102, R0, R97, R86, P5, P6 ;  /* 0x0000006100667210 */ /* 0x000fe40002fec456 */
[----:B------:R-:W-:-:S04]  /*53a0*/  LEA.HI.SX32 R28, R28, R79, 0x1b ;  /* 0x0000004f1c1c7211 */ /* 0x000fc800078fdaff */
[----:B------:R-:W-:Y:S01]  /*53b0*/  SHF.R.S32.HI R29, RZ, 0x1f, R28 ;  /* 0x0000001fff1d7819 */ /* 0x000fe2000001141c */
[----:B------:R-:W-:-:S03]  /*53c0*/  IMAD.SHL.U32 R101, R28, 0x10, RZ ;  /* 0x000000101c657824 */ /* 0x000fc600078e00ff */
[----:B------:R-:W-:Y:S02]  /*53d0*/  LEA.HI R29, R29, R28, RZ, 0x3 ;  /* 0x0000001c1d1d7211 */ /* 0x000fe400078f18ff */
[----:B------:R-:W-:-:S03]  /*53e0*/  LOP3.LUT R28, R209, 0x70, R101, 0xf8, !PT ;  /* 0x00000070d11c7812 */ /* 0x000fc600078ef865 */
[----:B------:R-:W-:Y:S01]  /*53f0*/  IMAD.SHL.U32 R29, R29, 0x400, RZ ;  /* 0x000004001d1d7824 */ /* 0x000fe200078e00ff */
[----:B------:R-:W-:-:S04]  /*5400*/  LOP3.LUT R30, R28, R30, RZ, 0x3c, !PT ;  /* 0x0000001e1c1e7212 */ /* 0x000fc800078e3cff */
[----:B------:R-:W-:Y:S01]  /*5410*/  LOP3.LUT R28, R29, 0xffffe000, RZ, 0xc0, !PT ;  /* 0xffffe0001d1c7812 */ /* 0x000fe200078ec0ff */
[----:B------:R-:W-:-:S03]  /*5420*/  IMAD R29, R192, 0x4000, R21 ;  /* 0x00004000c01d7824 */ /* 0x000fc600078e0215 */
[----:B------:R-:W-:Y:S01]  /*5430*/  IADD3 R31, R30, R28, R213 ;  /* 0x0000001c1e1f7210 */ /* 0x000fe20007ffe0d5 */
[----:B------:R-:W-:-:S04]  /*5440*/  IMAD.IADD R29, R16, 0x1, R29 ;  /* 0x00000001101d7824 */ /* 0x000fc800078e021d */
[----:B------:R-:W-:-:S04]  /*5450*/  IMAD R31, R192, 0x4000, R31 ;  /* 0x00004000c01f7824 */ /* 0x000fc800078e021f */
[----:B------:R-:W-:Y:S02]  /*5460*/  IMAD.IADD R32, R16, 0x1, R31 ;  /* 0x0000000110207824 */ /* 0x000fe400078e021f */
[----:B------:R-:W1:Y:S04]  /*5470*/  LDS.128 R28, [R29+0x20000] ;  /* 0x020000001d1c7984 */ /* 0x000e680000000c00 */
[----:B------:R-:W2:Y:S01]  /*5480*/  LDS.128 R32, [R32+0x20000] ;  /* 0x0200000020207984 */ /* 0x000ea20000000c00 */
[----:B------:R-:W-:Y:S05]  /*5490*/  @P4 BRA `(.L_x_1462) ;  /* 0x0000000c00304947 */ /* 0x000fea0003800000 */
[--C-:B------:R-:W-:Y:S02]  /*54a0*/  SHF.R.U32.HI R112, RZ, 0x8, R5.reuse ;  /* 0x00000008ff707819 */ /* 0x100fe40000011605 */
[----:B------:R-:W-:Y:S02]  /*54b0*/  LOP3.LUT R4, R5, 0xff0000ff, RZ, 0xc0, !PT ;  /* 0xff0000ff05047812 */ /* 0x000fe400078ec0ff */
[----:B------:R-:W-:Y:S02]  /*54c0*/  SHF.R.U32.HI R111, RZ, 0x10, R5 ;  /* 0x00000010ff6f7819 */ /* 0x000fe40000011605 */
[--C-:B------:R-:W-:Y:S02]  /*54d0*/  SHF.R.U32.HI R107, RZ, 0x8, R9.reuse ;  /* 0x00000008ff6b7819 */ /* 0x100fe40000011609 */
[----:B------:R-:W-:Y:S02]  /*54e0*/  LOP3.LUT R10, R9, 0xff0000ff, RZ, 0xc0, !PT ;  /* 0xff0000ff090a7812 */ /* 0x000fe400078ec0ff */
[----:B------:R-:W-:Y:S01]  /*54f0*/  SHF.R.U32.HI R5, RZ, 0x10, R9 ;  /* 0x00000010ff057819 */ /* 0x000fe20000011609 */
[----:B------:R-:W-:Y:S01]  /*5500*/  IMAD.SHL.U32 R9, R112, 0x100, RZ ;  /* 0x0000010070097824 */ /* 0x000fe200078e00ff */
[----:B------:R-:W-:Y:S01]  /*5510*/  SHF.R.U32.HI R8, RZ, 0x8, R7 ;  /* 0x00000008ff087819 */ /* 0x000fe20000011607 */
[----:B------:R-:W-:Y:S01]  /*5520*/  IMAD.SHL.U32 R107, R107, 0x100, RZ ;  /* 0x000001006b6b7824 */ /* 0x000fe200078e00ff */
[----:B------:R-:W-:Y:S01]  /*5530*/  SHF.R.U32.HI R109, RZ, 0x8, R11 ;  /* 0x00000008ff6d7819 */ /* 0x000fe2000001160b */
[----:B------:R-:W-:Y:S01]  /*5540*/  IMAD.U32 R112, R5, 0x10000, RZ ;  /* 0x0001000005707824 */ /* 0x000fe200078e00ff */
[----:B------:R-:W-:-:S02]  /*5550*/  LOP3.LUT R6, R7, 0xff0000ff, RZ, 0xc0, !PT ;  /* 0xff0000ff07067812 */ /* 0x000fc400078ec0ff */
[----:B------:R-:W-:Y:S01]  /*5560*/  SHF.R.U32.HI R110, RZ, 0x10, R7 ;  /* 0x00000010ff6e7819 */ /* 0x000fe20000011607 */
[----:B------:R-:W-:Y:S01]  /*5570*/  IMAD.SHL.U32 R109, R109, 0x100, RZ ;  /* 0x000001006d6d7824 */ /* 0x000fe200078e00ff */
[----:B------:R-:W-:Y:S02]  /*5580*/  LOP3.LUT R108, R11, 0xff0000ff, RZ, 0xc0, !PT ;  /* 0xff0000ff0b6c7812 */ /* 0x000fe400078ec0ff */
[----:B------:R-:W-:Y:S02]  /*5590*/  SHF.R.U32.HI R7, RZ, 0x10, R11 ;  /* 0x00000010ff077819 */ /* 0x000fe4000001160b */
[----:B------:R-:W-:Y:S01]  /*55a0*/  LOP3.LUT R4, R4, 0xff00, R9, 0xf8, !PT ;  /* 0x0000ff0004047812 */ /* 0x000fe200078ef809 */
[----:B------:R-:W-:Y:S01]  /*55b0*/  IMAD.U32 R9, R111, 0x10000, RZ ;  /* 0x000100006f097824 */ /* 0x000fe200078e00ff */
[----:B------:R-:W-:Y:S01]  /*55c0*/  SHF.L.U32 R11, R8, 0x8, RZ ;  /* 0x00000008080b7819 */ /* 0x000fe200000006ff */
[----:B------:R-:W-:Y:S01]  /*55d0*/  IMAD.U32 R114, R7, 0x10000, RZ ;  /* 0x0001000007727824 */ /* 0x000fe200078e00ff */
[----:B------:R-:W-:-:S02]  /*55e0*/  LOP3.LUT R113, R108, 0xff00, R109, 0xf8, !PT ;  /* 0x0000ff006c717812 */ /* 0x000fc400078ef86d */
[----:B------:R-:W-:Y:S02]  /*55f0*/  LOP3.LUT R8, R6, 0xff00, R11, 0xf8, !PT ;  /* 0x0000ff0006087812 */ /* 0x000fe400078ef80b */
[----:B------:R-:W-:Y:S01]  /*5600*/  LOP3.LUT R6, R4, 0xff0000, R9, 0xf8, !PT ;  /* 0x00ff000004067812 */ /* 0x000fe200078ef809 */
[----:B------:R-:W-:Y:S01]  /*5610*/  IMAD.U32 R9, R110, 0x10000, RZ ;  /* 0x000100006e097824 */ /* 0x000fe200078e00ff */
[----:B------:R-:W-:Y:S02]  /*5620*/  LOP3.LUT R111, R10, 0xff00, R107, 0xf8, !PT ;  /* 0x0000ff000a6f7812 */ /* 0x000fe400078ef86b */
[----:B------:R-:W-:Y:S02]  /*5630*/  F2FP.F16.E4M3.UNPACK_B R109, R106.H1 ;  /* 0x0000006aff6d723e */ /* 0x000fe400030006ff */
[----:B--2---:R-:W-:Y:S02]  /*5640*/  F2FP.F16.E4M3.UNPACK_B R11, R32.H1 ;  /* 0x00000020ff0b723e */ /* 0x004fe400030006ff */
[----:B-1----:R-:W-:Y:S01]  /*5650*/  F2FP.F16.E4M3.UNPACK_B R10, R28.H1 ;  /* 0x0000001cff0a723e */ /* 0x002fe200030006ff */
[----:B------:R-:W-:Y:S01]  /*5660*/  HADD2.F32 R110, -RZ, R109.H0_H0 ;  /* 0x2000006dff6e7230 */ /* 0x000fe20000004100 */
[----:B------:R-:W-:Y:S01]  /*5670*/  LOP3.LUT R4, R8, 0xff0000, R9, 0xf8, !PT ;  /* 0x00ff000008047812 */ /* 0x000fe200078ef809 */
[----:B------:R-:W-:Y:S01]  /*5680*/  HADD2.F32 R9, -RZ, R11.H0_H0 ;  /* 0x2000000bff097230 */ /* 0x000fe20000004100 */
[----:B------:R-:W-:Y:S01]  /*5690*/  F2FP.F16.E4M3.UNPACK_B R107, R105.H1 ;  /* 0x00000069ff6b723e */ /* 0x000fe200030006ff */
[----:B------:R-:W-:Y:S01]  /*56a0*/  HADD2.F32 R8, -RZ, R10.H0_H0 ;  /* 0x2000000aff087230 */ /* 0x000fe20000004100 */
[----:B------:R-:W-:Y:S01]  /*56b0*/  LOP3.LUT R7, R111, 0xff0000, R112, 0xf8, !PT ;  /* 0x00ff00006f077812 */ /* 0x000fe200078ef870 */
[----:B------:R-:W-:-:S02]  /*56c0*/  HADD2.F32 R112, -RZ, R109.H1_H1 ;  /* 0x3000006dff707230 */ /* 0x000fc40000004100 */
[CC--:B------:R-:W-:Y:S01]  /*56d0*/  FMUL.FTZ R115, R9.reuse, R110.reuse ;  /* 0x0000006e09737220 */ /* 0x0c0fe20000410000 */
[--C-:B------:R-:W-:Y:S02]  /*56e0*/  HADD2.F32 R108, -RZ, R107.reuse.H0_H0 ;  /* 0x2000006bff6c7230 */ /* 0x100fe40000004100 */
[C---:B------:R-:W-:Y:S01]  /*56f0*/  FMUL.FTZ R110, R8.reuse, R110 ;  /* 0x0000006e086e7220 */ /* 0x040fe20000410000 */
[----:B------:R-:W-:Y:S01]  /*5700*/  HADD2.F32 R10, -RZ, R10.H1_H1 ;  /* 0x3000000aff0a7230 */ /* 0x000fe20000004100 */
[----:B------:R-:W-:Y:S01]  /*5710*/  F2FP.F16.E4M3.UNPACK_B R109, R105 ;  /* 0x00000069ff6d723e */ /* 0x000fe200020006ff */
[-C--:B------:R-:W-:Y:S01]  /*5720*/  FFMA.FTZ R8, R8, R108.reuse, -R115 ;  /* 0x0000006c08087223 */ /* 0x080fe20000010873 */
[----:B------:R-:W-:Y:S01]  /*5730*/  FFMA.FTZ R9, R9, R108, R110 ;  /* 0x0000006c09097223 */ /* 0x000fe2000001006e */
[----:B------:R-:W-:Y:S01]  /*5740*/  HADD2.F32 R108, -RZ, R107.H1_H1 ;  /* 0x3000006bff6c7230 */ /* 0x000fe20000004100 */
[----:B------:R-:W-:Y:S01]  /*5750*/  F2FP.F16.E4M3.UNPACK_B R110, R106 ;  /* 0x0000006aff6e723e */ /* 0x000fe200020006ff */
[----:B------:R-:W-:Y:S01]  /*5760*/  HADD2.F32 R107, -RZ, R11.H1_H1 ;  /* 0x3000000bff6b7230 */ /* 0x000fe20000004100 */
[----:B------:R-:W-:-:S02]  /*5770*/  F2FP.F16.E4M3.UNPACK_B R32, R32 ;  /* 0x00000020ff20723e */ /* 0x000fc400020006ff */
[----:B------:R-:W-:Y:S01]  /*5780*/  F2FP.F16.E4M3.UNPACK_B R105, R28 ;  /* 0x0000001cff69723e */ /* 0x000fe200020006ff */
[----:B------:R-:W-:Y:S02]  /*5790*/  HADD2.F32 R111, -RZ, R110.H0_H0 ;  /* 0x2000006eff6f7230 */ /* 0x000fe40000004100 */
[-C--:B------:R-:W-:Y:S01]  /*57a0*/  FMUL.FTZ R11, R107, R112.reuse ;  /* 0x000000706b0b7220 */ /* 0x080fe20000410000 */
[C---:B------:R-:W-:Y:S01]  /*57b0*/  FMUL.FTZ R112, R10.reuse, R112 ;  /* 0x000000700a707220 */ /* 0x040fe20000410000 */
[----:B------:R-:W-:Y:S01]  /*57c0*/  HADD2.F32 R106, -RZ, R32.H0_H0 ;  /* 0x20000020ff6a7230 */ /* 0x000fe20000004100 */
[----:B------:R-:W-:Y:S01]  /*57d0*/  LOP3.LUT R5, R113, 0xff0000, R114, 0xf8, !PT ;  /* 0x00ff000071057812 */ /* 0x000fe200078ef872 */
[----:B------:R-:W-:Y:S02]  /*57e0*/  HADD2.F32 R28, -RZ, R105.H0_H0 ;  /* 0x20000069ff1c7230 */ /* 0x000fe40000004100 */
[-C--:B------:R-:W-:Y:S01]  /*57f0*/  FFMA.FTZ R11, R10, R108.reuse, -R11 ;  /* 0x0000006c0a0b7223 */ /* 0x080fe2000001080b */
[----:B------:R-:W-:Y:S01]  /*5800*/  FFMA.FTZ R10, R107, R108, R112 ;  /* 0x0000006c6b0a7223 */ /* 0x000fe20000010070 */
[----:B------:R-:W-:-:S02]  /*5810*/  HADD2.F32 R107, -RZ, R109.H0_H0 ;  /* 0x2000006dff6b7230 */ /* 0x000fc40000004100 */
[-C--:B------:R-:W-:Y:S01]  /*5820*/  FMUL.FTZ R113, R106, R111.reuse ;  /* 0x0000006f6a717220 */ /* 0x080fe20000410000 */
[----:B------:R-:W-:Y:S01]  /*5830*/  FMUL.FTZ R111, R28, R111 ;  /* 0x0000006f1c6f7220 */ /* 0x000fe20000410000 */
[----:B------:R-:W-:Y:S01]  /*5840*/  HADD2.F32 R110, -RZ, R110.H1_H1 ;  /* 0x3000006eff6e7230 */ /* 0x000fe20000004100 */
[----:B------:R-:W-:Y:S01]  /*5850*/  F2FP.F16.E4M3.UNPACK_B R112, R103.H1 ;  /* 0x00000067ff70723e */ /* 0x000fe200030006ff */
[----:B------:R-:W-:Y:S02]  /*5860*/  HADD2.F32 R108, -RZ, R32.H1_H1 ;  /* 0x30000020ff6c7230 */ /* 0x000fe40000004100 */
[-C--:B------:R-:W-:Y:S01]  /*5870*/  FFMA.FTZ R32, R106, R107.reuse, R111 ;  /* 0x0000006b6a207223 */ /* 0x080fe2000001006f */
[----:B------:R-:W-:Y:S02]  /*5880*/  HADD2.F32 R105, -RZ, R105.H1_H1 ;  /* 0x30000069ff697230 */ /* 0x000fe40000004100 */
[----:B------:R-:W-:Y:S01]  /*5890*/  FFMA.FTZ R28, R28, R107, -R113 ;  /* 0x0000006b1c1c7223 */ /* 0x000fe20000010871 */
[----:B------:R-:W-:-:S02]  /*58a0*/  HADD2.F32 R111, -RZ, R109.H1_H1 ;  /* 0x3000006dff6f7230 */ /* 0x000fc40000004100 */
[C---:B------:R-:W-:Y:S01]  /*58b0*/  FMUL.FTZ R106, R108.reuse, R110 ;  /* 0x0000006e6c6a7220 */ /* 0x040fe20000410000 */
[----:B------:R-:W-:Y:S01]  /*58c0*/  F2FP.F16.E4M3.UNPACK_B R113, R104.H1 ;  /* 0x00000068ff71723e */ /* 0x000fe200030006ff */
[C---:B------:R-:W-:Y:S01]  /*58d0*/  FMUL.FTZ R117, R105.reuse, R110 ;  /* 0x0000006e69757220 */ /* 0x040fe20000410000 */
[----:B------:R-:W-:Y:S01]  /*58e0*/  F2FP.F16.E4M3.UNPACK_B R109, R34.H1 ;  /* 0x00000022ff6d723e */ /* 0x000fe200030006ff */
[-C--:B------:R-:W-:Y:S01]  /*58f0*/  FFMA.FTZ R107, R105, R111.reuse, -R106 ;  /* 0x0000006f696b7223 */ /* 0x080fe2000001086a */
[-C--:B------:R-:W-:Y:S01]  /*5900*/  F2FP.F16.E4M3.UNPACK_B R106, R30.reuse.H1 ;  /* 0x0000001eff6a723e */ /* 0x080fe200030006ff */
[----:B------:R-:W-:Y:S02]  /*5910*/  HADD2.F32 R115, -RZ, R113.H0_H0 ;  /* 0x20000071ff737230 */ /* 0x000fe40000004100 */
[----:B------:R-:W-:Y:S01]  /*5920*/  FFMA.FTZ R105, R108, R111, R117 ;  /* 0x0000006f6c697223 */ /* 0x000fe20000010075 */
[----:B------:R-:W-:Y:S01]  /*5930*/  HADD2.F32 R110, -RZ, R109.H0_H0 ;  /* 0x2000006dff6e7230 */ /* 0x000fe20000004100 */
[----:B------:R-:W-:Y:S01]  /*5940*/  F2FP.F16.E4M3.UNPACK_B R30, R30 ;  /* 0x0000001eff1e723e */ /* 0x000fe200020006ff */
[----:B------:R-:W-:Y:S01]  /*5950*/  HADD2.F32 R108, -RZ, R106.H0_H0 ;  /* 0x2000006aff6c7230 */ /* 0x000fe20000004100 */
[----:B------:R-:W-:Y:S01]  /*5960*/  F2FP.SATFINITE.E4M3.F32.PACK_AB_MERGE_C R9, R10, R9, RZ ;  /* 0x000000090a09723e */ /* 0x000fe200048070ff */
[----:B------:R-:W-:-:S02]  /*5970*/  HADD2.F32 R114, -RZ, R113.H1_H1 ;  /* 0x30000071ff727230 */ /* 0x000fc40000004100 */
[-C--:B------:R-:W-:Y:S01]  /*5980*/  FMUL.FTZ R117, R110, R115.reuse ;  /* 0x000000736e757220 */ /* 0x080fe20000410000 */
[----:B------:R-:W-:Y:S02]  /*5990*/  HADD2.F32 R113, -RZ, R112.H0_H0 ;  /* 0x20000070ff717230 */ /* 0x000fe40000004100 */
[C---:B------:R-:W-:Y:S01]  /*59a0*/  FMUL.FTZ R115, R108.reuse, R115 ;  /* 0x000000736c737220 */ /* 0x040fe20000410000 */
[----:B------:R-:W-:Y:S01]  /*59b0*/  HADD2.F32 R111, -RZ, R109.H1_H1 ;  /* 0x3000006dff6f7230 */ /* 0x000fe20000004100 */
[----:B------:R-:W-:Y:S01]  /*59c0*/  F2FP.SATFINITE.E4M3.F32.PACK_AB_MERGE_C R8, R11, R8, RZ ;  /* 0x000000080b08723e */ /* 0x000fe200048070ff */
[----:B------:R-:W-:Y:S02]  /*59d0*/  HADD2.F32 R109, -RZ, R106.H1_H1 ;  /* 0x3000006aff6d7230 */ /* 0x000fe40000004100 */
[-C--:B------:R-:W-:Y:S01]  /*59e0*/  FFMA.FTZ R106, R108, R113.reuse, -R117 ;  /* 0x000000716c6a7223 */ /* 0x080fe20000010875 */
[----:B------:R-:W-:Y:S02]  /*59f0*/  HADD2.F32 R112, -RZ, R112.H1_H1 ;  /* 0x30000070ff707230 */ /* 0x000fe40000004100 */
[----:B------:R-:W-:Y:S01]  /*5a00*/  FFMA.FTZ R108, R110, R113, R115 ;  /* 0x000000716e6c7223 */ /* 0x000fe20000010073 */
[----:B------:R-:W-:Y:S01]  /*5a10*/  FMUL.FTZ R116, R111, R114 ;  /* 0x000000726f747220 */ /* 0x000fe20000410000 */
[----:B------:R-:W-:Y:S01]  /*5a20*/  F2FP.F16.E4M3.UNPACK_B R110, R104 ;  /* 0x00000068ff6e723e */ /* 0x000fe200020006ff */
[C---:B------:R-:W-:Y:S01]  /*5a30*/  FMUL.FTZ R114, R109.reuse, R114 ;  /* 0x000000726d727220 */ /* 0x040fe20000410000 */
[----:B------:R-:W-:Y:S01]  /*5a40*/  F2FP.F16.E4M3.UNPACK_B R104, R34 ;  /* 0x00000022ff68723e */ /* 0x000fe200020006ff */
[-C--:B------:R-:W-:Y:S01]  /*5a50*/  FFMA.FTZ R117, R109, R112.reuse, -R116 ;  /* 0x000000706d757223 */ /* 0x080fe20000010874 */
[----:B------:R-:W-:Y:S01]  /*5a60*/  F2FP.F16.E4M3.UNPACK_B R109, R103 ;  /* 0x00000067ff6d723e */ /* 0x000fe200020006ff */
[----:B------:R-:W-:Y:S01]  /*5a70*/  FFMA.FTZ R119, R111, R112, R114 ;  /* 0x000000706f777223 */ /* 0x000fe20000010072 */
[----:B------:R-:W-:Y:S01]  /*5a80*/  HADD2.F32 R111, -RZ, R110.H0_H0 ;  /* 0x2000006eff6f7230 */ /* 0x000fe20000004100 */
[----:B------:R-:W-:Y:S01]  /*5a90*/  F2FP.SATFINITE.E4M3.F32.PACK_AB_MERGE_C R32, R105, R32, R9 ;  /* 0x000000206920723e */ /* 0x000fe20004807009 */
[----:B------:R-:W-:Y:S01]  /*5aa0*/  HADD2.F32 R34, -RZ, R30.H0_H0 ;  /* 0x2000001eff227230 */ /* 0x000fe20000004100 */
[----:B------:R-:W-:Y:S01]  /*5ab0*/  F2FP.F16.E4M3.UNPACK_B R10, R33 ;  /* 0x00000021ff0a723e */ /* 0x000fe200020006ff */
[----:B------:R-:W-:Y:S01]  /*5ac0*/  HADD2.F32 R103, -RZ, R104.H0_H0 ;  /* 0x20000068ff677230 */ /* 0x000fe20000004100 */
[----:B------:R-:W-:Y:S01]  /*5ad0*/  F2FP.F16.E4M3.UNPACK_B R11, R7 ;  /* 0x00000007ff0b723e */ /* 0x000fe200020006ff */
[----:B------:R-:W-:-:S02]  /*5ae0*/  HADD2.F32 R113, -RZ, R110.H1_H1 ;  /* 0x3000006eff717230 */ /* 0x000fc40000004100 */
[-C--:B------:R-:W-:Y:S01]  /*5af0*/  FMUL.FTZ R112, R34, R111.reuse ;  /* 0x0000006f22707220 */ /* 0x080fe20000410000 */
[----:B------:R-:W-:Y:S02]  /*5b00*/  HADD2.F32 R104, -RZ, R104.H1_H1 ;  /* 0x30000068ff687230 */ /* 0x000fe40000004100 */
[----:B------:R-:W-:Y:S01]  /*5b10*/  FMUL.FTZ R115, R103, R111 ;  /* 0x0000006f67737220 */ /* 0x000fe20000410000 */
[----:B------:R-:W-:Y:S01]  /*5b20*/  HADD2.F32 R30, -RZ, R30.H1_H1 ;  /* 0x3000001eff1e7230 */ /* 0x000fe20000004100 */
[----:B------:R-:W-:Y:S01]  /*5b30*/  F2FP.F16.E4M3.UNPACK_B R9, R29 ;  /* 0x0000001dff09723e */ /* 0x000fe200020006ff */
[--C-:B------:R-:W-:Y:S02]  /*5b40*/  HADD2.F32 R110, -RZ, R109.reuse.H0_H0 ;  /* 0x2000006dff6e7230 */ /* 0x100fe40000004100 */
[-C--:B------:R-:W-:Y:S01]  /*5b50*/  FMUL.FTZ R111, R104, R113.reuse ;  /* 0x00000071686f7220 */ /* 0x080fe20000410000 */
[----:B------:R-:W-:Y:S02]  /*5b60*/  HADD2.F32 R109, -RZ, R109.H1_H1 ;  /* 0x3000006dff6d7230 */ /* 0x000fe40000004100 */
[----:B------:R-:W-:Y:S01]  /*5b70*/  FMUL.FTZ R113, R30, R113 ;  /* 0x000000711e717220 */ /* 0x000fe20000410000 */
[----:B------:R-:W-:Y:S01]  /*5b80*/  F2FP.SATFINITE.E4M3.F32.PACK_AB_MERGE_C R117, R117, R106, RZ ;  /* 0x0000006a7575723e */ /* 0x000fe200048070ff */
[-C--:B------:R-:W-:Y:S01]  /*5b90*/  FFMA.FTZ R115, R34, R110.reuse, -R115 ;  /* 0x0000006e22737223 */ /* 0x080fe20000010873 */
[----:B------:R-:W-:Y:S01]  /*5ba0*/  FFMA.FTZ R34, R103, R110, R112 ;  /* 0x0000006e67227223 */ /* 0x000fe20000010070 */
[----:B------:R-:W-:Y:S01]  /*5bb0*/  FFMA.FTZ R113, R104, R109, R113 ;  /* 0x0000006d68717223 */ /* 0x000fe20000010071 */
[----:B------:R-:W-:Y:S01]  /*5bc0*/  F2FP.SATFINITE.E4M3.F32.PACK_AB_MERGE_C R28, R107, R28, R8 ;  /* 0x0000001c6b1c723e */ /* 0x000fe20004807008 */
[--C-:B------:R-:W-:Y:S01]  /*5bd0*/  HADD2.F32 R103, -RZ, R10.reuse.H0_H0 ;  /* 0x2000000aff677230 */ /* 0x100fe20000004100 */
[----:B------:R-:W-:Y:S01]  /*5be0*/  F2FP.SATFINITE.E4M3.F32.PACK_AB_MERGE_C R108, R119, R108, RZ ;  /* 0x0000006c776c723e */ /* 0x000fe200048070ff */
[----:B------:R-:W-:Y:S01]  /*5bf0*/  HADD2.F32 R106, -RZ, R11.H0_H0 ;  /* 0x2000000bff6a7230 */ /* 0x000fe20000004100 */
[----:B------:R-:W-:Y:S01]  /*5c00*/  F2FP.F16.E4M3.UNPACK_B R104, R6 ;  /* 0x00000006ff68723e */ /* 0x000fe200020006ff */
[----:B------:R-:W-:Y:S01]  /*5c10*/  HADD2.F32 R8, -RZ, R9.H0_H0 ;  /* 0x20000009ff087230 */ /* 0x000fe20000004100 */
[----:B------:R-:W-:Y:S01]  /*5c20*/  F2FP.SATFINITE.E4M3.F32.PACK_AB_MERGE_C R34, R113, R34, R108 ;  /* 0x000000227122723e */ /* 0x000fe2000480706c */
[----:B------:R-:W-:-:S02]  /*5c30*/  HADD2.F32 R10, -RZ, R10.H1_H1 ;  /* 0x3000000aff0a7230 */ /* 0x000fc40000004100 */
[CC--:B------:R-:W-:Y:S01]  /*5c40*/  FMUL.FTZ R107, R103.reuse, R106.reuse ;  /* 0x0000006a676b7220 */ /* 0x0c0fe20000410000 */
[--C-:B------:R-:W-:Y:S02]  /*5c50*/  HADD2.F32 R105, -RZ, R104.reuse.H0_H0 ;  /* 0x20000068ff697230 */ /* 0x100fe40000004100 */
[C---:B------:R-:W-:Y:S01]  /*5c60*/  FMUL.FTZ R108, R8.reuse, R106 ;  /* 0x0000006a086c7220 */ /* 0x040fe20000410000 */
[----:B------:R-:W-:Y:S01]  /*5c70*/  HADD2.F32 R106, -RZ, R11.H1_H1 ;  /* 0x3000000bff6a7230 */ /* 0x000fe20000004100 */
[----:B------:R-:W-:Y:S01]  /*5c80*/  F2FP.F16.E4M3.UNPACK_B R33, R33.H1 ;  /* 0x00000021ff21723e */ /* 0x000fe200030006ff */
[----:B------:R-:W-:Y:S02]  /*5c90*/  HADD2.F32 R11, -RZ, R9.H1_H1 ;  /* 0x30000009ff0b7230 */ /* 0x000fe40000004100 */
[-C--:B------:R-:W-:Y:S01]  /*5ca0*/  FFMA.FTZ R8, R8, R105.reuse, -R107 ;  /* 0x0000006908087223 */ /* 0x080fe2000001086b */
[----:B------:R-:W-:Y:S01]  /*5cb0*/  FFMA.FTZ R9, R103, R105, R108 ;  /* 0x0000006967097223 */ /* 0x000fe2000001006c */
[----:B------:R-:W-:-:S02]  /*5cc0*/  HADD2.F32 R104, -RZ, R104.H1_H1 ;  /* 0x30000068ff687230 */ /* 0x000fc40000004100 */
[-C--:B------:R-:W-:Y:S01]  /*5cd0*/  FMUL.FTZ R108, R10, R106.reuse ;  /* 0x0000006a0a6c7220 */ /* 0x080fe20000410000 */
[C---:B------:R-:W-:Y:S01]  /*5ce0*/  FMUL.FTZ R103, R11.reuse, R106 ;  /* 0x0000006a0b677220 */ /* 0x040fe20000410000 */
[----:B------:R-:W-:Y:S01]  /*5cf0*/  F2FP.F16.E4M3.UNPACK_B R105, R7.H1 ;  /* 0x00000007ff69723e */ /* 0x000fe200030006ff */
[----:B------:R-:W-:Y:S01]  /*5d00*/  FFMA.FTZ R30, R30, R109, -R111 ;  /* 0x0000006d1e1e7223 */ /* 0x000fe2000001086f */
[----:B------:R-:W-:Y:S01]  /*5d10*/  F2FP.F16.E4M3.UNPACK_B R29, R29.H1 ;  /* 0x0000001dff1d723e */ /* 0x000fe200030006ff */
[-C--:B------:R-:W-:Y:S01]  /*5d20*/  FFMA.FTZ R11, R11, R104.reuse, -R108 ;  /* 0x000000680b0b7223 */ /* 0x080fe2000001086c */
[----:B------:R-:W-:Y:S01]  /*5d30*/  FFMA.FTZ R10, R10, R104, R103 ;  /* 0x000000680a0a7223 */ /* 0x000fe20000010067 */
[----:B------:R-:W-:Y:S01]  /*5d40*/  F2FP.F16.E4M3.UNPACK_B R6, R6.H1 ;  /* 0x00000006ff06723e */ /* 0x000fe200030006ff */
[----:B------:R-:W-:Y:S01]  /*5d50*/  HADD2.F32 R103, -RZ, R33.H0_H0 ;  /* 0x20000021ff677230 */ /* 0x000fe20000004100 */
[-C--:B------:R-:W-:Y:S01]  /*5d60*/  F2FP.F16.E4M3.UNPACK_B R113, R5.reuse ;  /* 0x00000005ff71723e */ /* 0x080fe200020006ff */
[----:B------:R-:W-:Y:S01]  /*5d70*/  HADD2.F32 R108, -RZ, R105.H0_H0 ;  /* 0x20000069ff6c7230 */ /* 0x000fe20000004100 */
[----:B------:R-:W-:Y:S01]  /*5d80*/  F2FP.F16.E4M3.UNPACK_B R114, R5.H1 ;  /* 0x00000005ff72723e */ /* 0x000fe200030006ff */
[----:B------:R-:W-:Y:S01]  /*5d90*/  HADD2.F32 R7, -RZ, R29.H0_H0 ;  /* 0x2000001dff077230 */ /* 0x000fe20000004100 */
[----:B------:R-:W-:Y:S01]  /*5da0*/  F2FP.F16.E4M3.UNPACK_B R109, R4 ;  /* 0x00000004ff6d723e */ /* 0x000fe200020006ff */
[----:B------:R-:W-:-:S02]  /*5db0*/  HADD2.F32 R106, -RZ, R6.H0_H0 ;  /* 0x20000006ff6a7230 */ /* 0x000fc40000004100 */
[-C--:B------:R-:W-:Y:S01]  /*5dc0*/  FMUL.FTZ R110, R103, R108.reuse ;  /* 0x0000006c676e7220 */ /* 0x080fe20000410000 */
[----:B------:R-:W-:Y:S02]  /*5dd0*/  HADD2.F32 R29, -RZ, R29.H1_H1 ;  /* 0x3000001dff1d7230 */ /* 0x000fe40000004100 */
[C---:B------:R-:W-:Y:S01]  /*5de0*/  FMUL.FTZ R108, R7.reuse, R108 ;  /* 0x0000006c076c7220 */ /* 0x040fe20000410000 */
[----:B------:R-:W-:Y:S01]  /*5df0*/  HADD2.F32 R104, -RZ, R33.H1_H1 ;  /* 0x30000021ff687230 */ /* 0x000fe20000004100 */
[-C--:B------:R-:W-:Y:S01]  /*5e00*/  F2FP.F16.E4M3.UNPACK_B R33, R31.reuse ;  /* 0x0000001fff21723e */ /* 0x080fe200020006ff */
[----:B------:R-:W-:Y:S01]  /*5e10*/  HADD2.F32 R105, -RZ, R105.H1_H1 ;  /* 0x30000069ff697230 */ /* 0x000fe20000004100 */
[----:B------:R-:W-:Y:S01]  /*5e20*/  F2FP.F16.E4M3.UNPACK_B R31, R31.H1 ;  /* 0x0000001fff1f723e */ /* 0x000fe200030006ff */
[----:B------:R-:W-:Y:S02]  /*5e30*/  HADD2.F32 R107, -RZ, R6.H1_H1 ;  /* 0x30000006ff6b7230 */ /* 0x000fe40000004100 */
[-C--:B------:R-:W-:Y:S01]  /*5e40*/  FFMA.FTZ R6, R7, R106.reuse, -R110 ;  /* 0x0000006a07067223 */ /* 0x080fe2000001086e */
[----:B------:R-:W-:Y:S01]  /*5e50*/  FFMA.FTZ R7, R103, R106, R108 ;  /* 0x0000006a67077223 */ /* 0x000fe2000001006c */
[CC--:B------:R-:W-:Y:S01]  /*5e60*/  FMUL.FTZ R112, R104.reuse, R105.reuse ;  /* 0x0000006968707220 */ /* 0x0c0fe20000410000 */
[C---:B------:R-:W-:Y:S01]  /*5e70*/  FMUL.FTZ R103, R29.reuse, R105 ;  /* 0x000000691d677220 */ /* 0x040fe20000410000 */
[-C--:B------:R-:W-:Y:S01]  /*5e80*/  F2FP.F16.E4M3.UNPACK_B R105, R35.reuse ;  /* 0x00000023ff69723e */ /* 0x080fe200020006ff */
[----:B------:R-:W-:Y:S01]  /*5e90*/  HADD2.F32 R5, -RZ, R114.H0_H0 ;  /* 0x20000072ff057230 */ /* 0x000fe20000004100 */
[----:B------:R-:W-:Y:S01]  /*5ea0*/  F2FP.F16.E4M3.UNPACK_B R106, R35.H1 ;  /* 0x00000023ff6a723e */ /* 0x000fe200030006ff */
[-C--:B------:R-:W-:Y:S01]  /*5eb0*/  FFMA.FTZ R29, R29, R107.reuse, -R112 ;  /* 0x0000006b1d1d7223 */ /* 0x080fe20000010870 */
[----:B------:R-:W-:Y:S01]  /*5ec0*/  FFMA.FTZ R104, R104, R107, R103 ;  /* 0x0000006b68687223 */ /* 0x000fe20000010067 */
[----:B------:R-:W-:Y:S01]  /*5ed0*/  F2FP.F16.E4M3.UNPACK_B R110, R4.H1 ;  /* 0x00000004ff6e723e */ /* 0x000fe200030006ff */
[----:B------:R-:W-:Y:S01]  /*5ee0*/  HADD2.F32 R35, -RZ, R33.H0_H0 ;  /* 0x20000021ff237230 */ /* 0x000fe20000004100 */
[----:B------:R-:W-:Y:S01]  /*5ef0*/  F2FP.SATFINITE.E4M3.F32.PACK_AB_MERGE_C R30, R30, R115, R117 ;  /* 0x000000731e1e723e */ /* 0x000fe20004807075 */
[----:B------:R-:W-:Y:S01]  /*5f00*/  HADD2.F32 R107, -RZ, R105.H0_H0 ;  /* 0x20000069ff6b7230 */ /* 0x000fe20000004100 */
[----:B------:R-:W-:Y:S01]  /*5f10*/  F2FP.SATFINITE.E4M3.F32.PACK_AB_MERGE_C R6, R29, R6, RZ ;  /* 0x000000061d06723e */ /* 0x000fe200048070ff */
[----:B------:R-:W-:Y:S01]  /*5f20*/  HADD2.F32 R4, -RZ, R113.H0_H0 ;  /* 0x20000071ff047230 */ /* 0x000fe20000004100 */
        /* <DEDUP_REMOVED lines=9> */
[----:B------:R-:W-:Y:S02]  /*5fc0*/  HADD2.F32 R114, -RZ, R114.H1_H1 ;  /* 0x30000072ff727230 */ /* 0x000fe40000004100 */
[----:B------:R-:W-:Y:S01]  /*5fd0*/  FMUL.FTZ R115, R103, R5 ;  /* 0x0000000567737220 */ /* 0x000fe20000410000 */
[----:B------:R-:W-:-:S02]  /*5fe0*/  HADD2.F32 R31, -RZ, R31.H1_H1 ;  /* 0x3000001fff1f7230 */ /* 0x000fc40000004100 */
[-C--:B------:R-:W-:Y:S01]  /*5ff0*/  FFMA.FTZ R4, R35, R112.reuse, -R116 ;  /* 0x0000007023047223 */ /* 0x080fe20000010874 */
[--C-:B------:R-:W-:Y:S02]  /*6000*/  HADD2.F32 R111, -RZ, R110.reuse.H0_H0 ;  /* 0x2000006eff6f7230 */ /* 0x100fe40000004100 */
[----:B------:R-:W-:Y:S01]  /*6010*/  FFMA.FTZ R5, R107, R112, R118 ;  /* 0x000000706b057223 */ /* 0x000fe20000010076 */
[----:B------:R-:W-:Y:S02]  /*6020*/  HADD2.F32 R105, -RZ, R105.H1_H1 ;  /* 0x30000069ff697230 */ /* 0x000fe40000004100 */
[-C--:B------:R-:W-:Y:S01]  /*6030*/  FMUL.FTZ R116, R106, R114.reuse ;  /* 0x000000726a747220 */ /* 0x080fe20000410000 */
[----:B------:R-:W-:Y:S02]  /*6040*/  HADD2.F32 R112, -RZ, R113.H1_H1 ;  /* 0x30000071ff707230 */ /* 0x000fe40000004100 */
[----:B------:R-:W-:Y:S01]  /*6050*/  FMUL.FTZ R35, R31, R114 ;  /* 0x000000721f237220 */ /* 0x000fe20000410000 */
[----:B------:R-:W-:-:S02]  /*6060*/  HADD2.F32 R110, -RZ, R110.H1_H1 ;  /* 0x3000006eff6e7230 */ /* 0x000fc40000004100 */
[-C--:B------:R-:W-:Y:S01]  /*6070*/  FFMA.FTZ R115, R108, R111.reuse, R115 ;  /* 0x0000006f6c737223 */ /* 0x080fe20000010073 */
[----:B------:R-:W-:Y:S02]  /*6080*/  HADD2.F32 R33, -RZ, R33.H1_H1 ;  /* 0x30000021ff217230 */ /* 0x000fe40000004100 */
[----:B------:R-:W-:Y:S01]  /*6090*/  FFMA.FTZ R120, R103, R111, -R120 ;  /* 0x0000006f67787223 */ /* 0x000fe20000010878 */
[----:B------:R-:W-:Y:S02]  /*60a0*/  HADD2.F32 R108, -RZ, R109.H1_H1 ;  /* 0x3000006dff6c7230 */ /* 0x000fe40000004100 */
[----:B------:R-:W-:Y:S01]  /*60b0*/  FMUL.FTZ R114, R105, R112 ;  /* 0x0000007069727220 */ /* 0x000fe20000410000 */
[----:B------:R-:W-:Y:S01]  /*60c0*/  FFMA.FTZ R31, R31, R110, -R116 ;  /* 0x0000006e1f1f7223 */ /* 0x000fe20000010874 */
[C---:B------:R-:W-:Y:S01]  /*60d0*/  FMUL.FTZ R112, R33.reuse, R112 ;  /* 0x0000007021707220 */ /* 0x040fe20000410000 */
[----:B------:R-:W-:Y:S01]  /*60e0*/  FFMA.FTZ R106, R106, R110, R35 ;  /* 0x0000006e6a6a7223 */ /* 0x000fe20000010023 */
[----:B------:R-:W-:-:S02]  /*60f0*/  FFMA.FTZ R33, R33, R108, -R114 ;  /* 0x0000006c21217223 */ /* 0x000fc40000010872 */
[----:B------:R-:W-:Y:S01]  /*6100*/  FFMA.FTZ R112, R105, R108, R112 ;  /* 0x0000006c69707223 */ /* 0x000fe20000010070 */
[----:B------:R-:W-:Y:S02]  /*6110*/  F2FP.SATFINITE.E4M3.F32.PACK_AB_MERGE_C R31, R31, R120, RZ ;  /* 0x000000781f1f723e */ /* 0x000fe400048070ff */
[----:B------:R-:W-:Y:S02]  /*6120*/  F2FP.SATFINITE.E4M3.F32.PACK_AB_MERGE_C R106, R106, R115, RZ ;  /* 0x000000736a6a723e */ /* 0x000fe400048070ff */
[----:B------:R-:W-:Y:S02]  /*6130*/  F2FP.SATFINITE.E4M3.F32.PACK_AB_MERGE_C R31, R33, R4, R31 ;  /* 0x00000004211f723e */ /* 0x000fe4000480701f */
[----:B------:R-:W-:Y:S02]  /*6140*/  F2FP.SATFINITE.E4M3.F32.PACK_AB_MERGE_C R33, R10, R9, R7 ;  /* 0x000000090a21723e */ /* 0x000fe40004807007 */
[----:B------:R-:W-:-:S07]  /*6150*/  F2FP.SATFINITE.E4M3.F32.PACK_AB_MERGE_C R35, R112, R5, R106 ;  /* 0x000000057023723e */ /* 0x000fce000480706a */
.L_x_1462:
[----:B------:R-:W-:Y:S05]  /*6160*/  BSYNC B2 ;  /* 0x0000000000027941 */ /* 0x000fea0003800000 */
.L_x_1461:
[----:B------:R-:W-:Y:S02]  /*6170*/  ISETP.GE.AND P5, PT, R101, R98, PT ;  /* 0x000000626500720c */ /* 0x000fe40003fa6270 */
[----:B------:R-:W-:-:S11]  /*6180*/  P2R R5, PR, RZ, 0x1 ;  /* 0x00000001ff057803 */ /* 0x000fd60000000000 */
[--C-:B------:R-:W-:Y:S02]  /*6190*/  @!P5 SHF.R.S32.HI R4, RZ, 0x1f, R101.reuse ;  /* 0x0000001fff04d819 */ /* 0x100fe40000011465 */
[----:B------:R-:W-:-:S04]  /*61a0*/  @!P5 IADD3 R7, P0, P6, R44, R84, R101 ;  /* 0x000000542c07d210 */ /* 0x000fc80007e1e065 */
[----:B------:R-:W-:Y:S02]  /*61b0*/  @!P5 IADD3.X R8, R0, R97, R4, P0, P6 ;  /* 0x000000610008d210 */ /* 0x000fe400007ec404 */
[----:B------:R-:W-:Y:S02]  /*61c0*/  IADD3 R4, P6, R99, R76, RZ ;  /* 0x0000004c63047210 */ /* 0x000fe40007fde0ff */
[----:B------:R-:W-:-:S03]  /*61d0*/  ISETP.NE.AND P0, PT, R5, RZ, PT ;  /* 0x000000ff0500720c */ /* 0x000fc60003f05270 */
[----:B------:R-:W-:Y:S01]  /*61e0*/  IMAD.X R5, R102, 0x1, R77, P6 ;  /* 0x0000000166057824 */ /* 0x000fe200030e064d */
[----:B------:R-:W-:-:S04]  /*61f0*/  @!P5 IADD3 R6, P6, R7, R76, RZ ;  /* 0x0000004c0706d210 */ /* 0x000fc80007fde0ff */
[----:B-1----:R1:W-:Y:S01]  /*6200*/  STG.E.128 desc[UR46][R4.64], R28 ;  /* 0x0000001c04007986 */ /* 0x0023e2000c101d2e */
[----:B------:R-:W-:-:S05]  /*6210*/  @!P5 IMAD.X R7, R8, 0x1, R77, P6 ;  /* 0x000000010807d824 */ /* 0x000fca00030e064d */
[----:B--2---:R1:W-:Y:S03]  /*6220*/  @!P5 STG.E.128 desc[UR46][R6.64], R32 ;  /* 0x000000200600d986 */ /* 0x0043e6000c101d2e */
.L_x_1460:
[----:B------:R-:W-:Y:S05]  /*6230*/  BSYNC B1 ;  /* 0x0000000000017941 */ /* 0x000fea0003800000 */
.L_x_1459:
[----:B------:R-:W-:Y:S01]  /*6240*/  ISETP.GE.OR P5, PT, R219, R90, P1 ;  /* 0x0000005adb00720c */ /* 0x000fe20000fa6670 */
[-C--:B-12---:R-:W-:Y:S02]  /*6250*/  IMAD R4, R69, R82.reuse, RZ ;  /* 0x0000005245047224 */ /* 0x086fe400078e02ff */
[----:B------:R-:W-:-:S04]  /*6260*/  IMAD.WIDE.U32 R80, R219, R82, R80 ;  /* 0x00000052db507225 */ /* 0x000fc800078e0050 */
[----:B------:R-:W-:-:S06]  /*6270*/  IMAD R31, R219, R83, R4 ;  /* 0x00000053db1f7224 */ /* 0x000fcc00078e0204 */
[----:B------:R-:W-:Y:S05]  /*6280*/  @P5 BRA `(.L_x_1449) ;  /* 0x0000001000485947 */ /* 0x000fea0003800000 */
[----:B------:R-:W-:Y:S01]  /*6290*/  SEL R100, R71, R100, !P0 ;  /* 0x0000006447647207 */ /* 0x000fe20004000000 */
[----:B------:R-:W-:Y:S01]  /*62a0*/  IMAD.IADD R31, R81, 0x1, R31 ;  /* 0x00000001511f7824 */ /* 0x000fe200078e021f */
[----:B------:R-:W-:Y:S01]  /*62b0*/  IADD3 R29, P5, P6, R44, R80, R74 ;  /* 0x000000502c1d7210 */ /* 0x000fe20007ebe04a */
[----:B------:R-:W-:Y:S01]  /*62c0*/  BSSY B1, `(.L_x_1463) ;  /* 0x00000ea000017945 */ /* 0x000fe20003800000 */
[----:B------:R-:W-:Y:S02]  /*62d0*/  SHF.R.S32.HI R5, RZ, 0x1f, R100 ;  /* 0x0000001fff057819 */ /* 0x000fe40000011464 */
[----:B------:R-:W-:Y:S02]  /*62e0*/  IADD3.X R4, R0, R31, R86, P5, P6 ;  /* 0x0000001f00047210 */ /* 0x000fe40002fec456 */
[----:B------:R-:W-:Y:S02]  /*62f0*/  LEA.HI R100, R5, R100, RZ, 0x5 ;  /* 0x0000006405647211 */ /* 0x000fe400078f28ff */
[----:B------:R-:W-:-:S02]  /*6300*/  IADD3 R28, P5, R29, R76, RZ ;  /* 0x0000004c1d1c7210 */ /* 0x000fc40007fbe0ff */
[----:B------:R-:W-:Y:S02]  /*6310*/  LEA.HI.SX32 R100, R100, R79, 0x1b ;  /* 0x0000004f64647211 */ /* 0x000fe400078fdaff */
[----:B------:R-:W-:Y:S01]  /*6320*/  SHF.R.U32.HI R7, RZ, 0x3, R203 ;  /* 0x00000003ff077819 */ /* 0x000fe200000116cb */
[----:B------:R-:W-:Y:S01]  /*6330*/  IMAD.X R29, R4, 0x1, R77, P5 ;  /* 0x00000001041d7824 */ /* 0x000fe200028e064d */
[----:B------:R-:W-:Y:S01]  /*6340*/  SHF.R.S32.HI R5, RZ, 0x1f, R100 ;  /* 0x0000001fff057819 */ /* 0x000fe20000011464 */
[----:B------:R-:W-:-:S03]  /*6350*/  IMAD.SHL.U32 R33, R100, 0x10, RZ ;  /* 0x0000001064217824 */ /* 0x000fc600078e00ff */
[----:B------:R-:W-:Y:S02]  /*6360*/  LEA.HI R5, R5, R100, RZ, 0x3 ;  /* 0x0000006405057211 */ /* 0x000fe400078f18ff */
[----:B------:R-:W-:-:S03]  /*6370*/  LOP3.LUT R4, R203, 0x70, R33, 0xf8, !PT ;  /* 0x00000070cb047812 */ /* 0x000fc600078ef821 */
[----:B------:R-:W-:Y:S01]  /*6380*/  IMAD.SHL.U32 R6, R5, 0x400, RZ ;  /* 0x0000040005067824 */ /* 0x000fe200078e00ff */
[----:B------:R-:W-:-:S04]  /*6390*/  LOP3.LUT R5, R4, R7, RZ, 0x3c, !PT ;  /* 0x0000000704057212 */ /* 0x000fc800078e3cff */
[----:B------:R-:W-:-:S04]  /*63a0*/  LOP3.LUT R6, R6, 0xffffe000, RZ, 0xc0, !PT ;  /* 0xffffe00006067812 */ /* 0x000fc800078ec0ff */
[----:B------:R-:W-:Y:S01]  /*63b0*/  IADD3 R7, R5, R6, R212 ;  /* 0x0000000605077210 */ /* 0x000fe20007ffe0d4 */
[----:B------:R-:W-:-:S04]  /*63c0*/  IMAD R5, R192, 0x4000, R41 ;  /* 0x00004000c0057824 */ /* 0x000fc800078e0229 */
[----:B------:R-:W-:Y:S02]  /*63d0*/  IMAD R7, R192, 0x4000, R7 ;  /* 0x00004000c0077824 */ /* 0x000fe400078e0207 */
[C---:B------:R-:W-:Y:S02]  /*63e0*/  IMAD.IADD R5, R16.reuse, 0x1, R5 ;  /* 0x0000000110057824 */ /* 0x040fe400078e0205 */
[----:B------:R-:W-:-:S04]  /*63f0*/  IMAD.IADD R8, R16, 0x1, R7 ;  /* 0x0000000110087824 */ /* 0x000fc800078e0207 */
[----:B------:R-:W1:Y:S04]  /*6400*/  LDS.128 R4, [R5+0x20000] ;  /* 0x0200000005047984 */ /* 0x000e680000000c00 */
[----:B------:R-:W2:Y:S01]  /*6410*/  LDS.128 R8, [R8+0x20000] ;  /* 0x0200000008087984 */ /* 0x000ea20000000c00 */
[----:B------:R-:W-:Y:S05]  /*6420*/  @P4 BRA `(.L_x_1464) ;  /* 0x0000000c004c4947 */ /* 0x000fea0003800000 */
[----:B------:R-:W-:Y:S01]  /*6430*/  SHF.R.U32.HI R83, RZ, 0x8, R13 ;  /* 0x00000008ff537819 */ /* 0x000fe2000001160d */
[----:B-1----:R-:W-:Y:S01]  /*6440*/  IMAD.MOV.U32 R24, RZ, RZ, R4 ;  /* 0x000000ffff187224 */ /* 0x002fe200078e0004 */
[----:B------:R-:W-:Y:S01]  /*6450*/  LOP3.LUT R35, R13, 0xff0000ff, RZ, 0xc0, !PT ;  /* 0xff0000ff0d237812 */ /* 0x000fe200078ec0ff */
[----:B--2---:R-:W-:Y:S01]  /*6460*/  IMAD.MOV.U32 R26, RZ, RZ, R8 ;  /* 0x000000ffff1a7224 */ /* 0x004fe200078e0008 */
[----:B------:R-:W-:Y:S01]  /*6470*/  SHF.R.U32.HI R82, RZ, 0x8, R15 ;  /* 0x00000008ff527819 */ /* 0x000fe2000001160f */
[----:B------:R-:W-:Y:S01]  /*6480*/  IMAD.SHL.U32 R4, R83, 0x100, RZ ;  /* 0x0000010053047824 */ /* 0x000fe200078e00ff */
[----:B------:R-:W-:Y:S01]  /*6490*/  SHF.R.U32.HI R30, RZ, 0x8, R27 ;  /* 0x00000008ff1e7819 */ /* 0x000fe2000001161b */
[----:B------:R-:W-:Y:S01]  /*64a0*/  IMAD.MOV.U32 R12, RZ, RZ, R5 ;  /* 0x000000ffff0c7224 */ /* 0x000fe200078e0005 */
[----:B------:R-:W-:Y:S02]  /*64b0*/  SHF.R.U32.HI R85, RZ, 0x10, R15 ;  /* 0x00000010ff557819 */ /* 0x000fe4000001160f */
[----:B------:R-:W-:Y:S01]  /*64c0*/  LOP3.LUT R35, R35, 0xff00, R4, 0xf8, !PT ;  /* 0x0000ff0023237812 */ /* 0x000fe200078ef804 */
[----:B------:R-:W-:Y:S01]  /*64d0*/  IMAD.SHL.U32 R4, R82, 0x100, RZ ;  /* 0x0000010052047824 */ /* 0x000fe200078e00ff */
[----:B------:R-:W-:Y:S01]  /*64e0*/  LOP3.LUT R15, R15, 0xff0000ff, RZ, 0xc0, !PT ;  /* 0xff0000ff0f0f7812 */ /* 0x000fe200078ec0ff */
[----:B------:R-:W-:Y:S01]  /*64f0*/  IMAD.SHL.U32 R8, R30, 0x100, RZ ;  /* 0x000001001e087824 */ /* 0x000fe200078e00ff */
[----:B------:R-:W-:-:S02]  /*6500*/  SHF.R.U32.HI R84, RZ, 0x10, R25 ;  /* 0x00000010ff547819 */ /* 0x000fc40000011619 */
[----:B------:R-:W-:Y:S02]  /*6510*/  SHF.R.U32.HI R34, RZ, 0x8, R25 ;  /* 0x00000008ff227819 */ /* 0x000fe40000011619 */
[----:B------:R-:W-:Y:S02]  /*6520*/  LOP3.LUT R14, R25, 0xff0000ff, RZ, 0xc0, !PT ;  /* 0xff0000ff190e7812 */ /* 0x000fe400078ec0ff */
[----:B------:R-:W-:Y:S01]  /*6530*/  LOP3.LUT R25, R27, 0xff0000ff, RZ, 0xc0, !PT ;  /* 0xff0000ff1b197812 */ /* 0x000fe200078ec0ff */
[----:B------:R-:W-:Y:S01]  /*6540*/  IMAD.SHL.U32 R5, R34, 0x100, RZ ;  /* 0x0000010022057824 */ /* 0x000fe200078e00ff */
[----:B------:R-:W-:Y:S01]  /*6550*/  SHF.R.U32.HI R97, RZ, 0x10, R13 ;  /* 0x00000010ff617819 */ /* 0x000fe2000001160d */
[----:B------:R-:W-:Y:S01]  /*6560*/  IMAD.MOV.U32 R13, RZ, RZ, R6 ;  /* 0x000000ffff0d7224 */ /* 0x000fe200078e0006 */
[----:B------:R-:W-:Y:S01]  /*6570*/  LOP3.LUT R15, R15, 0xff00, R4, 0xf8, !PT ;  /* 0x0000ff000f0f7812 */ /* 0x000fe200078ef804 */
[----:B------:R-:W-:Y:S01]  /*6580*/  IMAD.U32 R4, R85, 0x10000, RZ ;  /* 0x0001000055047824 */ /* 0x000fe200078e00ff */
[----:B------:R-:W-:Y:S01]  /*6590*/  SHF.R.U32.HI R32, RZ, 0x10, R27 ;  /* 0x00000010ff207819 */ /* 0x000fe2000001161b */
[----:B------:R-:W-:Y:S01]  /*65a0*/  IMAD.U32 R6, R97, 0x10000, RZ ;  /* 0x0001000061067824 */ /* 0x000fe200078e00ff */
[----:B------:R-:W-:-:S02]  /*65b0*/  LOP3.LUT R82, R25, 0xff00, R8, 0xf8, !PT ;  /* 0x0000ff0019527812 */ /* 0x000fc400078ef808 */
[----:B------:R-:W-:Y:S02]  /*65c0*/  F2FP.F16.E4M3.UNPACK_B R34, R96.H1 ;  /* 0x00000060ff22723e */ /* 0x000fe400030006ff */
[----:B------:R-:W-:Y:S02]  /*65d0*/  F2FP.F16.E4M3.UNPACK_B R27, R26.H1 ;  /* 0x0000001aff1b723e */ /* 0x000fe400030006ff */
[----:B------:R-:W-:Y:S02]  /*65e0*/  F2FP.F16.E4M3.UNPACK_B R25, R24.H1 ;  /* 0x00000018ff19723e */ /* 0x000fe400030006ff */
[----:B------:R-:W-:Y:S01]  /*65f0*/  LOP3.LUT R83, R14, 0xff00, R5, 0xf8, !PT ;  /* 0x0000ff000e537812 */ /* 0x000fe200078ef805 */
[----:B------:R-:W-:Y:S01]  /*6600*/  HADD2.F32 R5, -RZ, R34.H0_H0 ;  /* 0x20000022ff057230 */ /* 0x000fe20000004100 */
[----:B------:R-:W-:Y:S01]  /*6610*/  LOP3.LUT R4, R15, 0xff0000, R4, 0xf8, !PT ;  /* 0x00ff00000f047812 */ /* 0x000fe200078ef804 */
[----:B------:R-:W-:Y:S01]  /*6620*/  HADD2.F32 R15, -RZ, R27.H0_H0 ;  /* 0x2000001bff0f7230 */ /* 0x000fe20000004100 */
[----:B------:R-:W-:Y:S01]  /*6630*/  F2FP.F16.E4M3.UNPACK_B R30, R94.H1 ;  /* 0x0000005eff1e723e */ /* 0x000fe200030006ff */
[----:B------:R-:W-:Y:S01]  /*6640*/  HADD2.F32 R14, -RZ, R25.H0_H0 ;  /* 0x20000019ff0e7230 */ /* 0x000fe20000004100 */
[----:B------:R-:W-:Y:S01]  /*6650*/  LOP3.LUT R6, R35, 0xff0000, R6, 0xf8, !PT ;  /* 0x00ff000023067812 */ /* 0x000fe200078ef806 */
[----:B------:R-:W-:Y:S01]  /*6660*/  IMAD.U32 R35, R32, 0x10000, RZ ;  /* 0x0001000020237824 */ /* 0x000fe200078e00ff */
[----:B------:R-:W-:Y:S01]  /*6670*/  SHF.L.U32 R8, R84, 0x10, RZ ;  /* 0x0000001054087819 */ /* 0x000fe200000006ff */
[----:B------:R-:W-:-:S02]  /*6680*/  HADD2.F32 R32, -RZ, R30.H0_H0 ;  /* 0x2000001eff207230 */ /* 0x000fc40000004100 */
[CC--:B------:R-:W-:Y:S01]  /*6690*/  FMUL.FTZ R85, R15.reuse, R5.reuse ;  /* 0x000000050f557220 */ /* 0x0c0fe20000410000 */
[----:B------:R-:W-:Y:S01]  /*66a0*/  FMUL.FTZ R84, R14, R5 ;  /* 0x000000050e547220 */ /* 0x000fe20000410000 */
[----:B------:R-:W-:Y:S01]  /*66b0*/  HADD2.F32 R25, -RZ, R25.H1_H1 ;  /* 0x30000019ff197230 */ /* 0x000fe20000004100 */
[----:B------:R-:W-:Y:S01]  /*66c0*/  LOP3.LUT R5, R82, 0xff0000, R35, 0xf8, !PT ;  /* 0x00ff000052057812 */ /* 0x000fe200078ef823 */
[-C--:B------:R-:W-:Y:S01]  /*66d0*/  FFMA.FTZ R14, R14, R32.reuse, -R85 ;  /* 0x000000200e0e7223 */ /* 0x080fe20000010855 */
[----:B------:R-:W-:Y:S01]  /*66e0*/  FFMA.FTZ R15, R15, R32, R84 ;  /* 0x000000200f0f7223 */ /* 0x000fe20000010054 */
[----:B------:R-:W-:Y:S01]  /*66f0*/  HADD2.F32 R32, -RZ, R34.H1_H1 ;  /* 0x30000022ff207230 */ /* 0x000fe20000004100 */
[----:B------:R-:W-:Y:S01]  /*6700*/  F2FP.F16.E4M3.UNPACK_B R96, R96 ;  /* 0x00000060ff60723e */ /* 0x000fe200020006ff */
[----:B------:R-:W-:Y:S01]  /*6710*/  HADD2.F32 R34, -RZ, R27.H1_H1 ;  /* 0x3000001bff227230 */ /* 0x000fe20000004100 */
[----:B------:R-:W-:Y:S01]  /*6720*/  F2FP.F16.E4M3.UNPACK_B R27, R26 ;  /* 0x0000001aff1b723e */ /* 0x000fe200020006ff */
[----:B------:R-:W-:Y:S01]  /*6730*/  HADD2.F32 R35, -RZ, R30.H1_H1 ;  /* 0x3000001eff237230 */ /* 0x000fe20000004100 */
[----:B------:R-:W-:Y:S01]  /*6740*/  F2FP.F16.E4M3.UNPACK_B R30, R24 ;  /* 0x00000018ff1e723e */ /* 0x000fe200020006ff */
[-C--:B------:R-:W-:Y:S01]  /*6750*/  FMUL.FTZ R85, R25, R32.reuse ;  /* 0x0000002019557220 */ /* 0x080fe20000410000 */
[----:B------:R-:W-:Y:S01]  /*6760*/  FMUL.FTZ R24, R34, R32 ;  /* 0x0000002022187220 */ /* 0x000fe20000410000 */
[----:B------:R-:W-:Y:S01]  /*6770*/  LOP3.LUT R8, R83, 0xff0000, R8, 0xf8, !PT ;  /* 0x00ff000053087812 */ /* 0x000fe200078ef808 */
[----:B------:R-:W-:Y:S01]  /*6780*/  HADD2.F32 R83, -RZ, R96.H0_H0 ;  /* 0x20000060ff537230 */ /* 0x000fe20000004100 */
[----:B------:R-:W-:Y:S01]  /*6790*/  F2FP.F16.E4M3.UNPACK_B R94, R94 ;  /* 0x0000005eff5e723e */ /* 0x000fe200020006ff */
[----:B------:R-:W-:-:S02]  /*67a0*/  HADD2.F32 R32, -RZ, R27.H0_H0 ;  /* 0x2000001bff207230 */ /* 0x000fc40000004100 */
[-C--:B------:R-:W-:Y:S01]  /*67b0*/  FFMA.FTZ R25, R25, R35.reuse, -R24 ;  /* 0x0000002319197223 */ /* 0x080fe20000010818 */
[----:B------:R-:W-:Y:S02]  /*67c0*/  HADD2.F32 R26, -RZ, R30.H0_H0 ;  /* 0x2000001eff1a7230 */ /* 0x000fe40000004100 */
[----:B------:R-:W-:Y:S01]  /*67d0*/  FFMA.FTZ R24, R34, R35, R85 ;  /* 0x0000002322187223 */ /* 0x000fe20000010055 */
[----:B------:R-:W-:Y:S02]  /*67e0*/  HADD2.F32 R35, -RZ, R94.H0_H0 ;  /* 0x2000005eff237230 */ /* 0x000fe40000004100 */
[-C--:B------:R-:W-:Y:S01]  /*67f0*/  FMUL.FTZ R85, R32, R83.reuse ;  /* 0x0000005320557220 */ /* 0x080fe20000410000 */
[----:B------:R-:W-:Y:S02]  /*6800*/  HADD2.F32 R34, -RZ, R27.H1_H1 ;  /* 0x3000001bff227230 */ /* 0x000fe40000004100 */
[----:B------:R-:W-:Y:S01]  /*6810*/  FMUL.FTZ R97, R26, R83 ;  /* 0x000000531a617220 */ /* 0x000fe20000410000 */
[----:B------:R-:W-:-:S02]  /*6820*/  HADD2.F32 R83, -RZ, R96.H1_H1 ;  /* 0x30000060ff537230 */ /* 0x000fc40000004100 */
[----:B------:R-:W-:Y:S01]  /*6830*/  FFMA.FTZ R26, R26, R35, -R85 ;  /* 0x000000231a1a7223 */ /* 0x000fe20000010855 */
[----:B------:R-:W-:Y:S01]  /*6840*/  HADD2.F32 R30, -RZ, R30.H1_H1 ;  /* 0x3000001eff1e7230 */ /* 0x000fe20000004100 */
[----:B------:R-:W-:Y:S01]  /*6850*/  F2FP.F16.E4M3.UNPACK_B R82, R10.H1 ;  /* 0x0000000aff52723e */ /* 0x000fe200030006ff */
[----:B------:R-:W-:Y:S01]  /*6860*/  HADD2.F32 R85, -RZ, R94.H1_H1 ;  /* 0x3000005eff557230 */ /* 0x000fe20000004100 */
[----:B------:R-:W-:Y:S01]  /*6870*/  F2FP.F16.E4M3.UNPACK_B R94, R95.H1 ;  /* 0x0000005fff5e723e */ /* 0x000fe200030006ff */
[----:B------:R-:W-:Y:S01]  /*6880*/  FFMA.FTZ R27, R32, R35, R97 ;  /* 0x00000023201b7223 */ /* 0x000fe20000010061 */
[-C--:B------:R-:W-:Y:S01]  /*6890*/  FMUL.FTZ R35, R34, R83.reuse ;  /* 0x0000005322237220 */ /* 0x080fe20000410000 */
[----:B------:R-:W-:Y:S01]  /*68a0*/  FMUL.FTZ R97, R30, R83 ;  /* 0x000000531e617220 */ /* 0x000fe20000410000 */
[----:B------:R-:W-:Y:S01]  /*68b0*/  F2FP.F16.E4M3.UNPACK_B R84, R93.H1 ;  /* 0x0000005dff54723e */ /* 0x000fe200030006ff */
[----:B------:R-:W-:Y:S01]  /*68c0*/  HADD2.F32 R96, -RZ, R94.H0_H0 ;  /* 0x2000005eff607230 */ /* 0x000fe20000004100 */
[----:B------:R-:W-:Y:S01]  /*68d0*/  F2FP.F16.E4M3.UNPACK_B R32, R13.H1 ;  /* 0x0000000dff20723e */ /* 0x000fe200030006ff */
[----:B------:R-:W-:-:S02]  /*68e0*/  HADD2.F32 R83, -RZ, R82.H0_H0 ;  /* 0x20000052ff537230 */ /* 0x000fc40000004100 */
[-C--:B------:R-:W-:Y:S01]  /*68f0*/  FFMA.FTZ R35, R30, R85.reuse, -R35 ;  /* 0x000000551e237223 */ /* 0x080fe20000010823 */
[----:B------:R-:W-:Y:S01]  /*6900*/  FFMA.FTZ R30, R34, R85, R97 ;  /* 0x00000055221e7223 */ /* 0x000fe20000010061 */
[----:B------:R-:W-:Y:S01]  /*6910*/  HADD2.F32 R85, -RZ, R84.H0_H0 ;  /* 0x20000054ff557230 */ /* 0x000fe20000004100 */
[----:B------:R-:W-:Y:S01]  /*6920*/  F2FP.F16.E4M3.UNPACK_B R95, R95 ;  /* 0x0000005fff5f723e */ /* 0x000fe200020006ff */
[----:B------:R-:W-:Y:S02]  /*6930*/  HADD2.F32 R34, -RZ, R32.H0_H0 ;  /* 0x20000020ff227230 */ /* 0x000fe40000004100 */
[----:B------:R-:W-:Y:S01]  /*6940*/  FMUL.FTZ R97, R83, R96 ;  /* 0x0000006053617220 */ /* 0x000fe20000410000 */
[----:B------:R-:W-:Y:S01]  /*6950*/  HADD2.F32 R99, -RZ, R94.H1_H1 ;  /* 0x3000005eff637230 */ /* 0x000fe20000004100 */
[----:B------:R-:W-:Y:S01]  /*6960*/  F2FP.F16.E4M3.UNPACK_B R13, R13 ;  /* 0x0000000dff0d723e */ /* 0x000fe200020006ff */
[----:B------:R-:W-:Y:S02]  /*6970*/  HADD2.F32 R82, -RZ, R82.H1_H1 ;  /* 0x30000052ff527230 */ /* 0x000fe40000004100 */
[----:B------:R-:W-:Y:S01]  /*6980*/  FFMA.FTZ R94, R34, R85, -R97 ;  /* 0x00000055225e7223 */ /* 0x000fe20000010861 */
[----:B------:R-:W-:-:S02]  /*6990*/  HADD2.F32 R32, -RZ, R32.H1_H1 ;  /* 0x30000020ff207230 */ /* 0x000fc40000004100 */
[----:B------:R-:W-:Y:S01]  /*69a0*/  FMUL.FTZ R96, R34, R96 ;  /* 0x0000006022607220 */ /* 0x000fe20000410000 */
[----:B------:R-:W-:Y:S02]  /*69b0*/  HADD2.F32 R97, -RZ, R84.H1_H1 ;  /* 0x30000054ff617230 */ /* 0x000fe40000004100 */
[----:B------:R-:W-:Y:S01]  /*69c0*/  FMUL.FTZ R101, R82, R99 ;  /* 0x0000006352657220 */ /* 0x000fe20000410000 */
[----:B------:R-:W-:Y:S01]  /*69d0*/  F2FP.F16.E4M3.UNPACK_B R93, R93 ;  /* 0x0000005dff5d723e */ /* 0x000fe200020006ff */
[C---:B------:R-:W-:Y:S01]  /*69e0*/  FMUL.FTZ R99, R32.reuse, R99 ;  /* 0x0000006320637220 */ /* 0x040fe20000410000 */
[----:B------:R-:W-:Y:S01]  /*69f0*/  FFMA.FTZ R96, R83, R85, R96 ;  /* 0x0000005553607223 */ /* 0x000fe20000010060 */
[-C--:B------:R-:W-:Y:S01]  /*6a00*/  FFMA.FTZ R101, R32, R97.reuse, -R101 ;  /* 0x0000006120657223 */ /* 0x080fe20000010865 */
[----:B------:R-:W-:Y:S01]  /*6a10*/  F2FP.F16.E4M3.UNPACK_B R32, R10 ;  /* 0x0000000aff20723e */ /* 0x000fe200020006ff */
[--C-:B------:R-:W-:Y:S02]  /*6a20*/  HADD2.F32 R85, -RZ, R95.reuse.H0_H0 ;  /* 0x2000005fff557230 */ /* 0x100fe40000004100 */
[----:B------:R-:W-:Y:S01]  /*6a30*/  FFMA.FTZ R99, R82, R97, R99 ;  /* 0x0000006152637223 */ /* 0x000fe20000010063 */
[----:B------:R-:W-:Y:S01]  /*6a40*/  HADD2.F32 R95, -RZ, R95.H1_H1 ;  /* 0x3000005fff5f7230 */ /* 0x000fe20000004100 */
[----:B------:R-:W-:Y:S01]  /*6a50*/  F2FP.SATFINITE.E4M3.F32.PACK_AB_MERGE_C R14, R25, R14, RZ ;  /* 0x0000000e190e723e */ /* 0x000fe200048070ff */
[--C-:B------:R-:W-:Y:S01]  /*6a60*/  HADD2.F32 R34, -RZ, R32.reuse.H0_H0 ;  /* 0x20000020ff227230 */ /* 0x100fe20000004100 */
[----:B------:R-:W-:Y:S01]  /*6a70*/  F2FP.SATFINITE.E4M3.F32.PACK_AB_MERGE_C R24, R24, R15, RZ ;  /* 0x0000000f1818723e */ /* 0x000fe200048070ff */
[--C-:B------:R-:W-:Y:S01]  /*6a80*/  HADD2.F32 R10, -RZ, R13.reuse.H0_H0 ;  /* 0x2000000dff0a7230 */ /* 0x100fe20000004100 */
[----:B------:R-:W-:Y:S01]  /*6a90*/  F2FP.SATFINITE.E4M3.F32.PACK_AB_MERGE_C R15, R35, R26, R14 ;  /* 0x0000001a230f723e */ /* 0x000fe2000480700e */
[----:B------:R-:W-:Y:S01]  /*6aa0*/  HADD2.F32 R32, -RZ, R32.H1_H1 ;  /* 0x30000020ff207230 */ /* 0x000fe20000004100 */
[----:B------:R-:W-:Y:S01]  /*6ab0*/  F2FP.F16.E4M3.UNPACK_B R26, R8 ;  /* 0x00000008ff1a723e */ /* 0x000fe200020006ff */
[----:B------:R-:W-:-:S02]  /*6ac0*/  HADD2.F32 R13, -RZ, R13.H1_H1 ;  /* 0x3000000dff0d7230 */ /* 0x000fc40000004100 */
[----:B------:R-:W-:Y:S01]  /*6ad0*/  FMUL.FTZ R97, R34, R85 ;  /* 0x0000005522617220 */ /* 0x000fe20000410000 */
[--C-:B------:R-:W-:Y:S02]  /*6ae0*/  HADD2.F32 R83, -RZ, R93.reuse.H0_H0 ;  /* 0x2000005dff537230 */ /* 0x100fe40000004100 */
[-C--:B------:R-:W-:Y:S01]  /*6af0*/  FMUL.FTZ R82, R32, R95.reuse ;  /* 0x0000005f20527220 */ /* 0x080fe20000410000 */
[----:B------:R-:W-:Y:S02]  /*6b00*/  HADD2.F32 R93, -RZ, R93.H1_H1 ;  /* 0x3000005dff5d7230 */ /* 0x000fe40000004100 */
[C---:B------:R-:W-:Y:S01]  /*6b10*/  FMUL.FTZ R95, R13.reuse, R95 ;  /* 0x0000005f0d5f7220 */ /* 0x040fe20000410000 */
[----:B------:R-:W-:Y:S01]  /*6b20*/  F2FP.F16.E4M3.UNPACK_B R25, R12 ;  /* 0x0000000cff19723e */ /* 0x000fe200020006ff */
[----:B------:R-:W-:Y:S01]  /*6b30*/  FMUL.FTZ R85, R10, R85 ;  /* 0x000000550a557220 */ /* 0x000fe20000410000 */
[----:B------:R-:W-:Y:S01]  /*6b40*/  F2FP.SATFINITE.E4M3.F32.PACK_AB_MERGE_C R14, R30, R27, R24 ;  /* 0x0000001b1e0e723e */ /* 0x000fe20004807018 */
[----:B------:R-:W-:Y:S01]  /*6b50*/  FFMA.FTZ R95, R32, R93, R95 ;  /* 0x0000005d205f7223 */ /* 0x000fe2000001005f */
[----:B------:R-:W-:Y:S01]  /*6b60*/  F2FP.F16.E4M3.UNPACK_B R32, R9 ;  /* 0x00000009ff20723e */ /* 0x000fe200020006ff */
[----:B------:R-:W-:Y:S01]  /*6b70*/  FFMA.FTZ R97, R10, R83, -R97 ;  /* 0x000000530a617223 */ /* 0x000fe20000010861 */
[----:B------:R-:W-:Y:S01]  /*6b80*/  F2FP.F16.E4M3.UNPACK_B R30, R6 ;  /* 0x00000006ff1e723e */ /* 0x000fe200020006ff */
[----:B------:R-:W-:Y:S01]  /*6b90*/  FFMA.FTZ R82, R13, R93, -R82 ;  /* 0x0000005d0d527223 */ /* 0x000fe20000010852 */
[----:B------:R-:W-:Y:S01]  /*6ba0*/  HADD2.F32 R35, -RZ, R26.H0_H0 ;  /* 0x2000001aff237230 */ /* 0x000fe20000004100 */
[----:B------:R-:W-:Y:S01]  /*6bb0*/  F2FP.SATFINITE.E4M3.F32.PACK_AB_MERGE_C R13, R101, R94, RZ ;  /* 0x0000005e650d723e */ /* 0x000fe200048070ff */
[----:B------:R-:W-:-:S02]  /*6bc0*/  HADD2.F32 R27, -RZ, R32.H0_H0 ;  /* 0x20000020ff1b7230 */ /* 0x000fc40000004100 */
[----:B------:R-:W-:Y:S01]  /*6bd0*/  FFMA.FTZ R10, R34, R83, R85 ;  /* 0x00000053220a7223 */ /* 0x000fe20000010055 */
[--C-:B------:R-:W-:Y:S01]  /*6be0*/  HADD2.F32 R24, -RZ, R25.reuse.H0_H0 ;  /* 0x20000019ff187230 */ /* 0x100fe20000004100 */
[----:B------:R-:W-:Y:S01]  /*6bf0*/  F2FP.SATFINITE.E4M3.F32.PACK_AB_MERGE_C R13, R82, R97, R13 ;  /* 0x00000061520d723e */ /* 0x000fe2000480700d */
        /* <DEDUP_REMOVED lines=9> */
[----:B------:R-:W-:Y:S01]  /*6c90*/  FMUL.FTZ R85, R32, R83 ;  /* 0x0000005320557220 */ /* 0x000fe20000410000 */
[----:B------:R-:W-:Y:S01]  /*6ca0*/  F2FP.F16.E4M3.UNPACK_B R27, R9.H1 ;  /* 0x00000009ff1b723e */ /* 0x000fe200030006ff */
[C---:B------:R-:W-:Y:S01]  /*6cb0*/  FMUL.FTZ R83, R26.reuse, R83 ;  /* 0x000000531a537220 */ /* 0x040fe20000410000 */
[----:B------:R-:W-:Y:S01]  /*6cc0*/  F2FP.F16.E4M3.UNPACK_B R34, R8.H1 ;  /* 0x00000008ff22723e */ /* 0x000fe200030006ff */
[-C--:B------:R-:W-:Y:S01]  /*6cd0*/  FFMA.FTZ R9, R26, R35.reuse, -R85 ;  /* 0x000000231a097223 */ /* 0x080fe20000010855 */
[----:B------:R-:W-:Y:S01]  /*6ce0*/  F2FP.F16.E4M3.UNPACK_B R12, R12.H1 ;  /* 0x0000000cff0c723e */ /* 0x000fe200030006ff */
[----:B------:R-:W-:Y:S01]  /*6cf0*/  FFMA.FTZ R8, R32, R35, R83 ;  /* 0x0000002320087223 */ /* 0x000fe20000010053 */
[--C-:B------:R-:W-:Y:S01]  /*6d00*/  HADD2.F32 R30, -RZ, R27.reuse.H0_H0 ;  /* 0x2000001bff1e7230 */ /* 0x100fe20000004100 */
[----:B------:R-:W-:Y:S01]  /*6d10*/  F2FP.F16.E4M3.UNPACK_B R6, R6.H1 ;  /* 0x00000006ff06723e */ /* 0x000fe200030006ff */
[----:B------:R-:W-:Y:S01]  /*6d20*/  HADD2.F32 R83, -RZ, R34.H0_H0 ;  /* 0x20000022ff537230 */ /* 0x000fe20000004100 */
[----:B------:R-:W-:Y:S01]  /*6d30*/  F2FP.SATFINITE.E4M3.F32.PACK_AB_MERGE_C R96, R99, R96, RZ ;  /* 0x000000606360723e */ /* 0x000fe200048070ff */
[----:B------:R-:W-:Y:S01]  /*6d40*/  HADD2.F32 R26, -RZ, R12.H0_H0 ;  /* 0x2000000cff1a7230 */ /* 0x000fe20000004100 */
[----:B------:R-:W-:Y:S01]  /*6d50*/  F2FP.F16.E4M3.UNPACK_B R82, R5 ;  /* 0x00000005ff52723e */ /* 0x000fe200020006ff */
[----:B------:R-:W-:Y:S01]  /*6d60*/  HADD2.F32 R27, -RZ, R27.H1_H1 ;  /* 0x3000001bff1b7230 */ /* 0x000fe20000004100 */
[----:B------:R-:W-:Y:S01]  /*6d70*/  F2FP.SATFINITE.E4M3.F32.PACK_AB_MERGE_C R10, R95, R10, R96 ;  /* 0x0000000a5f0a723e */ /* 0x000fe20004807060 */
[----:B------:R-:W-:-:S02]  /*6d80*/  HADD2.F32 R34, -RZ, R34.H1_H1 ;  /* 0x30000022ff227230 */ /* 0x000fc40000004100 */
[-C--:B------:R-:W-:Y:S01]  /*6d90*/  FMUL.FTZ R85, R30, R83.reuse ;  /* 0x000000531e557220 */ /* 0x080fe20000410000 */
[----:B------:R-:W-:Y:S02]  /*6da0*/  HADD2.F32 R12, -RZ, R12.H1_H1 ;  /* 0x3000000cff0c7230 */ /* 0x000fe40000004100 */
[----:B------:R-:W-:Y:S01]  /*6db0*/  FMUL.FTZ R83, R26, R83 ;  /* 0x000000531a537220 */ /* 0x000fe20000410000 */
[--C-:B------:R-:W-:Y:S02]  /*6dc0*/  HADD2.F32 R32, -RZ, R6.reuse.H1_H1 ;  /* 0x30000006ff207230 */ /* 0x100fe40000004100 */
[CC--:B------:R-:W-:Y:S01]  /*6dd0*/  FMUL.FTZ R95, R27.reuse, R34.reuse ;  /* 0x000000221b5f7220 */ /* 0x0c0fe20000410000 */
[----:B------:R-:W-:Y:S02]  /*6de0*/  HADD2.F32 R35, -RZ, R6.H0_H0 ;  /* 0x20000006ff237230 */ /* 0x000fe40000004100 */
[C---:B------:R-:W-:Y:S01]  /*6df0*/  FMUL.FTZ R34, R12.reuse, R34 ;  /* 0x000000220c227220 */ /* 0x040fe20000410000 */
[-C--:B------:R-:W-:Y:S01]  /*6e00*/  F2FP.F16.E4M3.UNPACK_B R6, R7.reuse ;  /* 0x00000007ff06723e */ /* 0x080fe200020006ff */
[-C--:B------:R-:W-:Y:S01]  /*6e10*/  FFMA.FTZ R96, R12, R32.reuse, -R95 ;  /* 0x000000200c607223 */ /* 0x080fe2000001085f */
[----:B------:R-:W-:Y:S01]  /*6e20*/  F2FP.F16.E4M3.UNPACK_B R7, R7.H1 ;  /* 0x00000007ff07723e */ /* 0x000fe200030006ff */
[----:B------:R-:W-:Y:S01]  /*6e30*/  FFMA.FTZ R94, R30, R35, R83 ;  /* 0x000000231e5e7223 */ /* 0x000fe20000010053 */
[----:B------:R-:W-:Y:S01]  /*6e40*/  FFMA.FTZ R95, R27, R32, R34 ;  /* 0x000000201b5f7223 */ /* 0x000fe20000010022 */
[----:B------:R-:W-:Y:S01]  /*6e50*/  F2FP.F16.E4M3.UNPACK_B R27, R11.H1 ;  /* 0x0000000bff1b723e */ /* 0x000fe200030006ff */
[----:B------:R-:W-:Y:S01]  /*6e60*/  FFMA.FTZ R93, R26, R35, -R85 ;  /* 0x000000231a5d7223 */ /* 0x000fe20000010855 */
[----:B------:R-:W-:Y:S01]  /*6e70*/  F2FP.F16.E4M3.UNPACK_B R83, R5.H1 ;  /* 0x00000005ff53723e */ /* 0x000fe200030006ff */
[----:B------:R-:W-:Y:S01]  /*6e80*/  HADD2.F32 R12, -RZ, R7.H0_H0 ;  /* 0x20000007ff0c7230 */ /* 0x000fe20000004100 */
[-C--:B------:R-:W-:Y:S01]  /*6e90*/  F2FP.F16.E4M3.UNPACK_B R5, R4.reuse ;  /* 0x00000004ff05723e */ /* 0x080fe200020006ff */
[----:B------:R-:W-:Y:S01]  /*6ea0*/  HADD2.F32 R84, -RZ, R82.H0_H0 ;  /* 0x20000052ff547230 */ /* 0x000fe20000004100 */
[----:B------:R-:W-:Y:S01]  /*6eb0*/  F2FP.F16.E4M3.UNPACK_B R32, R4.H1 ;  /* 0x00000004ff20723e */ /* 0x000fe200030006ff */
[----:B------:R-:W-:Y:S01]  /*6ec0*/  HADD2.F32 R4, -RZ, R27.H0_H0 ;  /* 0x2000001bff047230 */ /* 0x000fe20000004100 */
[----:B------:R-:W-:Y:S01]  /*6ed0*/  F2FP.F16.E4M3.UNPACK_B R26, R11 ;  /* 0x0000000bff1a723e */ /* 0x000fe200020006ff */
[----:B------:R-:W-:Y:S01]  /*6ee0*/  HADD2.F32 R85, -RZ, R83.H0_H0 ;  /* 0x20000053ff557230 */ /* 0x000fe20000004100 */
[----:B------:R-:W-:Y:S01]  /*6ef0*/  F2FP.SATFINITE.E4M3.F32.PACK_AB_MERGE_C R93, R96, R93, RZ ;  /* 0x0000005d605d723e */ /* 0x000fe200048070ff */
[----:B------:R-:W-:Y:S01]  /*6f00*/  HADD2.F32 R35, -RZ, R32.H0_H0 ;  /* 0x20000020ff237230 */ /* 0x000fe20000004100 */
[----:B------:R-:W-:Y:S01]  /*6f10*/  F2FP.SATFINITE.E4M3.F32.PACK_AB_MERGE_C R94, R95, R94, RZ ;  /* 0x0000005e5f5e723e */ /* 0x000fe200048070ff */
[----:B------:R-:W-:-:S02]  /*6f20*/  HADD2.F32 R30, -RZ, R26.H0_H0 ;  /* 0x2000001aff1e7230 */ /* 0x000fc40000004100 */
[-C--:B------:R-:W-:Y:S01]  /*6f30*/  FMUL.FTZ R99, R4, R85.reuse ;  /* 0x0000005504637220 */ /* 0x080fe20000410000 */
[----:B------:R-:W-:Y:S01]  /*6f40*/  FMUL.FTZ R85, R12, R85 ;  /* 0x000000550c557220 */ /* 0x000fe20000410000 */
[----:B------:R-:W-:Y:S02]  /*6f50*/  HADD2.F32 R11, -RZ, R6.H0_H0 ;  /* 0x20000006ff0b7230 */ /* 0x000fe40000004100 */
[----:B------:R-:W-:Y:S02]  /*6f60*/  HADD2.F32 R34, -RZ, R5.H0_H0 ;  /* 0x20000005ff227230 */ /* 0x000fe40000004100 */
[-C--:B------:R-:W-:Y:S01]  /*6f70*/  FMUL.FTZ R100, R30, R84.reuse ;  /* 0x000000541e647220 */ /* 0x080fe20000410000 */
[----:B------:R-:W-:Y:S01]  /*6f80*/  FFMA.FTZ R85, R4, R35, R85 ;  /* 0x0000002304557223 */ /* 0x000fe20000010055 */
[----:B------:R-:W-:Y:S02]  /*6f90*/  HADD2.F32 R27, -RZ, R27.H1_H1 ;  /* 0x3000001bff1b7230 */ /* 0x000fe40000004100 */
[----:B------:R-:W-:Y:S01]  /*6fa0*/  FMUL.FTZ R97, R11, R84 ;  /* 0x000000540b617220 */ /* 0x000fe20000410000 */
[----:B------:R-:W-:-:S02]  /*6fb0*/  HADD2.F32 R4, -RZ, R83.H1_H1 ;  /* 0x30000053ff047230 */ /* 0x000fc40000004100 */
[----:B------:R-:W-:Y:S01]  /*6fc0*/  FFMA.FTZ R100, R11, R34, -R100 ;  /* 0x000000220b647223 */ /* 0x000fe20000010864 */
[----:B------:R-:W-:Y:S02]  /*6fd0*/  HADD2.F32 R7, -RZ, R7.H1_H1 ;  /* 0x30000007ff077230 */ /* 0x000fe40000004100 */
[----:B------:R-:W-:Y:S01]  /*6fe0*/  FFMA.FTZ R99, R12, R35, -R99 ;  /* 0x000000230c637223 */ /* 0x000fe20000010863 */
[----:B------:R-:W-:Y:S02]  /*6ff0*/  HADD2.F32 R26, -RZ, R26.H1_H1 ;  /* 0x3000001aff1a7230 */ /* 0x000fe40000004100 */
[-C--:B------:R-:W-:Y:S01]  /*7000*/  FMUL.FTZ R12, R27, R4.reuse ;  /* 0x000000041b0c7220 */ /* 0x080fe20000410000 */
[----:B------:R-:W-:Y:S02]  /*7010*/  HADD2.F32 R11, -RZ, R82.H1_H1 ;  /* 0x30000052ff0b7230 */ /* 0x000fe40000004100 */
[----:B------:R-:W-:Y:S01]  /*7020*/  FMUL.FTZ R4, R7, R4 ;  /* 0x0000000407047220 */ /* 0x000fe20000410000 */
[----:B------:R-:W-:-:S02]  /*7030*/  HADD2.F32 R6, -RZ, R6.H1_H1 ;  /* 0x30000006ff067230 */ /* 0x000fc40000004100 */
[----:B------:R-:W-:Y:S01]  /*7040*/  FFMA.FTZ R97, R30, R34, R97 ;  /* 0x000000221e617223 */ /* 0x000fe20000010061 */
[----:B------:R-:W-:Y:S02]  /*7050*/  HADD2.F32 R32, -RZ, R32.H1_H1 ;  /* 0x30000020ff207230 */ /* 0x000fe40000004100 */
[-C--:B------:R-:W-:Y:S01]  /*7060*/  FMUL.FTZ R35, R26, R11.reuse ;  /* 0x0000000b1a237220 */ /* 0x080fe20000410000 */
[----:B------:R-:W-:Y:S02]  /*7070*/  HADD2.F32 R5, -RZ, R5.H1_H1 ;  /* 0x30000005ff057230 */ /* 0x000fe40000004100 */
[----:B------:R-:W-:Y:S01]  /*7080*/  FMUL.FTZ R11, R6, R11 ;  /* 0x0000000b060b7220 */ /* 0x000fe20000410000 */
[-C--:B------:R-:W-:Y:S01]  /*7090*/  FFMA.FTZ R4, R27, R32.reuse, R4 ;  /* 0x000000201b047223 */ /* 0x080fe20000010004 */
[----:B------:R-:W-:Y:S02]  /*70a0*/  FFMA.FTZ R12, R7, R32, -R12 ;  /* 0x00000020070c7223 */ /* 0x000fe4000001080c */
[-C--:B------:R-:W-:Y:S01]  /*70b0*/  FFMA.FTZ R26, R26, R5.reuse, R11 ;  /* 0x000000051a1a7223 */ /* 0x080fe2000001000b */
[----:B------:R-:W-:Y:S01]  /*70c0*/  FFMA.FTZ R35, R6, R5, -R35 ;  /* 0x0000000506237223 */ /* 0x000fe20000010823 */
[----:B------:R-:W-:Y:S01]  /*70d0*/  F2FP.SATFINITE.E4M3.F32.PACK_AB_MERGE_C R5, R9, R24, R93 ;  /* 0x000000180905723e */ /* 0x000fe2000480705d */
[----:B------:R-:W-:Y:S01]  /*70e0*/  IMAD.MOV.U32 R6, RZ, RZ, R13 ;  /* 0x000000ffff067224 */ /* 0x000fe200078e000d */
[----:B------:R-:W-:-:S02]  /*70f0*/  F2FP.SATFINITE.E4M3.F32.PACK_AB_MERGE_C R4, R4, R85, RZ ;  /* 0x000000550404723e */ /* 0x000fc400048070ff */
[----:B------:R-:W-:Y:S02]  /*7100*/  F2FP.SATFINITE.E4M3.F32.PACK_AB_MERGE_C R12, R12, R99, RZ ;  /* 0x000000630c0c723e */ /* 0x000fe400048070ff */
[----:B------:R-:W-:Y:S01]  /*7110*/  F2FP.SATFINITE.E4M3.F32.PACK_AB_MERGE_C R9, R8, R25, R94 ;  /* 0x000000190809723e */ /* 0x000fe2000480705e */
[----:B------:R-:W-:Y:S01]  /*7120*/  IMAD.MOV.U32 R8, RZ, RZ, R14 ;  /* 0x000000ffff087224 */ /* 0x000fe200078e000e */
[----:B------:R-:W-:Y:S01]  /*7130*/  F2FP.SATFINITE.E4M3.F32.PACK_AB_MERGE_C R11, R26, R97, R4 ;  /* 0x000000611a0b723e */ /* 0x000fe20004807004 */
[----:B------:R-:W-:Y:S01]  /*7140*/  IMAD.MOV.U32 R4, RZ, RZ, R15 ;  /* 0x000000ffff047224 */ /* 0x000fe200078e000f */
[----:B------:R-:W-:-:S07]  /*7150*/  F2FP.SATFINITE.E4M3.F32.PACK_AB_MERGE_C R7, R35, R100, R12 ;  /* 0x000000642307723e */ /* 0x000fce000480700c */
.L_x_1464:
[----:B------:R-:W-:Y:S05]  /*7160*/  BSYNC B1 ;  /* 0x0000000000017941 */ /* 0x000fea0003800000 */
.L_x_1463:
[----:B-1----:R4:W-:Y:S01]  /*7170*/  STG.E.128 desc[UR46][R28.64], R4 ;  /* 0x000000041c007986 */ /* 0x0029e2000c101d2e */
[----:B------:R-:W-:-:S13]  /*7180*/  ISETP.GE.AND P4, PT, R33, R98, PT ;  /* 0x000000622100720c */ /* 0x000fda0003f86270 */
[----:B------:R-:W-:Y:S05]  /*7190*/  @P4 BRA `(.L_x_1449) ;  /* 0x0000000000844947 */ /* 0x000fea0003800000 */
[--C-:B----4-:R-:W-:Y:S02]  /*71a0*/  SHF.R.S32.HI R4, RZ, 0x1f, R33.reuse ;  /* 0x0000001fff047819 */ /* 0x110fe40000011421 */
[----:B------:R-:W-:-:S04]  /*71b0*/  IADD3 R33, P4, P5, R44, R80, R33 ;  /* 0x000000502c217210 */ /* 0x000fc80007d9e021 */
[----:B------:R-:W-:Y:S02]  /*71c0*/  IADD3.X R4, R0, R31, R4, P4, P5 ;  /* 0x0000001f00047210 */ /* 0x000fe400027ea404 */
[----:B------:R-:W-:-:S05]  /*71d0*/  IADD3 R76, P4, R33, R76, RZ ;  /* 0x0000004c214c7210 */ /* 0x000fca0007f9e0ff */
[----:B------:R-:W-:-:S05]  /*71e0*/  IMAD.X R77, R4, 0x1, R77, P4 ;  /* 0x00000001044d7824 */ /* 0x000fca00020e064d */
[----:B--2---:R1:W-:Y:S01]  /*71f0*/  STG.E.128 desc[UR46][R76.64], R8 ;  /* 0x000000084c007986 */ /* 0x0043e2000c101d2e */
[----:B------:R-:W-:Y:S05]  /*7200*/  BRA `(.L_x_1449) ;  /* 0x0000000000687947 */ /* 0x000fea0003800000 */
.L_x_1432:
[----:B------:R-:W-:-:S06]  /*7210*/  UISETP.NE.AND UP0, UPT, UR45, 0x3, UPT ;  /* 0x000000032d00788c */ /* 0x000fcc000bf05270 */
[----:B------:R-:W-:-:S13]  /*7220*/  PLOP3.LUT P3, PT, PT, PT, UP0, 0x80, 0x0 ;  /* 0x000000000000781c */ /* 0x000fda0003f6f008 */
[----:B------:R-:W-:Y:S05]  /*7230*/  @!P3 BRA `(.L_x_1465) ;  /* 0x000000000004b947 */ /* 0x000fea0003800000 */
[----:B------:R-:W-:Y:S01]  /*7240*/  BPT.TRAP 0x1 ;  /* 0x000000040000795c */ /* 0x000fe20000300000 */
.L_x_1465:
[----:B------:R-:W-:Y:S01]  /*7250*/  IMAD R91, R192, 0x8, R16 ;  /* 0x00000008c05b7824 */ /* 0x000fe200078e0210 */
[----:B------:R-:W-:Y:S01]  /*7260*/  SHF.L.U32 R92, R198, 0x1f, RZ ;  /* 0x0000001fc65c7819 */ /* 0x000fe200000006ff */
[----:B------:R-:W-:Y:S01]  /*7270*/  IMAD R90, R36, -0x40, R2 ;  /* 0xffffffc0245a7824 */ /* 0x000fe200078e0202 */
[----:B------:R-:W-:Y:S02]  /*7280*/  BSSY B1, `(.L_x_1466) ;  /* 0x0000004000017945 */ /* 0x000fe40003800000 */
[----:B------:R-:W0:Y:S02]  /*7290*/  SYNCS.PHASECHK.TRANS64.TRYWAIT P4, [R91+URZ+0x28490], R92 ;  /* 0x0284905c5b0075a7 */ /* 0x000e24000808017f */
[----:B------:R-:W-:Y:S01]  /*72a0*/  VIMNMX R90, R90, 0x40, PT ;  /* 0x000000405a5a7848 */ /* 0x000fe20003fe0100 */
[----:B0-----:R-:W-:Y:S06]  /*72b0*/  @!P4 BRA `(.L_x_1467) ;  /* 0x0000024800ccc947 */ /* 0x001fec0003800000 */
.L_x_1811:
[----:B------:R-:W-:Y:S05]  /*72c0*/  BSYNC B1 ;  /* 0x0000000000017941 */ /* 0x000fea0003800000 */
.L_x_1466:
[-C--:B------:R-:W-:Y:S01]  /*72d0*/  ISETP.GE.AND P5, PT, R17, R90.reuse, PT ;  /* 0x0000005a1100720c */ /* 0x080fe20003fa6270 */
[----:B------:R-:W-:Y:S01]  /*72e0*/  BSSY B1, `(.L_x_1468) ;  /* 0x0000007000017945 */ /* 0x000fe20003800000 */
[----:B------:R-:W-:-:S11]  /*72f0*/  ISETP.GE.AND P4, PT, R219, R90, PT ;  /* 0x0000005adb00720c */ /* 0x000fd60003f86270 */
[----:B------:R-:W-:Y:S05]  /*7300*/  @P5 BRA `(.L_x_1469) ;  /* 0x0000000000105947 */ /* 0x000fea0003800000 */
[----:B------:R-:W1:Y:S04]  /*7310*/  @!P1 LDS.128 R4, [R89+0x20000] ;  /* 0x0200000059049984 */ /* 0x000e680000000c00 */
[----:B------:R-:W2:Y:S04]  /*7320*/  @!P2 LDS.128 R8, [R89+0x22000] ;  /* 0x022000005908a984 */ /* 0x000ea80000000c00 */
[----:B-1----:R1:W-:Y:S04]  /*7330*/  @!P1 STG.E.128 desc[UR46][R14.64], R4 ;  /* 0x000000040e009986 */ /* 0x0023e8000c101d2e */
[----:B--2---:R1:W-:Y:S02]  /*7340*/  @!P2 STG.E.128 desc[UR46][R14.64+0x80], R8 ;  /* 0x000080080e00a986 */ /* 0x0043e4000c101d2e */
.L_x_1469:
[----:B------:R-:W-:Y:S05]  /*7350*/  BSYNC B1 ;  /* 0x0000000000017941 */ /* 0x000fea0003800000 */
.L_x_1468:
[----:B------:R-:W-:Y:S05]  /*7360*/  @P4 BRA `(.L_x_1449) ;  /* 0x0000000000104947 */ /* 0x000fea0003800000 */
[----:B-1----:R-:W1:Y:S04]  /*7370*/  @!P1 LDS.128 R4, [R89+0x21000] ;  /* 0x0210000059049984 */ /* 0x002e680000000c00 */
[----:B------:R-:W2:Y:S04]  /*7380*/  @!P2 LDS.128 R8, [R89+0x23000] ;  /* 0x023000005908a984 */ /* 0x000ea80000000c00 */
[----:B-1----:R3:W-:Y:S04]  /*7390*/  @!P1 STG.E.128 desc[UR46][R12.64], R4 ;  /* 0x000000040c009986 */ /* 0x0027e8000c101d2e */
[----:B--2---:R3:W-:Y:S02]  /*73a0*/  @!P2 STG.E.128 desc[UR46][R12.64+0x80], R8 ;  /* 0x000080080c00a986 */ /* 0x0047e4000c101d2e */
.L_x_1449:
[----:B------:R-:W-:Y:S05]  /*73b0*/  BSYNC B0 ;  /* 0x0000000000007941 */ /* 0x000fea0003800000 */
.L_x_1431:
[----:B01234-:R-:W0:Y:S01]  /*73c0*/  S2R R4, SR_TID.X ;  /* 0x0000000000047919 */ /* 0x01fe220000002100 */
[----:B------:R-:W-:Y:S01]  /*73d0*/  @!PT LDS RZ, [RZ] ;  /* 0x00000000fffff984 */ /* 0x000fe20000000800 */
[----:B------:R-:W-:Y:S01]  /*73e0*/  @!PT LDS RZ, [RZ] ;  /* 0x00000000fffff984 */ /* 0x000fe20000000800 */
[----:B------:R-:W-:Y:S01]  /*73f0*/  @!PT LDS RZ, [RZ] ;  /* 0x00000000fffff984 */ /* 0x000fe20000000800 */
[----:B------:R-:W-:Y:S01]  /*7400*/  @!PT LDS RZ, [RZ] ;  /* 0x00000000fffff984 */ /* 0x000fe20000000800 */
[----:B------:R1:W-:Y:S06]  /*7410*/  MEMBAR.ALL.CTA ;  /* 0x0000000000007992 */ /* 0x0003ec0000008000 */
[----:B-1----:R-:W1:Y:S01]  /*7420*/  FENCE.VIEW.ASYNC.S ;  /* 0x00000000000073c6 */ /* 0x002e620000000000 */
[----:B------:R-:W-:Y:S05]  /*7430*/  WARPSYNC.ALL ;  /* 0x0000000000007948 */ /* 0x000fea0003800000 */
[----:B------:R-:W-:Y:S01]  /*7440*/  BSSY B0, `(.L_x_1470) ;  /* 0x0000009000007945 */ /* 0x000fe20003800000 */
[----:B0-----:R-:W-:Y:S01]  /*7450*/  LOP3.LUT R4, R4, 0x7f, RZ, 0xc0, !PT ;  /* 0x0000007f04047812 */ /* 0x001fe200078ec0ff */
[----:B-1----:R0:W-:Y:S03]  /*7460*/  BAR.SYNC.DEFER_BLOCKING R70, 0x80 ;  /* 0x000200460000751d */ /* 0x0021e60000010000 */
[----:B------:R-:W-:-:S13]  /*7470*/  ISETP.NE.AND P4, PT, R4, RZ, PT ;  /* 0x000000ff0400720c */ /* 0x000fda0003f85270 */
[----:B------:R-:W-:-:S05]  /*7480*/  @!P4 VIADD R4, R91, 0x284a0 ;  /* 0x000284a05b04c836 */ /* 0x000fca0000000000 */
[----:B------:R-:W-:-:S04]  /*7490*/  @!P4 PRMT R4, RZ, 0x654, R4 ;  /* 0x00000654ff04c816 */ /* 0x000fc80000000004 */
[----:B------:R0:W-:Y:S01]  /*74a0*/  @!P4 SYNCS.ARRIVE.TRANS64.RED.A1T0 RZ, [R4+URZ], RZ ;  /* 0x000000ff04ffc9a7 */ /* 0x0001e2000810043f */
[----:B------:R-:W-:Y:S05]  /*74b0*/  @!P3 BRA `(.L_x_1471) ;  /* 0x000000000004b947 */ /* 0x000fea0003800000 */
[----:B------:R-:W-:Y:S01]  /*74c0*/  BPT.TRAP 0x1 ;  /* 0x000000040000795c */ /* 0x000fe20000300000 */
.L_x_1471:
[----:B------:R-:W-:Y:S05]  /*74d0*/  BSYNC B0 ;  /* 0x0000000000007941 */ /* 0x000fea0003800000 */
.L_x_1470:
[----:B------:R-:W1:Y:S01]  /*74e0*/  SYNCS.PHASECHK.TRANS64.TRYWAIT P3, [R91+URZ+0x284b0], R92 ;  /* 0x0284b05c5b0075a7 */ /* 0x000e62000806017f */
[----:B------:R-:W-:Y:S01]  /*74f0*/  ULDC UR41, c[0x0][0x2f4] ;  /* 0x0000bd0000297ab9 */ /* 0x000fe20000000800 */
[----:B------:R-:W-:Y:S01]  /*7500*/  ULDC.64 UR36, c[0x0][0x328] ;  /* 0x0000ca0000247ab9 */ /* 0x000fe20000000a00 */
[----:B------:R-:W-:Y:S01]  /*7510*/  ULDC.64 UR38, c[0x0][0x318] ;  /* 0x0000c60000267ab9 */ /* 0x000fe20000000a00 */
[----:B------:R-:W-:Y:S04]  /*7520*/  BSSY B0, `(.L_x_1472) ;  /* 0x0000002000007945 */ /* 0x000fe80003800000 */
[----:B-1----:R-:W-:Y:S05]  /*7530*/  @!P3 BRA `(.L_x_1473) ;  /* 0x000002480040b947 */ /* 0x002fea0003800000 */
.L_x_1812:
[----:B------:R-:W-:Y:S05]  /*7540*/  BSYNC B0 ;  /* 0x0000000000007941 */ /* 0x000fea0003800000 */
.L_x_1472:
[----:B------:R-:W-:Y:S01]  /*7550*/  ISETP.GE.AND P3, PT, R17, R90, PT ;  /* 0x0000005a1100720c */ /* 0x000fe20003f66270 */
[----:B------:R-:W-:Y:S01]  /*7560*/  BSSY B0, `(.L_x_1474) ;  /* 0x0000010000007945 */ /* 0x000fe20003800000 */
[----:B------:R-:W-:-:S11]  /*7570*/  IMAD.WIDE R8, R36, 0x40, R54 ;  /* 0x0000004024087825 */ /* 0x000fd600078e0236 */
        /* <DEDUP_REMOVED lines=14> */
.L_x_1475:
[----:B------:R-:W-:Y:S05]  /*7660*/  BSYNC B0 ;  /* 0x0000000000007941 */ /* 0x000fea0003800000 */
.L_x_1474:
[----:B------:R-:W-:Y:S01]  /*7670*/  ISETP.GE.AND P3, PT, R219, R90, PT ;  /* 0x0000005adb00720c */ /* 0x000fe20003f66270 */
[----:B------:R-:W-:-:S12]  /*7680*/  BSSY B0, `(.L_x_1476) ;  /* 0x0000011000007945 */ /* 0x000fd80003800000 */
[----:B------:R-:W-:Y:S05]  /*7690*/  @P3 BRA `(.L_x_1477) ;  /* 0x00000000003c3947 */ /* 0x000fea0003800000 */
[----:B--2---:R-:W-:Y:S01]  /*76a0*/  IADD3 R7, P3, R8, 0x20, RZ ;  /* 0x0000002008077810 */ /* 0x004fe20007f7e0ff */
[----:B0-----:R-:W-:Y:S02]  /*76b0*/  IMAD.MOV.U32 R4, RZ, RZ, R42 ;  /* 0x000000ffff047224 */ /* 0x001fe400078e002a */
[----:B------:R-:W-:Y:S02]  /*76c0*/  IMAD.MOV.U32 R5, RZ, RZ, R87 ;  /* 0x000000ffff057224 */ /* 0x000fe400078e0057 */
        /* <DEDUP_REMOVED lines=12> */
.L_x_1477:
[----:B------:R-:W-:Y:S05]  /*7790*/  BSYNC B0 ;  /* 0x0000000000007941 */ /* 0x000fea0003800000 */
.L_x_1476:
[----:B------:R-:W-:Y:S01]  /*77a0*/  @!PT LDS RZ, [RZ] ;  /* 0x00000000fffff984 */ /* 0x000fe20000000800 */
[----:B------:R-:W-:Y:S01]  /*77b0*/  @!PT LDS RZ, [RZ] ;  /* 0x00000000fffff984 */ /* 0x000fe20000000800 */
[----:B------:R-:W-:Y:S01]  /*77c0*/  @!PT LDS RZ, [RZ] ;  /* 0x00000000fffff984 */ /* 0x000fe20000000800 */
[----:B------:R-:W-:Y:S01]  /*77d0*/  @!PT LDS RZ, [RZ] ;  /* 0x00000000fffff984 */ /* 0x000fe20000000800 */
[----:B------:R4:W-:Y:S06]  /*77e0*/  MEMBAR.ALL.CTA ;  /* 0x0000000000007992 */ /* 0x0009ec0000008000 */
[----:B----4-:R-:W4:Y:S02]  /*77f0*/  FENCE.VIEW.ASYNC.S ;  /* 0x00000000000073c6 */ /* 0x010f240000000000 */
[----:B----4-:R4:W-:Y:S01]  /*7800*/  BAR.SYNC.DEFER_BLOCKING R70, 0x80 ;  /* 0x000200460000751d */ /* 0x0109e20000010000 */
[----:B------:R-:W-:Y:S01]  /*7810*/  ISETP.NE.AND P5, PT, R88, RZ, PT ;  /* 0x000000ff5800720c */ /* 0x000fe20003fa5270 */
[----:B------:R-:W-:-:S02]  /*7820*/  VIADD R192, R192, 0x1 ;  /* 0x00000001c0c07836 */ /* 0x000fc40000000000 */
[----:B-1----:R-:W-:-:S03]  /*7830*/  @!P4 VIADD R91, R91, 0x284c0 ;  /* 0x000284c05b5bc836 */ /* 0x002fc60000000000 */
[C---:B------:R-:W-:Y:S02]  /*7840*/  ISETP.NE.AND P3, PT, R192.reuse, 0x2, PT ;  /* 0x00000002c000780c */ /* 0x040fe40003f65270 */
[----:B------:R-:W-:Y:S02]  /*7850*/  @!P4 PRMT R91, RZ, 0x654, R91 ;  /* 0x00000654ff5bc816 */ /* 0x000fe4000000005b */
[----:B--23--:R-:W-:Y:S02]  /*7860*/  SEL R5, RZ, 0x1, P3 ;  /* 0x00000001ff057807 */ /* 0x00cfe40001800000 */
[----:B------:R-:W-:Y:S02]  /*7870*/  SEL R192, R192, RZ, P3 ;  /* 0x000000ffc0c07207 */ /* 0x000fe40001800000 */
[----:B------:R-:W-:Y:S01]  /*7880*/  LOP3.LUT R198, R198, R5, RZ, 0x3c, !PT ;  /* 0x00000005c6c67212 */ /* 0x000fe200078e3cff */
[----:B------:R4:W-:Y:S01]  /*7890*/  @!P4 SYNCS.ARRIVE.TRANS64.RED.A1T0 RZ, [R91+URZ], RZ ;  /* 0x000000ff5bffc9a7 */ /* 0x0009e2000810043f */
[----:B------:R-:W-:Y:S05]  /*78a0*/  @P5 BRA `(.L_x_1478) ;  /* 0xffffffb000fc5947 */ /* 0x000fea000383ffff */
[----:B0-----:R-:W0:Y:S01]  /*78b0*/  S2R R4, SR_TID.X ;  /* 0x0000000000047919 */ /* 0x001e220000002100 */
[----:B------:R-:W-:Y:S02]  /*78c0*/  PLOP3.LUT P0, PT, PT, PT, PT, 0x8, 0x0 ;  /* 0x000000000000781c */ /* 0x000fe40003f0e170 */
[----:B0-----:R-:W-:-:S04]  /*78d0*/  SHF.R.U32.HI R4, RZ, 0x7, R4 ;  /* 0x00000007ff047819 */ /* 0x001fc80000011604 */
[----:B------:R-:W-:-:S13]  /*78e0*/  ISETP.NE.AND P5, PT, R4, 0x1, PT ;  /* 0x000000010400780c */ /* 0x000fda0003fa5270 */
[----:B------:R-:W-:Y:S06]  /*78f0*/  @!P5 BAR.ARV 0x9, 0x100 ;  /* 0x024400000000db1d */ /* 0x000fec0000002000 */
.L_x_1426:
[----:B------:R-:W0:Y:S01]  /*7900*/  LDC R0, c[0x0][0x448] ;  /* 0x00011200ff007b82 */ /* 0x000e220000000800 */
[----:B------:R-:W-:-:S07]  /*7910*/  VIADD R5, R199, 0x7f ;  /* 0x0000007fc7057836 */ /* 0x000fce0000000000 */
[----:B------:R-:W1:Y:S01]  /*7920*/  LDC.64 R2, c[0x0][0x9e0] ;  /* 0x00027800ff027b82 */ /* 0x000e620000000a00 */
[----:B0-----:R-:W-:Y:S02]  /*7930*/  ISETP.NE.AND P1, PT, R0, 0x1, PT ;  /* 0x000000010000780c */ /* 0x001fe40003f25270 */
[----:B-1----:R-:W-:-:S11]  /*7940*/  ISETP.GE.AND P2, PT, R3, 0x1, PT ;  /* 0x000000010300780c */ /* 0x002fd60003f46270 */
[----:B------:R-:W0:Y:S08]  /*7950*/  @P1 LDC R0, c[0x0][0x44c] ;  /* 0x00011300ff001b82 */ /* 0x000e300000000800 */
[----:B------:R-:W1:Y:S01]  /*7960*/  @P1 LDC R7, c[0x0][0x450] ;  /* 0x00011400ff071b82 */ /* 0x000e620000000800 */
[----:B0-----:R-:W-:-:S05]  /*7970*/  @P1 IMAD.HI.U32 R0, R5, R0, RZ ;  /* 0x0000000005001227 */ /* 0x001fca00078e00ff */
[----:B-1----:R-:W-:-:S05]  /*7980*/  @P1 SHF.R.U32.HI R5, RZ, R7, R0 ;  /* 0x00000007ff051219 */ /* 0x002fca0000011600 */
[----:B------:R-:W-:Y:S01]  /*7990*/  IMAD.IADD R5, R40, 0x1, R5 ;  /* 0x0000000128057824 */ /* 0x000fe200078e0205 */
[----:B------:R-:W-:Y:S06]  /*79a0*/  @P0 BRA `(.L_x_1479) ;  /* 0x00000000000c0947 */ /* 0x000fec0003800000 */
[----:B------:R-:W0:Y:S01]  /*79b0*/  FENCE.VIEW.ASYNC.G ;  /* 0x00000000000073c6 */ /* 0x000e220000000100 */
[----:B------:R-:W-:Y:S05]  /*79c0*/  WARPSYNC.ALL ;  /* 0x0000000000007948 */ /* 0x000fea0003800000 */
[----:B0-----:R-:W-:Y:S06]  /*79d0*/  BAR.ARV 0xc, 0x180 ;  /* 0x0306000000007b1d */ /* 0x001fec0000002000 */
.L_x_1479:
[----:B------:R-:W-:Y:S01]  /*79e0*/  IMAD.IADD R2, R5, 0x1, R2 ;  /* 0x0000000105027824 */ /* 0x000fe200078e0202 */
        /* <DEDUP_REMOVED lines=12> */
.L_x_1482:
[----:B------:R-:W-:-:S13]  /*7ab0*/  ISETP.NE.AND P0, PT, R3, 0x1, PT ;  /* 0x000000010300780c */ /* 0x000fda0003f05270 */
[----:B------:R-:W0:Y:S02]  /*7ac0*/  @P0 LDC.64 R4, c[0x0][0x9e8] ;  /* 0x00027a00ff040b82 */ /* 0x000e240000000a00 */
[----:B0-----:R-:W-:-:S05]  /*7ad0*/  @P0 IMAD.HI.U32 R4, R0, R4, RZ ;  /* 0x0000000400040227 */ /* 0x001fca00078e00ff */
[----:B------:R-:W-:-:S07]  /*7ae0*/  @P0 SHF.R.U32.HI R0, RZ, R5, R4 ;  /* 0x00000005ff000219 */ /* 0x000fce0000011604 */
.L_x_1483:
[----:B------:R-:W-:Y:S05]  /*7af0*/  BSYNC B0 ;  /* 0x0000000000007941 */ /* 0x000fea0003800000 */
.L_x_1481:
[----:B------:R-:W-:-:S05]  /*7b00*/  IMAD R5, R0, R3, R3 ;  /* 0x0000000300057224 */ /* 0x000fca00078e0203 */
[----:B------:R-:W-:-:S07]  /*7b10*/  VIMNMX R2, R2, R5, PT ;  /* 0x0000000502027248 */ /* 0x000fce0003fe0100 */
.L_x_1480:
[----:B------:R-:W0:Y:S01]  /*7b20*/  @P1 LDC R0, c[0x0][0x44c] ;  /* 0x00011300ff001b82 */ /* 0x000e220000000800 */
[----:B------:R-:W-:Y:S01]  /*7b30*/  VIADD R2, R2, 0x3f ;  /* 0x0000003f02027836 */ /* 0x000fe20000000000 */
[----:B------:R-:W-:Y:S01]  /*7b40*/  ULDC UR4, c[0x0][0x9dc] ;  /* 0x0002770000047ab9 */ /* 0x000fe20000000800 */
[----:B------:R-:W-:-:S03]  /*7b50*/  IMAD.MOV.U32 R4, RZ, RZ, R199 ;  /* 0x000000ffff047224 */ /* 0x000fc600078e00c7 */
        /* <DEDUP_REMOVED lines=20> */
.L_x_1486:
[----:B------:R-:W-:-:S13]  /*7ca0*/  ISETP.NE.AND P0, PT, R3, 0x1, PT ;  /* 0x000000010300780c */ /* 0x000fda0003f05270 */
[----:B------:R-:W0:Y:S02]  /*7cb0*/  @P0 LDC.64 R4, c[0x0][0x9e8] ;  /* 0x00027a00ff040b82 */ /* 0x000e240000000a00 */
[----:B0-----:R-:W-:-:S05]  /*7cc0*/  @P0 IMAD.HI.U32 R4, R2, R4, RZ ;  /* 0x0000000402040227 */ /* 0x001fca00078e00ff */
[----:B------:R-:W-:-:S07]  /*7cd0*/  @P0 SHF.R.U32.HI R2, RZ, R5, R4 ;  /* 0x00000005ff020219 */ /* 0x000fce0000011604 */
.L_x_1487:
[----:B------:R-:W-:Y:S05]  /*7ce0*/  BSYNC B0 ;  /* 0x0000000000007941 */ /* 0x000fea0003800000 */
.L_x_1485:
[----:B------:R-:W-:-:S05]  /*7cf0*/  IMAD R3, R2, R3, RZ ;  /* 0x0000000302037224 */ /* 0x000fca00078e02ff */
[----:B------:R-:W-:-:S07]  /*7d00*/  VIMNMX R0, R0, R3, !PT ;  /* 0x0000000300007248 */ /* 0x000fce0007fe0100 */
.L_x_1484:
[----:B------:R-:W-:Y:S01]  /*7d10*/  SHF.R.S32.HI R3, RZ, 0x1f, R0 ;  /* 0x0000001fff037819 */ /* 0x000fe20000011400 */
[----:B------:R-:W-:Y:S03]  /*7d20*/  BSSY B0, `(.L_x_1488) ;  /* 0x0000025000007945 */ /* 0x000fe60003800000 */
[----:B------:R-:W-:-:S04]  /*7d30*/  LEA.HI R3, R3, R0, RZ, 0x6 ;  /* 0x0000000003037211 */ /* 0x000fc800078f30ff */
        /* <DEDUP_REMOVED lines=12> */
[----:B------:R-:W-:-:S05]  /*7e00*/  IADD3 R0, -R204, R0, RZ ;  /* 0x00000000cc007210 */ /* 0x000fca0007ffe1ff */
[----:B0-----:R-:W0:Y:S02]  /*7e10*/  MUFU.RCP R4, R4 ;  /* 0x0000000400047308 */ /* 0x001e240000001000 */
[----:B0-----:R-:W-:Y:S02]  /*7e20*/  VIADD R2, R4, 0xffffffe ;  /* 0x0ffffffe04027836 */ /* 0x001fe40000000000 */
[----:B------:R-:W-:-:S04]  /*7e30*/  IMAD.MOV R4, RZ, RZ, -R9 ;  /* 0x000000ffff047224 */ /* 0x000fc800078e0a09 */
[----:B------:R0:W1:Y:S02]  /*7e40*/  F2I.FTZ.U32.TRUNC.NTZ R3, R2 ;  /* 0x0000000200037305 */ /* 0x000064000021f000 */
[----:B0-----:R-:W-:Y:S02]  /*7e50*/  IMAD.MOV.U32 R2, RZ, RZ, RZ ;  /* 0x000000ffff027224 */ /* 0x001fe400078e00ff */
[----:B-1----:R-:W-:-:S04]  /*7e60*/  IMAD.MOV R8, RZ, RZ, -R3 ;  /* 0x000000ffff087224 */ /* 0x002fc800078e0a03 */
[----:B------:R-:W-:Y:S01]  /*7e70*/  IMAD R7, R8, R5, RZ ;  /* 0x0000000508077224 */ /* 0x000fe200078e02ff */
[----:B------:R-:W-:Y:S02]  /*7e80*/  IABS R8, R0 ;  /* 0x0000000000087213 */ /* 0x000fe40000000000 */
[----:B------:R-:W-:Y:S01]  /*7e90*/  LOP3.LUT R0, R0, R6, RZ, 0x3c, !PT ;  /* 0x0000000600007212 */ /* 0x000fe200078e3cff */
[----:B------:R-:W-:-:S03]  /*7ea0*/  IMAD.HI.U32 R3, R3, R7, R2 ;  /* 0x0000000703037227 */ /* 0x000fc600078e0002 */
[----:B------:R-:W-:Y:S01]  /*7eb0*/  ISETP.GE.AND P2, PT, R0, RZ, PT ;  /* 0x000000ff0000720c */ /* 0x000fe20003f46270 */
        /* <DEDUP_REMOVED lines=11> */
.L_x_1489:
[----:B------:R-:W-:Y:S05]  /*7f70*/  BSYNC B0 ;  /* 0x0000000000007941 */ /* 0x000fea0003800000 */
.L_x_1488:
[-C--:B------:R-:W-:Y:S01]  /*7f80*/  IMAD R204, R222, R3.reuse, R204 ;  /* 0x00000003decc7224 */ /* 0x080fe200078e02cc */
[----:B------:R-:W-:Y:S02]  /*7f90*/  PLOP3.LUT P0, PT, PT, PT, PT, 0x80, 0x0 ;  /* 0x000000000000781c */ /* 0x000fe40003f0f070 */
[----:B------:R-:W-:Y:S02]  /*7fa0*/  CS2R R28, SRZ ;  /* 0x00000000001c7805 */ /* 0x000fe4000001ff00 */
[----:B------:R-:W-:Y:S01]  /*7fb0*/  CS2R R162, SRZ ;  /* 0x0000000000a27805 */ /* 0x000fe2000001ff00 */
[----:B------:R-:W-:Y:S01]  /*7fc0*/  IMAD.MOV.U32 R5, RZ, RZ, RZ ;  /* 0x000000ffff057224 */ /* 0x000fe200078e00ff */
[----:B------:R-:W-:Y:S02]  /*7fd0*/  VIADDMNMX R164, R204, R3, R39, PT ;  /* 0x00000003cca47246 */ /* 0x000fe40003800127 */
[----:B------:R-:W-:Y:S02]  /*7fe0*/  CS2R R146, SRZ ;  /* 0x0000000000927805 */ /* 0x000fe4000001ff00 */
[----:B------:R-:W-:Y:S01]  /*7ff0*/  CS2R R56, SRZ ;  /* 0x0000000000387805 */ /* 0x000fe2000001ff00 */
[----:B------:R-:W-:Y:S01]  /*8000*/  IMAD.MOV.U32 R0, RZ, RZ, RZ ;  /* 0x000000ffff007224 */ /* 0x000fe200078e00ff */
[----:B------:R-:W-:Y:S01]  /*8010*/  ISETP.GT.AND P1, PT, R164, R204, PT ;  /* 0x000000cca400720c */ /* 0x000fe20003f24270 */
[----:B------:R-:W-:Y:S01]  /*8020*/  IMAD.MOV.U32 R25, RZ, RZ, RZ ;  /* 0x000000ffff197224 */ /* 0x000fe200078e00ff */
[----:B------:R-:W-:-:S02]  /*8030*/  CS2R R152, SRZ ;  /* 0x0000000000987805 */ /* 0x000fc4000001ff00 */
[----:B------:R-:W-:Y:S02]  /*8040*/  CS2R R156, SRZ ;  /* 0x00000000009c7805 */ /* 0x000fe4000001ff00 */
[----:B------:R-:W-:Y:S02]  /*8050*/  CS2R R36, SRZ ;  /* 0x0000000000247805 */ /* 0x000fe4000001ff00 */
[----:B------:R-:W-:Y:S02]  /*8060*/  CS2R R6, SRZ ;  /* 0x0000000000067805 */ /* 0x000fe4000001ff00 */
        /* <DEDUP_REMOVED lines=15> */
[----:B----4-:R-:W-:-:S02]  /*8160*/  CS2R R70, SRZ ;  /* 0x0000000000467805 */ /* 0x010fc4000001ff00 */
        /* <DEDUP_REMOVED lines=41> */
[----:B------:R-:W0:Y:S01]  /*8400*/  S2R R2, SR_TID.X ;  /* 0x0000000000027919 */ /* 0x000e220000002100 */
[----:B------:R-:W-:Y:S01]  /*8410*/  UMOV UR4, 0xffffffff ;  /* 0xffffffff00047882 */ /* 0x000fe20000000000 */
[----:B0-----:R-:W-:-:S05]  /*8420*/  VIADD R26, R2, 0xffffff80 ;  /* 0xffffff80021a7836 */ /* 0x001fca0000000000 */
[----:B------:R-:W-:-:S04]  /*8430*/  SHF.R.S32.HI R29, RZ, 0x1f, R26 ;  /* 0x0000001fff1d7819 */ /* 0x000fc8000001141a */
[----:B------:R-:W-:-:S04]  /*8440*/  LEA.HI R13, R29, R26, RZ, 0x7 ;  /* 0x0000001a1d0d7211 */ /* 0x000fc800078f38ff */
[----:B------:R-:W-:Y:S01]  /*8450*/  SHF.R.S32.HI R13, RZ, 0x7, R13 ;  /* 0x00000007ff0d7819 */ /* 0x000fe2000001140d */
[----:B------:R-:W-:Y:S06]  /*8460*/  BRA.DIV UR4, `(.L_x_1491) ;  /* 0x0000023a04887947 */ /* 0x000fec000b800000 */
[----:B------:R0:W1:Y:S02]  /*8470*/  SHFL.IDX PT, R201, R13, RZ, 0x1f ;  /* 0x00001fff0dc97589 */ /* 0x00006400000e0000 */
.L_x_1815:
[----:B-1----:R-:W-:Y:S01]  /*8480*/  LEA.HI R0, R201, R201, RZ, 0x1 ;  /* 0x000000c9c9007211 */ /* 0x002fe200078f08ff */
[----:B------:R-:W-:-:S03]  /*8490*/  ULOP3.LUT UP0, URZ, UR44, 0x1bf, URZ, 0xc0, !UPT ;  /* 0x000001bf2c3f7892 */ /* 0x000fc6000f80c03f */
[----:B------:R-:W-:-:S03]  /*84a0*/  LOP3.LUT R0, R0, 0x1e, RZ, 0xc0, !PT ;  /* 0x0000001e00007812 */ /* 0x000fc600078ec0ff */
[----:B------:R-:W-:Y:S02]  /*84b0*/  PLOP3.LUT P0, PT, PT, PT, UP0, 0x80, 0x0 ;  /* 0x000000000000781c */ /* 0x000fe40003f0f008 */
[----:B------:R-:W-:-:S05]  /*84c0*/  IMAD.IADD R0, R201, 0x1, -R0 ;  /* 0x00000001c9007824 */ /* 0x000fca00078e0a00 */
[----:B------:R-:W-:-:S04]  /*84d0*/  LEA R0, R0, UR44, 0xd ;  /* 0x0000002c00007c11 */ /* 0x000fc8000f8e68ff */
[----:B------:R-:W-:-:S04]  /*84e0*/  SHF.R.U32.HI R0, RZ, 0x4, R0 ;  /* 0x00000004ff007819 */ /* 0x000fc80000011600 */
[----:B------:R-:W-:Y:S01]  /*84f0*/  LOP3.LUT R36, R0, 0x3fff, RZ, 0xc0, !PT ;  /* 0x00003fff00247812 */ /* 0x000fe200078ec0ff */
[----:B------:R-:W-:Y:S06]  /*8500*/  @!P0 BRA `(.L_x_1492) ;  /* 0x0000000000408947 */ /* 0x000fec0003800000 */
[----:B------:R-:W-:Y:S01]  /*8510*/  MOV R2, 0x0 ;  /* 0x0000000000027802 */ /* 0x000fe20000000f00 */
[----:B------:R-:W-:Y:S01]  /*8520*/  ULDC.64 UR4, c[0x4][0xc0] ;  /* 0x0100300000047ab9 */ /* 0x000fe20000000a00 */
[----:B------:R-:W-:Y:S01]  /*8530*/  ULDC.64 UR6, c[0x4][0xc8] ;  /* 0x0100320000067ab9 */ /* 0x000fe20000000a00 */
[----:B------:R-:W-:Y:S02]  /*8540*/  IMAD.U32 R4, RZ, RZ, UR4 ;  /* 0x00000004ff047e24 */ /* 0x000fe4000f8e00ff */
[----:B------:R-:W-:Y:S01]  /*8550*/  IMAD.U32 R5, RZ, RZ, UR5 ;  /* 0x00000005ff057e24 */ /* 0x000fe2000f8e00ff */
[----:B------:R-:W1:Y:S01]  /*8560*/  LDC.64 R2, c[0x4][R2] ;  /* 0x0100000002027b82 */ /* 0x000e620000000a00 */
[----:B------:R-:W-:Y:S01]  /*8570*/  ULDC.64 UR4, c[0x4][0x60] ;  /* 0x0100180000047ab9 */ /* 0x000fe20000000a00 */
[----:B------:R-:W-:Y:S02]  /*8580*/  IMAD.U32 R6, RZ, RZ, UR6 ;  /* 0x00000006ff067e24 */ /* 0x000fe4000f8e00ff */
[----:B------:R-:W-:-:S02]  /*8590*/  IMAD.U32 R7, RZ, RZ, UR7 ;  /* 0x00000007ff077e24 */ /* 0x000fc4000f8e00ff */
[----:B------:R-:W-:Y:S02]  /*85a0*/  IMAD.U32 R10, RZ, RZ, UR4 ;  /* 0x00000004ff0a7e24 */ /* 0x000fe4000f8e00ff */
[----:B------:R-:W-:Y:S02]  /*85b0*/  IMAD.U32 R11, RZ, RZ, UR5 ;  /* 0x00000005ff0b7e24 */ /* 0x000fe4000f8e00ff */
[----:B------:R-:W-:Y:S02]  /*85c0*/  IMAD.MOV.U32 R8, RZ, RZ, 0x70 ;  /* 0x00000070ff087424 */ /* 0x000fe400078e00ff */
[----:B------:R-:W-:Y:S02]  /*85d0*/  IMAD.MOV.U32 R12, RZ, RZ, 0x1 ;  /* 0x00000001ff0c7424 */ /* 0x000fe400078e00ff */
[----:B0-----:R-:W-:-:S07]  /*85e0*/  IMAD.MOV.U32 R13, RZ, RZ, RZ ;  /* 0x000000ffff0d7224 */ /* 0x001fce00078e00ff */
[----:B------:R-:W-:-:S07]  /*85f0*/  LEPC R20, `(.L_x_1492) ;  /* 0x000000001014794e */ /* 0x000fce0000000000 */
[----:B-1---5:R-:W-:Y:S05]  /*8600*/  CALL.ABS.NOINC R2 ;  /* 0x0000000002007343 */ /* 0x022fea0003c00000 */
.L_x_1492:
[----:B------:R-:W-:Y:S01]  /*8610*/  ULDC.64 UR4, c[0x0][0x990] ;  /* 0x0002640000047ab9 */ /* 0x000fe20000000a00 */
[----:B------:R-:W-:Y:S01]  /*8620*/  ULDC.64 UR6, c[0x0][0x998] ;  /* 0x0002660000067ab9 */ /* 0x000fe20000000a00 */
[----:B------:R-:W-:Y:S02]  /*8630*/  ISETP.NE.U32.AND P0, PT, RZ, UR4, PT ;  /* 0x00000004ff007c0c */ /* 0x000fe4000bf05070 */
[----:B------:R-:W-:Y:S02]  /*8640*/  ISETP.NE.U32.AND P1, PT, RZ, UR6, PT ;  /* 0x00000006ff007c0c */ /* 0x000fe4000bf25070 */
[----:B------:R-:W-:Y:S02]  /*8650*/  ISETP.NE.AND.EX P0, PT, RZ, UR5, PT, P0 ;  /* 0x00000005ff007c0c */ /* 0x000fe4000bf05300 */
[----:B------:R-:W-:-:S11]  /*8660*/  ISETP.NE.AND.EX P1, PT, RZ, UR7, PT, P1 ;  /* 0x00000007ff007c0c */ /* 0x000fd6000bf25310 */
[----:B------:R-:W1:Y:S01]  /*8670*/  @P0 LDC.64 R8, c[0x0][0x9a8] ;  /* 0x00026a00ff080b82 */ /* 0x000e620000000a00 */
[--C-:B------:R-:W-:Y:S02]  /*8680*/  @P0 SHF.R.S32.HI R11, RZ, 0x1f, R207.reuse ;  /* 0x0000001fff0b0819 */ /* 0x100fe400000114cf */
[----:B0-----:R-:W-:-:S05]  /*8690*/  @P1 SHF.R.S32.HI R13, RZ, 0x1f, R207 ;  /* 0x0000001fff0d1819 */ /* 0x001fca00000114cf */
[----:B------:R-:W0:Y:S08]  /*86a0*/  @P1 LDC.64 R6, c[0x0][0x9b8] ;  /* 0x00026e00ff061b82 */ /* 0x000e300000000a00 */
[----:B------:R-:W2:Y:S08]  /*86b0*/  @P0 LDC.64 R4, c[0x0][0x9b0] ;  /* 0x00026c00ff040b82 */ /* 0x000eb00000000a00 */
[----:B------:R-:W3:Y:S01]  /*86c0*/  @P1 LDC.64 R2, c[0x0][0x9c0] ;  /* 0x00027000ff021b82 */ /* 0x000ee20000000a00 */
[----:B-1----:R-:W-:-:S04]  /*86d0*/  @P0 IMAD R0, R11, R8, RZ ;  /* 0x000000080b000224 */ /* 0x002fc800078e02ff */
[C---:B------:R-:W-:Y:S01]  /*86e0*/  @P0 IMAD R11, R207.reuse, R9, R0 ;  /* 0x00000009cf0b0224 */ /* 0x040fe200078e0200 */
[----:B------:R-:W-:Y:S01]  /*86f0*/  MOV R0, 0x3f800000 ;  /* 0x3f80000000007802 */ /* 0x000fe20000000f00 */
[----:B------:R-:W-:-:S04]  /*8700*/  @P0 IMAD.WIDE.U32 R8, R207, R8, RZ ;  /* 0x00000008cf080225 */ /* 0x000fc800078e00ff */
[-C--:B0-----:R-:W-:Y:S02]  /*8710*/  @P1 IMAD R10, R13, R6.reuse, RZ ;  /* 0x000000060d0a1224 */ /* 0x081fe400078e02ff */
[----:B------:R-:W-:Y:S02]  /*8720*/  @P0 IMAD.IADD R9, R9, 0x1, R11 ;  /* 0x0000000109090824 */ /* 0x000fe400078e020b */
[C---:B------:R-:W-:Y:S02]  /*8730*/  @P1 IMAD R13, R207.reuse, R7, R10 ;  /* 0x00000007cf0d1224 */ /* 0x040fe400078e020a */
[----:B------:R-:W-:-:S04]  /*8740*/  @P1 IMAD.WIDE.U32 R6, R207, R6, RZ ;  /* 0x00000006cf061225 */ /* 0x000fc800078e00ff */
[----:B------:R-:W-:Y:S02]  /*8750*/  @P1 IMAD.IADD R11, R7, 0x1, R13 ;  /* 0x00000001070b1824 */ /* 0x000fe400078e020d */
[----:B------:R-:W-:Y:S02]  /*8760*/  @P1 IMAD.MOV.U32 R10, RZ, RZ, R6 ;  /* 0x000000ffff0a1224 */ /* 0x000fe400078e0006 */
[----:B--2---:R-:W-:-:S04]  /*8770*/  @P0 IMAD.WIDE.U32 R6, R211, R4, R8 ;  /* 0x00000004d3060225 */ /* 0x004fc800078e0008 */
[C---:B---3--:R-:W-:Y:S01]  /*8780*/  @P1 IMAD.WIDE.U32 R8, R211.reuse, R2, R10 ;  /* 0x00000002d3081225 */ /* 0x048fe200078e000a */
[----:B------:R-:W-:Y:S01]  /*8790*/  @P0 LEA R4, P2, R6, UR4, 0x2 ;  /* 0x0000000406040c11 */ /* 0x000fe2000f8410ff */
[----:B------:R-:W-:Y:S02]  /*87a0*/  ULDC UR4, c[0x0][0x3f4] ;  /* 0x0000fd0000047ab9 */ /* 0x000fe40000000800 */
[C---:B------:R-:W-:Y:S01]  /*87b0*/  @P1 IMAD R3, R211.reuse, R3, R9 ;  /* 0x00000003d3031224 */ /* 0x040fe200078e0209 */
[----:B------:R-:W-:Y:S01]  /*87c0*/  @P1 LEA R10, P3, R8, UR6, 0x2 ;  /* 0x00000006080a1c11 */ /* 0x000fe2000f8610ff */
[----:B------:R-:W-:-:S03]  /*87d0*/  @P0 IMAD R5, R211, R5, R7 ;  /* 0x00000005d3050224 */ /* 0x000fc600078e0207 */
[----:B------:R-:W-:Y:S01]  /*87e0*/  @P1 LEA.HI.X R11, R8, UR7, R3, 0x2, P3 ;  /* 0x00000007080b1c11 */ /* 0x000fe200098f1403 */
[----:B------:R-:W-:Y:S01]  /*87f0*/  IMAD.MOV.U32 R3, RZ, RZ, 0x3f800000 ;  /* 0x3f800000ff037424 */ /* 0x000fe200078e00ff */
[----:B------:R-:W-:-:S03]  /*8800*/  @P0 LEA.HI.X R5, R6, UR5, R5, 0x2, P2 ;  /* 0x0000000506050c11 */ /* 0x000fc600090f1405 */
        /* <DEDUP_REMOVED lines=17> */
.L_x_1496:
[----:B-1----:R1:W2:Y:S02]  /*8920*/  SYNCS.PHASECHK.TRANS64.TRYWAIT P0, [R16+URZ+0x28400], R3 ;  /* 0x02840003100075a7 */ /* 0x0022a4000800017f */
[----:B--2---:R-:W-:Y:S05]  /*8930*/  @!P0 NANOSLEEP.SYNCS 0x989680 ;  /* 0x009896800000895d */ /* 0x004fea0003900000 */
[----:B------:R-:W2:Y:S02]  /*8940*/  @!P0 SYNCS.PHASECHK.TRANS64 P0, [R16+URZ+0x28400], R3 ;  /* 0x02840003100085a7 */ /* 0x000ea4000800007f */
[----:B--2---:R-:W-:Y:S05]  /*8950*/  @!P0 BRA `(.L_x_1496) ;  /* 0xfffffffc00f08947 */ /* 0x004fea000383ffff */
.L_x_1495:
[----:B------:R-:W-:Y:S05]  /*8960*/  BSYNC B0 ;  /* 0x0000000000007941 */ /* 0x000fea0003800000 */
.L_x_1494:
[----:B------:R-:W-:Y:S05]  /*8970*/  BRA `(.L_x_1497) ;  /* 0x00000094006c7947 */ /* 0x000fea0003800000 */
.L_x_1493:
[----:B------:R-:W-:Y:S01]  /*8980*/  ULOP3.LUT UP0, URZ, UR44, 0x3ff, URZ, 0xc0, !UPT ;  /* 0x000003ff2c3f7892 */ /* 0x000fe2000f80c03f */
[----:B-----5:R-:W-:Y:S01]  /*8990*/  SHF.R.S32.HI R0, RZ, 0x1f, R38 ;  /* 0x0000001fff007819 */ /* 0x020fe20000011426 */
[----:B------:R-:W-:Y:S01]  /*89a0*/  ULDC.64 UR4, c[0x0][0x3f8] ;  /* 0x0000fe0000047ab9 */ /* 0x000fe20000000a00 */
[----:B------:R-:W-:Y:S01]  /*89b0*/  ULDC.64 UR6, c[0x0][0x408] ;  /* 0x0001020000067ab9 */ /* 0x000fe20000000a00 */
[----:B------:R-:W-:Y:S02]  /*89c0*/  IMAD.WIDE.U32 R24, R38, UR4, RZ ;  /* 0x0000000426187c25 */ /* 0x000fe4000f8e00ff */
[----:B------:R-:W-:Y:S02]  /*89d0*/  PLOP3.LUT P0, PT, PT, PT, UP0, 0x80, 0x0 ;  /* 0x000000000000781c */ /* 0x000fe40003f0f008 */
[C---:B------:R-:W-:Y:S02]  /*89e0*/  IMAD R3, R0.reuse, UR4, RZ ;  /* 0x0000000400037c24 */ /* 0x040fe4000f8e02ff */
[----:B------:R-:W-:-:S02]  /*89f0*/  IMAD R5, R0, UR6, RZ ;  /* 0x0000000600057c24 */ /* 0x000fc4000f8e02ff */
[C---:B------:R-:W-:Y:S02]  /*8a00*/  IMAD R3, R38.reuse, UR5, R3 ;  /* 0x0000000526037c24 */ /* 0x040fe4000f8e0203 */
[C---:B------:R-:W-:Y:S02]  /*8a10*/  IMAD R5, R38.reuse, UR7, R5 ;  /* 0x0000000726057c24 */ /* 0x040fe4000f8e0205 */
[----:B------:R-:W-:-:S04]  /*8a20*/  IMAD.WIDE.U32 R38, R38, UR6, RZ ;  /* 0x0000000626267c25 */ /* 0x000fc8000f8e00ff */
[----:B------:R-:W-:Y:S02]  /*8a30*/  IMAD.IADD R51, R3, 0x1, R25 ;  /* 0x0000000103337824 */ /* 0x000fe400078e0219 */
        /* <DEDUP_REMOVED lines=18> */
.L_x_1498:
[----:B------:R-:W-:Y:S01]  /*8b60*/  ULDC.U8 UR4, c[0x0][0x410] ;  /* 0x0001040000047ab9 */ /* 0x000fe20000000000 */
[----:B------:R-:W-:Y:S01]  /*8b70*/  LEA.HI R29, R29, R26, RZ, 0x3 ;  /* 0x0000001a1d1d7211 */ /* 0x000fe200078f18ff */
[----:B------:R-:W-:Y:S01]  /*8b80*/  IMAD.IADD R0, R17, 0x1, R199 ;  /* 0x0000000111007824 */ /* 0x000fe200078e02c7 */
[----:B------:R-:W-:Y:S01]  /*8b90*/  ISETP.NE.AND P0, PT, RZ, UR4, PT ;  /* 0x00000004ff007c0c */ /* 0x000fe2000bf05270 */
[----:B------:R-:W-:Y:S01]  /*8ba0*/  BSSY B0, `(.L_x_1499) ;  /* 0x0000930000007945 */ /* 0x000fe20003800000 */
[----:B------:R-:W-:-:S05]  /*8bb0*/  LOP3.LUT R3, R29, 0xfffffff8, RZ, 0xc0, !PT ;  /* 0xfffffff81d037812 */ /* 0x000fca00078ec0ff */
[----:B------:R-:W-:-:S04]  /*8bc0*/  IMAD.IADD R3, R26, 0x1, -R3 ;  /* 0x000000011a037824 */ /* 0x000fc800078e0a03 */
[----:B------:R-:W-:Y:S02]  /*8bd0*/  IMAD R9, R3, 0x20, R0 ;  /* 0x0000002003097824 */ /* 0x000fe400078e0200 */
[----:B------:R-:W-:Y:S05]  /*8be0*/  @!P0 BRA `(.L_x_1500) ;  /* 0x00000048005c8947 */ /* 0x000fea0003800000 */
[----:B------:R-:W0:Y:S01]  /*8bf0*/  LDC R8, c[0x0][0x448] ;  /* 0x00011200ff087b82 */ /* 0x000e220000000800 */
[----:B------:R-:W-:Y:S01]  /*8c00*/  ULDC.64 UR4, c[0x0][0x3f8] ;  /* 0x0000fe0000047ab9 */ /* 0x000fe20000000a00 */
[----:B------:R-:W-:Y:S01]  /*8c10*/  IMAD.MOV.U32 R50, RZ, RZ, R24 ;  /* 0x000000ffff327224 */ /* 0x000fe200078e0018 */
[----:B------:R-:W-:Y:S01]  /*8c20*/  ULDC.64 UR6, c[0x0][0x408] ;  /* 0x0001020000067ab9 */ /* 0x000fe20000000a00 */
[----:B------:R-:W-:Y:S01]  /*8c30*/  IMAD.MOV.U32 R5, RZ, RZ, R27 ;  /* 0x000000ffff057224 */ /* 0x000fe200078e001b */
[----:B------:R-:W-:Y:S01]  /*8c40*/  ULDC.64 UR8, c[0x0][0x400] ;  /* 0x0001000000087ab9 */ /* 0x000fe20000000a00 */
[----:B0-----:R-:W-:-:S13]  /*8c50*/  ISETP.NE.AND P0, PT, R8, 0x1, PT ;  /* 0x000000010800780c */ /* 0x001fda0003f05270 */
[----:B------:R-:W0:Y:S08]  /*8c60*/  @P0 LDC R4, c[0x0][0x44c] ;  /* 0x00011300ff040b82 */ /* 0x000e300000000800 */
[----:B------:R-:W1:Y:S01]  /*8c70*/  @P0 LDC R6, c[0x0][0x450] ;  /* 0x00011400ff060b82 */ /* 0x000e620000000800 */
[----:B0-----:R-:W-:-:S04]  /*8c80*/  @P0 IMAD.HI.U32 R3, R9, R4, RZ ;  /* 0x0000000409030227 */ /* 0x001fc800078e00ff */
[----:B------:R-:W-:Y:S01]  /*8c90*/  IMAD.MOV.U32 R4, RZ, RZ, R38 ;  /* 0x000000ffff047224 */ /* 0x000fe200078e0026 */
[----:B-1----:R-:W-:-:S04]  /*8ca0*/  @P0 SHF.R.U32.HI R9, RZ, R6, R3 ;  /* 0x00000006ff090219 */ /* 0x002fc80000011603 */
[----:B------:R-:W-:Y:S01]  /*8cb0*/  SHF.R.S32.HI R3, RZ, 0x1f, R9 ;  /* 0x0000001fff037819 */ /* 0x000fe20000011409 */
[----:B------:R-:W-:-:S04]  /*8cc0*/  IMAD.WIDE.U32 R50, R9, UR4, R50 ;  /* 0x0000000409327c25 */ /* 0x000fc8000f8e0032 */
[----:B------:R-:W-:Y:S02]  /*8cd0*/  IMAD R6, R3, UR4, RZ ;  /* 0x0000000403067c24 */ /* 0x000fe4000f8e02ff */
[----:B------:R-:W-:-:S04]  /*8ce0*/  IMAD.WIDE.U32 R4, R9, UR6, R4 ;  /* 0x0000000609047c25 */ /* 0x000fc8000f8e0004 */
[----:B------:R-:W-:Y:S01]  /*8cf0*/  IMAD R7, R9, UR5, R6 ;  /* 0x0000000509077c24 */ /* 0x000fe2000f8e0206 */
[----:B------:R-:W-:Y:S01]  /*8d00*/  ULDC.64 UR4, c[0x0][0x3e8] ;  /* 0x0000fa0000047ab9 */ /* 0x000fe20000000a00 */
[----:B------:R-:W-:Y:S01]  /*8d10*/  IMAD R6, R3, UR6, RZ ;  /* 0x0000000603067c24 */ /* 0x000fe2000f8e02ff */
[----:B------:R-:W-:Y:S01]  /*8d20*/  IADD3 R48, P0, R50, UR4, RZ ;  /* 0x0000000432307c10 */ /* 0x000fe2000ff1e0ff */
[----:B------:R-:W-:Y:S01]  /*8d30*/  UMOV UR4, 0xffffffff ;  /* 0xffffffff00047882 */ /* 0x000fe20000000000 */
[----:B------:R-:W-:Y:S01]  /*8d40*/  IADD3 R49, P1, R4, UR8, RZ ;  /* 0x0000000804317c10 */ /* 0x000fe2000ff3e0ff */
[----:B------:R-:W-:Y:S01]  /*8d50*/  IMAD R37, R9, UR7, R6 ;  /* 0x0000000709257c24 */ /* 0x000fe2000f8e0206 */
[----:B------:R-:W-:-:S04]  /*8d60*/  IADD3.X R50, R51, UR5, R7, P0, !PT ;  /* 0x0000000533327c10 */ /* 0x000fc800087fe407 */
[----:B------:R-:W-:Y:S01]  /*8d70*/  IADD3.X R37, R5, UR9, R37, P1, !PT ;  /* 0x0000000905257c10 */ /* 0x000fe20008ffe425 */
[----:B------:R-:W-:Y:S06]  /*8d80*/  BRA.DIV UR4, `(.L_x_1501) ;  /* 0x0000023204687947 */ /* 0x000fec000b800000 */
[----:B------:R0:W1:Y:S04]  /*8d90*/  SHFL.IDX PT, R3, R50, RZ, 0x181f ;  /* 0x00181fff32037589 */ /* 0x00006800000e0000 */
[----:B------:R0:W2:Y:S04]  /*8da0*/  SHFL.IDX PT, R5, R48, RZ, 0x181f ;  /* 0x00181fff30057589 */ /* 0x0000a800000e0000 */
[----:B------:R0:W3:Y:S04]  /*8db0*/  SHFL.IDX PT, R9, R37, RZ, 0x181f ;  /* 0x00181fff25097589 */ /* 0x0000e800000e0000 */
[----:B------:R0:W4:Y:S02]  /*8dc0*/  SHFL.IDX PT, R14, R49, RZ, 0x181f ;  /* 0x00181fff310e7589 */ /* 0x00012400000e0000 */
.L_x_1821:
[----:B------:R-:W-:Y:S01]  /*8dd0*/  IMAD R51, R195, R8, RZ ;  /* 0x00000008c3337224 */ /* 0x000fe200078e02ff */
[----:B------:R-:W-:Y:S01]  /*8de0*/  BSSY B1, `(.L_x_1502) ;  /* 0x000001a000017945 */ /* 0x000fe20003800000 */
[----:B------:R-:W-:Y:S02]  /*8df0*/  CS2R R40, SRZ ;  /* 0x0000000000287805 */ /* 0x000fe4000001ff00 */
[----:B------:R-:W-:Y:S02]  /*8e00*/  CS2R R44, SRZ ;  /* 0x00000000002c7805 */ /* 0x000fe4000001ff00 */
[----:B------:R-:W-:Y:S02]  /*8e10*/  CS2R R42, SRZ ;  /* 0x00000000002a7805 */ /* 0x000fe4000001ff00 */
[----:B------:R-:W-:Y:S02]  /*8e20*/  ISETP.GE.AND P0, PT, R0, R51, PT ;  /* 0x000000330000720c */ /* 0x000fe40003f06270 */
[----:B------:R-:W-:-:S11]  /*8e30*/  CS2R R46, SRZ ;  /* 0x00000000002e7805 */ /* 0x000fd6000001ff00 */
[----:B------:R-:W-:Y:S05]  /*8e40*/  @P0 BRA `(.L_x_1503) ;  /* 0x00000000004c0947 */ /* 0x000fea0003800000 */
[----:B------:R-:W-:Y:S01]  /*8e50*/  ULDC UR4, c[0x0][0x3f4] ;  /* 0x0000fd0000047ab9 */ /* 0x000fe20000000800 */
[----:B------:R-:W-:Y:S02]  /*8e60*/  CS2R R40, SRZ ;  /* 0x0000000000287805 */ /* 0x000fe4000001ff00 */
[----:B------:R-:W-:Y:S02]  /*8e70*/  ISETP.GE.AND P4, PT, R194, UR4, PT ;  /* 0x00000004c2007c0c */ /* 0x000fe4000bf86270 */
[----:B------:R-:W-:Y:S02]  /*8e80*/  CS2R R44, SRZ ;  /* 0x00000000002c7805 */ /* 0x000fe4000001ff00 */
[----:B------:R-:W-:Y:S02]  /*8e90*/  ISETP.GE.AND P3, PT, R18, UR4, PT ;  /* 0x0000000412007c0c */ /* 0x000fe4000bf66270 */
[----:B------:R-:W-:-:S07]  /*8ea0*/  CS2R R46, SRZ ;  /* 0x00000000002e7805 */ /* 0x000fce000001ff00 */
[----:B--2---:R-:W-:-:S04]  /*8eb0*/  @!P4 IADD3 R10, P0, R194, R5, RZ ;  /* 0x00000005c20ac210 */ /* 0x004fc80007f1e0ff */
[-C--:B----4-:R-:W-:Y:S02]  /*8ec0*/  @!P3 IADD3 R6, P1, R18, R14.reuse, RZ ;  /* 0x0000000e1206b210 */ /* 0x090fe40007f3e0ff */
[----:B------:R-:W-:Y:S01]  /*8ed0*/  @!P4 IADD3 R8, P2, R194, R14, RZ ;  /* 0x0000000ec208c210 */ /* 0x000fe20007f5e0ff */
[--C-:B-1----:R-:W-:Y:S01]  /*8ee0*/  @!P4 IMAD.X R11, R3, 0x1, R216.reuse, P0 ;  /* 0x00000001030bc824 */ /* 0x102fe200000e06d8 */
[----:B------:R-:W-:Y:S01]  /*8ef0*/  @!P3 IADD3 R4, P0, R18, R5, RZ ;  /* 0x000000051204b210 */ /* 0x000fe20007f1e0ff */
[C-C-:B---3--:R-:W-:Y:S01]  /*8f00*/  @!P3 IMAD.X R7, R9.reuse, 0x1, R19.reuse, P1 ;  /* 0x000000010907b824 */ /* 0x148fe200008e0613 */
[----:B------:R-:W-:Y:S01]  /*8f10*/  CS2R R42, SRZ ;  /* 0x00000000002a7805 */ /* 0x000fe2000001ff00 */
[----:B------:R-:W-:Y:S01]  /*8f20*/  @!P4 IMAD.X R9, R9, 0x1, R216, P2 ;  /* 0x000000010909c824 */ /* 0x000fe200010e06d8 */
[----:B------:R1:W5:Y:S01]  /*8f30*/  @!P4 LD.E.64 R40, desc[UR46][R10.64] ;  /* 0x0000002e0a28c980 */ /* 0x000362000c101b00 */
[----:B------:R-:W-:-:S03]  /*8f40*/  @!P3 IMAD.X R5, R3, 0x1, R19, P0 ;  /* 0x000000010305b824 */ /* 0x000fc600000e0613 */
[----:B------:R1:W5:Y:S04]  /*8f50*/  @!P3 LD.E.64 R46, desc[UR46][R6.64] ;  /* 0x0000002e062eb980 */ /* 0x000368000c101b00 */
[----:B------:R1:W5:Y:S04]  /*8f60*/  @!P3 LD.E.64 R44, desc[UR46][R4.64] ;  /* 0x0000002e042cb980 */ /* 0x000368000c101b00 */
[----:B------:R1:W5:Y:S02]  /*8f70*/  @!P4 LD.E.64 R42, desc[UR46][R8.64] ;  /* 0x0000002e082ac980 */ /* 0x000364000c101b00 */
.L_x_1503:
[----:B------:R-:W-:Y:S05]  /*8f80*/  BSYNC B1 ;  /* 0x0000000000017941 */ /* 0x000fea0003800000 */
.L_x_1502:
[----:B------:R-:W-:Y:S01]  /*8f90*/  UMOV UR4, 0xffffffff ;  /* 0xffffffff00047882 */ /* 0x000fe20000000000 */
[----:B------:R-:W-:Y:S02]  /*8fa0*/  CS2R R30, SRZ ;  /* 0x00000000001e7805 */ /* 0x000fe4000001ff00 */
[----:B------:R-:W-:Y:S05]  /*8fb0*/  BRA.DIV UR4, `(.L_x_1504) ;  /* 0x00000232044c7947 */ /* 0x000fea000b800000 */
[----:B-1----:R1:W0:Y:S04]  /*8fc0*/  SHFL.IDX PT, R3, R50, 0x1, 0x181f ;  /* 0x00381f0032037f89 */ /* 0x00222800000e0000 */
[----:B--2---:R1:W2:Y:S04]  /*8fd0*/  SHFL.IDX PT, R5, R48, 0x1, 0x181f ;  /* 0x00381f0030057f89 */ /* 0x0042a800000e0000 */
[----:B---3--:R1:W3:Y:S04]  /*8fe0*/  SHFL.IDX PT, R9, R37, 0x1, 0x181f ;  /* 0x00381f0025097f89 */ /* 0x0082e800000e0000 */
[----:B----4-:R1:W4:Y:S02]  /*8ff0*/  SHFL.IDX PT, R14, R49, 0x1, 0x181f ;  /* 0x00381f00310e7f89 */ /* 0x01032400000e0000 */
.L_x_1827:
[----:B------:R-:W-:Y:S01]  /*9000*/  VIADD R4, R0, 0x20 ;  /* 0x0000002000047836 */ /* 0x000fe20000000000 */
[----:B------:R-:W-:Y:S01]  /*9010*/  BSSY B1, `(.L_x_1505) ;  /* 0x0000019000017945 */ /* 0x000fe20003800000 */
[----:B------:R-:W-:Y:S02]  /*9020*/  CS2R R34, SRZ ;  /* 0x0000000000227805 */ /* 0x000fe4000001ff00 */
[----:B------:R-:W-:Y:S02]  /*9030*/  CS2R R32, SRZ ;  /* 0x0000000000207805 */ /* 0x000fe4000001ff00 */
[----:B------:R-:W-:Y:S02]  /*9040*/  CS2R R38, SRZ ;  /* 0x0000000000267805 */ /* 0x000fe4000001ff00 */
[----:B------:R-:W-:-:S13]  /*9050*/  ISETP.GE.AND P0, PT, R4, R51, PT ;  /* 0x000000330400720c */ /* 0x000fda0003f06270 */
[----:B------:R-:W-:Y:S05]  /*9060*/  @P0 BRA `(.L_x_1506) ;  /* 0x00000000004c0947 */ /* 0x000fea0003800000 */
[----:B------:R-:W-:Y:S01]  /*9070*/  ULDC UR4, c[0x0][0x3f4] ;  /* 0x0000fd0000047ab9 */ /* 0x000fe20000000800 */
[----:B------:R-:W-:Y:S02]  /*9080*/  CS2R R30, SRZ ;  /* 0x00000000001e7805 */ /* 0x000fe4000001ff00 */
[----:B------:R-:W-:Y:S02]  /*9090*/  ISETP.GE.AND P4, PT, R194, UR4, PT ;  /* 0x00000004c2007c0c */ /* 0x000fe4000bf86270 */
[----:B------:R-:W-:Y:S02]  /*90a0*/  CS2R R34, SRZ ;  /* 0x0000000000227805 */ /* 0x000fe4000001ff00 */
[----:B------:R-:W-:-:S09]  /*90b0*/  ISETP.GE.AND P3, PT, R18, UR4, PT ;  /* 0x0000000412007c0c */ /* 0x000fd2000bf66270 */
[----:B--2---:R-:W-:-:S05]  /*90c0*/  @!P4 IADD3 R6, P0, R194, R5, RZ ;  /* 0x00000005c206c210 */ /* 0x004fca0007f1e0ff */
[----:B0-----:R-:W-:Y:S01]  /*90d0*/  @!P4 IMAD.X R7, R3, 0x1, R216, P0 ;  /* 0x000000010307c824 */ /* 0x001fe200000e06d8 */
[----:B------:R-:W-:-:S04]  /*90e0*/  @!P3 IADD3 R4, P0, R18, R5, RZ ;  /* 0x000000051204b210 */ /* 0x000fc80007f1e0ff */
[----:B------:R0:W5:Y:S01]  /*90f0*/  @!P4 LD.E.64 R30, desc[UR46][R6.64] ;  /* 0x0000002e061ec980 */ /* 0x000162000c101b00 */
[----:B----4-:R-:W-:Y:S02]  /*9100*/  @!P4 IADD3 R8, P2, R194, R14, RZ ;  /* 0x0000000ec208c210 */ /* 0x010fe40007f5e0ff */
[----:B------:R-:W-:Y:S02]  /*9110*/  CS2R R38, SRZ ;  /* 0x0000000000267805 */ /* 0x000fe4000001ff00 */
[----:B------:R-:W-:Y:S01]  /*9120*/  CS2R R32, SRZ ;  /* 0x0000000000207805 */ /* 0x000fe2000001ff00 */
[----:B------:R-:W-:-:S05]  /*9130*/  @!P3 IMAD.X R5, R3, 0x1, R19, P0 ;  /* 0x000000010305b824 */ /* 0x000fca00000e0613 */
[----:B------:R2:W5:Y:S01]  /*9140*/  @!P3 LD.E.64 R34, desc[UR46][R4.64] ;  /* 0x0000002e0422b980 */ /* 0x000562000c101b00 */
[----:B0-----:R-:W-:-:S05]  /*9150*/  @!P3 IADD3 R6, P1, R18, R14, RZ ;  /* 0x0000000e1206b210 */ /* 0x001fca0007f3e0ff */
[C---:B---3--:R-:W-:Y:S01]  /*9160*/  @!P3 IMAD.X R7, R9.reuse, 0x1, R19, P1 ;  /* 0x000000010907b824 */ /* 0x048fe200008e0613 */
[----:B------:R-:W-:-:S04]  /*9170*/  @!P4 IADD3.X R9, R9, R216, RZ, P2, !PT ;  /* 0x000000d80909c210 */ /* 0x000fc800017fe4ff */
[----:B------:R2:W5:Y:S04]  /*9180*/  @!P3 LD.E.64 R38, desc[UR46][R6.64] ;  /* 0x0000002e0626b980 */ /* 0x000568000c101b00 */
[----:B------:R2:W5:Y:S02]  /*9190*/  @!P4 LD.E.64 R32, desc[UR46][R8.64] ;  /* 0x0000002e0820c980 */ /* 0x000564000c101b00 */
.L_x_1506:
[----:B------:R-:W-:Y:S05]  /*91a0*/  BSYNC B1 ;  /* 0x0000000000017941 */ /* 0x000fea0003800000 */
.L_x_1505:
[----:B------:R-:W-:-:S03]  /*91b0*/  UMOV UR4, 0xffffffff ;  /* 0xffffffff00047882 */ /* 0x000fc60000000000 */
[----:B------:R-:W-:Y:S05]  /*91c0*/  BRA.DIV UR4, `(.L_x_1507) ;  /* 0x0000023204387947 */ /* 0x000fea000b800000 */
[----:B0-----:R0:W0:Y:S04]  /*91d0*/  SHFL.IDX PT, R3, R50, 0x2, 0x181f ;  /* 0x00581f0032037f89 */ /* 0x00102800000e0000 */
[----:B--2---:R2:W0:Y:S04]  /*91e0*/  SHFL.IDX PT, R5, R48, 0x2, 0x181f ;  /* 0x00581f0030057f89 */ /* 0x00442800000e0000 */
[----:B---3--:R2:W3:Y:S04]  /*91f0*/  SHFL.IDX PT, R9, R37, 0x2, 0x181f ;  /* 0x00581f0025097f89 */ /* 0x0084e800000e0000 */
[----:B----4-:R2:W4:Y:S02]  /*9200*/  SHFL.IDX PT, R14, R49, 0x2, 0x181f ;  /* 0x00581f00310e7f89 */ /* 0x01052400000e0000 */
.L_x_1833:
[----:B------:R-:W-:Y:S01]  /*9210*/  VIADD R4, R0, 0x40 ;  /* 0x0000004000047836 */ /* 0x000fe20000000000 */
        /* <DEDUP_REMOVED lines=11> */
[----:B------:R-:W-:-:S09]  /*92d0*/  ISETP.GE.AND P3, PT, R18, UR4, PT ;  /* 0x0000000412007c0c */ /* 0x000fd2000bf66270 */
[----:B0-----:R-:W-:-:S05]  /*92e0*/  @!P4 IADD3 R6, P0, R194, R5, RZ ;  /* 0x00000005c206c210 */ /* 0x001fca0007f1e0ff */
[C---:B------:R-:W-:Y:S01]  /*92f0*/  @!P4 IMAD.X R7, R3.reuse, 0x1, R216, P0 ;  /* 0x000000010307c824 */ /* 0x040fe200000e06d8 */
[----:B------:R-:W-:Y:S02]  /*9300*/  @!P3 IADD3 R4, P0, R18, R5, RZ ;  /* 0x000000051204b210 */ /* 0x000fe40007f1e0ff */
[----:B----4-:R-:W-:Y:S02]  /*9310*/  @!P4 IADD3 R8, P2, R194, R14, RZ ;  /* 0x0000000ec208c210 */ /* 0x010fe40007f5e0ff */
[----:B------:R0:W5:Y:S01]  /*9320*/  @!P4 LD.E.64 R24, desc[UR46][R6.64] ;  /* 0x0000002e0618c980 */ /* 0x000162000c101b00 */
[----:B------:R-:W-:Y:S02]  /*9330*/  CS2R R28, SRZ ;  /* 0x00000000001c7805 */ /* 0x000fe4000001ff00 */
[----:B------:R-:W-:Y:S01]  /*9340*/  CS2R R20, SRZ ;  /* 0x0000000000147805 */ /* 0x000fe2000001ff00 */
[----:B------:R-:W-:-:S05]  /*9350*/  @!P3 IMAD.X R5, R3, 0x1, R19, P0 ;  /* 0x000000010305b824 */ /* 0x000fca00000e0613 */
[----:B------:R4:W5:Y:S01]  /*9360*/  @!P3 LD.E.64 R26, desc[UR46][R4.64] ;  /* 0x0000002e041ab980 */ /* 0x000962000c101b00 */
[----:B0-----:R-:W-:-:S05]  /*9370*/  @!P3 IADD3 R6, P1, R18, R14, RZ ;  /* 0x0000000e1206b210 */ /* 0x001fca0007f3e0ff */
[C---:B---3--:R-:W-:Y:S02]  /*9380*/  @!P3 IMAD.X R7, R9.reuse, 0x1, R19, P1 ;  /* 0x000000010907b824 */ /* 0x048fe400008e0613 */
[----:B------:R-:W-:-:S03]  /*9390*/  @!P4 IMAD.X R9, R9, 0x1, R216, P2 ;  /* 0x000000010909c824 */ /* 0x000fc600010e06d8 */
[----:B------:R4:W5:Y:S04]  /*93a0*/  @!P3 LD.E.64 R28, desc[UR46][R6.64] ;  /* 0x0000002e061cb980 */ /* 0x000968000c101b00 */
[----:B------:R4:W5:Y:S02]  /*93b0*/  @!P4 LD.E.64 R20, desc[UR46][R8.64] ;  /* 0x0000002e0814c980 */ /* 0x000964000c101b00 */
.L_x_1509:
[----:B------:R-:W-:Y:S05]  /*93c0*/  BSYNC B1 ;  /* 0x0000000000017941 */ /* 0x000fea0003800000 */
.L_x_1508:
[----:B------:R-:W-:Y:S01]  /*93d0*/  UMOV UR4, 0xffffffff ;  /* 0xffffffff00047882 */ /* 0x000fe20000000000 */
[----:B---34-:R-:W-:Y:S02]  /*93e0*/  CS2R R8, SRZ ;  /* 0x0000000000087805 */ /* 0x018fe4000001ff00 */
[----:B------:R-:W-:Y:S05]  /*93f0*/  BRA.DIV UR4, `(.L_x_1510) ;  /* 0x00000232041c7947 */ /* 0x000fea000b800000 */
[----:B0-----:R0:W3:Y:S04]  /*9400*/  SHFL.IDX PT, R3, R50, 0x3, 0x181f ;  /* 0x00781f0032037f89 */ /* 0x0010e800000e0000 */
[----:B------:R0:W4:Y:S04]  /*9410*/  SHFL.IDX PT, R5, R48, 0x3, 0x181f ;  /* 0x00781f0030057f89 */ /* 0x00012800000e0000 */
[----:B-12---:R-:W1:Y:S04]  /*9420*/  SHFL.IDX PT, R37, R37, 0x3, 0x181f ;  /* 0x00781f0025257f89 */ /* 0x006e6800000e0000 */
[----:B0-----:R-:W2:Y:S02]  /*9430*/  SHFL.IDX PT, R49, R49, 0x3, 0x181f ;  /* 0x00781f0031317f89 */ /* 0x001ea400000e0000 */
.L_x_1839:
        /* <DEDUP_REMOVED lines=12> */
[----:B----4-:R-:W-:-:S05]  /*9500*/  @!P4 IADD3 R6, P0, R194, R5, RZ ;  /* 0x00000005c206c210 */ /* 0x010fca0007f1e0ff */
[C---:B---3--:R-:W-:Y:S01]  /*9510*/  @!P4 IMAD.X R7, R3.reuse, 0x1, R216, P0 ;  /* 0x000000010307c824 */ /* 0x048fe200000e06d8 */
[----:B------:R-:W-:Y:S02]  /*9520*/  @!P3 IADD3 R4, P0, R18, R5, RZ ;  /* 0x000000051204b210 */ /* 0x000fe40007f1e0ff */
[----:B--2---:R-:W-:Y:S02]  /*9530*/  @!P4 IADD3 R48, P2, R194, R49, RZ ;  /* 0x00000031c230c210 */ /* 0x004fe40007f5e0ff */
[----:B------:R0:W5:Y:S01]  /*9540*/  @!P4 LD.E.64 R8, desc[UR46][R6.64] ;  /* 0x0000002e0608c980 */ /* 0x000162000c101b00 */
[----:B------:R-:W-:Y:S02]  /*9550*/  CS2R R14, SRZ ;  /* 0x00000000000e7805 */ /* 0x000fe4000001ff00 */
[----:B------:R-:W-:Y:S01]  /*9560*/  CS2R R10, SRZ ;  /* 0x00000000000a7805 */ /* 0x000fe2000001ff00 */
[----:B------:R-:W-:-:S05]  /*9570*/  @!P3 IMAD.X R5, R3, 0x1, R19, P0 ;  /* 0x000000010305b824 */ /* 0x000fca00000e0613 */
[----:B------:R2:W5:Y:S01]  /*9580*/  @!P3 LD.E.64 R12, desc[UR46][R4.64] ;  /* 0x0000002e040cb980 */ /* 0x000562000c101b00 */
[----:B0-----:R-:W-:Y:S01]  /*9590*/  @!P3 IADD3 R6, P1, R18, R49, RZ ;  /* 0x000000311206b210 */ /* 0x001fe20007f3e0ff */
[----:B-1----:R-:W-:-:S04]  /*95a0*/  @!P4 IMAD.X R49, R37, 0x1, R216, P2 ;  /* 0x000000012531c824 */ /* 0x002fc800010e06d8 */
[----:B------:R-:W-:Y:S01]  /*95b0*/  @!P3 IMAD.X R7, R37, 0x1, R19, P1 ;  /* 0x000000012507b824 */ /* 0x000fe200008e0613 */
[----:B------:R2:W5:Y:S04]  /*95c0*/  @!P4 LD.E.64 R10, desc[UR46][R48.64] ;  /* 0x0000002e300ac980 */ /* 0x000568000c101b00 */
[----:B------:R2:W5:Y:S03]  /*95d0*/  @!P3 LD.E.64 R14, desc[UR46][R6.64] ;  /* 0x0000002e060eb980 */ /* 0x000566000c101b00 */
.L_x_1512:
[----:B------:R-:W-:Y:S05]  /*95e0*/  BSYNC B1 ;  /* 0x0000000000017941 */ /* 0x000fea0003800000 */
.L_x_1511:
[----:B------:R-:W-:Y:S01]  /*95f0*/  ULEA.HI UR4, UR43, UR43, URZ, 0x1 ;  /* 0x0000002b2b047291 */ /* 0x000fe2000f8f083f */
[----:B------:R-:W-:Y:S01]  /*9600*/  VIADDMNMX R0, R51, -R199, 0x80, PT ;  /* 0x0000008033007446 */ /* 0x000fe200038009c7 */
[----:B------:R-:W-:Y:S02]  /*9610*/  BSSY B1, `(.L_x_1513) ;  /* 0x0000008000017945 */ /* 0x000fe40003800000 */
[----:B------:R-:W-:Y:S01]  /*9620*/  ULOP3.LUT UR4, UR4, 0xfffffffe, URZ, 0xc0, !UPT ;  /* 0xfffffffe04047892 */ /* 0x000fe2000f8ec03f */
[----:B------:R-:W-:-:S03]  /*9630*/  ISETP.GE.AND P1, PT, R17, R0, PT ;  /* 0x000000001100720c */ /* 0x000fc60003f26270 */
[----:B------:R-:W-:-:S06]  /*9640*/  UIADD3 UR4, UR43, -UR4, URZ ;  /* 0x800000042b047290 */ /* 0x000fcc000fffe03f */
[----:B---3--:R-:W-:-:S05]  /*9650*/  IMAD.U32 R3, RZ, RZ, UR4 ;  /* 0x00000004ff037e24 */ /* 0x008fca000f8e00ff */
[----:B------:R-:W-:-:S04]  /*9660*/  SHF.L.U32 R3, R3, 0x1f, RZ ;  /* 0x0000001f03037819 */ /* 0x000fc800000006ff */
[----:B------:R-:W0:Y:S02]  /*9670*/  SYNCS.PHASECHK.TRANS64.TRYWAIT P0, [R16+URZ+0x28400], R3 ;  /* 0x02840003100075a7 */ /* 0x000e24000800017f */
[----:B0-----:R-:W-:Y:S05]  /*9680*/  @!P0 BRA `(.L_x_1514) ;  /* 0x0000022c00ec8947 */ /* 0x001fea0003800000 */
.L_x_1840:
[----:B------:R-:W-:Y:S05]  /*9690*/  BSYNC B1 ;  /* 0x0000000000017941 */ /* 0x000fea0003800000 */
.L_x_1513:
[----:B------:R-:W-:Y:S04]  /*96a0*/  BSSY B1, `(.L_x_1515) ;  /* 0x00000f9000017945 */ /* 0x000fe80003800000 */
[----:B------:R-:W-:Y:S05]  /*96b0*/  @P1 BRA `(.L_x_1516) ;  /* 0x0000000c00dc1947 */ /* 0x000fea0003800000 */
[----:B0-----:R-:W0:Y:S01]  /*96c0*/  LDC R3, c[0x0][0x3f4] ;  /* 0x0000fd00ff037b82 */ /* 0x001e220000000800 */
[----:B------:R-:W-:Y:S01]  /*96d0*/  BSSY B2, `(.L_x_1517) ;  /* 0x000007a000027945 */ /* 0x000fe20003800000 */
[-C--:B0-----:R-:W-:Y:S02]  /*96e0*/  ISETP.GE.AND P0, PT, R18, R3.reuse, PT ;  /* 0x000000031200720c */ /* 0x081fe40003f06270 */
[----:B------:R-:W-:-:S11]  /*96f0*/  ISETP.GE.AND P1, PT, R194, R3, PT ;  /* 0x00000003c200720c */ /* 0x000fd60003f26270 */
[----:B------:R-:W-:Y:S05]  /*9700*/  @P0 BRA `(.L_x_1518) ;  /* 0x0000000400d80947 */ /* 0x000fea0003800000 */
[----:B--2-4-:R-:W0:Y:S01]  /*9710*/  LDS.128 R4, [R214+0x18000] ;  /* 0x01800000d6047984 */ /* 0x014e220000000c00 */
[----:B-1---5:R-:W-:Y:S02]  /*9720*/  SHF.R.U32.HI R37, RZ, 0x8, R44 ;  /* 0x00000008ff257819 */ /* 0x022fe4000001162c */
[----:B------:R-:W-:Y:S02]  /*9730*/  SHF.R.U32.HI R50, RZ, 0x8, R45 ;  /* 0x00000008ff327819 */ /* 0x000fe4000001162d */
[----:B------:R-:W-:Y:S02]  /*9740*/  LOP3.LUT R3, R44, 0xff, RZ, 0xc0, !PT ;  /* 0x000000ff2c037812 */ /* 0x000fe400078ec0ff */
[----:B------:R-:W-:Y:S02]  /*9750*/  LOP3.LUT R48, R37, 0xff, RZ, 0xc0, !PT ;  /* 0x000000ff25307812 */ /* 0x000fe400078ec0ff */
[----:B------:R-:W-:Y:S02]  /*9760*/  SHF.R.U32.HI R52, RZ, 0x8, R47 ;  /* 0x00000008ff347819 */ /* 0x000fe4000001162f */
[----:B------:R-:W-:-:S02]  /*9770*/  LOP3.LUT R49, R45, 0xff, RZ, 0xc0, !PT ;  /* 0x000000ff2d317812 */ /* 0x000fc400078ec0ff */
[----:B------:R-:W-:Y:S02]  /*9780*/  LOP3.LUT R50, R50, 0xff, RZ, 0xc0, !PT ;  /* 0x000000ff32327812 */ /* 0x000fe400078ec0ff */
[----:B------:R-:W-:Y:S02]  /*9790*/  PRMT R3, R48, 0x7604, R3 ;  /* 0x0000760430037816 */ /* 0x000fe40000000003 */
[----:B------:R-:W-:Y:S02]  /*97a0*/  SHF.R.U32.HI R54, RZ, 0x10, R45 ;  /* 0x00000010ff367819 */ /* 0x000fe4000001162d */
[----:B------:R-:W-:Y:S02]  /*97b0*/  SHF.R.U32.HI R48, RZ, 0x8, R46 ;  /* 0x00000008ff307819 */ /* 0x000fe4000001162e */
[----:B------:R-:W-:Y:S02]  /*97c0*/  SHF.R.U32.HI R53, RZ, 0x10, R47 ;  /* 0x00000010ff357819 */ /* 0x000fe4000001162f */
[----:B------:R-:W-:-:S02]  /*97d0*/  LOP3.LUT R51, R47, 0xff, RZ, 0xc0, !PT ;  /* 0x000000ff2f337812 */ /* 0x000fc400078ec0ff */
[----:B------:R-:W-:Y:S01]  /*97e0*/  LOP3.LUT R52, R52, 0xff, RZ, 0xc0, !PT ;  /* 0x000000ff34347812 */ /* 0x000fe200078ec0ff */
[----:B------:R-:W-:Y:S01]  /*97f0*/  IMAD.U32 R53, R53, 0x10000, RZ ;  /* 0x0001000035357824 */ /* 0x000fe200078e00ff */
[----:B------:R-:W-:Y:S02]  /*9800*/  PRMT R49, R50, 0x7604, R49 ;  /* 0x0000760432317816 */ /* 0x000fe40000000031 */
[----:B------:R-:W-:Y:S01]  /*9810*/  LOP3.LUT R50, R48, 0xff, RZ, 0xc0, !PT ;  /* 0x000000ff30327812 */ /* 0x000fe200078ec0ff */
[----:B------:R-:W-:Y:S01]  /*9820*/  IMAD.U32 R48, R54, 0x10000, RZ ;  /* 0x0001000036307824 */ /* 0x000fe200078e00ff */
[----:B------:R-:W-:Y:S02]  /*9830*/  PRMT R52, R52, 0x7604, R51 ;  /* 0x0000760434347816 */ /* 0x000fe40000000033 */
[----:B------:R-:W-:Y:S02]  /*9840*/  LOP3.LUT R37, R46, 0xff, RZ, 0xc0, !PT ;  /* 0x000000ff2e257812 */ /* 0x000fe400078ec0ff */
[----:B------:R-:W-:-:S02]  /*9850*/  LOP3.LUT R49, R49, 0xff0000, R48, 0xf8, !PT ;  /* 0x00ff000031317812 */ /* 0x000fc400078ef830 */
[----:B------:R-:W-:Y:S02]  /*9860*/  LOP3.LUT R53, R52, 0xff0000, R53, 0xf8, !PT ;  /* 0x00ff000034357812 */ /* 0x000fe400078ef835 */
[----:B------:R-:W-:Y:S02]  /*9870*/  LOP3.LUT R49, R49, 0xff000000, R45, 0xf8, !PT ;  /* 0xff00000031317812 */ /* 0x000fe400078ef82d */
[----:B------:R-:W-:Y:S02]  /*9880*/  LOP3.LUT R53, R53, 0xff000000, R47, 0xf8, !PT ;  /* 0xff00000035357812 */ /* 0x000fe400078ef82f */
[----:B------:R-:W-:Y:S02]  /*9890*/  PRMT R51, R50, 0x7604, R37 ;  /* 0x0000760432337816 */ /* 0x000fe40000000025 */
[----:B------:R-:W-:Y:S02]  /*98a0*/  LOP3.LUT R37, R3, 0xff0000, R44, 0xf8, !PT ;  /* 0x00ff000003257812 */ /* 0x000fe400078ef82c */
[----:B0-----:R-:W-:-:S02]  /*98b0*/  F2FP.F16.E4M3.UNPACK_B R3, R6.H1 ;  /* 0x00000006ff03723e */ /* 0x001fc400030006ff */
[----:B------:R-:W-:Y:S02]  /*98c0*/  F2FP.F16.E4M3.UNPACK_B R52, R53 ;  /* 0x00000035ff34723e */ /* 0x000fe400020006ff */
[----:B------:R-:W-:Y:S02]  /*98d0*/  F2FP.F16.E4M3.UNPACK_B R47, R49 ;  /* 0x00000031ff2f723e */ /* 0x000fe400020006ff */
[----:B------:R-:W-:Y:S01]  /*98e0*/  LOP3.LUT R48, R37, 0xff000000, R44, 0xf8, !PT ;  /* 0xff00000025307812 */ /* 0x000fe200078ef82c */
[----:B------:R-:W-:Y:S01]  /*98f0*/  HADD2.F32 R37, -RZ, R3.H1_H1 ;  /* 0x30000003ff257230 */ /* 0x000fe20000004100 */
[--C-:B------:R-:W-:Y:S01]  /*9900*/  LOP3.LUT R51, R51, 0xff0000, R46.reuse, 0xf8, !PT ;  /* 0x00ff000033337812 */ /* 0x100fe200078ef82e */
[--C-:B------:R-:W-:Y:S01]  /*9910*/  HADD2.F32 R54, -RZ, R52.reuse.H1_H1 ;  /* 0x30000034ff367230 */ /* 0x100fe20000004100 */
[----:B------:R-:W-:Y:S01]  /*9920*/  F2FP.F16.E4M3.UNPACK_B R6, R6 ;  /* 0x00000006ff06723e */ /* 0x000fe200020006ff */
[----:B------:R-:W-:Y:S01]  /*9930*/  HADD2.F32 R50, -RZ, R47.H1_H1 ;  /* 0x3000002fff327230 */ /* 0x000fe20000004100 */
[----:B------:R-:W-:Y:S01]  /*9940*/  LOP3.LUT R51, R51, 0xff000000, R46, 0xf8, !PT ;  /* 0xff00000033337812 */ /* 0x000fe200078ef82e */
[----:B------:R-:W-:Y:S01]  /*9950*/  HADD2.F32 R44, -RZ, R3.H0_H0 ;  /* 0x20000003ff2c7230 */ /* 0x000fe20000004100 */
[-C--:B------:R-:W-:Y:S01]  /*9960*/  F2FP.F16.E4M3.UNPACK_B R45, R7.reuse ;  /* 0x00000007ff2d723e */ /* 0x080fe200020006ff */
[C---:B------:R-:W-:Y:S01]  /*9970*/  FMUL.FTZ R55, R37.reuse, R54 ;  /* 0x0000003625377220 */ /* 0x040fe20000410000 */
[----:B------:R-:W-:Y:S01]  /*9980*/  F2FP.F16.E4M3.UNPACK_B R46, R7.H1 ;  /* 0x00000007ff2e723e */ /* 0x000fe200030006ff */
[-C--:B------:R-:W-:Y:S01]  /*9990*/  FMUL.FTZ R57, R37, R50.reuse ;  /* 0x0000003225397220 */ /* 0x080fe20000410000 */
[-C--:B------:R-:W-:Y:S01]  /*99a0*/  F2FP.F16.E4M3.UNPACK_B R7, R5.reuse ;  /* 0x00000005ff07723e */ /* 0x080fe200020006ff */
[----:B------:R-:W-:Y:S01]  /*99b0*/  HADD2.F32 R52, -RZ, R52.H0_H0 ;  /* 0x20000034ff347230 */ /* 0x000fe20000004100 */
[----:B------:R-:W-:Y:S01]  /*99c0*/  F2FP.F16.E4M3.UNPACK_B R37, R5.H1 ;  /* 0x00000005ff25723e */ /* 0x000fe200030006ff */
[--C-:B------:R-:W-:Y:S01]  /*99d0*/  HADD2.F32 R5, -RZ, R6.reuse.H1_H1 ;  /* 0x30000006ff057230 */ /* 0x100fe20000004100 */
[----:B------:R-:W-:Y:S01]  /*99e0*/  F2FP.F16.E4M3.UNPACK_B R53, R53.H1 ;  /* 0x00000035ff35723e */ /* 0x000fe200030006ff */
[----:B------:R-:W-:Y:S01]  /*99f0*/  HADD2.F32 R47, -RZ, R47.H0_H0 ;  /* 0x2000002fff2f7230 */ /* 0x000fe20000004100 */
[----:B------:R-:W-:Y:S01]  /*9a00*/  F2FP.F16.E4M3.UNPACK_B R49, R49.H1 ;  /* 0x00000031ff31723e */ /* 0x000fe200030006ff */
[C---:B------:R-:W-:Y:S01]  /*9a10*/  FFMA.FTZ R56, R44.reuse, R50, -R55 ;  /* 0x000000322c387223 */ /* 0x040fe20000010837 */
[----:B------:R-:W-:Y:S01]  /*9a20*/  FFMA.FTZ R59, R44, R54, R57 ;  /* 0x000000362c3b7223 */ /* 0x000fe20000010039 */
[----:B------:R-:W-:-:S02]  /*9a30*/  HADD2.F32 R6, -RZ, R6.H0_H0 ;  /* 0x20000006ff067230 */ /* 0x000fc40000004100 */
[C---:B------:R-:W-:Y:S01]  /*9a40*/  FMUL.FTZ R55, R5.reuse, R52 ;  /* 0x0000003405377220 */ /* 0x040fe20000410000 */
[-C--:B------:R-:W-:Y:S01]  /*9a50*/  FMUL.FTZ R57, R5, R47.reuse ;  /* 0x0000002f05397220 */ /* 0x080fe20000410000 */
[----:B------:R-:W-:Y:S01]  /*9a60*/  HADD2.F32 R5, -RZ, R45.H1_H1 ;  /* 0x3000002dff057230 */ /* 0x000fe20000004100 */
[----:B------:R-:W-:Y:S01]  /*9a70*/  F2FP.F16.E4M3.UNPACK_B R3, R4 ;  /* 0x00000004ff03723e */ /* 0x000fe200020006ff */
[----:B------:R-:W-:Y:S02]  /*9a80*/  HADD2.F32 R50, -RZ, R53.H0_H0 ;  /* 0x20000035ff327230 */ /* 0x000fe40000004100 */
[C---:B------:R-:W-:Y:S01]  /*9a90*/  FFMA.FTZ R55, R6.reuse, R47, -R55 ;  /* 0x0000002f06377223 */ /* 0x040fe20000010837 */
[----:B------:R-:W-:Y:S02]  /*9aa0*/  HADD2.F32 R44, -RZ, R49.H0_H0 ;  /* 0x20000031ff2c7230 */ /* 0x000fe40000004100 */
[----:B------:R-:W-:Y:S01]  /*9ab0*/  FFMA.FTZ R54, R6, R52, R57 ;  /* 0x0000003406367223 */ /* 0x000fe20000010039 */
[----:B------:R-:W-:-:S02]  /*9ac0*/  HADD2.F32 R45, -RZ, R45.H0_H0 ;  /* 0x2000002dff2d7230 */ /* 0x000fc40000004100 */
[C---:B------:R-:W-:Y:S01]  /*9ad0*/  FMUL.FTZ R52, R5.reuse, R50 ;  /* 0x0000003205347220 */ /* 0x040fe20000410000 */
[----:B------:R-:W-:Y:S02]  /*9ae0*/  HADD2.F32 R53, -RZ, R53.H1_H1 ;  /* 0x30000035ff357230 */ /* 0x000fe40000004100 */
[-C--:B------:R-:W-:Y:S01]  /*9af0*/  FMUL.FTZ R58, R5, R44.reuse ;  /* 0x0000002c053a7220 */ /* 0x080fe20000410000 */
[--C-:B------:R-:W-:Y:S02]  /*9b00*/  HADD2.F32 R6, -RZ, R46.reuse.H1_H1 ;  /* 0x3000002eff067230 */ /* 0x100fe40000004100 */
[C---:B------:R-:W-:Y:S01]  /*9b10*/  FFMA.FTZ R57, R45.reuse, R44, -R52 ;  /* 0x0000002c2d397223 */ /* 0x040fe20000010834 */
[----:B------:R-:W-:Y:S02]  /*9b20*/  HADD2.F32 R49, -RZ, R49.H1_H1 ;  /* 0x30000031ff317230 */ /* 0x000fe40000004100 */
[----:B------:R-:W-:Y:S01]  /*9b30*/  FFMA.FTZ R58, R45, R50, R58 ;  /* 0x000000322d3a7223 */ /* 0x000fe2000001003a */
[----:B------:R-:W-:-:S02]  /*9b40*/  HADD2.F32 R46, -RZ, R46.H0_H0 ;  /* 0x2000002eff2e7230 */ /* 0x000fc40000004100 */
[C---:B------:R-:W-:Y:S01]  /*9b50*/  FMUL.FTZ R47, R6.reuse, R53 ;  /* 0x00000035062f7220 */ /* 0x040fe20000410000 */
[----:B------:R-:W-:Y:S01]  /*9b60*/  F2FP.F16.E4M3.UNPACK_B R5, R51 ;  /* 0x00000033ff05723e */ /* 0x000fe200020006ff */
[-C--:B------:R-:W-:Y:S01]  /*9b70*/  FMUL.FTZ R45, R6, R49.reuse ;  /* 0x00000031062d7220 */ /* 0x080fe20000410000 */
[----:B------:R-:W-:Y:S01]  /*9b80*/  F2FP.F16.E4M3.UNPACK_B R4, R4.H1 ;  /* 0x00000004ff04723e */ /* 0x000fe200030006ff */
[C---:B------:R-:W-:Y:S01]  /*9b90*/  FFMA.FTZ R60, R46.reuse, R49, -R47 ;  /* 0x000000312e3c7223 */ /* 0x040fe2000001082f */
[-C--:B------:R-:W-:Y:S01]  /*9ba0*/  F2FP.F16.E4M3.UNPACK_B R44, R48.reuse ;  /* 0x00000030ff2c723e */ /* 0x080fe200020006ff */
[----:B------:R-:W-:Y:S01]  /*9bb0*/  FFMA.FTZ R53, R46, R53, R45 ;  /* 0x000000352e357223 */ /* 0x000fe2000001002d */
[--C-:B------:R-:W-:Y:S01]  /*9bc0*/  HADD2.F32 R47, -RZ, R5.reuse.H1_H1 ;  /* 0x30000005ff2f7230 */ /* 0x100fe20000004100 */
[----:B------:R-:W-:Y:S01]  /*9bd0*/  F2FP.F16.E4M3.UNPACK_B R48, R48.H1 ;  /* 0x00000030ff30723e */ /* 0x000fe200030006ff */
[----:B------:R-:W-:Y:S01]  /*9be0*/  HADD2.F32 R46, -RZ, R5.H0_H0 ;  /* 0x20000005ff2e7230 */ /* 0x000fe20000004100 */
[----:B------:R-:W-:Y:S01]  /*9bf0*/  F2FP.F16.E4M3.UNPACK_B R51, R51.H1 ;  /* 0x00000033ff33723e */ /* 0x000fe200030006ff */
[----:B------:R-:W-:-:S02]  /*9c00*/  HADD2.F32 R6, -RZ, R4.H1_H1 ;  /* 0x30000004ff067230 */ /* 0x000fc40000004100 */
[----:B------:R-:W-:Y:S02]  /*9c10*/  HADD2.F32 R45, -RZ, R44.H1_H1 ;  /* 0x3000002cff2d7230 */ /* 0x000fe40000004100 */
[----:B------:R-:W-:Y:S02]  /*9c20*/  HADD2.F32 R5, -RZ, R4.H0_H0 ;  /* 0x20000004ff057230 */ /* 0x000fe40000004100 */
[C---:B------:R-:W-:Y:S01]  /*9c30*/  FMUL.FTZ R50, R6.reuse, R47 ;  /* 0x0000002f06327220 */ /* 0x040fe20000410000 */
[--C-:B------:R-:W-:Y:S02]  /*9c40*/  HADD2.F32 R4, -RZ, R3.reuse.H1_H1 ;  /* 0x30000003ff047230 */ /* 0x100fe40000004100 */
[-C--:B------:R-:W-:Y:S01]  /*9c50*/  FMUL.FTZ R52, R6, R45.reuse ;  /* 0x0000002d06347220 */ /* 0x080fe20000410000 */
[----:B------:R-:W-:Y:S02]  /*9c60*/  HADD2.F32 R44, -RZ, R44.H0_H0 ;  /* 0x2000002cff2c7230 */ /* 0x000fe40000004100 */
[----:B------:R-:W-:Y:S01]  /*9c70*/  FFMA.FTZ R50, R5, R45, -R50 ;  /* 0x0000002d05327223 */ /* 0x000fe20000010832 */
[----:B------:R-:W-:-:S02]  /*9c80*/  HADD2.F32 R3, -RZ, R3.H0_H0 ;  /* 0x20000003ff037230 */ /* 0x000fc40000004100 */
[C---:B------:R-:W-:Y:S01]  /*9c90*/  FMUL.FTZ R6, R4.reuse, R46 ;  /* 0x0000002e04067220 */ /* 0x040fe20000410000 */
[----:B------:R-:W-:Y:S01]  /*9ca0*/  FFMA.FTZ R47, R5, R47, R52 ;  /* 0x0000002f052f7223 */ /* 0x000fe20000010034 */
[-C--:B------:R-:W-:Y:S01]  /*9cb0*/  FMUL.FTZ R49, R4, R44.reuse ;  /* 0x0000002c04317220 */ /* 0x080fe20000410000 */
[----:B------:R-:W-:Y:S02]  /*9cc0*/  HADD2.F32 R5, -RZ, R48.H1_H1 ;  /* 0x30000030ff057230 */ /* 0x000fe40000004100 */
[C---:B------:R-:W-:Y:S01]  /*9cd0*/  FFMA.FTZ R45, R3.reuse, R44, -R6 ;  /* 0x0000002c032d7223 */ /* 0x040fe20000010806 */
[----:B------:R-:W-:Y:S02]  /*9ce0*/  HADD2.F32 R4, -RZ, R37.H1_H1 ;  /* 0x30000025ff047230 */ /* 0x000fe40000004100 */
[----:B------:R-:W-:Y:S01]  /*9cf0*/  FFMA.FTZ R46, R3, R46, R49 ;  /* 0x0000002e032e7223 */ /* 0x000fe20000010031 */
[--C-:B------:R-:W-:Y:S02]  /*9d00*/  HADD2.F32 R44, -RZ, R51.reuse.H1_H1 ;  /* 0x30000033ff2c7230 */ /* 0x100fe40000004100 */
[----:B------:R-:W-:-:S02]  /*9d10*/  HADD2.F32 R6, -RZ, R51.H0_H0 ;  /* 0x20000033ff067230 */ /* 0x000fc40000004100 */
[CC--:B------:R-:W-:Y:S01]  /*9d20*/  FMUL.FTZ R49, R4.reuse, R5.reuse ;  /* 0x0000000504317220 */ /* 0x0c0fe20000410000 */
[----:B------:R-:W-:Y:S02]  /*9d30*/  HADD2.F32 R3, -RZ, R7.H1_H1 ;  /* 0x30000007ff037230 */ /* 0x000fe40000004100 */
[----:B------:R-:W-:Y:S01]  /*9d40*/  FMUL.FTZ R52, R4, R44 ;  /* 0x0000002c04347220 */ /* 0x000fe20000410000 */
[----:B------:R-:W-:Y:S02]  /*9d50*/  HADD2.F32 R48, -RZ, R48.H0_H0 ;  /* 0x20000030ff307230 */ /* 0x000fe40000004100 */
[----:B------:R-:W-:Y:S02]  /*9d60*/  HADD2.F32 R37, -RZ, R37.H0_H0 ;  /* 0x20000025ff257230 */ /* 0x000fe40000004100 */
[C---:B------:R-:W-:Y:S01]  /*9d70*/  FMUL.FTZ R4, R3.reuse, R6 ;  /* 0x0000000603047220 */ /* 0x040fe20000410000 */
[----:B------:R-:W-:Y:S02]  /*9d80*/  HADD2.F32 R7, -RZ, R7.H0_H0 ;  /* 0x20000007ff077230 */ /* 0x000fe40000004100 */
[----:B------:R-:W-:Y:S01]  /*9d90*/  FMUL.FTZ R3, R3, R48 ;  /* 0x0000003003037220 */ /* 0x000fe20000410000 */
[C---:B------:R-:W-:Y:S01]  /*9da0*/  FFMA.FTZ R52, R37.reuse, R5, -R52 ;  /* 0x0000000525347223 */ /* 0x040fe20000010834 */
[----:B------:R-:W-:Y:S01]  /*9db0*/  FFMA.FTZ R49, R37, R44, R49 ;  /* 0x0000002c25317223 */ /* 0x000fe20000010031 */
[C---:B------:R-:W-:Y:S01]  /*9dc0*/  FFMA.FTZ R5, R7.reuse, R48, -R4 ;  /* 0x0000003007057223 */ /* 0x040fe20000010804 */
[----:B------:R-:W-:Y:S01]  /*9dd0*/  FFMA.FTZ R44, R7, R6, R3 ;  /* 0x00000006072c7223 */ /* 0x000fe20000010003 */
[----:B------:R-:W-:-:S02]  /*9de0*/  F2FP.SATFINITE.E4M3.F32.PACK_AB_MERGE_C R6, R59, R56, RZ ;  /* 0x000000383b06723e */ /* 0x000fc400048070ff */
[----:B------:R-:W-:Y:S02]  /*9df0*/  F2FP.SATFINITE.E4M3.F32.PACK_AB_MERGE_C R7, R53, R60, RZ ;  /* 0x0000003c3507723e */ /* 0x000fe400048070ff */
[----:B------:R-:W-:Y:S02]  /*9e00*/  F2FP.SATFINITE.E4M3.F32.PACK_AB_MERGE_C R4, R47, R50, RZ ;  /* 0x000000322f04723e */ /* 0x000fe400048070ff */
[----:B------:R-:W-:Y:S02]  /*9e10*/  F2FP.SATFINITE.E4M3.F32.PACK_AB_MERGE_C R49, R49, R52, RZ ;  /* 0x000000343131723e */ /* 0x000fe400048070ff */
[----:B------:R-:W-:Y:S02]  /*9e20*/  F2FP.SATFINITE.E4M3.F32.PACK_AB_MERGE_C R6, R54, R55, R6 ;  /* 0x000000373606723e */ /* 0x000fe40004807006 */
[----:B------:R-:W-:Y:S02]  /*9e30*/  F2FP.SATFINITE.E4M3.F32.PACK_AB_MERGE_C R7, R58, R57, R7 ;  /* 0x000000393a07723e */ /* 0x000fe40004807007 */
[----:B------:R-:W-:-:S02]  /*9e40*/  F2FP.SATFINITE.E4M3.F32.PACK_AB_MERGE_C R4, R46, R45, R4 ;  /* 0x0000002d2e04723e */ /* 0x000fc40004807004 */
[----:B------:R-:W-:-:S05]  /*9e50*/  F2FP.SATFINITE.E4M3.F32.PACK_AB_MERGE_C R5, R44, R5, R49 ;  /* 0x000000052c05723e */ /* 0x000fca0004807031 */
[----:B------:R0:W-:Y:S02]  /*9e60*/  STS.128 [R214+0x18000], R4 ;  /* 0x01800004d6007388 */ /* 0x0001e40000000c00 */
.L_x_1518:
[----:B------:R-:W-:Y:S05]  /*9e70*/  BSYNC B2 ;  /* 0x0000000000027941 */ /* 0x000fea0003800000 */
.L_x_1517:
[----:B------:R-:W-:Y:S05]  /*9e80*/  @P1 BRA `(.L_x_1516) ;  /* 0x0000000400e81947 */ /* 0x000fea0003800000 */
[----:B0-2-4-:R-:W0:Y:S01]  /*9e90*/  LDS.128 R4, [R214+0x1c000] ;  /* 0x01c00000d6047984 */ /* 0x015e220000000c00 */
[----:B-----5:R-:W-:Y:S02]  /*9ea0*/  SHF.R.U32.HI R45, RZ, 0x8, R42 ;  /* 0x00000008ff2d7819 */ /* 0x020fe4000001162a */
[----:B------:R-:W-:Y:S02]  /*9eb0*/  LOP3.LUT R48, R42, 0xff, RZ, 0xc0, !PT ;  /* 0x000000ff2a307812 */ /* 0x000fe400078ec0ff */
[----:B------:R-:W-:Y:S02]  /*9ec0*/  LOP3.LUT R45, R45, 0xff, RZ, 0xc0, !PT ;  /* 0x000000ff2d2d7812 */ /* 0x000fe400078ec0ff */
[----:B-1----:R-:W-:Y:S02]  /*9ed0*/  SHF.R.U32.HI R37, RZ, 0x8, R41 ;  /* 0x00000008ff257819 */ /* 0x002fe40000011629 */
[----:B------:R-:W-:Y:S02]  /*9ee0*/  SHF.R.U32.HI R47, RZ, 0x8, R43 ;  /* 0x00000008ff2f7819 */ /* 0x000fe4000001162b */
[----:B------:R-:W-:-:S02]  /*9ef0*/  SHF.R.U32.HI R3, RZ, 0x8, R40 ;  /* 0x00000008ff037819 */ /* 0x000fc40000011628 */
[----:B------:R-:W-:Y:S02]  /*9f00*/  PRMT R48, R45, 0x7604, R48 ;  /* 0x000076042d307816 */ /* 0x000fe40000000030 */
[----:B------:R-:W-:Y:S02]  /*9f10*/  LOP3.LUT R46, R41, 0xff, RZ, 0xc0, !PT ;  /* 0x000000ff292e7812 */ /* 0x000fe400078ec0ff */
[----:B------:R-:W-:Y:S02]  /*9f20*/  LOP3.LUT R50, R43, 0xff, RZ, 0xc0, !PT ;  /* 0x000000ff2b327812 */ /* 0x000fe400078ec0ff */
[----:B------:R-:W-:Y:S02]  /*9f30*/  LOP3.LUT R37, R37, 0xff, RZ, 0xc0, !PT ;  /* 0x000000ff25257812 */ /* 0x000fe400078ec0ff */
[----:B------:R-:W-:Y:S02]  /*9f40*/  LOP3.LUT R47, R47, 0xff, RZ, 0xc0, !PT ;  /* 0x000000ff2f2f7812 */ /* 0x000fe400078ec0ff */
[----:B------:R-:W-:-:S02]  /*9f50*/  SHF.R.U32.HI R45, RZ, 0x10, R41 ;  /* 0x00000010ff2d7819 */ /* 0x000fc40000011629 */
[----:B------:R-:W-:Y:S02]  /*9f60*/  SHF.R.U32.HI R49, RZ, 0x10, R43 ;  /* 0x00000010ff317819 */ /* 0x000fe4000001162b */
[----:B------:R-:W-:Y:S02]  /*9f70*/  LOP3.LUT R44, R40, 0xff, RZ, 0xc0, !PT ;  /* 0x000000ff282c7812 */ /* 0x000fe400078ec0ff */
[----:B------:R-:W-:Y:S02]  /*9f80*/  LOP3.LUT R3, R3, 0xff, RZ, 0xc0, !PT ;  /* 0x000000ff03037812 */ /* 0x000fe400078ec0ff */
[----:B------:R-:W-:Y:S02]  /*9f90*/  PRMT R46, R37, 0x7604, R46 ;  /* 0x00007604252e7816 */ /* 0x000fe4000000002e */
[----:B------:R-:W-:Y:S02]  /*9fa0*/  PRMT R50, R47, 0x7604, R50 ;  /* 0x000076042f327816 */ /* 0x000fe40000000032 */
[----:B------:R-:W-:-:S02]  /*9fb0*/  LOP3.LUT R45, R45, 0xff, RZ, 0xc0, !PT ;  /* 0x000000ff2d2d7812 */ /* 0x000fc400078ec0ff */
[----:B------:R-:W-:Y:S02]  /*9fc0*/  LOP3.LUT R49, R49, 0xff, RZ, 0xc0, !PT ;  /* 0x000000ff31317812 */ /* 0x000fe400078ec0ff */
[----:B------:R-:W-:Y:S02]  /*9fd0*/  PRMT R44, R3, 0x7604, R44 ;  /* 0x00007604032c7816 */ /* 0x000fe4000000002c */
[----:B------:R-:W-:Y:S02]  /*9fe0*/  SHF.R.U32.HI R3, RZ, 0x10, R40 ;  /* 0x00000010ff037819 */ /* 0x000fe40000011628 */
[----:B------:R-:W-:Y:S02]  /*9ff0*/  SHF.R.U32.HI R37, RZ, 0x10, R42 ;  /* 0x00000010ff257819 */ /* 0x000fe4000001162a */
[----:B------:R-:W-:Y:S02]  /*a000*/  PRMT R45, R45, 0x7054, R46 ;  /* 0x000070542d2d7816 */ /* 0x000fe4000000002e */
[----:B------:R-:W-:-:S02]  /*a010*/  PRMT R49, R49, 0x7054, R50 ;  /* 0x0000705431317816 */ /* 0x000fc40000000032 */
[----:B------:R-:W-:Y:S02]  /*a020*/  LOP3.LUT R3, R3, 0xff, RZ, 0xc0, !PT ;  /* 0x000000ff03037812 */ /* 0x000fe400078ec0ff */
[----:B------:R-:W-:Y:S02]  /*a030*/  LOP3.LUT R47, R37, 0xff, RZ, 0xc0, !PT ;  /* 0x000000ff252f7812 */ /* 0x000fe400078ec0ff */
[----:B------:R-:W-:Y:S02]  /*a040*/  LOP3.LUT R49, R49, 0xff000000, R43, 0xf8, !PT ;  /* 0xff00000031317812 */ /* 0x000fe400078ef82b */
[----:B------:R-:W-:Y:S02]  /*a050*/  LOP3.LUT R45, R45, 0xff000000, R41, 0xf8, !PT ;  /* 0xff0000002d2d7812 */ /* 0x000fe400078ef829 */
[----:B------:R-:W-:Y:S02]  /*a060*/  PRMT R37, R3, 0x7054, R44 ;  /* 0x0000705403257816 */ /* 0x000fe4000000002c */
[----:B------:R-:W-:-:S02]  /*a070*/  PRMT R47, R47, 0x7054, R48 ;  /* 0x000070542f2f7816 */ /* 0x000fc40000000030 */
[-C--:B0-----:R-:W-:Y:S02]  /*a080*/  F2FP.F16.E4M3.UNPACK_B R3, R6.reuse.H1 ;  /* 0x00000006ff03723e */ /* 0x081fe400030006ff */
[----:B------:R-:W-:Y:S02]  /*a090*/  F2FP.F16.E4M3.UNPACK_B R48, R49 ;  /* 0x00000031ff30723e */ /* 0x000fe400020006ff */
[----:B------:R-:W-:Y:S02]  /*a0a0*/  F2FP.F16.E4M3.UNPACK_B R43, R45 ;  /* 0x0000002dff2b723e */ /* 0x000fe400020006ff */
[----:B------:R-:W-:Y:S01]  /*a0b0*/  LOP3.LUT R44, R37, 0xff000000, R40, 0xf8, !PT ;  /* 0xff000000252c7812 */ /* 0x000fe200078ef828 */
[----:B------:R-:W-:Y:S01]  /*a0c0*/  HADD2.F32 R37, -RZ, R3.H1_H1 ;  /* 0x30000003ff257230 */ /* 0x000fe20000004100 */
[----:B------:R-:W-:Y:S01]  /*a0d0*/  F2FP.F16.E4M3.UNPACK_B R6, R6 ;  /* 0x00000006ff06723e */ /* 0x000fe200020006ff */
[--C-:B------:R-:W-:Y:S01]  /*a0e0*/  HADD2.F32 R50, -RZ, R48.reuse.H1_H1 ;  /* 0x30000030ff327230 */ /* 0x100fe20000004100 */
[----:B------:R-:W-:Y:S01]  /*a0f0*/  LOP3.LUT R47, R47, 0xff000000, R42, 0xf8, !PT ;  /* 0xff0000002f2f7812 */ /* 0x000fe200078ef82a */
[----:B------:R-:W-:Y:S01]  /*a100*/  HADD2.F32 R46, -RZ, R43.H1_H1 ;  /* 0x3000002bff2e7230 */ /* 0x000fe20000004100 */
[-C--:B------:R-:W-:Y:S01]  /*a110*/  F2FP.F16.E4M3.UNPACK_B R41, R7.reuse ;  /* 0x00000007ff29723e */ /* 0x080fe200020006ff */
[----:B------:R-:W-:Y:S01]  /*a120*/  HADD2.F32 R40, -RZ, R3.H0_H0 ;  /* 0x20000003ff287230 */ /* 0x000fe20000004100 */
[----:B------:R-:W-:Y:S01]  /*a130*/  F2FP.F16.E4M3.UNPACK_B R42, R7.H1 ;  /* 0x00000007ff2a723e */ /* 0x000fe200030006ff */
[C---:B------:R-:W-:Y:S01]  /*a140*/  FMUL.FTZ R51, R37.reuse, R50 ;  /* 0x0000003225337220 */ /* 0x040fe20000410000 */
        /* <DEDUP_REMOVED lines=78> */
.L_x_1516:
[----:B------:R-:W-:Y:S05]  /*a630*/  BSYNC B1 ;  /* 0x0000000000017941 */ /* 0x000fea0003800000 */
.L_x_1515:
[----:B------:R-:W-:Y:S01]  /*a640*/  ISETP.GE.AND P0, PT, R219, R0, PT ;  /* 0x00000000db00720c */ /* 0x000fe20003f06270 */
[----:B------:R-:W-:-:S12]  /*a650*/  BSSY B1, `(.L_x_1519) ;  /* 0x00000f9000017945 */ /* 0x000fd80003800000 */
[----:B------:R-:W-:Y:S05]  /*a660*/  @P0 BRA `(.L_x_1520) ;  /* 0x0000000c00dc0947 */ /* 0x000fea0003800000 */
[----:B0-----:R-:W0:Y:S01]  /*a670*/  LDC R3, c[0x0][0x3f4] ;  /* 0x0000fd00ff037b82 */ /* 0x001e220000000800 */
[----:B------:R-:W-:Y:S01]  /*a680*/  BSSY B2, `(.L_x_1521) ;  /* 0x000007e000027945 */ /* 0x000fe20003800000 */
[-C--:B0-----:R-:W-:Y:S02]  /*a690*/  ISETP.GE.AND P0, PT, R18, R3.reuse, PT ;  /* 0x000000031200720c */ /* 0x081fe40003f06270 */
[----:B------:R-:W-:-:S11]  /*a6a0*/  ISETP.GE.AND P1, PT, R194, R3, PT ;  /* 0x00000003c200720c */ /* 0x000fd60003f26270 */
[----:B------:R-:W-:Y:S05]  /*a6b0*/  @P0 BRA `(.L_x_1522) ;  /* 0x0000000400e80947 */ /* 0x000fea0003800000 */
[----:B--234-:R-:W0:Y:S01]  /*a6c0*/  LDS.128 R4, [R214+0x19000] ;  /* 0x01900000d6047984 */ /* 0x01ce220000000c00 */
        /* <DEDUP_REMOVED lines=32> */
[----:B------:R-:W-:Y:S01]  /*a8d0*/  F2FP.F16.E4M3.UNPACK_B R39, R41 ;  /* 0x00000029ff27723e */ /* 0x000fe200020006ff */
[--C-:B------:R-:W-:Y:S01]  /*a8e0*/  HADD2.F32 R35, -RZ, R3.reuse.H0_H0 ;  /* 0x20000003ff237230 */ /* 0x100fe20000004100 */
[----:B------:R-:W-:Y:S01]  /*a8f0*/  LOP3.LUT R40, R37, 0xff000000, R34, 0xf8, !PT ;  /* 0xff00000025287812 */ /* 0x000fe200078ef822 */
[----:B------:R-:W-:Y:S01]  /*a900*/  HADD2.F32 R34, -RZ, R3.H1_H1 ;  /* 0x30000003ff227230 */ /* 0x000fe20000004100 */
[----:B------:R-:W-:Y:S01]  /*a910*/  F2FP.F16.E4M3.UNPACK_B R6, R6 ;  /* 0x00000006ff06723e */ /* 0x000fe200020006ff */
[--C-:B------:R-:W-:Y:S01]  /*a920*/  HADD2.F32 R46, -RZ, R44.reuse.H1_H1 ;  /* 0x3000002cff2e7230 */ /* 0x100fe20000004100 */
[----:B------:R-:W-:Y:S01]  /*a930*/  LOP3.LUT R43, R43, 0xff000000, R38, 0xf8, !PT ;  /* 0xff0000002b2b7812 */ /* 0x000fe200078ef826 */
[--C-:B------:R-:W-:Y:S01]  /*a940*/  HADD2.F32 R42, -RZ, R39.reuse.H1_H1 ;  /* 0x30000027ff2a7230 */ /* 0x100fe20000004100 */
[-C--:B------:R-:W-:Y:S01]  /*a950*/  F2FP.F16.E4M3.UNPACK_B R37, R7.reuse ;  /* 0x00000007ff25723e */ /* 0x080fe200020006ff */
[----:B------:R-:W-:Y:S01]  /*a960*/  HADD2.F32 R44, -RZ, R44.H0_H0 ;  /* 0x2000002cff2c7230 */ /* 0x000fe20000004100 */
[----:B------:R-:W-:Y:S01]  /*a970*/  F2FP.F16.E4M3.UNPACK_B R38, R7.H1 ;  /* 0x00000007ff26723e */ /* 0x000fe200030006ff */
[C---:B------:R-:W-:Y:S01]  /*a980*/  FMUL.FTZ R48, R34.reuse, R46 ;  /* 0x0000002e22307220 */ /* 0x040fe20000410000 */
[----:B------:R-:W-:Y:S01]  /*a990*/  FMUL.FTZ R47, R34, R42 ;  /* 0x0000002a222f7220 */ /* 0x000fe20000410000 */
[-C--:B------:R-:W-:Y:S01]  /*a9a0*/  F2FP.F16.E4M3.UNPACK_B R7, R5.reuse ;  /* 0x00000005ff07723e */ /* 0x080fe200020006ff */
[----:B------:R-:W-:Y:S01]  /*a9b0*/  HADD2.F32 R39, -RZ, R39.H0_H0 ;  /* 0x20000027ff277230 */ /* 0x000fe20000004100 */
[----:B------:R-:W-:Y:S01]  /*a9c0*/  F2FP.F16.E4M3.UNPACK_B R34, R5.H1 ;  /* 0x00000005ff22723e */ /* 0x000fe200030006ff */
[----:B------:R-:W-:-:S02]  /*a9d0*/  HADD2.F32 R5, -RZ, R6.H1_H1 ;  /* 0x30000006ff057230 */ /* 0x000fc40000004100 */
[C---:B------:R-:W-:Y:S01]  /*a9e0*/  FFMA.FTZ R50, R35.reuse, R42, -R48 ;  /* 0x0000002a23327223 */ /* 0x040fe20000010830 */
[----:B------:R-:W-:Y:S01]  /*a9f0*/  FFMA.FTZ R51, R35, R46, R47 ;  /* 0x0000002e23337223 */ /* 0x000fe2000001002f */
[----:B------:R-:W-:Y:S01]  /*aa00*/  HADD2.F32 R6, -RZ, R6.H0_H0 ;  /* 0x20000006ff067230 */ /* 0x000fe20000004100 */
[----:B------:R-:W-:Y:S01]  /*aa10*/  F2FP.F16.E4M3.UNPACK_B R45, R45.H1 ;  /* 0x0000002dff2d723e */ /* 0x000fe200030006ff */
[C---:B------:R-:W-:Y:S01]  /*aa20*/  FMUL.FTZ R35, R5.reuse, R44 ;  /* 0x0000002c05237220 */ /* 0x040fe20000410000 */
[----:B------:R-:W-:Y:S01]  /*aa30*/  F2FP.F16.E4M3.UNPACK_B R41, R41.H1 ;  /* 0x00000029ff29723e */ /* 0x000fe200030006ff */
[-C--:B------:R-:W-:Y:S01]  /*aa40*/  FMUL.FTZ R49, R5, R39.reuse ;  /* 0x0000002705317220 */ /* 0x080fe20000410000 */
[----:B------:R-:W-:Y:S02]  /*aa50*/  HADD2.F32 R5, -RZ, R37.H1_H1 ;  /* 0x30000025ff057230 */ /* 0x000fe40000004100 */
[----:B------:R-:W-:Y:S01]  /*aa60*/  FFMA.FTZ R47, R6, R39, -R35 ;  /* 0x00000027062f7223 */ /* 0x000fe20000010823 */
[----:B------:R-:W-:-:S02]  /*aa70*/  HADD2.F32 R46, -RZ, R45.H0_H0 ;  /* 0x2000002dff2e7230 */ /* 0x000fc40000004100 */
[----:B------:R-:W-:Y:S01]  /*aa80*/  FFMA.FTZ R48, R6, R44, R49 ;  /* 0x0000002c06307223 */ /* 0x000fe20000010031 */
[----:B------:R-:W-:Y:S01]  /*aa90*/  HADD2.F32 R42, -RZ, R41.H0_H0 ;  /* 0x20000029ff2a7230 */ /* 0x000fe20000004100 */
[----:B------:R-:W-:Y:S01]  /*aaa0*/  F2FP.F16.E4M3.UNPACK_B R3, R4 ;  /* 0x00000004ff03723e */ /* 0x000fe200020006ff */
[----:B------:R-:W-:Y:S02]  /*aab0*/  HADD2.F32 R45, -RZ, R45.H1_H1 ;  /* 0x3000002dff2d7230 */ /* 0x000fe40000004100 */
[C---:B------:R-:W-:Y:S01]  /*aac0*/  FMUL.FTZ R44, R5.reuse, R46 ;  /* 0x0000002e052c7220 */ /* 0x040fe20000410000 */
[----:B------:R-:W-:Y:S02]  /*aad0*/  HADD2.F32 R6, -RZ, R38.H1_H1 ;  /* 0x30000026ff067230 */ /* 0x000fe40000004100 */
[----:B------:R-:W-:Y:S01]  /*aae0*/  FMUL.FTZ R52, R5, R42 ;  /* 0x0000002a05347220 */ /* 0x000fe20000410000 */
[----:B------:R-:W-:Y:S01]  /*aaf0*/  HADD2.F32 R37, -RZ, R37.H0_H0 ;  /* 0x20000025ff257230 */ /* 0x000fe20000004100 */
[----:B------:R-:W-:Y:S01]  /*ab00*/  F2FP.F16.E4M3.UNPACK_B R5, R43 ;  /* 0x0000002bff05723e */ /* 0x000fe200020006ff */
[----:B------:R-:W-:-:S02]  /*ab10*/  HADD2.F32 R41, -RZ, R41.H1_H1 ;  /* 0x30000029ff297230 */ /* 0x000fc40000004100 */
[C---:B------:R-:W-:Y:S01]  /*ab20*/  FMUL.FTZ R35, R6.reuse, R45 ;  /* 0x0000002d06237220 */ /* 0x040fe20000410000 */
[----:B------:R-:W-:Y:S02]  /*ab30*/  HADD2.F32 R38, -RZ, R38.H0_H0 ;  /* 0x20000026ff267230 */ /* 0x000fe40000004100 */
[C---:B------:R-:W-:Y:S01]  /*ab40*/  FFMA.FTZ R49, R37.reuse, R42, -R44 ;  /* 0x0000002a25317223 */ /* 0x040fe2000001082c */
[----:B------:R-:W-:Y:S01]  /*ab50*/  FFMA.FTZ R52, R37, R46, R52 ;  /* 0x0000002e25347223 */ /* 0x000fe20000010034 */
        /* <DEDUP_REMOVED lines=13> */
[----:B------:R-:W-:Y:S02]  /*ac30*/  HADD2.F32 R4, -RZ, R3.H1_H1 ;  /* 0x30000003ff047230 */ /* 0x000fe40000004100 */
[-C--:B------:R-:W-:Y:S01]  /*ac40*/  FMUL.FTZ R44, R6, R37.reuse ;  /* 0x00000025062c7220 */ /* 0x080fe20000410000 */
[----:B------:R-:W-:Y:S02]  /*ac50*/  HADD2.F32 R35, -RZ, R35.H0_H0 ;  /* 0x20000023ff237230 */ /* 0x000fe40000004100 */
[----:B------:R-:W-:Y:S01]  /*ac60*/  FFMA.FTZ R42, R5, R37, -R42 ;  /* 0x00000025052a7223 */ /* 0x000fe2000001082a */
[----:B------:R-:W-:-:S02]  /*ac70*/  HADD2.F32 R3, -RZ, R3.H0_H0 ;  /* 0x20000003ff037230 */ /* 0x000fc40000004100 */
[CC--:B------:R-:W-:Y:S01]  /*ac80*/  FMUL.FTZ R6, R4.reuse, R38.reuse ;  /* 0x0000002604067220 */ /* 0x0c0fe20000410000 */
        /* <DEDUP_REMOVED lines=8> */
[C---:B------:R-:W-:Y:S01]  /*ad10*/  FMUL.FTZ R44, R4.reuse, R5 ;  /* 0x00000005042c7220 */ /* 0x040fe20000410000 */
[--C-:B------:R-:W-:Y:S02]  /*ad20*/  HADD2.F32 R3, -RZ, R7.reuse.H1_H1 ;  /* 0x30000007ff037230 */ /* 0x100fe40000004100 */
[----:B------:R-:W-:Y:S01]  /*ad30*/  FMUL.FTZ R41, R4, R35 ;  /* 0x0000002304297220 */ /* 0x000fe20000410000 */
[----:B------:R-:W-:Y:S02]  /*ad40*/  HADD2.F32 R40, -RZ, R40.H0_H0 ;  /* 0x20000028ff287230 */ /* 0x000fe40000004100 */
[----:B------:R-:W-:Y:S02]  /*ad50*/  HADD2.F32 R34, -RZ, R34.H0_H0 ;  /* 0x20000022ff227230 */ /* 0x000fe40000004100 */
[C---:B------:R-:W-:Y:S01]  /*ad60*/  FMUL.FTZ R4, R3.reuse, R6 ;  /* 0x0000000603047220 */ /* 0x040fe20000410000 */
[----:B------:R-:W-:Y:S02]  /*ad70*/  HADD2.F32 R7, -RZ, R7.H0_H0 ;  /* 0x20000007ff077230 */ /* 0x000fe40000004100 */
[-C--:B------:R-:W-:Y:S01]  /*ad80*/  FMUL.FTZ R3, R3, R40.reuse ;  /* 0x0000002803037220 */ /* 0x080fe20000410000 */
        /* <DEDUP_REMOVED lines=13> */
.L_x_1522:
[----:B------:R-:W-:Y:S05]  /*ae60*/  BSYNC B2 ;  /* 0x0000000000027941 */ /* 0x000fea0003800000 */
.L_x_1521:
[----:B------:R-:W-:Y:S05]  /*ae70*/  @P1 BRA `(.L_x_1520) ;  /* 0x0000000400d81947 */ /* 0x000fea0003800000 */
[----:B0-234-:R-:W0:Y:S01]  /*ae80*/  LDS.128 R4, [R214+0x1d000] ;  /* 0x01d00000d6047984 */ /* 0x01de220000000c00 */
[----:B-----5:R-:W-:Y:S02]  /*ae90*/  SHF.R.U32.HI R34, RZ, 0x8, R30 ;  /* 0x00000008ff227819 */ /* 0x020fe4000001161e */
        /* <DEDUP_REMOVED lines=16> */
[----:B-1----:R-:W-:Y:S02]  /*afa0*/  LOP3.LUT R37, R32, 0xff, RZ, 0xc0, !PT ;  /* 0x000000ff20257812 */ /* 0x002fe400078ec0ff */
[----:B------:R-:W-:Y:S02]  /*afb0*/  PRMT R40, R40, 0x7604, R39 ;  /* 0x0000760428287816 */ /* 0x000fe40000000027 */
[----:B------:R-:W-:-:S02]  /*afc0*/  PRMT R39, R38, 0x7604, R37 ;  /* 0x0000760426277816 */ /* 0x000fc40000000025 */
[----:B------:R-:W-:Y:S02]  /*afd0*/  LOP3.LUT R37, R35, 0xff0000, R34, 0xf8, !PT ;  /* 0x00ff000023257812 */ /* 0x000fe400078ef822 */
[----:B------:R-:W-:Y:S02]  /*afe0*/  LOP3.LUT R41, R40, 0xff0000, R41, 0xf8, !PT ;  /* 0x00ff000028297812 */ /* 0x000fe400078ef829 */
[----:B------:R-:W-:Y:S02]  /*aff0*/  LOP3.LUT R37, R37, 0xff000000, R31, 0xf8, !PT ;  /* 0xff00000025257812 */ /* 0x000fe400078ef81f */
[----:B------:R-:W-:Y:S02]  /*b000*/  LOP3.LUT R41, R41, 0xff000000, R33, 0xf8, !PT ;  /* 0xff00000029297812 */ /* 0x000fe400078ef821 */
[----:B------:R-:W-:Y:S02]  /*b010*/  LOP3.LUT R35, R3, 0xff0000, R30, 0xf8, !PT ;  /* 0x00ff000003237812 */ /* 0x000fe400078ef81e */
[----:B0-----:R-:W-:-:S02]  /*b020*/  F2FP.F16.E4M3.UNPACK_B R3, R6.H1 ;  /* 0x00000006ff03723e */ /* 0x001fc400030006ff */
[----:B------:R-:W-:Y:S02]  /*b030*/  F2FP.F16.E4M3.UNPACK_B R40, R41 ;  /* 0x00000029ff28723e */ /* 0x000fe400020006ff */
[----:B------:R-:W-:Y:S01]  /*b040*/  F2FP.F16.E4M3.UNPACK_B R34, R37 ;  /* 0x00000025ff22723e */ /* 0x000fe200020006ff */
[--C-:B------:R-:W-:Y:S01]  /*b050*/  HADD2.F32 R31, -RZ, R3.reuse.H0_H0 ;  /* 0x20000003ff1f7230 */ /* 0x100fe20000004100 */
[----:B------:R-:W-:Y:S01]  /*b060*/  LOP3.LUT R35, R35, 0xff000000, R30, 0xf8, !PT ;  /* 0xff00000023237812 */ /* 0x000fe200078ef81e */
[----:B------:R-:W-:Y:S01]  /*b070*/  HADD2.F32 R30, -RZ, R3.H1_H1 ;  /* 0x30000003ff1e7230 */ /* 0x000fe20000004100 */
[--C-:B------:R-:W-:Y:S01]  /*b080*/  LOP3.LUT R39, R39, 0xff0000, R32.reuse, 0xf8, !PT ;  /* 0x00ff000027277812 */ /* 0x100fe200078ef820 */
[----:B------:R-:W-:Y:S01]  /*b090*/  HADD2.F32 R42, -RZ, R40.H1_H1 ;  /* 0x30000028ff2a7230 */ /* 0x000fe20000004100 */
[----:B------:R-:W-:Y:S01]  /*b0a0*/  F2FP.F16.E4M3.UNPACK_B R6, R6 ;  /* 0x00000006ff06723e */ /* 0x000fe200020006ff */
[----:B------:R-:W-:Y:S01]  /*b0b0*/  HADD2.F32 R38, -RZ, R34.H1_H1 ;  /* 0x30000022ff267230 */ /* 0x000fe20000004100 */
[----:B------:R-:W-:Y:S01]  /*b0c0*/  LOP3.LUT R39, R39, 0xff000000, R32, 0xf8, !PT ;  /* 0xff00000027277812 */ /* 0x000fe200078ef820 */
[----:B------:R-:W-:Y:S01]  /*b0d0*/  HADD2.F32 R40, -RZ, R40.H0_H0 ;  /* 0x20000028ff287230 */ /* 0x000fe20000004100 */
[-C--:B------:R-:W-:Y:S01]  /*b0e0*/  F2FP.F16.E4M3.UNPACK_B R32, R7.reuse ;  /* 0x00000007ff20723e */ /* 0x080fe200020006ff */
[C---:B------:R-:W-:Y:S01]  /*b0f0*/  FMUL.FTZ R44, R30.reuse, R42 ;  /* 0x0000002a1e2c7220 */ /* 0x040fe20000410000 */
[----:B------:R-:W-:Y:S01]  /*b100*/  F2FP.F16.E4M3.UNPACK_B R33, R7.H1 ;  /* 0x00000007ff21723e */ /* 0x000fe200030006ff */
        /* <DEDUP_REMOVED lines=18> */
[----:B------:R-:W-:Y:S02]  /*b230*/  HADD2.F32 R32, -RZ, R32.H0_H0 ;  /* 0x20000020ff207230 */ /* 0x000fe40000004100 */
[C---:B------:R-:W-:Y:S01]  /*b240*/  FMUL.FTZ R47, R5.reuse, R38 ;  /* 0x00000026052f7220 */ /* 0x040fe20000410000 */
[----:B------:R-:W-:Y:S02]  /*b250*/  HADD2.F32 R41, -RZ, R41.H1_H1 ;  /* 0x30000029ff297230 */ /* 0x000fe40000004100 */
[-C--:B------:R-:W-:Y:S01]  /*b260*/  FMUL.FTZ R5, R5, R31.reuse ;  /* 0x0000001f05057220 */ /* 0x080fe20000410000 */
[----:B------:R-:W-:Y:S02]  /*b270*/  HADD2.F32 R6, -RZ, R33.H1_H1 ;  /* 0x30000021ff067230 */ /* 0x000fe40000004100 */
[----:B------:R-:W-:Y:S01]  /*b280*/  FFMA.FTZ R47, R32, R31, -R47 ;  /* 0x0000001f202f7223 */ /* 0x000fe2000001082f */
[----:B------:R-:W-:-:S02]  /*b290*/  HADD2.F32 R37, -RZ, R37.H1_H1 ;  /* 0x30000025ff257230 */ /* 0x000fc40000004100 */
[----:B------:R-:W-:Y:S01]  /*b2a0*/  FFMA.FTZ R46, R32, R38, R5 ;  /* 0x00000026202e7223 */ /* 0x000fe20000010005 */
[----:B------:R-:W-:Y:S02]  /*b2b0*/  HADD2.F32 R33, -RZ, R33.H0_H0 ;  /* 0x20000021ff217230 */ /* 0x000fe40000004100 */
[C---:B------:R-:W-:Y:S01]  /*b2c0*/  FMUL.FTZ R34, R6.reuse, R41 ;  /* 0x0000002906227220 */ /* 0x040fe20000410000 */
[----:B------:R-:W-:Y:S01]  /*b2d0*/  F2FP.F16.E4M3.UNPACK_B R5, R39 ;  /* 0x00000027ff05723e */ /* 0x000fe200020006ff */
[-C--:B------:R-:W-:Y:S01]  /*b2e0*/  FMUL.FTZ R32, R6, R37.reuse ;  /* 0x0000002506207220 */ /* 0x080fe20000410000 */
[----:B------:R-:W-:Y:S01]  /*b2f0*/  F2FP.F16.E4M3.UNPACK_B R4, R4.H1 ;  /* 0x00000004ff04723e */ /* 0x000fe200030006ff */
[C---:B------:R-:W-:Y:S01]  /*b300*/  FFMA.FTZ R48, R33.reuse, R37, -R34 ;  /* 0x0000002521307223 */ /* 0x040fe20000010822 */
[----:B------:R-:W-:Y:S01]  /*b310*/  F2FP.F16.E4M3.UNPACK_B R31, R35 ;  /* 0x00000023ff1f723e */ /* 0x000fe200020006ff */
        /* <DEDUP_REMOVED lines=19> */
[--C-:B------:R-:W-:Y:S02]  /*b450*/  HADD2.F32 R31, -RZ, R39.reuse.H1_H1 ;  /* 0x30000027ff1f7230 */ /* 0x100fe40000004100 */
[----:B------:R-:W-:Y:S01]  /*b460*/  FFMA.FTZ R33, R3, R33, R4 ;  /* 0x0000002103217223 */ /* 0x000fe20000010004 */
[----:B------:R-:W-:Y:S02]  /*b470*/  HADD2.F32 R4, -RZ, R30.H1_H1 ;  /* 0x3000001eff047230 */ /* 0x000fe40000004100 */
[----:B------:R-:W-:-:S02]  /*b480*/  HADD2.F32 R32, -RZ, R39.H0_H0 ;  /* 0x20000027ff207230 */ /* 0x000fc40000004100 */
[----:B------:R-:W-:Y:S02]  /*b490*/  HADD2.F32 R3, -RZ, R7.H1_H1 ;  /* 0x30000007ff037230 */ /* 0x000fe40000004100 */
[C---:B------:R-:W-:Y:S01]  /*b4a0*/  FMUL.FTZ R40, R4.reuse, R5 ;  /* 0x0000000504287220 */ /* 0x040fe20000410000 */
[----:B------:R-:W-:Y:S02]  /*b4b0*/  HADD2.F32 R6, -RZ, R35.H0_H0 ;  /* 0x20000023ff067230 */ /* 0x000fe40000004100 */
[----:B------:R-:W-:Y:S01]  /*b4c0*/  FMUL.FTZ R35, R4, R31 ;  /* 0x0000001f04237220 */ /* 0x000fe20000410000 */
        /* <DEDUP_REMOVED lines=17> */
.L_x_1520:
[----:B------:R-:W-:Y:S05]  /*b5e0*/  BSYNC B1 ;  /* 0x0000000000017941 */ /* 0x000fea0003800000 */
.L_x_1519:
[----:B0-----:R-:W-:Y:S01]  /*b5f0*/  VIADD R3, R17, 0x40 ;  /* 0x0000004011037836 */ /* 0x001fe20000000000 */
[----:B------:R-:W-:Y:S04]  /*b600*/  BSSY B1, `(.L_x_1523) ;  /* 0x00000fa000017945 */ /* 0x000fe80003800000 */
[----:B------:R-:W-:-:S13]  /*b610*/  ISETP.GE.AND P0, PT, R3, R0, PT ;  /* 0x000000000300720c */ /* 0x000fda0003f06270 */
[----:B------:R-:W-:Y:S05]  /*b620*/  @P0 BRA `(.L_x_1524) ;  /* 0x0000000c00dc0947 */ /* 0x000fea0003800000 */
[----:B------:R-:W0:Y:S01]  /*b630*/  LDC R3, c[0x0][0x3f4] ;  /* 0x0000fd00ff037b82 */ /* 0x000e220000000800 */
        /* <DEDUP_REMOVED lines=8> */
[----:B------:R-:W-:Y:S02]  /*b6c0*/  SHF.R.U32.HI R32, RZ, 0x8, R27 ;  /* 0x00000008ff207819 */ /* 0x000fe4000001161b */
[----:B------:R-:W-:Y:S02]  /*b6d0*/  SHF.R.U32.HI R35, RZ, 0x8, R29 ;  /* 0x00000008ff237819 */ /* 0x000fe4000001161d */
[----:B------:R-:W-:-:S02]  /*b6e0*/  PRMT R3, R30, 0x7604, R3 ;  /* 0x000076041e037816 */ /* 0x000fc40000000003 */
[----:B------:R-:W-:Y:S02]  /*b6f0*/  LOP3.LUT R31, R27, 0xff, RZ, 0xc0, !PT ;  /* 0x000000ff1b1f7812 */ /* 0x000fe400078ec0ff */
[----:B------:R-:W-:Y:S02]  /*b700*/  LOP3.LUT R32, R32, 0xff, RZ, 0xc0, !PT ;  /* 0x000000ff20207812 */ /* 0x000fe400078ec0ff */
[----:B------:R-:W-:Y:S02]  /*b710*/  SHF.R.U32.HI R38, RZ, 0x10, R27 ;  /* 0x00000010ff267819 */ /* 0x000fe4000001161b */
[----:B------:R-:W-:Y:S02]  /*b720*/  SHF.R.U32.HI R30, RZ, 0x8, R28 ;  /* 0x00000008ff1e7819 */ /* 0x000fe4000001161c */
[----:B-1----:R-:W-:Y:S02]  /*b730*/  SHF.R.U32.HI R37, RZ, 0x10, R29 ;  /* 0x00000010ff257819 */ /* 0x002fe4000001161d */
[----:B------:R-:W-:-:S02]  /*b740*/  LOP3.LUT R34, R29, 0xff, RZ, 0xc0, !PT ;  /* 0x000000ff1d227812 */ /* 0x000fc400078ec0ff */
[----:B------:R-:W-:Y:S01]  /*b750*/  LOP3.LUT R35, R35, 0xff, RZ, 0xc0, !PT ;  /* 0x000000ff23237812 */ /* 0x000fe200078ec0ff */
[----:B------:R-:W-:Y:S01]  /*b760*/  IMAD.U32 R37, R37, 0x10000, RZ ;  /* 0x0001000025257824 */ /* 0x000fe200078e00ff */
[----:B------:R-:W-:Y:S02]  /*b770*/  PRMT R31, R32, 0x7604, R31 ;  /* 0x00007604201f7816 */ /* 0x000fe4000000001f */
[----:B------:R-:W-:Y:S01]  /*b780*/  LOP3.LUT R33, R30, 0xff, RZ, 0xc0, !PT ;  /* 0x000000ff1e217812 */ /* 0x000fe200078ec0ff */
[----:B------:R-:W-:Y:S01]  /*b790*/  IMAD.U32 R30, R38, 0x10000, RZ ;  /* 0x00010000261e7824 */ /* 0x000fe200078e00ff */
[----:B------:R-:W-:Y:S02]  /*b7a0*/  LOP3.LUT R32, R28, 0xff, RZ, 0xc0, !PT ;  /* 0x000000ff1c207812 */ /* 0x000fe400078ec0ff */
        /* <DEDUP_REMOVED lines=99> */
.L_x_1526:
[----:B------:R-:W-:Y:S05]  /*bde0*/  BSYNC B2 ;  /* 0x0000000000027941 */ /* 0x000fea0003800000 */
.L_x_1525:
[----:B------:R-:W-:Y:S05]  /*bdf0*/  @P1 BRA `(.L_x_1524) ;  /* 0x0000000400e81947 */ /* 0x000fea0003800000 */
[----:B0-234-:R-:W0:Y:S01]  /*be00*/  LDS.128 R4, [R214+0x1e000] ;  /* 0x01e00000d6047984 */ /* 0x01de220000000c00 */
[----:B-----5:R-:W-:Y:S02]  /*be10*/  SHF.R.U32.HI R27, RZ, 0x8, R25 ;  /* 0x00000008ff1b7819 */ /* 0x020fe40000011619 */
[----:B------:R-:W-:Y:S02]  /*be20*/  SHF.R.U32.HI R32, RZ, 0x8, R21 ;  /* 0x00000008ff207819 */ /* 0x000fe40000011615 */
[----:B------:R-:W-:Y:S02]  /*be30*/  SHF.R.U32.HI R29, RZ, 0x8, R20 ;  /* 0x00000008ff1d7819 */ /* 0x000fe40000011614 */
[----:B------:R-:W-:Y:S02]  /*be40*/  LOP3.LUT R28, R25, 0xff, RZ, 0xc0, !PT ;  /* 0x000000ff191c7812 */ /* 0x000fe400078ec0ff */
[----:B------:R-:W-:Y:S02]  /*be50*/  LOP3.LUT R33, R21, 0xff, RZ, 0xc0, !PT ;  /* 0x000000ff15217812 */ /* 0x000fe400078ec0ff */
[----:B------:R-:W-:-:S02]  /*be60*/  LOP3.LUT R27, R27, 0xff, RZ, 0xc0, !PT ;  /* 0x000000ff1b1b7812 */ /* 0x000fc400078ec0ff */
[----:B------:R-:W-:Y:S02]  /*be70*/  LOP3.LUT R32, R32, 0xff, RZ, 0xc0, !PT ;  /* 0x000000ff20207812 */ /* 0x000fe400078ec0ff */
[----:B------:R-:W-:Y:S02]  /*be80*/  SHF.R.U32.HI R3, RZ, 0x8, R24 ;  /* 0x00000008ff037819 */ /* 0x000fe40000011618 */
[----:B------:R-:W-:Y:S02]  /*be90*/  LOP3.LUT R30, R29, 0xff, RZ, 0xc0, !PT ;  /* 0x000000ff1d1e7812 */ /* 0x000fe400078ec0ff */
[----:B------:R-:W-:Y:S02]  /*bea0*/  PRMT R29, R27, 0x7604, R28 ;  /* 0x000076041b1d7816 */ /* 0x000fe4000000001c */
[----:B------:R-:W-:Y:S02]  /*beb0*/  PRMT R33, R32, 0x7604, R33 ;  /* 0x0000760420217816 */ /* 0x000fe40000000021 */
[----:B------:R-:W-:-:S02]  /*bec0*/  SHF.R.U32.HI R28, RZ, 0x10, R25 ;  /* 0x00000010ff1c7819 */ /* 0x000fc40000011619 */
[----:B------:R-:W-:Y:S02]  /*bed0*/  SHF.R.U32.HI R32, RZ, 0x10, R21 ;  /* 0x00000010ff207819 */ /* 0x000fe40000011615 */
[----:B------:R-:W-:Y:S02]  /*bee0*/  LOP3.LUT R26, R24, 0xff, RZ, 0xc0, !PT ;  /* 0x000000ff181a7812 */ /* 0x000fe400078ec0ff */
[----:B------:R-:W-:Y:S02]  /*bef0*/  LOP3.LUT R3, R3, 0xff, RZ, 0xc0, !PT ;  /* 0x000000ff03037812 */ /* 0x000fe400078ec0ff */
[----:B------:R-:W-:Y:S02]  /*bf00*/  LOP3.LUT R28, R28, 0xff, RZ, 0xc0, !PT ;  /* 0x000000ff1c1c7812 */ /* 0x000fe400078ec0ff */
[----:B------:R-:W-:Y:S02]  /*bf10*/  LOP3.LUT R32, R32, 0xff, RZ, 0xc0, !PT ;  /* 0x000000ff20207812 */ /* 0x000fe400078ec0ff */
[----:B------:R-:W-:-:S02]  /*bf20*/  LOP3.LUT R31, R20, 0xff, RZ, 0xc0, !PT ;  /* 0x000000ff141f7812 */ /* 0x000fc400078ec0ff */
[----:B------:R-:W-:Y:S02]  /*bf30*/  PRMT R26, R3, 0x7604, R26 ;  /* 0x00007604031a7816 */ /* 0x000fe4000000001a */
[----:B------:R-:W-:Y:S02]  /*bf40*/  SHF.R.U32.HI R3, RZ, 0x10, R24 ;  /* 0x00000010ff037819 */ /* 0x000fe40000011618 */
[----:B------:R-:W-:Y:S02]  /*bf50*/  SHF.R.U32.HI R27, RZ, 0x10, R20 ;  /* 0x00000010ff1b7819 */ /* 0x000fe40000011614 */
[----:B------:R-:W-:Y:S02]  /*bf60*/  PRMT R29, R28, 0x7054, R29 ;  /* 0x000070541c1d7816 */ /* 0x000fe4000000001d */
        /* <DEDUP_REMOVED lines=15> */
[----:B------:R-:W-:Y:S01]  /*c060*/  HADD2.F32 R32, -RZ, R30.H1_H1 ;  /* 0x3000001eff207230 */ /* 0x000fe20000004100 */
[----:B------:R-:W-:Y:S01]  /*c070*/  LOP3.LUT R27, R27, 0xff000000, R24, 0xf8, !PT ;  /* 0xff0000001b1b7812 */ /* 0x000fe200078ef818 */
[----:B------:R-:W-:Y:S01]  /*c080*/  HADD2.F32 R28, -RZ, R26.H1_H1 ;  /* 0x3000001aff1c7230 */ /* 0x000fe20000004100 */
        /* <DEDUP_REMOVED lines=10> */
[----:B-1----:R-:W-:Y:S01]  /*c130*/  FFMA.FTZ R37, R21, R32, R35 ;  /* 0x0000002015257223 */ /* 0x002fe20000010023 */
        /* <DEDUP_REMOVED lines=70> */
.L_x_1524:
[----:B------:R-:W-:Y:S05]  /*c5a0*/  BSYNC B1 ;  /* 0x0000000000017941 */ /* 0x000fea0003800000 */
.L_x_1523:
[----:B------:R-:W-:-:S05]  /*c5b0*/  VIADD R3, R17, 0x60 ;  /* 0x0000006011037836 */ /* 0x000fca0000000000 */
        /* <DEDUP_REMOVED lines=9> */
[----:B------:R-:W-:Y:S02]  /*c650*/  SHF.R.U32.HI R26, RZ, 0x8, R15 ;  /* 0x00000008ff1a7819 */ /* 0x000fe4000001160f */
[----:B------:R-:W-:Y:S02]  /*c660*/  LOP3.LUT R21, R13, 0xff, RZ, 0xc0, !PT ;  /* 0x000000ff0d157812 */ /* 0x000fe400078ec0ff */
[----:B------:R-:W-:Y:S02]  /*c670*/  LOP3.LUT R27, R15, 0xff, RZ, 0xc0, !PT ;  /* 0x000000ff0f1b7812 */ /* 0x000fe400078ec0ff */
[----:B------:R-:W-:Y:S02]  /*c680*/  LOP3.LUT R20, R20, 0xff, RZ, 0xc0, !PT ;  /* 0x000000ff14147812 */ /* 0x000fe400078ec0ff */
[----:B------:R-:W-:-:S02]  /*c690*/  LOP3.LUT R26, R26, 0xff, RZ, 0xc0, !PT ;  /* 0x000000ff1a1a7812 */ /* 0x000fc400078ec0ff */
[----:B------:R-:W-:Y:S02]  /*c6a0*/  SHF.R.U32.HI R0, RZ, 0x8, R12 ;  /* 0x00000008ff007819 */ /* 0x000fe4000001160c */
[----:B------:R-:W-:Y:S02]  /*c6b0*/  SHF.R.U32.HI R24, RZ, 0x8, R14 ;  /* 0x00000008ff187819 */ /* 0x000fe4000001160e */
[----:B------:R-:W-:Y:S02]  /*c6c0*/  PRMT R21, R20, 0x7604, R21 ;  /* 0x0000760414157816 */ /* 0x000fe40000000015 */
[----:B------:R-:W-:Y:S02]  /*c6d0*/  PRMT R27, R26, 0x7604, R27 ;  /* 0x000076041a1b7816 */ /* 0x000fe4000000001b */
[----:B------:R-:W-:Y:S02]  /*c6e0*/  SHF.R.U32.HI R20, RZ, 0x10, R13 ;  /* 0x00000010ff147819 */ /* 0x000fe4000001160d */
[----:B------:R-:W-:-:S02]  /*c6f0*/  SHF.R.U32.HI R26, RZ, 0x10, R15 ;  /* 0x00000010ff1a7819 */ /* 0x000fc4000001160f */
[----:B------:R-:W-:Y:S02]  /*c700*/  LOP3.LUT R3, R12, 0xff, RZ, 0xc0, !PT ;  /* 0x000000ff0c037812 */ /* 0x000fe400078ec0ff */
[----:B------:R-:W-:Y:S02]  /*c710*/  LOP3.LUT R25, R14, 0xff, RZ, 0xc0, !PT ;  /* 0x000000ff0e197812 */ /* 0x000fe400078ec0ff */
[----:B------:R-:W-:Y:S02]  /*c720*/  LOP3.LUT R0, R0, 0xff, RZ, 0xc0, !PT ;  /* 0x000000ff00007812 */ /* 0x000fe400078ec0ff */
[----:B------:R-:W-:Y:S02]  /*c730*/  LOP3.LUT R24, R24, 0xff, RZ, 0xc0, !PT ;  /* 0x000000ff18187812 */ /* 0x000fe400078ec0ff */
[----:B------:R-:W-:Y:S02]  /*c740*/  LOP3.LUT R20, R20, 0xff, RZ, 0xc0, !PT ;  /* 0x000000ff14147812 */ /* 0x000fe400078ec0ff */
[----:B------:R-:W-:-:S02]  /*c750*/  LOP3.LUT R26, R26, 0xff, RZ, 0xc0, !PT ;  /* 0x000000ff1a1a7812 */ /* 0x000fc400078ec0ff */
[----:B------:R-:W-:Y:S02]  /*c760*/  PRMT R3, R0, 0x7604, R3 ;  /* 0x0000760400037816 */ /* 0x000fe40000000003 */
        /* <DEDUP_REMOVED lines=14> */
[----:B------:R-:W-:Y:S01]  /*c850*/  HADD2.F32 R13, -RZ, R0.H1_H1 ;  /* 0x30000000ff0d7230 */ /* 0x000fe20000004100 */
[----:B------:R-:W-:Y:S01]  /*c860*/  LOP3.LUT R20, R3, 0xff000000, R12, 0xf8, !PT ;  /* 0xff00000003147812 */ /* 0x000fe200078ef80c */
[----:B------:R-:W-:Y:S01]  /*c870*/  HADD2.F32 R29, -RZ, R28.H1_H1 ;  /* 0x3000001cff1d7230 */ /* 0x000fe20000004100 */
[----:B------:R-:W-:Y:S01]  /*c880*/  LOP3.LUT R26, R25, 0xff000000, R14, 0xf8, !PT ;  /* 0xff000000191a7812 */ /* 0x000fe200078ef80e */
[----:B------:R-:W-:Y:S01]  /*c890*/  HADD2.F32 R25, -RZ, R24.H1_H1 ;  /* 0x30000018ff197230 */ /* 0x000fe20000004100 */
[----:B------:R-:W-:Y:S01]  /*c8a0*/  F2FP.F16.E4M3.UNPACK_B R3, R6 ;  /* 0x00000006ff03723e */ /* 0x000fe200020006ff */
[----:B------:R-:W-:Y:S01]  /*c8b0*/  HADD2.F32 R12, -RZ, R0.H0_H0 ;  /* 0x20000000ff0c7230 */ /* 0x000fe20000004100 */
[----:B------:R-:W-:Y:S01]  /*c8c0*/  F2FP.F16.E4M3.UNPACK_B R14, R7 ;  /* 0x00000007ff0e723e */ /* 0x000fe200020006ff */
[C---:B------:R-:W-:Y:S01]  /*c8d0*/  FMUL.FTZ R31, R13.reuse, R29 ;  /* 0x0000001d0d1f7220 */ /* 0x040fe20000410000 */
[----:B------:R-:W-:Y:S01]  /*c8e0*/  F2FP.F16.E4M3.UNPACK_B R15, R7.H1 ;  /* 0x00000007ff0f723e */ /* 0x000fe200030006ff */
[----:B------:R-:W-:Y:S01]  /*c8f0*/  FMUL.FTZ R30, R13, R25 ;  /* 0x000000190d1e7220 */ /* 0x000fe20000410000 */
[-C--:B------:R-:W-:Y:S01]  /*c900*/  F2FP.F16.E4M3.UNPACK_B R6, R5.reuse ;  /* 0x00000005ff06723e */ /* 0x080fe200020006ff */
[----:B------:R-:W-:Y:S01]  /*c910*/  HADD2.F32 R28, -RZ, R28.H0_H0 ;  /* 0x2000001cff1c7230 */ /* 0x000fe20000004100 */
[----:B------:R-:W-:Y:S01]  /*c920*/  F2FP.F16.E4M3.UNPACK_B R7, R5.H1 ;  /* 0x00000005ff07723e */ /* 0x000fe200030006ff */
[----:B------:R-:W-:Y:S01]  /*c930*/  HADD2.F32 R5, -RZ, R3.H1_H1 ;  /* 0x30000003ff057230 */ /* 0x000fe20000004100 */
[----:B------:R-:W-:Y:S01]  /*c940*/  F2FP.F16.E4M3.UNPACK_B R27, R27.H1 ;  /* 0x0000001bff1b723e */ /* 0x000fe200030006ff */
[----:B------:R-:W-:-:S02]  /*c950*/  HADD2.F32 R24, -RZ, R24.H0_H0 ;  /* 0x20000018ff187230 */ /* 0x000fc40000004100 */
[C---:B------:R-:W-:Y:S01]  /*c960*/  FFMA.FTZ R31, R12.reuse, R25, -R31 ;  /* 0x000000190c1f7223 */ /* 0x040fe2000001081f */
[----:B------:R-:W-:Y:S01]  /*c970*/  FFMA.FTZ R30, R12, R29, R30 ;  /* 0x0000001d0c1e7223 */ /* 0x000fe2000001001e */
[----:B------:R-:W-:Y:S01]  /*c980*/  HADD2.F32 R3, -RZ, R3.H0_H0 ;  /* 0x20000003ff037230 */ /* 0x000fe20000004100 */
[----:B------:R-:W-:Y:S01]  /*c990*/  F2FP.F16.E4M3.UNPACK_B R21, R21.H1 ;  /* 0x00000015ff15723e */ /* 0x000fe200030006ff */
[C---:B------:R-:W-:Y:S01]  /*c9a0*/  FMUL.FTZ R12, R5.reuse, R28 ;  /* 0x0000001c050c7220 */ /* 0x040fe20000410000 */
[----:B------:R-:W-:Y:S01]  /*c9b0*/  FMUL.FTZ R25, R5, R24 ;  /* 0x0000001805197220 */ /* 0x000fe20000410000 */
[--C-:B------:R-:W-:Y:S01]  /*c9c0*/  HADD2.F32 R5, -RZ, R14.reuse.H1_H1 ;  /* 0x3000000eff057230 */ /* 0x100fe20000004100 */
[----:B------:R-:W-:Y:S01]  /*c9d0*/  F2FP.F16.E4M3.UNPACK_B R0, R4 ;  /* 0x00000004ff00723e */ /* 0x000fe200020006ff */
[----:B------:R-:W-:Y:S02]  /*c9e0*/  HADD2.F32 R13, -RZ, R27.H0_H0 ;  /* 0x2000001bff0d7230 */ /* 0x000fe40000004100 */
[C---:B------:R-:W-:Y:S01]  /*c9f0*/  FFMA.FTZ R29, R3.reuse, R24, -R12 ;  /* 0x00000018031d7223 */ /* 0x040fe2000001080c */
[----:B------:R-:W-:Y:S01]  /*ca00*/  FFMA.FTZ R28, R3, R28, R25 ;  /* 0x0000001c031c7223 */ /* 0x000fe20000010019 */
[----:B------:R-:W-:Y:S01]  /*ca10*/  HADD2.F32 R12, -RZ, R21.H0_H0 ;  /* 0x20000015ff0c7230 */ /* 0x000fe20000004100 */
[----:B------:R-:W-:Y:S01]  /*ca20*/  F2FP.F16.E4M3.UNPACK_B R4, R4.H1 ;  /* 0x00000004ff04723e */ /* 0x000fe200030006ff */
[----:B------:R-:W-:-:S02]  /*ca30*/  HADD2.F32 R14, -RZ, R14.H0_H0 ;  /* 0x2000000eff0e7230 */ /* 0x000fc40000004100 */
[CC--:B------:R-:W-:Y:S01]  /*ca40*/  FMUL.FTZ R25, R5.reuse, R13.reuse ;  /* 0x0000000d05197220 */ /* 0x0c0fe20000410000 */
[----:B------:R-:W-:Y:S02]  /*ca50*/  HADD2.F32 R24, -RZ, R27.H1_H1 ;  /* 0x3000001bff187230 */ /* 0x000fe40000004100 */
[-C--:B------:R-:W-:Y:S01]  /*ca60*/  FMUL.FTZ R5, R5, R12.reuse ;  /* 0x0000000c05057220 */ /* 0x080fe20000410000 */
[----:B------:R-:W-:Y:S02]  /*ca70*/  HADD2.F32 R3, -RZ, R15.H1_H1 ;  /* 0x3000000fff037230 */ /* 0x000fe40000004100 */
[C---:B------:R-:W-:Y:S01]  /*ca80*/  FFMA.FTZ R27, R14.reuse, R12, -R25 ;  /* 0x0000000c0e1b7223 */ /* 0x040fe20000010819 */
[----:B------:R-:W-:Y:S02]  /*ca90*/  HADD2.F32 R12, -RZ, R21.H1_H1 ;  /* 0x30000015ff0c7230 */ /* 0x000fe40000004100 */
[----:B------:R-:W-:Y:S01]  /*caa0*/  FFMA.FTZ R32, R14, R13, R5 ;  /* 0x0000000d0e207223 */ /* 0x000fe20000010005 */
[----:B------:R-:W-:-:S02]  /*cab0*/  HADD2.F32 R15, -RZ, R15.H0_H0 ;  /* 0x2000000fff0f7230 */ /* 0x000fc40000004100 */
[C---:B------:R-:W-:Y:S01]  /*cac0*/  FMUL.FTZ R34, R3.reuse, R24 ;  /* 0x0000001803227220 */ /* 0x040fe20000410000 */
[----:B------:R-:W-:Y:S01]  /*cad0*/  F2FP.F16.E4M3.UNPACK_B R13, R26 ;  /* 0x0000001aff0d723e */ /* 0x000fe200020006ff */
[-C--:B------:R-:W-:Y:S01]  /*cae0*/  FMUL.FTZ R14, R3, R12.reuse ;  /* 0x0000000c030e7220 */ /* 0x080fe20000410000 */
[----:B------:R-:W-:Y:S02]  /*caf0*/  HADD2.F32 R5, -RZ, R4.H1_H1 ;  /* 0x30000004ff057230 */ /* 0x000fe40000004100 */
        /* <DEDUP_REMOVED lines=8> */
[C---:B------:R-:W-:Y:S01]  /*cb80*/  FMUL.FTZ R15, R5.reuse, R21 ;  /* 0x00000015050f7220 */ /* 0x040fe20000410000 */
[----:B------:R-:W-:Y:S02]  /*cb90*/  HADD2.F32 R3, -RZ, R0.H1_H1 ;  /* 0x30000000ff037230 */ /* 0x000fe40000004100 */
[----:B------:R-:W-:Y:S02]  /*cba0*/  HADD2.F32 R12, -RZ, R12.H0_H0 ;  /* 0x2000000cff0c7230 */ /* 0x000fe40000004100 */
[-C--:B------:R-:W-:Y:S01]  /*cbb0*/  FMUL.FTZ R25, R5, R13.reuse ;  /* 0x0000000d05197220 */ /* 0x080fe20000410000 */
        /* <DEDUP_REMOVED lines=8> */
[----:B------:R-:W-:-:S02]  /*cc40*/  HADD2.F32 R4, -RZ, R20.H1_H1 ;  /* 0x30000014ff047230 */ /* 0x000fc40000004100 */
[--C-:B------:R-:W-:Y:S02]  /*cc50*/  HADD2.F32 R3, -RZ, R7.reuse.H1_H1 ;  /* 0x30000007ff037230 */ /* 0x100fe40000004100 */
[--C-:B------:R-:W-:Y:S02]  /*cc60*/  HADD2.F32 R12, -RZ, R26.reuse.H1_H1 ;  /* 0x3000001aff0c7230 */ /* 0x100fe40000004100 */
[----:B------:R-:W-:Y:S02]  /*cc70*/  HADD2.F32 R13, -RZ, R26.H0_H0 ;  /* 0x2000001aff0d7230 */ /* 0x000fe40000004100 */
[C---:B------:R-:W-:Y:S01]  /*cc80*/  FMUL.FTZ R21, R3.reuse, R4 ;  /* 0x0000000403157220 */ /* 0x040fe20000410000 */
[----:B------:R-:W-:Y:S02]  /*cc90*/  HADD2.F32 R0, -RZ, R6.H1_H1 ;  /* 0x30000006ff007230 */ /* 0x000fe40000004100 */
[----:B------:R-:W-:Y:S02]  /*cca0*/  HADD2.F32 R5, -RZ, R20.H0_H0 ;  /* 0x20000014ff057230 */ /* 0x000fe40000004100 */
[----:B------:R-:W-:Y:S01]  /*ccb0*/  FMUL.FTZ R20, R3, R12 ;  /* 0x0000000c03147220 */ /* 0x000fe20000410000 */
[----:B------:R-:W-:-:S02]  /*ccc0*/  HADD2.F32 R7, -RZ, R7.H0_H0 ;  /* 0x20000007ff077230 */ /* 0x000fc40000004100 */
[C---:B------:R-:W-:Y:S01]  /*ccd0*/  FMUL.FTZ R3, R0.reuse, R13 ;  /* 0x0000000d00037220 */ /* 0x040fe20000410000 */
[----:B------:R-:W-:Y:S02]  /*cce0*/  HADD2.F32 R6, -RZ, R6.H0_H0 ;  /* 0x20000006ff067230 */ /* 0x000fe40000004100 */
[-C--:B------:R-:W-:Y:S01]  /*ccf0*/  FMUL.FTZ R0, R0, R5.reuse ;  /* 0x0000000500007220 */ /* 0x080fe20000410000 */
[C---:B------:R-:W-:Y:S01]  /*cd00*/  FFMA.FTZ R20, R7.reuse, R4, -R20 ;  /* 0x0000000407147223 */ /* 0x040fe20000010814 */
[----:B------:R-:W-:Y:S01]  /*cd10*/  FFMA.FTZ R21, R7, R12, R21 ;  /* 0x0000000c07157223 */ /* 0x000fe20000010015 */
[C---:B------:R-:W-:Y:S01]  /*cd20*/  FFMA.FTZ R5, R6.reuse, R5, -R3 ;  /* 0x0000000506057223 */ /* 0x040fe20000010803 */
[----:B------:R-:W-:Y:S01]  /*cd30*/  FFMA.FTZ R0, R6, R13, R0 ;  /* 0x0000000d06007223 */ /* 0x000fe20000010000 */
[----:B------:R-:W-:Y:S02]  /*cd40*/  F2FP.SATFINITE.E4M3.F32.PACK_AB_MERGE_C R6, R30, R31, RZ ;  /* 0x0000001f1e06723e */ /* 0x000fe400048070ff */
[----:B------:R-:W-:-:S02]  /*cd50*/  F2FP.SATFINITE.E4M3.F32.PACK_AB_MERGE_C R7, R33, R34, RZ ;  /* 0x000000222107723e */ /* 0x000fc400048070ff */
[----:B------:R-:W-:Y:S02]  /*cd60*/  F2FP.SATFINITE.E4M3.F32.PACK_AB_MERGE_C R4, R25, R24, RZ ;  /* 0x000000181904723e */ /* 0x000fe400048070ff */
[----:B------:R-:W-:Y:S02]  /*cd70*/  F2FP.SATFINITE.E4M3.F32.PACK_AB_MERGE_C R20, R21, R20, RZ ;  /* 0x000000141514723e */ /* 0x000fe400048070ff */
[----:B------:R-:W-:Y:S02]  /*cd80*/  F2FP.SATFINITE.E4M3.F32.PACK_AB_MERGE_C R6, R28, R29, R6 ;  /* 0x0000001d1c06723e */ /* 0x000fe40004807006 */
[----:B------:R-:W-:Y:S02]  /*cd90*/  F2FP.SATFINITE.E4M3.F32.PACK_AB_MERGE_C R7, R32, R27, R7 ;  /* 0x0000001b2007723e */ /* 0x000fe40004807007 */
[----:B------:R-:W-:Y:S02]  /*cda0*/  F2FP.SATFINITE.E4M3.F32.PACK_AB_MERGE_C R4, R14, R15, R4 ;  /* 0x0000000f0e04723e */ /* 0x000fe40004807004 */
[----:B------:R-:W-:-:S05]  /*cdb0*/  F2FP.SATFINITE.E4M3.F32.PACK_AB_MERGE_C R5, R0, R5, R20 ;  /* 0x000000050005723e */ /* 0x000fca0004807014 */
[----:B------:R0:W-:Y:S02]  /*cdc0*/  STS.128 [R214+0x1b000], R4 ;  /* 0x01b00004d6007388 */ /* 0x0001e40000000c00 */
.L_x_1529:
[----:B------:R-:W-:Y:S05]  /*cdd0*/  BSYNC B1 ;  /* 0x0000000000017941 */ /* 0x000fea0003800000 */
.L_x_1528:
[----:B------:R-:W-:Y:S05]  /*cde0*/  @P1 BRA `(.L_x_1527) ;  /* 0x00000050002c1947 */ /* 0x000fea0003800000 */
[----:B0-234-:R-:W0:Y:S01]  /*cdf0*/  LDS.128 R4, [R214+0x1f000] ;  /* 0x01f00000d6047984 */ /* 0x01de220000000c00 */
[----:B-----5:R-:W-:Y:S02]  /*ce00*/  SHF.R.U32.HI R13, RZ, 0x8, R9 ;  /* 0x00000008ff0d7819 */ /* 0x020fe40000011609 */
[----:B------:R-:W-:Y:S02]  /*ce10*/  LOP3.LUT R12, R9, 0xff, RZ, 0xc0, !PT ;  /* 0x000000ff090c7812 */ /* 0x000fe400078ec0ff */
[----:B------:R-:W-:Y:S02]  /*ce20*/  LOP3.LUT R13, R13, 0xff, RZ, 0xc0, !PT ;  /* 0x000000ff0d0d7812 */ /* 0x000fe400078ec0ff */
[----:B------:R-:W-:Y:S02]  /*ce30*/  SHF.R.U32.HI R21, RZ, 0x8, R11 ;  /* 0x00000008ff157819 */ /* 0x000fe4000001160b */
[----:B------:R-:W-:Y:S02]  /*ce40*/  PRMT R12, R13, 0x7604, R12 ;  /* 0x000076040d0c7816 */ /* 0x000fe4000000000c */
[----:B------:R-:W-:-:S02]  /*ce50*/  SHF.R.U32.HI R24, RZ, 0x10, R9 ;  /* 0x00000010ff187819 */ /* 0x000fc40000011609 */
[----:B------:R-:W-:Y:S02]  /*ce60*/  SHF.R.U32.HI R13, RZ, 0x8, R10 ;  /* 0x00000008ff0d7819 */ /* 0x000fe4000001160a */
[----:B------:R-:W-:Y:S02]  /*ce70*/  LOP3.LUT R14, R11, 0xff, RZ, 0xc0, !PT ;  /* 0x000000ff0b0e7812 */ /* 0x000fe400078ec0ff */
[----:B------:R-:W-:Y:S02]  /*ce80*/  LOP3.LUT R21, R21, 0xff, RZ, 0xc0, !PT ;  /* 0x000000ff15157812 */ /* 0x000fe400078ec0ff */
[----:B------:R-:W-:Y:S02]  /*ce90*/  SHF.R.U32.HI R20, RZ, 0x10, R11 ;  /* 0x00000010ff147819 */ /* 0x000fe4000001160b */
[----:B------:R-:W-:Y:S02]  /*cea0*/  SHF.R.U32.HI R3, RZ, 0x8, R8 ;  /* 0x00000008ff037819 */ /* 0x000fe40000011608 */
[----:B------:R-:W-:Y:S01]  /*ceb0*/  LOP3.LUT R15, R13, 0xff, RZ, 0xc0, !PT ;  /* 0x000000ff0d0f7812 */ /* 0x000fe200078ec0ff */
[----:B------:R-:W-:Y:S01]  /*cec0*/  IMAD.U32 R13, R24, 0x10000, RZ ;  /* 0x00010000180d7824 */ /* 0x000fe200078e00ff */
[----:B------:R-:W-:Y:S01]  /*ced0*/  PRMT R14, R21, 0x7604, R14 ;  /* 0x00007604150e7816 */ /* 0x000fe2000000000e */
[----:B------:R-:W-:Y:S01]  /*cee0*/  IMAD.U32 R21, R20, 0x10000, RZ ;  /* 0x0001000014157824 */ /* 0x000fe200078e00ff */
[----:B------:R-:W-:-:S02]  /*cef0*/  LOP3.LUT R0, R8, 0xff, RZ, 0xc0, !PT ;  /* 0x000000ff08007812 */ /* 0x000fc400078ec0ff */
[----:B------:R-:W-:Y:S02]  /*cf00*/  LOP3.LUT R3, R3, 0xff, RZ, 0xc0, !PT ;  /* 0x000000ff03037812 */ /* 0x000fe400078ec0ff */
[----:B------:R-:W-:Y:S02]  /*cf10*/  LOP3.LUT R13, R12, 0xff0000, R13, 0xf8, !PT ;  /* 0x00ff00000c0d7812 */ /* 0x000fe400078ef80d */
[----:B------:R-:W-:Y:S02]  /*cf20*/  PRMT R3, R3, 0x7604, R0 ;  /* 0x0000760403037816 */ /* 0x000fe40000000000 */
[----:B------:R-:W-:Y:S02]  /*cf30*/  LOP3.LUT R0, R10, 0xff, RZ, 0xc0, !PT ;  /* 0x000000ff0a007812 */ /* 0x000fe400078ec0ff */
[----:B------:R-:W-:Y:S02]  /*cf40*/  LOP3.LUT R21, R14, 0xff0000, R21, 0xf8, !PT ;  /* 0x00ff00000e157812 */ /* 0x000fe400078ef815 */
[----:B------:R-:W-:-:S02]  /*cf50*/  PRMT R15, R15, 0x7604, R0 ;  /* 0x000076040f0f7816 */ /* 0x000fc40000000000 */
[----:B------:R-:W-:Y:S02]  /*cf60*/  LOP3.LUT R21, R21, 0xff000000, R11, 0xf8, !PT ;  /* 0xff00000015157812 */ /* 0x000fe400078ef80b */
[----:B------:R-:W-:Y:S02]  /*cf70*/  LOP3.LUT R13, R13, 0xff000000, R9, 0xf8, !PT ;  /* 0xff0000000d0d7812 */ /* 0x000fe400078ef809 */
[----:B------:R-:W-:Y:S02]  /*cf80*/  LOP3.LUT R3, R3, 0xff0000, R8, 0xf8, !PT ;  /* 0x00ff000003037812 */ /* 0x000fe400078ef808 */
[----:B0-----:R-:W-:Y:S02]  /*cf90*/  F2FP.F16.E4M3.UNPACK_B R0, R6.H1 ;  /* 0x00000006ff00723e */ /* 0x001fe400030006ff */
[----:B------:R-:W-:Y:S02]  /*cfa0*/  LOP3.LUT R15, R15, 0xff0000, R10, 0xf8, !PT ;  /* 0x00ff00000f0f7812 */ /* 0x000fe400078ef80a */
[----:B------:R-:W-:Y:S01]  /*cfb0*/  F2FP.F16.E4M3.UNPACK_B R24, R21 ;  /* 0x00000015ff18723e */ /* 0x000fe200020006ff */
[----:B------:R-:W-:Y:S01]  /*cfc0*/  HADD2.F32 R9, -RZ, R0.H1_H1 ;  /* 0x30000000ff097230 */ /* 0x000fe20000004100 */
[----:B------:R-:W-:-:S02]  /*cfd0*/  F2FP.F16.E4M3.UNPACK_B R14, R13 ;  /* 0x0000000dff0e723e */ /* 0x000fc400020006ff */
        /* <DEDUP_REMOVED lines=86> */
[----:B------:R0:W-:Y:S01]  /*d540*/  STS.128 [R214+0x1f000], R4 ;  /* 0x01f00004d6007388 */ /* 0x0001e20000000c00 */
[----:B------:R-:W-:Y:S05]  /*d550*/  BRA `(.L_x_1527) ;  /* 0x0000004800507947 */ /* 0x000fea0003800000 */
.L_x_1500:
[----:B------:R-:W0:Y:S01]  /*d560*/  LDC R8, c[0x0][0x448] ;  /* 0x00011200ff087b82 */ /* 0x000e220000000800 */
[----:B------:R-:W-:Y:S01]  /*d570*/  IMAD.MOV.U32 R6, RZ, RZ, R24 ;  /* 0x000000ffff067224 */ /* 0x000fe200078e0018 */
[----:B------:R-:W-:Y:S01]  /*d580*/  ULDC.64 UR4, c[0x0][0x3f8] ;  /* 0x0000fe0000047ab9 */ /* 0x000fe20000000a00 */
[----:B------:R-:W-:Y:S01]  /*d590*/  IMAD.MOV.U32 R7, RZ, RZ, R51 ;  /* 0x000000ffff077224 */ /* 0x000fe200078e0033 */
[----:B------:R-:W-:Y:S01]  /*d5a0*/  ULDC.64 UR6, c[0x0][0x408] ;  /* 0x0001020000067ab9 */ /* 0x000fe20000000a00 */
[----:B------:R-:W-:Y:S01]  /*d5b0*/  ULDC.64 UR8, c[0x0][0x400] ;  /* 0x0001000000087ab9 */ /* 0x000fe20000000a00 */
[----:B------:R-:W-:Y:S02]  /*d5c0*/  SHF.R.S32.HI R59, RZ, 0x1f, R22 ;  /* 0x0000001fff3b7819 */ /* 0x000fe40000011416 */
[----:B0-----:R-:W-:-:S13]  /*d5d0*/  ISETP.NE.AND P0, PT, R8, 0x1, PT ;  /* 0x000000010800780c */ /* 0x001fda0003f05270 */
[----:B------:R-:W0:Y:S08]  /*d5e0*/  @P0 LDC R4, c[0x0][0x44c] ;  /* 0x00011300ff040b82 */ /* 0x000e300000000800 */
[----:B------:R-:W1:Y:S01]  /*d5f0*/  @P0 LDC R5, c[0x0][0x450] ;  /* 0x00011400ff050b82 */ /* 0x000e620000000800 */
[----:B0-----:R-:W-:-:S05]  /*d600*/  @P0 IMAD.HI.U32 R4, R9, R4, RZ ;  /* 0x0000000409040227 */ /* 0x001fca00078e00ff */
[----:B-1----:R-:W-:Y:S01]  /*d610*/  @P0 SHF.R.U32.HI R9, RZ, R5, R4 ;  /* 0x00000005ff090219 */ /* 0x002fe20000011604 */
[----:B------:R-:W-:Y:S02]  /*d620*/  IMAD.MOV.U32 R4, RZ, RZ, R38 ;  /* 0x000000ffff047224 */ /* 0x000fe400078e0026 */
[----:B------:R-:W-:Y:S01]  /*d630*/  IMAD.MOV.U32 R5, RZ, RZ, R27 ;  /* 0x000000ffff057224 */ /* 0x000fe200078e001b */
[----:B------:R-:W-:Y:S01]  /*d640*/  SHF.R.S32.HI R10, RZ, 0x1f, R9 ;  /* 0x0000001fff0a7819 */ /* 0x000fe20000011409 */
[----:B------:R-:W-:-:S04]  /*d650*/  IMAD.WIDE.U32 R6, R9, UR4, R6 ;  /* 0x0000000409067c25 */ /* 0x000fc8000f8e0006 */
[----:B------:R-:W-:Y:S02]  /*d660*/  IMAD R12, R10, UR4, RZ ;  /* 0x000000040a0c7c24 */ /* 0x000fe4000f8e02ff */
[----:B------:R-:W-:-:S04]  /*d670*/  IMAD.WIDE.U32 R4, R9, UR6, R4 ;  /* 0x0000000609047c25 */ /* 0x000fc8000f8e0004 */
[----:B------:R-:W-:Y:S01]  /*d680*/  IMAD R10, R10, UR6, RZ ;  /* 0x000000060a0a7c24 */ /* 0x000fe2000f8e02ff */
[----:B------:R-:W-:Y:S01]  /*d690*/  IADD3 R55, P1, R4, UR8, RZ ;  /* 0x0000000804377c10 */ /* 0x000fe2000ff3e0ff */
[C---:B------:R-:W-:Y:S01]  /*d6a0*/  IMAD R37, R9.reuse, UR5, R12 ;  /* 0x0000000509257c24 */ /* 0x040fe2000f8e020c */
[----:B------:R-:W-:Y:S01]  /*d6b0*/  ULDC.64 UR4, c[0x0][0x3e8] ;  /* 0x0000fa0000047ab9 */ /* 0x000fe20000000a00 */
[----:B------:R-:W-:Y:S01]  /*d6c0*/  IMAD R9, R9, UR7, R10 ;  /* 0x0000000709097c24 */ /* 0x000fe2000f8e020a */
[----:B------:R-:W-:Y:S01]  /*d6d0*/  IADD3 R53, P0, R6, UR4, RZ ;  /* 0x0000000406357c10 */ /* 0x000fe2000ff1e0ff */
[----:B------:R-:W-:-:S03]  /*d6e0*/  UMOV UR4, 0xffffffff ;  /* 0xffffffff00047882 */ /* 0x000fc60000000000 */
[----:B------:R-:W-:Y:S02]  /*d6f0*/  IADD3.X R37, R7, UR5, R37, P0, !PT ;  /* 0x0000000507257c10 */ /* 0x000fe400087fe425 */
[----:B------:R-:W-:Y:S01]  /*d700*/  IADD3.X R54, R5, UR9, R9, P1, !PT ;  /* 0x0000000905367c10 */ /* 0x000fe20008ffe409 */
[----:B------:R-:W-:Y:S06]  /*d710*/  BRA.DIV UR4, `(.L_x_1530) ;  /* 0x000001ee04dc7947 */ /* 0x000fec000b800000 */
[----:B------:R-:W0:Y:S01]  /*d720*/  LDC R52, c[0x0][0x3f4] ;  /* 0x0000fd00ff347b82 */ /* 0x000e220000000800 */
[----:B------:R-:W1:Y:S01]  /*d730*/  SHFL.IDX PT, R5, R53, RZ, 0x181f ;  /* 0x00181fff35057589 */ /* 0x000e6200000e0000 */
[----:B------:R-:W-:-:S03]  /*d740*/  IMAD R57, R195, R8, RZ ;  /* 0x00000008c3397224 */ /* 0x000fc600078e02ff */
[----:B------:R-:W2:Y:S04]  /*d750*/  SHFL.IDX PT, R14, R55, RZ, 0x181f ;  /* 0x00181fff370e7589 */ /* 0x000ea800000e0000 */
[----:B------:R-:W3:Y:S04]  /*d760*/  SHFL.IDX PT, R4, R37, RZ, 0x181f ;  /* 0x00181fff25047589 */ /* 0x000ee800000e0000 */
[----:B------:R-:W4:Y:S01]  /*d770*/  SHFL.IDX PT, R6, R54, RZ, 0x181f ;  /* 0x00181fff36067589 */ /* 0x000f2200000e0000 */
[----:B0-----:R-:W-:-:S04]  /*d780*/  ISETP.GE.AND P0, PT, R22, R52, PT ;  /* 0x000000341600720c */ /* 0x001fc80003f06270 */
[----:B------:R-:W-:-:S13]  /*d790*/  ISETP.GE.OR P1, PT, R0, R57, P0 ;  /* 0x000000390000720c */ /* 0x000fda0000726670 */
[C---:B-1----:R-:W-:Y:S02]  /*d7a0*/  @!P1 IADD3 R7, P2, R22.reuse, R5, RZ ;  /* 0x0000000516079210 */ /* 0x042fe40007f5e0ff */
[----:B--2---:R-:W-:-:S03]  /*d7b0*/  @!P1 IADD3 R24, P3, R22, R14, RZ ;  /* 0x0000000e16189210 */ /* 0x004fc60007f7e0ff */
[----:B---3--:R-:W-:Y:S01]  /*d7c0*/  @!P1 IMAD.X R5, R4, 0x1, R59, P2 ;  /* 0x0000000104059824 */ /* 0x008fe200010e063b */
[----:B----4-:R-:W-:Y:S01]  /*d7d0*/  @!P1 IADD3.X R25, R6, R59, RZ, P3, !PT ;  /* 0x0000003b06199210 */ /* 0x010fe20001ffe4ff */
[----:B------:R-:W-:-:S05]  /*d7e0*/  @!P1 IMAD.MOV.U32 R4, RZ, RZ, R7 ;  /* 0x000000ffff049224 */ /* 0x000fca00078e0007 */
[----:B------:R-:W2:Y:S04]  /*d7f0*/  @!P1 LD.E.128 R24, desc[UR46][R24.64] ;  /* 0x0000002e18189980 */ /* 0x000ea8000c101d00 */
[----:B------:R-:W3:Y:S04]  /*d800*/  @!P1 LD.E.128 R4, desc[UR46][R4.64] ;  /* 0x0000002e04049980 */ /* 0x000ee8000c101d00 */
[----:B------:R0:W1:Y:S04]  /*d810*/  SHFL.IDX PT, R8, R37, 0x1, 0x181f ;  /* 0x00381f0025087f89 */ /* 0x00006800000e0000 */
[----:B------:R0:W4:Y:S04]  /*d820*/  SHFL.IDX PT, R9, R53, 0x1, 0x181f ;  /* 0x00381f0035097f89 */ /* 0x00012800000e0000 */
[----:B------:R0:W0:Y:S04]  /*d830*/  SHFL.IDX PT, R10, R54, 0x1, 0x181f ;  /* 0x00381f00360a7f89 */ /* 0x00002800000e0000 */
[----:B------:R0:W0:Y:S01]  /*d840*/  SHFL.IDX PT, R14, R55, 0x1, 0x181f ;  /* 0x00381f00370e7f89 */ /* 0x00002200000e0000 */
[----:B------:R-:W-:-:S02]  /*d850*/  CS2R R44, SRZ ;  /* 0x00000000002c7805 */ /* 0x000fc4000001ff00 */
[----:B------:R-:W-:Y:S02]  /*d860*/  CS2R R46, SRZ ;  /* 0x00000000002e7805 */ /* 0x000fe4000001ff00 */
[----:B------:R-:W-:Y:S02]  /*d870*/  CS2R R48, SRZ ;  /* 0x0000000000307805 */ /* 0x000fe4000001ff00 */
[----:B------:R-:W-:Y:S01]  /*d880*/  CS2R R50, SRZ ;  /* 0x0000000000327805 */ /* 0x000fe2000001ff00 */
[----:B--2---:R-:W-:Y:S02]  /*d890*/  @!P1 IMAD.MOV.U32 R48, RZ, RZ, R24 ;  /* 0x000000ffff309224 */ /* 0x004fe400078e0018 */
[----:B------:R-:W-:Y:S02]  /*d8a0*/  @!P1 IMAD.MOV.U32 R49, RZ, RZ, R25 ;  /* 0x000000ffff319224 */ /* 0x000fe400078e0019 */
[----:B---3--:R-:W-:Y:S02]  /*d8b0*/  @!P1 IMAD.MOV.U32 R44, RZ, RZ, R4 ;  /* 0x000000ffff2c9224 */ /* 0x008fe400078e0004 */
[----:B------:R-:W-:Y:S01]  /*d8c0*/  @!P1 IMAD.MOV.U32 R45, RZ, RZ, R5 ;  /* 0x000000ffff2d9224 */ /* 0x000fe200078e0005 */
[----:B------:R-:W-:Y:S01]  /*d8d0*/  CS2R R4, SRZ ;  /* 0x0000000000047805 */ /* 0x000fe2000001ff00 */
[----:B------:R-:W-:-:S02]  /*d8e0*/  @!P1 IMAD.MOV.U32 R46, RZ, RZ, R6 ;  /* 0x000000ffff2e9224 */ /* 0x000fc400078e0006 */
[----:B------:R-:W-:Y:S02]  /*d8f0*/  @!P1 IMAD.MOV.U32 R47, RZ, RZ, R7 ;  /* 0x000000ffff2f9224 */ /* 0x000fe400078e0007 */
[----:B------:R-:W-:Y:S02]  /*d900*/  @!P1 IMAD.MOV.U32 R50, RZ, RZ, R26 ;  /* 0x000000ffff329224 */ /* 0x000fe400078e001a */
[----:B01--4-:R-:W-:-:S07]  /*d910*/  @!P1 IMAD.MOV.U32 R51, RZ, RZ, R27 ;  /* 0x000000ffff339224 */ /* 0x013fce00078e001b */
.L_x_1850:
[----:B------:R-:W-:Y:S01]  /*d920*/  VIADD R6, R0, 0x20 ;  /* 0x0000002000067836 */ /* 0x000fe20000000000 */
[----:B------:R-:W-:Y:S01]  /*d930*/  BSSY B1, `(.L_x_1531) ;  /* 0x0000010000017945 */ /* 0x000fe20003800000 */
[----:B------:R-:W-:Y:S02]  /*d940*/  CS2R R28, SRZ ;  /* 0x00000000001c7805 */ /* 0x000fe4000001ff00 */
[----:B------:R-:W-:Y:S02]  /*d950*/  CS2R R30, SRZ ;  /* 0x00000000001e7805 */ /* 0x000fe4000001ff00 */
[----:B------:R-:W-:Y:S02]  /*d960*/  ISETP.GE.AND P1, PT, R6, R57, PT ;  /* 0x000000390600720c */ /* 0x000fe40003f26270 */
[----:B------:R-:W-:-:S11]  /*d970*/  CS2R R6, SRZ ;  /* 0x0000000000067805 */ /* 0x000fd6000001ff00 */
[----:B------:R-:W-:Y:S05]  /*d980*/  @P1 BRA `(.L_x_1532) ;  /* 0x0000000000281947 */ /* 0x000fea0003800000 */
[----:B------:R-:W-:Y:S02]  /*d990*/  CS2R R6, SRZ ;  /* 0x0000000000067805 */ /* 0x000fe4000001ff00 */
[----:B------:R-:W-:Y:S02]  /*d9a0*/  CS2R R28, SRZ ;  /* 0x00000000001c7805 */ /* 0x000fe4000001ff00 */
[----:B------:R-:W-:Y:S01]  /*d9b0*/  CS2R R30, SRZ ;  /* 0x00000000001e7805 */ /* 0x000fe2000001ff00 */
[----:B------:R-:W-:Y:S06]  /*d9c0*/  @P0 BRA `(.L_x_1532) ;  /* 0x0000000000180947 */ /* 0x000fec0003800000 */
[C---:B------:R-:W-:Y:S02]  /*d9d0*/  IADD3 R28, P1, R22.reuse, R9, RZ ;  /* 0x00000009161c7210 */ /* 0x040fe40007f3e0ff */
[----:B------:R-:W-:-:S03]  /*d9e0*/  IADD3 R4, P2, R22, R14, RZ ;  /* 0x0000000e16047210 */ /* 0x000fc60007f5e0ff */
[--C-:B------:R-:W-:Y:S02]  /*d9f0*/  IMAD.X R29, R8, 0x1, R59.reuse, P1 ;  /* 0x00000001081d7824 */ /* 0x100fe400008e063b */
[----:B------:R-:W-:-:S04]  /*da00*/  IMAD.X R5, R10, 0x1, R59, P2 ;  /* 0x000000010a057824 */ /* 0x000fc800010e063b */
[----:B------:R-:W5:Y:S04]  /*da10*/  LD.E.128 R28, desc[UR46][R28.64] ;  /* 0x0000002e1c1c7980 */ /* 0x000f68000c101d00 */
[----:B------:R-:W5:Y:S02]  /*da20*/  LD.E.128 R4, desc[UR46][R4.64] ;  /* 0x0000002e04047980 */ /* 0x000f64000c101d00 */
.L_x_1532:
[----:B------:R-:W-:Y:S05]  /*da30*/  BSYNC B1 ;  /* 0x0000000000017941 */ /* 0x000fea0003800000 */
.L_x_1531:
[----:B------:R-:W-:-:S03]  /*da40*/  UMOV UR4, 0xffffffff ;  /* 0xffffffff00047882 */ /* 0x000fc60000000000 */
[----:B------:R-:W-:Y:S05]  /*da50*/  BRA.DIV UR4, `(.L_x_1533) ;  /* 0x000001f2042c7947 */ /* 0x000fea000b800000 */
[----:B------:R-:W0:Y:S01]  /*da60*/  SHFL.IDX PT, R9, R53, 0x2, 0x181f ;  /* 0x00581f0035097f89 */ /* 0x000e2200000e0000 */
[----:B------:R-:W-:-:S03]  /*da70*/  VIADD R12, R0, 0x40 ;  /* 0x00000040000c7836 */ /* 0x000fc60000000000 */
[----:B------:R-:W1:Y:S02]  /*da80*/  SHFL.IDX PT, R14, R55, 0x2, 0x181f ;  /* 0x00581f00370e7f89 */ /* 0x000e6400000e0000 */
[----:B------:R-:W-:Y:S02]  /*da90*/  ISETP.GE.OR P1, PT, R12, R57, P0 ;  /* 0x000000390c00720c */ /* 0x000fe40000726670 */
[----:B------:R-:W2:Y:S04]  /*daa0*/  SHFL.IDX PT, R8, R37, 0x2, 0x181f ;  /* 0x00581f0025087f89 */ /* 0x000ea800000e0000 */
[----:B------:R-:W3:Y:S07]  /*dab0*/  SHFL.IDX PT, R10, R54, 0x2, 0x181f ;  /* 0x00581f00360a7f89 */ /* 0x000eee00000e0000 */
[----:B0-----:R-:W-:-:S02]  /*dac0*/  @!P1 IADD3 R24, P2, R22, R9, RZ ;  /* 0x0000000916189210 */ /* 0x001fc40007f5e0ff */
[----:B-1----:R-:W-:-:S03]  /*dad0*/  @!P1 IADD3 R32, P3, R22, R14, RZ ;  /* 0x0000000e16209210 */ /* 0x002fc60007f7e0ff */
[--C-:B--2---:R-:W-:Y:S02]  /*dae0*/  @!P1 IMAD.X R25, R8, 0x1, R59.reuse, P2 ;  /* 0x0000000108199824 */ /* 0x104fe400010e063b */
[----:B---3--:R-:W-:-:S04]  /*daf0*/  @!P1 IMAD.X R33, R10, 0x1, R59, P3 ;  /* 0x000000010a219824 */ /* 0x008fc800018e063b */
[----:B------:R-:W2:Y:S04]  /*db00*/  @!P1 LD.E.128 R24, desc[UR46][R24.64] ;  /* 0x0000002e18189980 */ /* 0x000ea8000c101d00 */
[----:B------:R-:W3:Y:S01]  /*db10*/  @!P1 LD.E.128 R32, desc[UR46][R32.64] ;  /* 0x0000002e20209980 */ /* 0x000ee2000c101d00 */
[----:B------:R-:W-:Y:S02]  /*db20*/  CS2R R20, SRZ ;  /* 0x0000000000147805 */ /* 0x000fe4000001ff00 */
[----:B------:R-:W-:Y:S02]  /*db30*/  CS2R R38, SRZ ;  /* 0x0000000000267805 */ /* 0x000fe4000001ff00 */
[----:B------:R-:W-:Y:S01]  /*db40*/  CS2R R40, SRZ ;  /* 0x0000000000287805 */ /* 0x000fe2000001ff00 */
[----:B------:R-:W0:Y:S01]  /*db50*/  SHFL.IDX PT, R53, R53, 0x3, 0x181f ;  /* 0x00781f0035357f89 */ /* 0x000e2200000e0000 */
[----:B------:R-:W-:-:S02]  /*db60*/  CS2R R42, SRZ ;  /* 0x00000000002a7805 */ /* 0x000fc4000001ff00 */
[----:B------:R-:W-:Y:S01]  /*db70*/  CS2R R8, SRZ ;  /* 0x0000000000087805 */ /* 0x000fe2000001ff00 */
[----:B------:R-:W1:Y:S04]  /*db80*/  SHFL.IDX PT, R37, R37, 0x3, 0x181f ;  /* 0x00781f0025257f89 */ /* 0x000e6800000e0000 */
[----:B------:R-:W4:Y:S04]  /*db90*/  SHFL.IDX PT, R55, R55, 0x3, 0x181f ;  /* 0x00781f0037377f89 */ /* 0x000f2800000e0000 */
[----:B------:R-:W0:Y:S01]  /*dba0*/  SHFL.IDX PT, R54, R54, 0x3, 0x181f ;  /* 0x00781f0036367f89 */ /* 0x000e2200000e0000 */
[----:B--2---:R-:W-:-:S02]  /*dbb0*/  @!P1 IMAD.MOV.U32 R20, RZ, RZ, R24 ;  /* 0x000000ffff149224 */ /* 0x004fc400078e0018 */
[----:B------:R-:W-:Y:S02]  /*dbc0*/  @!P1 IMAD.MOV.U32 R21, RZ, RZ, R25 ;  /* 0x000000ffff159224 */ /* 0x000fe400078e0019 */
[----:B------:R-:W-:Y:S02]  /*dbd0*/  @!P1 IMAD.MOV.U32 R38, RZ, RZ, R26 ;  /* 0x000000ffff269224 */ /* 0x000fe400078e001a */
[----:B------:R-:W-:Y:S02]  /*dbe0*/  @!P1 IMAD.MOV.U32 R39, RZ, RZ, R27 ;  /* 0x000000ffff279224 */ /* 0x000fe400078e001b */
[----:B---3--:R-:W-:Y:S02]  /*dbf0*/  @!P1 IMAD.MOV.U32 R40, RZ, RZ, R32 ;  /* 0x000000ffff289224 */ /* 0x008fe400078e0020 */
[----:B------:R-:W-:Y:S02]  /*dc00*/  @!P1 IMAD.MOV.U32 R41, RZ, RZ, R33 ;  /* 0x000000ffff299224 */ /* 0x000fe400078e0021 */
[----:B------:R-:W-:-:S02]  /*dc10*/  @!P1 IMAD.MOV.U32 R42, RZ, RZ, R34 ;  /* 0x000000ffff2a9224 */ /* 0x000fc400078e0022 */
[----:B01--4-:R-:W-:-:S07]  /*dc20*/  @!P1 IMAD.MOV.U32 R43, RZ, RZ, R35 ;  /* 0x000000ffff2b9224 */ /* 0x013fce00078e0023 */
.L_x_1860:
[----:B------:R-:W-:Y:S01]  /*dc30*/  VIADD R0, R0, 0x60 ;  /* 0x0000006000007836 */ /* 0x000fe20000000000 */
[----:B------:R-:W-:Y:S01]  /*dc40*/  BSSY B1, `(.L_x_1534) ;  /* 0x0000010000017945 */ /* 0x000fe20003800000 */
[----:B------:R-:W-:Y:S02]  /*dc50*/  CS2R R10, SRZ ;  /* 0x00000000000a7805 */ /* 0x000fe4000001ff00 */
[----:B------:R-:W-:Y:S02]  /*dc60*/  CS2R R12, SRZ ;  /* 0x00000000000c7805 */ /* 0x000fe4000001ff00 */
[----:B------:R-:W-:Y:S02]  /*dc70*/  CS2R R14, SRZ ;  /* 0x00000000000e7805 */ /* 0x000fe4000001ff00 */
[----:B------:R-:W-:-:S13]  /*dc80*/  ISETP.GE.AND P1, PT, R0, R57, PT ;  /* 0x000000390000720c */ /* 0x000fda0003f26270 */
        /* <DEDUP_REMOVED lines=11> */
.L_x_1535:
[----:B------:R-:W-:Y:S05]  /*dd40*/  BSYNC B1 ;  /* 0x0000000000017941 */ /* 0x000fea0003800000 */
.L_x_1534:
[----:B------:R-:W-:Y:S01]  /*dd50*/  ULEA.HI UR4, UR43, UR43, URZ, 0x1 ;  /* 0x0000002b2b047291 */ /* 0x000fe2000f8f083f */
[----:B------:R-:W-:Y:S01]  /*dd60*/  VIADD R37, R17, 0x40 ;  /* 0x0000004011257836 */ /* 0x000fe20000000000 */
[----:B------:R-:W-:Y:S01]  /*dd70*/  VIADDMNMX R24, R57, -R199, 0x80, PT ;  /* 0x0000008039187446 */ /* 0x000fe200038009c7 */
[C---:B------:R-:W-:Y:S01]  /*dd80*/  VIADD R0, R17.reuse, 0x60 ;  /* 0x0000006011007836 */ /* 0x040fe20000000000 */
[----:B------:R-:W-:Y:S01]  /*dd90*/  ULOP3.LUT UR4, UR4, 0xfffffffe, URZ, 0xc0, !UPT ;  /* 0xfffffffe04047892 */ /* 0x000fe2000f8ec03f */
[----:B------:R-:W-:Y:S01]  /*dda0*/  BSSY B1, `(.L_x_1536) ;  /* 0x000000a000017945 */ /* 0x000fe20003800000 */
[-C--:B------:R-:W-:Y:S02]  /*ddb0*/  ISETP.GE.OR P3, PT, R17, R24.reuse, P0 ;  /* 0x000000181100720c */ /* 0x080fe40000766670 */
[----:B------:R-:W-:Y:S01]  /*ddc0*/  UIADD3 UR4, UR43, -UR4, URZ ;  /* 0x800000042b047290 */ /* 0x000fe2000fffe03f */
[-C--:B------:R-:W-:Y:S02]  /*ddd0*/  ISETP.GE.OR P2, PT, R219, R24.reuse, P0 ;  /* 0x00000018db00720c */ /* 0x080fe40000746670 */
[----:B------:R-:W-:-:S02]  /*dde0*/  ISETP.GE.OR P1, PT, R37, R24, P0 ;  /* 0x000000182500720c */ /* 0x000fc40000726670 */
[----:B------:R-:W-:Y:S02]  /*ddf0*/  ISETP.GE.OR P0, PT, R0, R24, P0 ;  /* 0x000000180000720c */ /* 0x000fe40000706670 */
[----:B------:R-:W-:-:S04]  /*de00*/  MOV R25, UR4 ;  /* 0x0000000400197c02 */ /* 0x000fc80008000f00 */
[----:B------:R-:W-:-:S04]  /*de10*/  SHF.L.U32 R25, R25, 0x1f, RZ ;  /* 0x0000001f19197819 */ /* 0x000fc800000006ff */
[----:B------:R-:W0:Y:S02]  /*de20*/  SYNCS.PHASECHK.TRANS64.TRYWAIT P4, [R16+URZ+0x28400], R25 ;  /* 0x02840019100075a7 */ /* 0x000e24000808017f */
[----:B0-----:R-:W-:Y:S05]  /*de30*/  @!P4 BRA `(.L_x_1537) ;  /* 0x000001f0004cc947 */ /* 0x001fea0003800000 */
.L_x_1861:
[----:B------:R-:W-:Y:S05]  /*de40*/  BSYNC B1 ;  /* 0x0000000000017941 */ /* 0x000fea0003800000 */
.L_x_1536:
[----:B------:R-:W-:Y:S04]  /*de50*/  BSSY B1, `(.L_x_1538) ;  /* 0x0000101000017945 */ /* 0x000fe80003800000 */
[----:B------:R-:W-:Y:S05]  /*de60*/  @P3 BRA `(.L_x_1539) ;  /* 0x0000000c00fc3947 */ /* 0x000fea0003800000 */
[----:B------:R-:W-:Y:S02]  /*de70*/  SHF.R.U32.HI R24, RZ, 0x8, R44 ;  /* 0x00000008ff187819 */ /* 0x000fe4000001162c */
[----:B------:R-:W-:Y:S02]  /*de80*/  LOP3.LUT R26, R44, 0xff, RZ, 0xc0, !PT ;  /* 0x000000ff2c1a7812 */ /* 0x000fe400078ec0ff */
[----:B0-----:R-:W-:Y:S02]  /*de90*/  LOP3.LUT R25, R24, 0xff, RZ, 0xc0, !PT ;  /* 0x000000ff18197812 */ /* 0x001fe400078ec0ff */
[----:B------:R-:W-:Y:S02]  /*dea0*/  LEA.HI R24, R52, R3, RZ, 0x1c ;  /* 0x0000000334187211 */ /* 0x000fe400078fe0ff */
[----:B------:R-:W-:Y:S02]  /*deb0*/  PRMT R55, R25, 0x7604, R26 ;  /* 0x0000760419377816 */ /* 0x000fe4000000001a */
[----:B------:R-:W-:-:S02]  /*dec0*/  SHF.R.S32.HI R25, RZ, 0x1f, R24 ;  /* 0x0000001fff197819 */ /* 0x000fc40000011418 */
[----:B------:R-:W-:Y:S02]  /*ded0*/  SHF.R.U32.HI R27, RZ, 0x8, R45 ;  /* 0x00000008ff1b7819 */ /* 0x000fe4000001162d */
[----:B------:R-:W-:Y:S01]  /*dee0*/  LEA.HI R25, R25, R24, RZ, 0x3 ;  /* 0x0000001819197211 */ /* 0x000fe200078f18ff */
[----:B------:R-:W-:Y:S01]  /*def0*/  IMAD.SHL.U32 R24, R24, 0x10, RZ ;  /* 0x0000001018187824 */ /* 0x000fe200078e00ff */
[----:B------:R-:W-:Y:S02]  /*df00*/  LOP3.LUT R32, R45, 0xff, RZ, 0xc0, !PT ;  /* 0x000000ff2d207812 */ /* 0x000fe400078ec0ff */
[----:B------:R-:W-:Y:S01]  /*df10*/  LOP3.LUT R27, R27, 0xff, RZ, 0xc0, !PT ;  /* 0x000000ff1b1b7812 */ /* 0x000fe200078ec0ff */
[----:B------:R-:W-:Y:S01]  /*df20*/  IMAD.SHL.U32 R25, R25, 0x800, RZ ;  /* 0x0000080019197824 */ /* 0x000fe200078e00ff */
[----:B------:R-:W-:Y:S02]  /*df30*/  SHF.R.U32.HI R26, RZ, 0x8, R46 ;  /* 0x00000008ff1a7819 */ /* 0x000fe4000001162e */
[----:B------:R-:W-:-:S02]  /*df40*/  SHF.R.U32.HI R33, RZ, 0x8, R47 ;  /* 0x00000008ff217819 */ /* 0x000fc4000001162f */
[----:B------:R-:W-:Y:S02]  /*df50*/  LOP3.LUT R24, R209, 0x70, R24, 0xf8, !PT ;  /* 0x00000070d1187812 */ /* 0x000fe400078ef818 */
[----:B------:R-:W-:Y:S02]  /*df60*/  SHF.R.U32.HI R53, RZ, 0x3, R209 ;  /* 0x00000003ff357819 */ /* 0x000fe400000116d1 */
[----:B------:R-:W-:Y:S02]  /*df70*/  PRMT R57, R27, 0x7604, R32 ;  /* 0x000076041b397816 */ /* 0x000fe40000000020 */
[----:B------:R-:W-:Y:S02]  /*df80*/  LOP3.LUT R27, R26, 0xff, RZ, 0xc0, !PT ;  /* 0x000000ff1a1b7812 */ /* 0x000fe400078ec0ff */
[----:B------:R-:W-:Y:S02]  /*df90*/  LOP3.LUT R32, R46, 0xff, RZ, 0xc0, !PT ;  /* 0x000000ff2e207812 */ /* 0x000fe400078ec0ff */
[----:B------:R-:W-:-:S02]  /*dfa0*/  LOP3.LUT R34, R47, 0xff, RZ, 0xc0, !PT ;  /* 0x000000ff2f227812 */ /* 0x000fc400078ec0ff */
[----:B------:R-:W-:Y:S02]  /*dfb0*/  SHF.R.U32.HI R35, RZ, 0x8, R48 ;  /* 0x00000008ff237819 */ /* 0x000fe40000011630 */
[----:B------:R-:W-:Y:S02]  /*dfc0*/  LOP3.LUT R33, R33, 0xff, RZ, 0xc0, !PT ;  /* 0x000000ff21217812 */ /* 0x000fe400078ec0ff */
[----:B------:R-:W-:Y:S02]  /*dfd0*/  LOP3.LUT R26, R24, R53, RZ, 0x3c, !PT ;  /* 0x00000035181a7212 */ /* 0x000fe400078e3cff */
[----:B------:R-:W-:Y:S02]  /*dfe0*/  LOP3.LUT R24, R25, 0xffffc000, RZ, 0xc0, !PT ;  /* 0xffffc00019187812 */ /* 0x000fe400078ec0ff */
[----:B------:R-:W-:Y:S02]  /*dff0*/  LOP3.LUT R54, R48, 0xff, RZ, 0xc0, !PT ;  /* 0x000000ff30367812 */ /* 0x000fe400078ec0ff */
[----:B------:R-:W-:-:S02]  /*e000*/  LOP3.LUT R35, R35, 0xff, RZ, 0xc0, !PT ;  /* 0x000000ff23237812 */ /* 0x000fc400078ec0ff */
[----:B------:R-:W-:Y:S02]  /*e010*/  PRMT R59, R27, 0x7604, R32 ;  /* 0x000076041b3b7816 */ /* 0x000fe40000000020 */
[----:B------:R-:W-:Y:S02]  /*e020*/  PRMT R61, R33, 0x7604, R34 ;  /* 0x00007604213d7816 */ /* 0x000fe40000000022 */
[----:B------:R-:W-:Y:S02]  /*e030*/  IADD3 R53, R26, R24, R213 ;  /* 0x000000181a357210 */ /* 0x000fe40007ffe0d5 */
[----:B------:R-:W-:Y:S01]  /*e040*/  SHF.R.U32.HI R32, RZ, 0x8, R49 ;  /* 0x00000008ff207819 */ /* 0x000fe20000011631 */
[----:B------:R-:W-:Y:S01]  /*e050*/  LDS.128 R24, [R214+0x18000] ;  /* 0x01800000d6187984 */ /* 0x000fe20000000c00 */
[----:B------:R-:W-:Y:S01]  /*e060*/  SHF.R.U32.HI R34, RZ, 0x8, R50 ;  /* 0x00000008ff227819 */ /* 0x000fe20000011632 */
[----:B------:R-:W-:Y:S01]  /*e070*/  IMAD.IADD R53, R16, 0x1, R53 ;  /* 0x0000000110357824 */ /* 0x000fe200078e0235 */
[----:B------:R-:W-:-:S02]  /*e080*/  PRMT R63, R35, 0x7604, R54 ;  /* 0x00007604233f7816 */ /* 0x000fc40000000036 */
[----:B------:R-:W-:Y:S02]  /*e090*/  LOP3.LUT R33, R49, 0xff, RZ, 0xc0, !PT ;  /* 0x000000ff31217812 */ /* 0x000fe400078ec0ff */
[----:B------:R-:W-:Y:S02]  /*e0a0*/  LOP3.LUT R35, R50, 0xff, RZ, 0xc0, !PT ;  /* 0x000000ff32237812 */ /* 0x000fe400078ec0ff */
[----:B------:R-:W-:Y:S02]  /*e0b0*/  LOP3.LUT R32, R32, 0xff, RZ, 0xc0, !PT ;  /* 0x000000ff20207812 */ /* 0x000fe400078ec0ff */
[----:B------:R-:W-:Y:S02]  /*e0c0*/  LOP3.LUT R34, R34, 0xff, RZ, 0xc0, !PT ;  /* 0x000000ff22227812 */ /* 0x000fe400078ec0ff */
[----:B------:R-:W-:Y:S02]  /*e0d0*/  PRMT R67, R32, 0x7604, R33 ;  /* 0x0000760420437816 */ /* 0x000fe40000000021 */
[----:B------:R-:W-:-:S02]  /*e0e0*/  PRMT R69, R34, 0x7604, R35 ;  /* 0x0000760422457816 */ /* 0x000fc40000000023 */
[----:B------:R-:W0:Y:S01]  /*e0f0*/  LDS.128 R32, [R53+0x18000] ;  /* 0x0180000035207984 */ /* 0x000e220000000c00 */
[----:B------:R-:W-:Y:S02]  /*e100*/  SHF.R.U32.HI R54, RZ, 0x8, R51 ;  /* 0x00000008ff367819 */ /* 0x000fe40000011633 */
[----:B------:R-:W-:Y:S02]  /*e110*/  SHF.R.U32.HI R56, RZ, 0x10, R45 ;  /* 0x00000010ff387819 */ /* 0x000fe4000001162d */
[----:B------:R-:W-:Y:S02]  /*e120*/  LOP3.LUT R65, R51, 0xff, RZ, 0xc0, !PT ;  /* 0x000000ff33417812 */ /* 0x000fe400078ec0ff */
[----:B------:R-:W-:Y:S02]  /*e130*/  LOP3.LUT R54, R54, 0xff, RZ, 0xc0, !PT ;  /* 0x000000ff36367812 */ /* 0x000fe400078ec0ff */
[----:B------:R-:W-:Y:S02]  /*e140*/  LOP3.LUT R56, R56, 0xff, RZ, 0xc0, !PT ;  /* 0x000000ff38387812 */ /* 0x000fe400078ec0ff */
[----:B------:R-:W-:-:S02]  /*e150*/  PRMT R71, R54, 0x7604, R65 ;  /* 0x0000760436477816 */ /* 0x000fc40000000041 */
[----:B------:R-:W-:Y:S02]  /*e160*/  SHF.R.U32.HI R58, RZ, 0x10, R46 ;  /* 0x00000010ff3a7819 */ /* 0x000fe4000001162e */
[----:B------:R-:W-:Y:S02]  /*e170*/  SHF.R.U32.HI R54, RZ, 0x10, R44 ;  /* 0x00000010ff367819 */ /* 0x000fe4000001162c */
[----:B------:R-:W-:Y:S02]  /*e180*/  PRMT R57, R56, 0x7054, R57 ;  /* 0x0000705438397816 */ /* 0x000fe40000000039 */
[----:B------:R-:W-:Y:S02]  /*e190*/  SHF.R.U32.HI R56, RZ, 0x10, R49 ;  /* 0x00000010ff387819 */ /* 0x000fe40000011631 */
[----:B------:R-:W-:Y:S02]  /*e1a0*/  LOP3.LUT R58, R58, 0xff, RZ, 0xc0, !PT ;  /* 0x000000ff3a3a7812 */ /* 0x000fe400078ec0ff */
[----:B------:R-:W-:-:S02]  /*e1b0*/  LOP3.LUT R54, R54, 0xff, RZ, 0xc0, !PT ;  /* 0x000000ff36367812 */ /* 0x000fc400078ec0ff */
[----:B------:R-:W-:Y:S02]  /*e1c0*/  LOP3.LUT R56, R56, 0xff, RZ, 0xc0, !PT ;  /* 0x000000ff38387812 */ /* 0x000fe400078ec0ff */
[----:B------:R-:W-:Y:S02]  /*e1d0*/  PRMT R59, R58, 0x7054, R59 ;  /* 0x000070543a3b7816 */ /* 0x000fe4000000003b */
[----:B------:R-:W-:Y:S02]  /*e1e0*/  SHF.R.U32.HI R60, RZ, 0x10, R47 ;  /* 0x00000010ff3c7819 */ /* 0x000fe4000001162f */
[----:B------:R-:W-:Y:S02]  /*e1f0*/  PRMT R55, R54, 0x7054, R55 ;  /* 0x0000705436377816 */ /* 0x000fe40000000037 */
[----:B------:R-:W-:Y:S02]  /*e200*/  SHF.R.U32.HI R58, RZ, 0x10, R50 ;  /* 0x00000010ff3a7819 */ /* 0x000fe40000011632 */
[----:B------:R-:W-:-:S02]  /*e210*/  SHF.R.U32.HI R54, RZ, 0x10, R48 ;  /* 0x00000010ff367819 */ /* 0x000fc40000011630 */
[----:B------:R-:W-:Y:S02]  /*e220*/  PRMT R67, R56, 0x7054, R67 ;  /* 0x0000705438437816 */ /* 0x000fe40000000043 */
[----:B------:R-:W-:Y:S02]  /*e230*/  LOP3.LUT R60, R60, 0xff, RZ, 0xc0, !PT ;  /* 0x000000ff3c3c7812 */ /* 0x000fe400078ec0ff */
[----:B------:R-:W-:Y:S02]  /*e240*/  LOP3.LUT R58, R58, 0xff, RZ, 0xc0, !PT ;  /* 0x000000ff3a3a7812 */ /* 0x000fe400078ec0ff */
[----:B------:R-:W-:Y:S02]  /*e250*/  LOP3.LUT R54, R54, 0xff, RZ, 0xc0, !PT ;  /* 0x000000ff36367812 */ /* 0x000fe400078ec0ff */
[----:B------:R-:W-:Y:S02]  /*e260*/  LOP3.LUT R67, R67, 0xff000000, R49, 0xf8, !PT ;  /* 0xff00000043437812 */ /* 0x000fe400078ef831 */
[----:B------:R-:W-:-:S02]  /*e270*/  PRMT R61, R60, 0x7054, R61 ;  /* 0x000070543c3d7816 */ /* 0x000fc4000000003d */
[----:B------:R-:W-:Y:S02]  /*e280*/  PRMT R69, R58, 0x7054, R69 ;  /* 0x000070543a457816 */ /* 0x000fe40000000045 */
[----:B------:R-:W-:Y:S02]  /*e290*/  PRMT R65, R54, 0x7054, R63 ;  /* 0x0000705436417816 */ /* 0x000fe4000000003f */
[----:B------:R-:W-:Y:S02]  /*e2a0*/  LOP3.LUT R58, R57, 0xff000000, R45, 0xf8, !PT ;  /* 0xff000000393a7812 */ /* 0x000fe400078ef82d */
[----:B------:R-:W-:Y:S02]  /*e2b0*/  F2FP.F16.E4M3.UNPACK_B R68, R67 ;  /* 0x00000043ff44723e */ /* 0x000fe400020006ff */
[----:B0-----:R-:W-:Y:S02]  /*e2c0*/  F2FP.F16.E4M3.UNPACK_B R56, R33 ;  /* 0x00000021ff38723e */ /* 0x001fe400020006ff */
[----:B------:R-:W-:Y:S01]  /*e2d0*/  LOP3.LUT R63, R61, 0xff000000, R47, 0xf8, !PT ;  /* 0xff0000003d3f7812 */ /* 0x000fe200078ef82f */
[----:B------:R-:W-:Y:S01]  /*e2e0*/  HADD2.F32 R70, -RZ, R68.H0_H0 ;  /* 0x20000044ff467230 */ /* 0x000fe20000004100 */
[----:B------:R-:W-:-:S02]  /*e2f0*/  LOP3.LUT R54, R55, 0xff000000, R44, 0xf8, !PT ;  /* 0xff00000037367812 */ /* 0x000fc400078ef82c */
[----:B------:R-:W-:Y:S02]  /*e300*/  LOP3.LUT R47, R65, 0xff000000, R48, 0xf8, !PT ;  /* 0xff000000412f7812 */ /* 0x000fe400078ef830 */
[----:B------:R-:W-:Y:S02]  /*e310*/  F2FP.F16.E4M3.UNPACK_B R61, R58 ;  /* 0x0000003aff3d723e */ /* 0x000fe400020006ff */
[-C--:B------:R-:W-:Y:S02]  /*e320*/  F2FP.F16.E4M3.UNPACK_B R48, R25.reuse ;  /* 0x00000019ff30723e */ /* 0x080fe400020006ff */
[----:B------:R-:W-:Y:S01]  /*e330*/  F2FP.F16.E4M3.UNPACK_B R55, R25.H1 ;  /* 0x00000019ff37723e */ /* 0x000fe200030006ff */
[----:B------:R-:W-:Y:S01]  /*e340*/  HADD2.F32 R25, -RZ, R56.H0_H0 ;  /* 0x20000038ff197230 */ /* 0x000fe20000004100 */
[----:B------:R-:W-:Y:S01]  /*e350*/  LOP3.LUT R44, R59, 0xff000000, R46, 0xf8, !PT ;  /* 0xff0000003b2c7812 */ /* 0x000fe200078ef82e */
[--C-:B------:R-:W-:Y:S01]  /*e360*/  HADD2.F32 R66, -RZ, R61.reuse.H0_H0 ;  /* 0x2000003dff427230 */ /* 0x100fe20000004100 */
[----:B------:R-:W-:Y:S01]  /*e370*/  LOP3.LUT R45, R69, 0xff000000, R50, 0xf8, !PT ;  /* 0xff000000452d7812 */ /* 0x000fe200078ef832 */
[----:B------:R-:W-:Y:S01]  /*e380*/  HADD2.F32 R49, -RZ, R48.H0_H0 ;  /* 0x20000030ff317230 */ /* 0x000fe20000004100 */
[----:B------:R-:W-:Y:S01]  /*e390*/  SHF.R.U32.HI R60, RZ, 0x10, R51 ;  /* 0x00000010ff3c7819 */ /* 0x000fe20000011633 */
[----:B------:R-:W-:Y:S01]  /*e3a0*/  HADD2.F32 R69, -RZ, R68.H1_H1 ;  /* 0x30000044ff457230 */ /* 0x000fe20000004100 */
[-C--:B------:R-:W-:Y:S01]  /*e3b0*/  F2FP.F16.E4M3.UNPACK_B R50, R32.reuse ;  /* 0x00000020ff32723e */ /* 0x080fe200020006ff */
[----:B------:R-:W-:Y:S01]  /*e3c0*/  HADD2.F32 R56, -RZ, R56.H1_H1 ;  /* 0x30000038ff387230 */ /* 0x000fe20000004100 */
[----:B------:R-:W-:Y:S01]  /*e3d0*/  F2FP.F16.E4M3.UNPACK_B R59, R32.H1 ;  /* 0x00000020ff3b723e */ /* 0x000fe200030006ff */
[C---:B------:R-:W-:Y:S01]  /*e3e0*/  FMUL.FTZ R32, R25.reuse, R70 ;  /* 0x0000004619207220 */ /* 0x040fe20000410000 */
[----:B------:R-:W-:Y:S01]  /*e3f0*/  F2FP.F16.E4M3.UNPACK_B R57, R33.H1 ;  /* 0x00000021ff39723e */ /* 0x000fe200030006ff */
[-C--:B------:R-:W-:Y:S01]  /*e400*/  FMUL.FTZ R33, R25, R66.reuse ;  /* 0x0000004219217220 */ /* 0x080fe20000410000 */
[----:B------:R-:W-:Y:S01]  /*e410*/  F2FP.F16.E4M3.UNPACK_B R67, R67.H1 ;  /* 0x00000043ff43723e */ /* 0x000fe200030006ff */
[C---:B------:R-:W-:Y:S01]  /*e420*/  FFMA.FTZ R25, R49.reuse, R66, -R32 ;  /* 0x0000004231197223 */ /* 0x040fe20000010820 */
[----:B------:R-:W-:Y:S01]  /*e430*/  F2FP.F16.E4M3.UNPACK_B R58, R58.H1 ;  /* 0x0000003aff3a723e */ /* 0x000fe200030006ff */
[----:B------:R-:W-:Y:S01]  /*e440*/  HADD2.F32 R61, -RZ, R61.H1_H1 ;  /* 0x3000003dff3d7230 */ /* 0x000fe20000004100 */
[----:B------:R-:W-:Y:S01]  /*e450*/  LOP3.LUT R60, R60, 0xff, RZ, 0xc0, !PT ;  /* 0x000000ff3c3c7812 */ /* 0x000fe200078ec0ff */
[----:B------:R-:W-:Y:S01]  /*e460*/  HADD2.F32 R66, -RZ, R67.H0_H0 ;  /* 0x20000043ff427230 */ /* 0x000fe20000004100 */
[-C--:B------:R-:W-:Y:S01]  /*e470*/  F2FP.F16.E4M3.UNPACK_B R62, R35.reuse ;  /* 0x00000023ff3e723e */ /* 0x080fe200020006ff */
[----:B------:R-:W-:Y:S01]  /*e480*/  HADD2.F32 R32, -RZ, R57.H0_H0 ;  /* 0x20000039ff207230 */ /* 0x000fe20000004100 */
[----:B------:R-:W-:Y:S01]  /*e490*/  F2FP.F16.E4M3.UNPACK_B R65, R35.H1 ;  /* 0x00000023ff41723e */ /* 0x000fe200030006ff */
[----:B------:R-:W-:Y:S01]  /*e4a0*/  HADD2.F32 R35, -RZ, R58.H0_H0 ;  /* 0x2000003aff237230 */ /* 0x000fe20000004100 */
[----:B------:R-:W-:Y:S01]  /*e4b0*/  PRMT R71, R60, 0x7054, R71 ;  /* 0x000070543c477816 */ /* 0x000fe20000000047 */
[----:B------:R-:W-:Y:S01]  /*e4c0*/  FFMA.FTZ R33, R49, R70, R33 ;  /* 0x0000004631217223 */ /* 0x000fe20000010021 */
[----:B------:R-:W-:-:S02]  /*e4d0*/  HADD2.F32 R48, -RZ, R48.H1_H1 ;  /* 0x30000030ff307230 */ /* 0x000fc40000004100 */
[C---:B------:R-:W-:Y:S01]  /*e4e0*/  FMUL.FTZ R73, R56.reuse, R69 ;  /* 0x0000004538497220 */ /* 0x040fe20000410000 */
[----:B------:R-:W-:Y:S02]  /*e4f0*/  HADD2.F32 R49, -RZ, R55.H0_H0 ;  /* 0x20000037ff317230 */ /* 0x000fe40000004100 */
[----:B------:R-:W-:Y:S01]  /*e500*/  FMUL.FTZ R56, R56, R61 ;  /* 0x0000003d38387220 */ /* 0x000fe20000410000 */
[CC--:B------:R-:W-:Y:S01]  /*e510*/  FMUL.FTZ R68, R32.reuse, R66.reuse ;  /* 0x0000004220447220 */ /* 0x0c0fe20000410000 */
[----:B------:R-:W-:Y:S01]  /*e520*/  LOP3.LUT R71, R71, 0xff000000, R51, 0xf8, !PT ;  /* 0xff00000047477812 */ /* 0x000fe200078ef833 */
[----:B------:R-:W-:Y:S01]  /*e530*/  FMUL.FTZ R75, R32, R35 ;  /* 0x00000023204b7220 */ /* 0x000fe20000410000 */
[C---:B------:R-:W-:Y:S01]  /*e540*/  FFMA.FTZ R32, R48.reuse, R61, -R73 ;  /* 0x0000003d30207223 */ /* 0x040fe20000010849 */
[----:B------:R-:W-:Y:S01]  /*e550*/  FFMA.FTZ R48, R48, R69, R56 ;  /* 0x0000004530307223 */ /* 0x000fe20000010038 */
[C---:B------:R-:W-:Y:S01]  /*e560*/  FFMA.FTZ R35, R49.reuse, R35, -R68 ;  /* 0x0000002331237223 */ /* 0x040fe20000010844 */
[----:B------:R-:W-:Y:S01]  /*e570*/  FFMA.FTZ R49, R49, R66, R75 ;  /* 0x0000004231317223 */ /* 0x000fe2000001004b */
[----:B------:R-:W-:Y:S01]  /*e580*/  F2FP.F16.E4M3.UNPACK_B R69, R71 ;  /* 0x00000047ff45723e */ /* 0x000fe200020006ff */
[----:B------:R-:W-:Y:S01]  /*e590*/  HADD2.F32 R68, -RZ, R67.H1_H1 ;  /* 0x30000043ff447230 */ /* 0x000fe20000004100 */
[----:B------:R-:W-:Y:S01]  /*e5a0*/  F2FP.F16.E4M3.UNPACK_B R66, R63 ;  /* 0x0000003fff42723e */ /* 0x000fe200020006ff */
[----:B------:R-:W-:Y:S01]  /*e5b0*/  HADD2.F32 R57, -RZ, R57.H1_H1 ;  /* 0x30000039ff397230 */ /* 0x000fe20000004100 */
[-C--:B------:R-:W-:Y:S01]  /*e5c0*/  F2FP.F16.E4M3.UNPACK_B R60, R27.reuse ;  /* 0x0000001bff3c723e */ /* 0x080fe200020006ff */
[----:B------:R-:W-:Y:S01]  /*e5d0*/  HADD2.F32 R58, -RZ, R58.H1_H1 ;  /* 0x3000003aff3a7230 */ /* 0x000fe20000004100 */
[----:B------:R-:W-:Y:S01]  /*e5e0*/  F2FP.F16.E4M3.UNPACK_B R64, R27.H1 ;  /* 0x0000001bff40723e */ /* 0x000fe200030006ff */
[----:B------:R-:W-:-:S02]  /*e5f0*/  HADD2.F32 R70, -RZ, R69.H0_H0 ;  /* 0x20000045ff467230 */ /* 0x000fc40000004100 */
[C---:B------:R-:W-:Y:S01]  /*e600*/  FMUL.FTZ R72, R57.reuse, R68 ;  /* 0x0000004439487220 */ /* 0x040fe20000410000 */
[----:B------:R-:W-:Y:S02]  /*e610*/  HADD2.F32 R56, -RZ, R62.H0_H0 ;  /* 0x2000003eff387230 */ /* 0x000fe40000004100 */
[----:B------:R-:W-:Y:S01]  /*e620*/  FMUL.FTZ R57, R57, R58 ;  /* 0x0000003a39397220 */ /* 0x000fe20000410000 */
[----:B------:R-:W-:Y:S01]  /*e630*/  HADD2.F32 R67, -RZ, R66.H0_H0 ;  /* 0x20000042ff437230 */ /* 0x000fe20000004100 */
[----:B------:R-:W-:Y:S01]  /*e640*/  F2FP.F16.E4M3.UNPACK_B R51, R24.H1 ;  /* 0x00000018ff33723e */ /* 0x000fe200030006ff */
[----:B------:R-:W-:Y:S02]  /*e650*/  HADD2.F32 R55, -RZ, R55.H1_H1 ;  /* 0x30000037ff377230 */ /* 0x000fe40000004100 */
[C---:B------:R-:W-:Y:S01]  /*e660*/  FMUL.FTZ R74, R56.reuse, R70 ;  /* 0x00000046384a7220 */ /* 0x040fe20000410000 */
[----:B------:R-:W-:Y:S02]  /*e670*/  HADD2.F32 R61, -RZ, R60.H0_H0 ;  /* 0x2000003cff3d7230 */ /* 0x000fe40000004100 */
[----:B------:R-:W-:Y:S01]  /*e680*/  FMUL.FTZ R73, R56, R67 ;  /* 0x0000004338497220 */ /* 0x000fe20000410000 */
[----:B------:R-:W-:-:S02]  /*e690*/  HADD2.F32 R69, -RZ, R69.H1_H1 ;  /* 0x30000045ff457230 */ /* 0x000fc40000004100 */
[C---:B------:R-:W-:Y:S01]  /*e6a0*/  FFMA.FTZ R56, R55.reuse, R58, -R72 ;  /* 0x0000003a37387223 */ /* 0x040fe20000010848 */
[----:B------:R-:W-:Y:S01]  /*e6b0*/  FFMA.FTZ R58, R55, R68, R57 ;  /* 0x00000044373a7223 */ /* 0x000fe20000010039 */
[C---:B------:R-:W-:Y:S01]  /*e6c0*/  FFMA.FTZ R57, R61.reuse, R67, -R74 ;  /* 0x000000433d397223 */ /* 0x040fe2000001084a */
[----:B------:R-:W-:Y:S01]  /*e6d0*/  F2FP.F16.E4M3.UNPACK_B R72, R71.H1 ;  /* 0x00000047ff48723e */ /* 0x000fe200030006ff */
[----:B------:R-:W-:Y:S01]  /*e6e0*/  HADD2.F32 R67, -RZ, R66.H1_H1 ;  /* 0x30000042ff437230 */ /* 0x000fe20000004100 */
[----:B------:R-:W-:Y:S01]  /*e6f0*/  F2FP.F16.E4M3.UNPACK_B R66, R63.H1 ;  /* 0x0000003fff42723e */ /* 0x000fe200030006ff */
[----:B------:R-:W-:Y:S01]  /*e700*/  FFMA.FTZ R55, R61, R70, R73 ;  /* 0x000000463d377223 */ /* 0x000fe20000010049 */
[----:B------:R-:W-:Y:S01]  /*e710*/  HADD2.F32 R62, -RZ, R62.H1_H1 ;  /* 0x3000003eff3e7230 */ /* 0x000fe20000004100 */
[----:B------:R-:W-:Y:S01]  /*e720*/  F2FP.F16.E4M3.UNPACK_B R46, R24 ;  /* 0x00000018ff2e723e */ /* 0x000fe200020006ff */
[----:B------:R-:W-:Y:S01]  /*e730*/  HADD2.F32 R70, -RZ, R72.H0_H0 ;  /* 0x20000048ff467230 */ /* 0x000fe20000004100 */
[----:B------:R-:W-:Y:S01]  /*e740*/  F2FP.F16.E4M3.UNPACK_B R24, R26 ;  /* 0x0000001aff18723e */ /* 0x000fe200020006ff */
[----:B------:R-:W-:-:S02]  /*e750*/  HADD2.F32 R61, -RZ, R65.H0_H0 ;  /* 0x20000041ff3d7230 */ /* 0x000fc40000004100 */
[C---:B------:R-:W-:Y:S01]  /*e760*/  FMUL.FTZ R71, R62.reuse, R69 ;  /* 0x000000453e477220 */ /* 0x040fe20000410000 */
[----:B------:R-:W-:Y:S02]  /*e770*/  HADD2.F32 R68, -RZ, R66.H0_H0 ;  /* 0x20000042ff447230 */ /* 0x000fe40000004100 */
[----:B------:R-:W-:Y:S01]  /*e780*/  FMUL.FTZ R74, R62, R67 ;  /* 0x000000433e4a7220 */ /* 0x000fe20000410000 */
[----:B------:R-:W-:Y:S02]  /*e790*/  HADD2.F32 R60, -RZ, R60.H1_H1 ;  /* 0x3000003cff3c7230 */ /* 0x000fe40000004100 */
[C---:B------:R-:W-:Y:S01]  /*e7a0*/  FMUL.FTZ R76, R61.reuse, R70 ;  /* 0x000000463d4c7220 */ /* 0x040fe20000410000 */
[----:B------:R-:W-:Y:S02]  /*e7b0*/  HADD2.F32 R63, -RZ, R64.H0_H0 ;  /* 0x20000040ff3f7230 */ /* 0x000fe40000004100 */
[----:B------:R-:W-:Y:S01]  /*e7c0*/  FMUL.FTZ R73, R61, R68 ;  /* 0x000000443d497220 */ /* 0x000fe20000410000 */
[----:B------:R-:W-:-:S02]  /*e7d0*/  HADD2.F32 R65, -RZ, R65.H1_H1 ;  /* 0x30000041ff417230 */ /* 0x000fc40000004100 */
[C---:B------:R-:W-:Y:S01]  /*e7e0*/  FFMA.FTZ R62, R60.reuse, R67, -R71 ;  /* 0x000000433c3e7223 */ /* 0x040fe20000010847 */
[----:B------:R-:W-:Y:S01]  /*e7f0*/  F2FP.F16.E4M3.UNPACK_B R71, R47.H1 ;  /* 0x0000002fff47723e */ /* 0x000fe200030006ff */
[C---:B------:R-:W-:Y:S01]  /*e800*/  FFMA.FTZ R61, R63.reuse, R68, -R76 ;  /* 0x000000443f3d7223 */ /* 0x040fe2000001084c */
[----:B------:R-:W-:Y:S01]  /*e810*/  F2FP.F16.E4M3.UNPACK_B R68, R54.H1 ;  /* 0x00000036ff44723e */ /* 0x000fe200030006ff */
[----:B------:R-:W-:Y:S01]  /*e820*/  FFMA.FTZ R63, R63, R70, R73 ;  /* 0x000000463f3f7223 */ /* 0x000fe20000010049 */
[----:B------:R-:W-:Y:S02]  /*e830*/  HADD2.F32 R70, -RZ, R66.H1_H1 ;  /* 0x30000042ff467230 */ /* 0x000fe40000004100 */
[----:B------:R-:W-:Y:S01]  /*e840*/  FFMA.FTZ R60, R60, R69, R74 ;  /* 0x000000453c3c7223 */ /* 0x000fe2000001004a */
[----:B------:R-:W-:Y:S01]  /*e850*/  HADD2.F32 R73, -RZ, R72.H1_H1 ;  /* 0x30000048ff497230 */ /* 0x000fe20000004100 */
[----:B------:R-:W-:Y:S01]  /*e860*/  F2FP.F16.E4M3.UNPACK_B R27, R26.H1 ;  /* 0x0000001aff1b723e */ /* 0x000fe200030006ff */
        /* <DEDUP_REMOVED lines=11> */
[-C--:B------:R-:W-:Y:S01]  /*e920*/  FMUL.FTZ R75, R64, R69.reuse ;  /* 0x00000045404b7220 */ /* 0x080fe20000410000 */
[----:B------:R-:W-:Y:S01]  /*e930*/  FFMA.FTZ R64, R66, R70, -R77 ;  /* 0x0000004642407223 */ /* 0x000fe2000001084d */
[C---:B------:R-:W-:Y:S01]  /*e940*/  FFMA.FTZ R65, R67.reuse, R69, -R74 ;  /* 0x0000004543417223 */ /* 0x040fe2000001084a */
[----:B------:R-:W-:Y:S02]  /*e950*/  HADD2.F32 R70, -RZ, R68.H1_H1 ;  /* 0x30000044ff467230 */ /* 0x000fe40000004100 */
[----:B------:R-:W-:Y:S01]  /*e960*/  FFMA.FTZ R67, R67, R72, R75 ;  /* 0x0000004843437223 */ /* 0x000fe2000001004b */
[----:B------:R-:W-:Y:S01]  /*e970*/  HADD2.F32 R72, -RZ, R71.H1_H1 ;  /* 0x30000047ff487230 */ /* 0x000fe20000004100 */
[----:B------:R-:W-:Y:S01]  /*e980*/  F2FP.F16.E4M3.UNPACK_B R69, R47 ;  /* 0x0000002fff45723e */ /* 0x000fe200020006ff */
[----:B------:R-:W-:Y:S01]  /*e990*/  HADD2.F32 R51, -RZ, R51.H1_H1 ;  /* 0x30000033ff337230 */ /* 0x000fe20000004100 */
[----:B------:R-:W-:Y:S01]  /*e9a0*/  F2FP.F16.E4M3.UNPACK_B R68, R54 ;  /* 0x00000036ff44723e */ /* 0x000fe200020006ff */
[C---:B------:R-:W-:Y:S01]  /*e9b0*/  FMUL.FTZ R47, R59.reuse, R70 ;  /* 0x000000463b2f7220 */ /* 0x040fe20000410000 */
[----:B------:R-:W-:Y:S01]  /*e9c0*/  FMUL.FTZ R74, R59, R72 ;  /* 0x000000483b4a7220 */ /* 0x000fe20000410000 */
[----:B------:R-:W-:-:S02]  /*e9d0*/  HADD2.F32 R59, -RZ, R69.H0_H0 ;  /* 0x20000045ff3b7230 */ /* 0x000fc40000004100 */
[----:B------:R-:W-:Y:S01]  /*e9e0*/  FFMA.FTZ R66, R66, R73, R76 ;  /* 0x0000004942427223 */ /* 0x000fe2000001004c */
[----:B------:R-:W-:Y:S02]  /*e9f0*/  HADD2.F32 R54, -RZ, R50.H0_H0 ;  /* 0x20000032ff367230 */ /* 0x000fe40000004100 */
[C---:B------:R-:W-:Y:S01]  /*ea00*/  FFMA.FTZ R74, R51.reuse, R70, -R74 ;  /* 0x00000046334a7223 */ /* 0x040fe2000001084a */
[----:B------:R-:W-:Y:S01]  /*ea10*/  FFMA.FTZ R76, R51, R72, R47 ;  /* 0x00000048334c7223 */ /* 0x000fe2000001002f */
[----:B------:R-:W-:Y:S01]  /*ea20*/  HADD2.F32 R51, -RZ, R68.H0_H0 ;  /* 0x20000044ff337230 */ /* 0x000fe20000004100 */
[----:B------:R-:W-:Y:S01]  /*ea30*/  F2FP.SATFINITE.E4M3.F32.PACK_AB_MERGE_C R35, R56, R35, RZ ;  /* 0x000000233823723e */ /* 0x000fe200048070ff */
[----:B------:R-:W-:Y:S02]  /*ea40*/  HADD2.F32 R47, -RZ, R46.H0_H0 ;  /* 0x2000002eff2f7230 */ /* 0x000fe40000004100 */
[----:B------:R-:W-:Y:S01]  /*ea50*/  FMUL.FTZ R70, R54, R59 ;  /* 0x0000003b36467220 */ /* 0x000fe20000410000 */
[----:B------:R-:W-:-:S02]  /*ea60*/  HADD2.F32 R69, -RZ, R69.H1_H1 ;  /* 0x30000045ff457230 */ /* 0x000fc40000004100 */
[-C--:B------:R-:W-:Y:S01]  /*ea70*/  FMUL.FTZ R54, R54, R51.reuse ;  /* 0x0000003336367220 */ /* 0x080fe20000410000 */
[----:B------:R-:W-:Y:S02]  /*ea80*/  HADD2.F32 R50, -RZ, R50.H1_H1 ;  /* 0x30000032ff327230 */ /* 0x000fe40000004100 */
[C---:B------:R-:W-:Y:S01]  /*ea90*/  FFMA.FTZ R70, R47.reuse, R51, -R70 ;  /* 0x000000332f467223 */ /* 0x040fe20000010846 */
[----:B------:R-:W-:Y:S01]  /*eaa0*/  HADD2.F32 R51, -RZ, R68.H1_H1 ;  /* 0x30000044ff337230 */ /* 0x000fe20000004100 */
[----:B------:R-:W-:Y:S01]  /*eab0*/  F2FP.F16.E4M3.UNPACK_B R68, R45.H1 ;  /* 0x0000002dff44723e */ /* 0x000fe200030006ff */
[----:B------:R-:W-:Y:S02]  /*eac0*/  HADD2.F32 R46, -RZ, R46.H1_H1 ;  /* 0x3000002eff2e7230 */ /* 0x000fe40000004100 */
[C---:B------:R-:W-:Y:S01]  /*ead0*/  FMUL.FTZ R71, R50.reuse, R69 ;  /* 0x0000004532477220 */ /* 0x040fe20000410000 */
[----:B------:R-:W-:Y:S01]  /*eae0*/  FFMA.FTZ R59, R47, R59, R54 ;  /* 0x0000003b2f3b7223 */ /* 0x000fe20000010036 */
[-C--:B------:R-:W-:Y:S01]  /*eaf0*/  F2FP.F16.E4M3.UNPACK_B R54, R44.reuse.H1 ;  /* 0x0000002cff36723e */ /* 0x080fe200030006ff */
[-C--:B------:R-:W-:Y:S01]  /*eb00*/  FMUL.FTZ R50, R50, R51.reuse ;  /* 0x0000003332327220 */ /* 0x080fe20000410000 */
[----:B------:R-:W-:Y:S01]  /*eb10*/  FFMA.FTZ R71, R46, R51, -R71 ;  /* 0x000000332e477223 */ /* 0x000fe20000010847 */
[----:B------:R-:W-:Y:S01]  /*eb20*/  HADD2.F32 R51, -RZ, R68.H0_H0 ;  /* 0x20000044ff337230 */ /* 0x000fe20000004100 */
[----:B------:R-:W-:Y:S01]  /*eb30*/  F2FP.F16.E4M3.UNPACK_B R44, R44 ;  /* 0x0000002cff2c723e */ /* 0x000fe200020006ff */
[----:B------:R-:W-:-:S02]  /*eb40*/  HADD2.F32 R47, -RZ, R34.H0_H0 ;  /* 0x20000022ff2f7230 */ /* 0x000fc40000004100 */
[----:B------:R-:W-:Y:S01]  /*eb50*/  FFMA.FTZ R72, R46, R69, R50 ;  /* 0x000000452e487223 */ /* 0x000fe20000010032 */
[--C-:B------:R-:W-:Y:S01]  /*eb60*/  HADD2.F32 R50, -RZ, R54.reuse.H0_H0 ;  /* 0x20000036ff327230 */ /* 0x100fe20000004100 */
[----:B------:R-:W-:Y:S01]  /*eb70*/  F2FP.SATFINITE.E4M3.F32.PACK_AB_MERGE_C R49, R58, R49, RZ ;  /* 0x000000313a31723e */ /* 0x000fe200048070ff */
        /* <DEDUP_REMOVED lines=8> */
[----:B------:R-:W-:Y:S01]  /*ec00*/  HADD2.F32 R27, -RZ, R27.H1_H1 ;  /* 0x3000001bff1b7230 */ /* 0x000fe20000004100 */
[----:B------:R-:W-:Y:S01]  /*ec10*/  F2FP.SATFINITE.E4M3.F32.PACK_AB_MERGE_C R63, R66, R63, RZ ;  /* 0x0000003f423f723e */ /* 0x000fe200048070ff */
[--C-:B------:R-:W-:Y:S02]  /*ec20*/  HADD2.F32 R47, -RZ, R44.reuse.H1_H1 ;  /* 0x3000002cff2f7230 */ /* 0x100fe40000004100 */
[C---:B------:R-:W-:Y:S01]  /*ec30*/  FMUL.FTZ R78, R34.reuse, R68 ;  /* 0x00000044224e7220 */ /* 0x040fe20000410000 */
[-C--:B------:R-:W-:Y:S01]  /*ec40*/  FMUL.FTZ R69, R34, R54.reuse ;  /* 0x0000003622457220 */ /* 0x080fe20000410000 */
[----:B------:R-:W-:Y:S01]  /*ec50*/  F2FP.F16.E4M3.UNPACK_B R34, R45 ;  /* 0x0000002dff22723e */ /* 0x000fe200020006ff */
[----:B------:R-:W-:Y:S02]  /*ec60*/  HADD2.F32 R45, -RZ, R44.H0_H0 ;  /* 0x2000002cff2d7230 */ /* 0x000fe40000004100 */
[C---:B------:R-:W-:Y:S01]  /*ec70*/  FFMA.FTZ R77, R27.reuse, R54, -R78 ;  /* 0x000000361b4d7223 */ /* 0x040fe2000001084e */
[----:B------:R-:W-:Y:S01]  /*ec80*/  FFMA.FTZ R68, R27, R68, R69 ;  /* 0x000000441b447223 */ /* 0x000fe20000010045 */
[----:B------:R-:W-:Y:S01]  /*ec90*/  HADD2.F32 R27, -RZ, R26.H0_H0 ;  /* 0x2000001aff1b7230 */ /* 0x000fe20000004100 */
[----:B------:R-:W-:Y:S01]  /*eca0*/  F2FP.SATFINITE.E4M3.F32.PACK_AB_MERGE_C R67, R76, R67, RZ ;  /* 0x000000434c43723e */ /* 0x000fe200048070ff */
[--C-:B------:R-:W-:Y:S01]  /*ecb0*/  HADD2.F32 R44, -RZ, R34.reuse.H0_H0 ;  /* 0x20000022ff2c7230 */ /* 0x100fe20000004100 */
[----:B------:R-:W-:Y:S01]  /*ecc0*/  F2FP.SATFINITE.E4M3.F32.PACK_AB_MERGE_C R50, R77, R50, RZ ;  /* 0x000000324d32723e */ /* 0x000fe200048070ff */
[----:B------:R-:W-:Y:S01]  /*ecd0*/  HADD2.F32 R51, -RZ, R34.H1_H1 ;  /* 0x30000022ff337230 */ /* 0x000fe20000004100 */
[----:B------:R-:W-:Y:S01]  /*ece0*/  F2FP.SATFINITE.E4M3.F32.PACK_AB_MERGE_C R68, R68, R75, RZ ;  /* 0x0000004b4444723e */ /* 0x000fe200048070ff */
[----:B------:R-:W-:-:S02]  /*ecf0*/  HADD2.F32 R34, -RZ, R26.H1_H1 ;  /* 0x3000001aff227230 */ /* 0x000fc40000004100 */
[CC--:B------:R-:W-:Y:S01]  /*ed00*/  FMUL.FTZ R69, R27.reuse, R44.reuse ;  /* 0x0000002c1b457220 */ /* 0x0c0fe20000410000 */
[--C-:B------:R-:W-:Y:S02]  /*ed10*/  HADD2.F32 R26, -RZ, R24.reuse.H0_H0 ;  /* 0x20000018ff1a7230 */ /* 0x100fe40000004100 */
[----:B------:R-:W-:Y:S01]  /*ed20*/  FMUL.FTZ R27, R27, R45 ;  /* 0x0000002d1b1b7220 */ /* 0x000fe20000410000 */
[----:B------:R-:W-:Y:S02]  /*ed30*/  HADD2.F32 R24, -RZ, R24.H1_H1 ;  /* 0x30000018ff187230 */ /* 0x000fe40000004100 */
[C---:B------:R-:W-:Y:S01]  /*ed40*/  FMUL.FTZ R73, R34.reuse, R51 ;  /* 0x0000003322497220 */ /* 0x040fe20000410000 */
[----:B------:R-:W-:Y:S01]  /*ed50*/  FMUL.FTZ R46, R34, R47 ;  /* 0x0000002f222e7220 */ /* 0x000fe20000410000 */
[C---:B------:R-:W-:Y:S01]  /*ed60*/  FFMA.FTZ R69, R26.reuse, R45, -R69 ;  /* 0x0000002d1a457223 */ /* 0x040fe20000010845 */
[----:B------:R-:W-:Y:S01]  /*ed70*/  FFMA.FTZ R34, R26, R44, R27 ;  /* 0x0000002c1a227223 */ /* 0x000fe2000001001b */
[C---:B------:R-:W-:Y:S01]  /*ed80*/  FFMA.FTZ R26, R24.reuse, R47, -R73 ;  /* 0x0000002f181a7223 */ /* 0x040fe20000010849 */
[----:B------:R-:W-:Y:S01]  /*ed90*/  FFMA.FTZ R51, R24, R51, R46 ;  /* 0x0000003318337223 */ /* 0x000fe2000001002e */
[----:B------:R-:W-:-:S02]  /*eda0*/  F2FP.SATFINITE.E4M3.F32.PACK_AB_MERGE_C R27, R64, R61, RZ ;  /* 0x0000003d401b723e */ /* 0x000fc400048070ff */
[----:B------:R-:W-:Y:S02]  /*edb0*/  F2FP.SATFINITE.E4M3.F32.PACK_AB_MERGE_C R24, R74, R65, RZ ;  /* 0x000000414a18723e */ /* 0x000fe400048070ff */
[----:B------:R-:W-:Y:S02]  /*edc0*/  F2FP.SATFINITE.E4M3.F32.PACK_AB_MERGE_C R25, R32, R25, R35 ;  /* 0x000000192019723e */ /* 0x000fe40004807023 */
[----:B------:R-:W-:Y:S02]  /*edd0*/  F2FP.SATFINITE.E4M3.F32.PACK_AB_MERGE_C R27, R62, R57, R27 ;  /* 0x000000393e1b723e */ /* 0x000fe4000480701b */
[----:B------:R-:W-:Y:S02]  /*ede0*/  F2FP.SATFINITE.E4M3.F32.PACK_AB_MERGE_C R24, R71, R70, R24 ;  /* 0x000000464718723e */ /* 0x000fe40004807018 */
[----:B------:R-:W-:Y:S02]  /*edf0*/  F2FP.SATFINITE.E4M3.F32.PACK_AB_MERGE_C R26, R26, R69, R50 ;  /* 0x000000451a1a723e */ /* 0x000fe40004807032 */
[----:B------:R-:W-:-:S02]  /*ee00*/  F2FP.SATFINITE.E4M3.F32.PACK_AB_MERGE_C R33, R48, R33, R49 ;  /* 0x000000213021723e */ /* 0x000fc40004807031 */
[----:B------:R-:W-:Y:S01]  /*ee10*/  F2FP.SATFINITE.E4M3.F32.PACK_AB_MERGE_C R35, R60, R55, R63 ;  /* 0x000000373c23723e */ /* 0x000fe2000480703f */
[----:B------:R1:W-:Y:S01]  /*ee20*/  STS.128 [R214+0x18000], R24 ;  /* 0x01800018d6007388 */ /* 0x0003e20000000c00 */
[----:B------:R-:W-:Y:S02]  /*ee30*/  F2FP.SATFINITE.E4M3.F32.PACK_AB_MERGE_C R32, R72, R59, R67 ;  /* 0x0000003b4820723e */ /* 0x000fe40004807043 */
[----:B------:R-:W-:-:S05]  /*ee40*/  F2FP.SATFINITE.E4M3.F32.PACK_AB_MERGE_C R34, R51, R34, R68 ;  /* 0x000000223322723e */ /* 0x000fca0004807044 */
[----:B------:R1:W-:Y:S02]  /*ee50*/  STS.128 [R53+0x18000], R32 ;  /* 0x0180002035007388 */ /* 0x0003e40000000c00 */
.L_x_1539:
[----:B------:R-:W-:Y:S05]  /*ee60*/  BSYNC B1 ;  /* 0x0000000000017941 */ /* 0x000fea0003800000 */
.L_x_1538:
[----:B------:R-:W-:Y:S04]  /*ee70*/  BSSY B1, `(.L_x_1540) ;  /* 0x00000fa000017945 */ /* 0x000fe80003800000 */
[----:B------:R-:W-:Y:S05]  /*ee80*/  @P2 BRA `(.L_x_1541) ;  /* 0x0000000c00e02947 */ /* 0x000fea0003800000 */
[----:B------:R-:W2:Y:S01]  /*ee90*/  LDL R71, [R1+0xa0] ;  /* 0x0000a00001477983 */ /* 0x000ea20000100800 */
[----:B01---5:R-:W-:Y:S02]  /*eea0*/  SHF.R.U32.HI R25, RZ, 0x8, R28 ;  /* 0x00000008ff197819 */ /* 0x023fe4000001161c */
[----:B------:R-:W-:Y:S02]  /*eeb0*/  LOP3.LUT R24, R28, 0xff, RZ, 0xc0, !PT ;  /* 0x000000ff1c187812 */ /* 0x000fe400078ec0ff */
[----:B------:R-:W-:Y:S02]  /*eec0*/  SHF.R.U32.HI R33, RZ, 0x8, R30 ;  /* 0x00000008ff217819 */ /* 0x000fe4000001161e */
[----:B------:R-:W-:Y:S02]  /*eed0*/  LOP3.LUT R25, R25, 0xff, RZ, 0xc0, !PT ;  /* 0x000000ff19197812 */ /* 0x000fe400078ec0ff */
[----:B------:R-:W-:Y:S02]  /*eee0*/  LEA.HI R34, R52, R3, RZ, 0x1c ;  /* 0x0000000334227211 */ /* 0x000fe400078fe0ff */
[----:B------:R-:W-:-:S02]  /*eef0*/  LOP3.LUT R32, R30, 0xff, RZ, 0xc0, !PT ;  /* 0x000000ff1e207812 */ /* 0x000fc400078ec0ff */
[----:B------:R-:W-:Y:S02]  /*ef00*/  LOP3.LUT R33, R33, 0xff, RZ, 0xc0, !PT ;  /* 0x000000ff21217812 */ /* 0x000fe400078ec0ff */
[----:B------:R-:W-:Y:S01]  /*ef10*/  PRMT R45, R25, 0x7604, R24 ;  /* 0x00007604192d7816 */ /* 0x000fe20000000018 */
[----:B------:R-:W-:Y:S01]  /*ef20*/  IMAD.SHL.U32 R24, R34, 0x10, RZ ;  /* 0x0000001022187824 */ /* 0x000fe200078e00ff */
[----:B------:R-:W-:Y:S02]  /*ef30*/  SHF.R.S32.HI R25, RZ, 0x1f, R34 ;  /* 0x0000001fff197819 */ /* 0x000fe40000011422 */
[----:B------:R-:W-:Y:S02]  /*ef40*/  PRMT R49, R33, 0x7604, R32 ;  /* 0x0000760421317816 */ /* 0x000fe40000000020 */
[----:B------:R-:W-:Y:S02]  /*ef50*/  LEA.HI R33, R25, R34, RZ, 0x3 ;  /* 0x0000002219217211 */ /* 0x000fe400078f18ff */
[----:B------:R-:W-:-:S02]  /*ef60*/  SHF.R.U32.HI R27, RZ, 0x8, R29 ;  /* 0x00000008ff1b7819 */ /* 0x000fc4000001161d */
[----:B------:R-:W-:Y:S01]  /*ef70*/  LOP3.LUT R24, R203, 0x70, R24, 0xf8, !PT ;  /* 0x00000070cb187812 */ /* 0x000fe200078ef818 */
[----:B------:R-:W-:Y:S01]  /*ef80*/  IMAD.SHL.U32 R34, R33, 0x800, RZ ;  /* 0x0000080021227824 */ /* 0x000fe200078e00ff */
[----:B------:R-:W-:Y:S02]  /*ef90*/  SHF.R.U32.HI R35, RZ, 0x3, R203 ;  /* 0x00000003ff237819 */ /* 0x000fe400000116cb */
[----:B------:R-:W-:Y:S02]  /*efa0*/  LOP3.LUT R26, R29, 0xff, RZ, 0xc0, !PT ;  /* 0x000000ff1d1a7812 */ /* 0x000fe400078ec0ff */
[----:B------:R-:W-:Y:S02]  /*efb0*/  LOP3.LUT R27, R27, 0xff, RZ, 0xc0, !PT ;  /* 0x000000ff1b1b7812 */ /* 0x000fe400078ec0ff */
[----:B------:R-:W-:Y:S02]  /*efc0*/  LOP3.LUT R33, R24, R35, RZ, 0x3c, !PT ;  /* 0x0000002318217212 */ /* 0x000fe400078e3cff */
[----:B------:R-:W-:-:S02]  /*efd0*/  LOP3.LUT R34, R34, 0xffffc000, RZ, 0xc0, !PT ;  /* 0xffffc00022227812 */ /* 0x000fc400078ec0ff */
[----:B------:R-:W-:Y:S02]  /*efe0*/  PRMT R46, R27, 0x7604, R26 ;  /* 0x000076041b2e7816 */ /* 0x000fe4000000001a */
[----:B------:R-:W-:Y:S02]  /*eff0*/  SHF.R.U32.HI R26, RZ, 0x8, R31 ;  /* 0x00000008ff1a7819 */ /* 0x000fe4000001161f */
[----:B------:R-:W-:Y:S02]  /*f000*/  SHF.R.U32.HI R32, RZ, 0x8, R4 ;  /* 0x00000008ff207819 */ /* 0x000fe40000011604 */
[----:B------:R-:W-:Y:S02]  /*f010*/  IADD3 R33, R33, R34, R212 ;  /* 0x0000002221217210 */ /* 0x000fe40007ffe0d4 */
[----:B------:R-:W-:Y:S02]  /*f020*/  LOP3.LUT R25, R31, 0xff, RZ, 0xc0, !PT ;  /* 0x000000ff1f197812 */ /* 0x000fe400078ec0ff */
[----:B------:R-:W-:Y:S01]  /*f030*/  LOP3.LUT R27, R4, 0xff, RZ, 0xc0, !PT ;  /* 0x000000ff041b7812 */ /* 0x000fe200078ec0ff */
[----:B------:R-:W-:Y:S01]  /*f040*/  IMAD.IADD R44, R16, 0x1, R33 ;  /* 0x00000001102c7824 */ /* 0x000fe200078e0221 */
[----:B------:R-:W-:-:S02]  /*f050*/  LOP3.LUT R26, R26, 0xff, RZ, 0xc0, !PT ;  /* 0x000000ff1a1a7812 */ /* 0x000fc400078ec0ff */
[----:B------:R-:W-:Y:S02]  /*f060*/  LOP3.LUT R32, R32, 0xff, RZ, 0xc0, !PT ;  /* 0x000000ff20207812 */ /* 0x000fe400078ec0ff */
[----:B------:R-:W-:Y:S02]  /*f070*/  PRMT R48, R26, 0x7604, R25 ;  /* 0x000076041a307816 */ /* 0x000fe40000000019 */
[----:B------:R-:W-:Y:S02]  /*f080*/  PRMT R53, R32, 0x7604, R27 ;  /* 0x0000760420357816 */ /* 0x000fe4000000001b */
[----:B------:R-:W0:Y:S01]  /*f090*/  LDS.128 R32, [R44+0x18000] ;  /* 0x018000002c207984 */ /* 0x000e220000000c00 */
[----:B------:R-:W-:Y:S02]  /*f0a0*/  SHF.R.U32.HI R56, RZ, 0x8, R7 ;  /* 0x00000008ff387819 */ /* 0x000fe40000011607 */
[----:B------:R-:W-:Y:S02]  /*f0b0*/  SHF.R.U32.HI R50, RZ, 0x8, R5 ;  /* 0x00000008ff327819 */ /* 0x000fe40000011605 */
[----:B------:R-:W-:-:S02]  /*f0c0*/  LOP3.LUT R55, R7, 0xff, RZ, 0xc0, !PT ;  /* 0x000000ff07377812 */ /* 0x000fc400078ec0ff */
[----:B------:R-:W-:Y:S02]  /*f0d0*/  LOP3.LUT R56, R56, 0xff, RZ, 0xc0, !PT ;  /* 0x000000ff38387812 */ /* 0x000fe400078ec0ff */
[----:B------:R-:W-:Y:S02]  /*f0e0*/  LOP3.LUT R47, R5, 0xff, RZ, 0xc0, !PT ;  /* 0x000000ff052f7812 */ /* 0x000fe400078ec0ff */
[----:B------:R-:W-:Y:S02]  /*f0f0*/  LOP3.LUT R50, R50, 0xff, RZ, 0xc0, !PT ;  /* 0x000000ff32327812 */ /* 0x000fe400078ec0ff */
[----:B------:R-:W-:Y:S02]  /*f100*/  SHF.R.U32.HI R54, RZ, 0x8, R6 ;  /* 0x00000008ff367819 */ /* 0x000fe40000011606 */
[----:B------:R-:W-:Y:S02]  /*f110*/  PRMT R56, R56, 0x7604, R55 ;  /* 0x0000760438387816 */ /* 0x000fe40000000037 */
[----:B------:R-:W-:-:S02]  /*f120*/  PRMT R50, R50, 0x7604, R47 ;  /* 0x0000760432327816 */ /* 0x000fc4000000002f */
[----:B------:R-:W-:Y:S02]  /*f130*/  SHF.R.U32.HI R55, RZ, 0x10, R5 ;  /* 0x00000010ff377819 */ /* 0x000fe40000011605 */
[----:B------:R-:W-:Y:S02]  /*f140*/  LOP3.LUT R51, R6, 0xff, RZ, 0xc0, !PT ;  /* 0x000000ff06337812 */ /* 0x000fe400078ec0ff */
[----:B------:R-:W-:Y:S01]  /*f150*/  LOP3.LUT R54, R54, 0xff, RZ, 0xc0, !PT ;  /* 0x000000ff36367812 */ /* 0x000fe200078ec0ff */
[----:B------:R-:W-:Y:S01]  /*f160*/  IMAD.U32 R55, R55, 0x10000, RZ ;  /* 0x0001000037377824 */ /* 0x000fe200078e00ff */
[----:B------:R-:W-:Y:S02]  /*f170*/  SHF.R.U32.HI R47, RZ, 0x10, R29 ;  /* 0x00000010ff2f7819 */ /* 0x000fe4000001161d */
[----:B------:R-:W-:Y:S02]  /*f180*/  SHF.R.U32.HI R59, RZ, 0x10, R7 ;  /* 0x00000010ff3b7819 */ /* 0x000fe40000011607 */
[----:B------:R-:W-:Y:S01]  /*f190*/  PRMT R57, R54, 0x7604, R51 ;  /* 0x0000760436397816 */ /* 0x000fe20000000033 */
[----:B------:R-:W-:Y:S01]  /*f1a0*/  IMAD.U32 R47, R47, 0x10000, RZ ;  /* 0x000100002f2f7824 */ /* 0x000fe200078e00ff */
[----:B------:R-:W-:Y:S01]  /*f1b0*/  SHF.R.U32.HI R51, RZ, 0x10, R31 ;  /* 0x00000010ff337819 */ /* 0x000fe2000001161f */
[----:B------:R-:W-:Y:S01]  /*f1c0*/  IMAD.U32 R59, R59, 0x10000, RZ ;  /* 0x000100003b3b7824 */ /* 0x000fe200078e00ff */
[----:B------:R-:W-:-:S02]  /*f1d0*/  LOP3.LUT R55, R50, 0xff0000, R55, 0xf8, !PT ;  /* 0x00ff000032377812 */ /* 0x000fc400078ef837 */
[----:B------:R-:W-:Y:S01]  /*f1e0*/  LOP3.LUT R47, R46, 0xff0000, R47, 0xf8, !PT ;  /* 0x00ff00002e2f7812 */ /* 0x000fe200078ef82f */
[----:B------:R-:W-:Y:S01]  /*f1f0*/  IMAD.U32 R51, R51, 0x10000, RZ ;  /* 0x0001000033337824 */ /* 0x000fe200078e00ff */
[----:B------:R-:W-:Y:S02]  /*f200*/  LOP3.LUT R45, R45, 0xff0000, R28, 0xf8, !PT ;  /* 0x00ff00002d2d7812 */ /* 0x000fe400078ef81c */
[----:B------:R-:W-:Y:S02]  /*f210*/  LOP3.LUT R49, R49, 0xff0000, R30, 0xf8, !PT ;  /* 0x00ff000031317812 */ /* 0x000fe400078ef81e */
[----:B------:R-:W-:Y:S02]  /*f220*/  LOP3.LUT R59, R56, 0xff0000, R59, 0xf8, !PT ;  /* 0x00ff0000383b7812 */ /* 0x000fe400078ef83b */
[----:B------:R-:W-:Y:S02]  /*f230*/  LOP3.LUT R58, R55, 0xff000000, R5, 0xf8, !PT ;  /* 0xff000000373a7812 */ /* 0x000fe400078ef805 */
[----:B------:R-:W-:-:S02]  /*f240*/  LOP3.LUT R45, R45, 0xff000000, R28, 0xf8, !PT ;  /* 0xff0000002d2d7812 */ /* 0x000fc400078ef81c */
[----:B------:R-:W-:Y:S02]  /*f250*/  LOP3.LUT R47, R47, 0xff000000, R29, 0xf8, !PT ;  /* 0xff0000002f2f7812 */ /* 0x000fe400078ef81d */
[----:B------:R-:W-:Y:S02]  /*f260*/  LOP3.LUT R51, R48, 0xff0000, R51, 0xf8, !PT ;  /* 0x00ff000030337812 */ /* 0x000fe400078ef833 */
[----:B------:R-:W-:Y:S02]  /*f270*/  LOP3.LUT R28, R49, 0xff000000, R30, 0xf8, !PT ;  /* 0xff000000311c7812 */ /* 0x000fe400078ef81e */
[----:B------:R-:W-:Y:S02]  /*f280*/  LOP3.LUT R53, R53, 0xff0000, R4, 0xf8, !PT ;  /* 0x00ff000035357812 */ /* 0x000fe400078ef804 */
[----:B------:R-:W-:Y:S02]  /*f290*/  LOP3.LUT R61, R59, 0xff000000, R7, 0xf8, !PT ;  /* 0xff0000003b3d7812 */ /* 0x000fe400078ef807 */
[----:B------:R-:W-:-:S02]  /*f2a0*/  LOP3.LUT R57, R57, 0xff0000, R6, 0xf8, !PT ;  /* 0x00ff000039397812 */ /* 0x000fc400078ef806 */
[----:B------:R-:W-:Y:S02]  /*f2b0*/  F2FP.F16.E4M3.UNPACK_B R59, R58 ;  /* 0x0000003aff3b723e */ /* 0x000fe400020006ff */
[----:B------:R-:W-:Y:S02]  /*f2c0*/  LOP3.LUT R54, R51, 0xff000000, R31, 0xf8, !PT ;  /* 0xff00000033367812 */ /* 0x000fe400078ef81f */
[----:B------:R-:W-:Y:S01]  /*f2d0*/  LOP3.LUT R31, R53, 0xff000000, R4, 0xf8, !PT ;  /* 0xff000000351f7812 */ /* 0x000fe200078ef804 */
[--C-:B------:R-:W-:Y:S01]  /*f2e0*/  HADD2.F32 R60, -RZ, R59.reuse.H0_H0 ;  /* 0x2000003bff3c7230 */ /* 0x100fe20000004100 */
[----:B------:R-:W-:Y:S01]  /*f2f0*/  LOP3.LUT R4, R57, 0xff000000, R6, 0xf8, !PT ;  /* 0xff00000039047812 */ /* 0x000fe200078ef806 */
[----:B------:R-:W-:Y:S01]  /*f300*/  HADD2.F32 R59, -RZ, R59.H1_H1 ;  /* 0x3000003bff3b7230 */ /* 0x000fe20000004100 */
[-C--:B0-----:R-:W-:Y:S02]  /*f310*/  F2FP.F16.E4M3.UNPACK_B R48, R32.reuse ;  /* 0x00000020ff30723e */ /* 0x081fe400020006ff */
[----:B------:R-:W-:-:S02]  /*f320*/  F2FP.F16.E4M3.UNPACK_B R55, R32.H1 ;  /* 0x00000020ff37723e */ /* 0x000fc400030006ff */
[-C--:B------:R-:W-:Y:S02]  /*f330*/  F2FP.F16.E4M3.UNPACK_B R51, R35.reuse ;  /* 0x00000023ff33723e */ /* 0x080fe400020006ff */
[----:B------:R-:W-:Y:S02]  /*f340*/  F2FP.F16.E4M3.UNPACK_B R57, R35.H1 ;  /* 0x00000023ff39723e */ /* 0x000fe400030006ff */
[----:B------:R-:W-:Y:S02]  /*f350*/  F2FP.F16.E4M3.UNPACK_B R58, R58.H1 ;  /* 0x0000003aff3a723e */ /* 0x000fe400030006ff */
[-C--:B------:R-:W-:Y:S02]  /*f360*/  F2FP.F16.E4M3.UNPACK_B R62, R61.reuse ;  /* 0x0000003dff3e723e */ /* 0x080fe400020006ff */
[----:B------:R-:W-:Y:S02]  /*f370*/  F2FP.F16.E4M3.UNPACK_B R61, R61.H1 ;  /* 0x0000003dff3d723e */ /* 0x000fe400030006ff */
[-C--:B------:R-:W-:Y:S01]  /*f380*/  F2FP.F16.E4M3.UNPACK_B R7, R34.reuse ;  /* 0x00000022ff07723e */ /* 0x080fe200020006ff */
[--C-:B------:R-:W-:Y:S01]  /*f390*/  HADD2.F32 R64, -RZ, R62.reuse.H0_H0 ;  /* 0x2000003eff407230 */ /* 0x100fe20000004100 */
[----:B------:R-:W-:Y:S01]  /*f3a0*/  F2FP.F16.E4M3.UNPACK_B R34, R34.H1 ;  /* 0x00000022ff22723e */ /* 0x000fe200030006ff */
[----:B------:R-:W-:Y:S01]  /*f3b0*/  HADD2.F32 R62, -RZ, R62.H1_H1 ;  /* 0x3000003eff3e7230 */ /* 0x000fe20000004100 */
[----:B--2---:R-:W0:Y:S02]  /*f3c0*/  LDS.128 R24, [R71+0x18000] ;  /* 0x0180000047187984 */ /* 0x004e240000000c00 */
[----:B0-----:R-:W-:-:S02]  /*f3d0*/  F2FP.F16.E4M3.UNPACK_B R29, R24 ;  /* 0x00000018ff1d723e */ /* 0x001fc400020006ff */
[----:B------:R-:W-:Y:S02]  /*f3e0*/  F2FP.F16.E4M3.UNPACK_B R49, R24.H1 ;  /* 0x00000018ff31723e */ /* 0x000fe400030006ff */
[-C--:B------:R-:W-:Y:S02]  /*f3f0*/  F2FP.F16.E4M3.UNPACK_B R50, R27.reuse ;  /* 0x0000001bff32723e */ /* 0x080fe400020006ff */
[----:B------:R-:W-:Y:S02]  /*f400*/  F2FP.F16.E4M3.UNPACK_B R56, R27.H1 ;  /* 0x0000001bff38723e */ /* 0x000fe400030006ff */
[----:B------:R-:W-:Y:S02]  /*f410*/  F2FP.F16.E4M3.UNPACK_B R24, R33 ;  /* 0x00000021ff18723e */ /* 0x000fe400020006ff */
[----:B------:R-:W-:Y:S02]  /*f420*/  F2FP.F16.E4M3.UNPACK_B R27, R47 ;  /* 0x0000002fff1b723e */ /* 0x000fe400020006ff */
[-C--:B------:R-:W-:Y:S01]  /*f430*/  F2FP.F16.E4M3.UNPACK_B R30, R25.reuse ;  /* 0x00000019ff1e723e */ /* 0x080fe200020006ff */
[----:B------:R-:W-:Y:S01]  /*f440*/  HADD2.F32 R6, -RZ, R24.H0_H0 ;  /* 0x20000018ff067230 */ /* 0x000fe20000004100 */
[----:B------:R-:W-:Y:S01]  /*f450*/  F2FP.F16.E4M3.UNPACK_B R46, R25.H1 ;  /* 0x00000019ff2e723e */ /* 0x000fe200030006ff */
[----:B------:R-:W-:Y:S01]  /*f460*/  HADD2.F32 R53, -RZ, R27.H0_H0 ;  /* 0x2000001bff357230 */ /* 0x000fe20000004100 */
[----:B------:R-:W-:Y:S01]  /*f470*/  F2FP.F16.E4M3.UNPACK_B R33, R33.H1 ;  /* 0x00000021ff21723e */ /* 0x000fe200030006ff */
[----:B------:R-:W-:-:S02]  /*f480*/  HADD2.F32 R25, -RZ, R30.H0_H0 ;  /* 0x2000001eff197230 */ /* 0x000fc40000004100 */
[CC--:B------:R-:W-:Y:S01]  /*f490*/  FMUL.FTZ R32, R6.reuse, R60.reuse ;  /* 0x0000003c06207220 */ /* 0x0c0fe20000410000 */
[----:B------:R-:W-:Y:S02]  /*f4a0*/  HADD2.F32 R24, -RZ, R24.H1_H1 ;  /* 0x30000018ff187230 */ /* 0x000fe40000004100 */
[----:B------:R-:W-:Y:S01]  /*f4b0*/  FMUL.FTZ R35, R6, R53 ;  /* 0x0000003506237220 */ /* 0x000fe20000410000 */
[----:B------:R-:W-:Y:S01]  /*f4c0*/  F2FP.F16.E4M3.UNPACK_B R47, R47.H1 ;  /* 0x0000002fff2f723e */ /* 0x000fe200030006ff */
[C---:B------:R-:W-:Y:S01]  /*f4d0*/  FFMA.FTZ R6, R25.reuse, R53, -R32 ;  /* 0x0000003519067223 */ /* 0x040fe20000010820 */
[----:B------:R-:W-:Y:S02]  /*f4e0*/  HADD2.F32 R30, -RZ, R30.H1_H1 ;  /* 0x3000001eff1e7230 */ /* 0x000fe40000004100 */
[----:B------:R-:W-:Y:S01]  /*f4f0*/  FFMA.FTZ R25, R25, R60, R35 ;  /* 0x0000003c19197223 */ /* 0x000fe20000010023 */
[----:B------:R-:W-:Y:S02]  /*f500*/  HADD2.F32 R35, -RZ, R27.H1_H1 ;  /* 0x3000001bff237230 */ /* 0x000fe40000004100 */
[----:B------:R-:W-:Y:S01]  /*f510*/  FMUL.FTZ R63, R24, R59 ;  /* 0x0000003b183f7220 */ /* 0x000fe20000410000 */
[----:B------:R-:W-:Y:S01]  /*f520*/  HADD2.F32 R60, -RZ, R58.H0_H0 ;  /* 0x2000003aff3c7230 */ /* 0x000fe20000004100 */
[----:B------:R-:W-:Y:S01]  /*f530*/  F2FP.F16.E4M3.UNPACK_B R5, R26 ;  /* 0x0000001aff05723e */ /* 0x000fe200020006ff */
[----:B------:R-:W-:-:S02]  /*f540*/  HADD2.F32 R27, -RZ, R33.H0_H0 ;  /* 0x20000021ff1b7230 */ /* 0x000fc40000004100 */
[----:B------:R-:W-:Y:S01]  /*f550*/  FMUL.FTZ R24, R24, R35 ;  /* 0x0000002318187220 */ /* 0x000fe20000410000 */
[--C-:B------:R-:W-:Y:S01]  /*f560*/  HADD2.F32 R53, -RZ, R47.reuse.H0_H0 ;  /* 0x2000002fff357230 */ /* 0x100fe20000004100 */
[----:B------:R-:W-:Y:S01]  /*f570*/  F2FP.F16.E4M3.UNPACK_B R26, R26.H1 ;  /* 0x0000001aff1a723e */ /* 0x000fe200030006ff */
[----:B------:R-:W-:Y:S02]  /*f580*/  HADD2.F32 R32, -RZ, R46.H0_H0 ;  /* 0x2000002eff207230 */ /* 0x000fe40000004100 */
[C---:B------:R-:W-:Y:S01]  /*f590*/  FMUL.FTZ R65, R27.reuse, R60 ;  /* 0x0000003c1b417220 */ /* 0x040fe20000410000 */
[C---:B------:R-:W-:Y:S01]  /*f5a0*/  FFMA.FTZ R24, R30.reuse, R59, R24 ;  /* 0x0000003b1e187223 */ /* 0x040fe20000010018 */
[----:B------:R-:W-:Y:S01]  /*f5b0*/  FMUL.FTZ R67, R27, R53 ;  /* 0x000000351b437220 */ /* 0x000fe20000410000 */
[----:B------:R-:W-:Y:S02]  /*f5c0*/  HADD2.F32 R59, -RZ, R58.H1_H1 ;  /* 0x3000003aff3b7230 */ /* 0x000fe40000004100 */
[----:B------:R-:W-:Y:S01]  /*f5d0*/  FFMA.FTZ R27, R30, R35, -R63 ;  /* 0x000000231e1b7223 */ /* 0x000fe2000001083f */
[----:B------:R-:W-:Y:S01]  /*f5e0*/  F2FP.F16.E4M3.UNPACK_B R58, R54 ;  /* 0x00000036ff3a723e */ /* 0x000fe200020006ff */
[----:B------:R-:W-:Y:S01]  /*f5f0*/  FFMA.FTZ R30, R32, R53, -R65 ;  /* 0x00000035201e7223 */ /* 0x000fe20000010841 */
[----:B------:R-:W-:-:S02]  /*f600*/  HADD2.F32 R53, -RZ, R47.H1_H1 ;  /* 0x3000002fff357230 */ /* 0x000fc40000004100 */
[----:B------:R-:W-:Y:S01]  /*f610*/  FFMA.FTZ R32, R32, R60, R67 ;  /* 0x0000003c20207223 */ /* 0x000fe20000010043 */
[----:B------:R-:W-:Y:S02]  /*f620*/  HADD2.F32 R33, -RZ, R33.H1_H1 ;  /* 0x30000021ff217230 */ /* 0x000fe40000004100 */
[----:B------:R-:W-:Y:S02]  /*f630*/  HADD2.F32 R47, -RZ, R51.H0_H0 ;  /* 0x20000033ff2f7230 */ /* 0x000fe40000004100 */
[----:B------:R-:W-:Y:S02]  /*f640*/  HADD2.F32 R60, -RZ, R58.H0_H0 ;  /* 0x2000003aff3c7230 */ /* 0x000fe40000004100 */
[----:B------:R-:W-:Y:S01]  /*f650*/  FMUL.FTZ R66, R33, R53 ;  /* 0x0000003521427220 */ /* 0x000fe20000410000 */
[----:B------:R-:W-:Y:S02]  /*f660*/  HADD2.F32 R46, -RZ, R46.H1_H1 ;  /* 0x3000002eff2e7230 */ /* 0x000fe40000004100 */
[----:B------:R-:W-:Y:S01]  /*f670*/  FMUL.FTZ R68, R47, R64 ;  /* 0x000000402f447220 */ /* 0x000fe20000410000 */
[----:B------:R-:W-:Y:S01]  /*f680*/  FMUL.FTZ R63, R33, R59 ;  /* 0x0000003b213f7220 */ /* 0x000fe20000410000 */
[----:B------:R-:W-:Y:S01]  /*f690*/  FMUL.FTZ R65, R47, R60 ;  /* 0x0000003c2f417220 */ /* 0x000fe20000410000 */
[----:B------:R-:W-:-:S02]  /*f6a0*/  HADD2.F32 R35, -RZ, R50.H0_H0 ;  /* 0x20000032ff237230 */ /* 0x000fc40000004100 */
[C---:B------:R-:W-:Y:S01]  /*f6b0*/  FFMA.FTZ R47, R46.reuse, R59, R66 ;  /* 0x0000003b2e2f7223 */ /* 0x040fe20000010042 */
[----:B------:R-:W-:Y:S01]  /*f6c0*/  HADD2.F32 R59, -RZ, R58.H1_H1 ;  /* 0x3000003aff3b7230 */ /* 0x000fe20000004100 */
[----:B------:R-:W-:Y:S01]  /*f6d0*/  F2FP.F16.E4M3.UNPACK_B R58, R54.H1 ;  /* 0x00000036ff3a723e */ /* 0x000fe200030006ff */
[----:B------:R-:W-:Y:S01]  /*f6e0*/  FFMA.FTZ R33, R46, R53, -R63 ;  /* 0x000000352e217223 */ /* 0x000fe2000001083f */
[C---:B------:R-:W-:Y:S01]  /*f6f0*/  FFMA.FTZ R46, R35.reuse, R60, -R68 ;  /* 0x0000003c232e7223 */ /* 0x040fe20000010844 */
[----:B------:R-:W-:Y:S02]  /*f700*/  HADD2.F32 R63, -RZ, R61.H0_H0 ;  /* 0x2000003dff3f7230 */ /* 0x000fe40000004100 */
[----:B------:R-:W-:Y:S01]  /*f710*/  FFMA.FTZ R35, R35, R64, R65 ;  /* 0x0000004023237223 */ /* 0x000fe20000010041 */
[----:B------:R-:W-:Y:S01]  /*f720*/  HADD2.F32 R53, -RZ, R57.H0_H0 ;  /* 0x20000039ff357230 */ /* 0x000fe20000004100 */
[----:B------:R-:W-:Y:S01]  /*f730*/  F2FP.SATFINITE.E4M3.F32.PACK_AB_MERGE_C R32, R47, R32, RZ ;  /* 0x000000202f20723e */ /* 0x000fe200048070ff */
[----:B------:R-:W-:-:S02]  /*f740*/  HADD2.F32 R60, -RZ, R58.H0_H0 ;  /* 0x2000003aff3c7230 */ /* 0x000fc40000004100 */
[----:B------:R-:W-:Y:S02]  /*f750*/  HADD2.F32 R51, -RZ, R51.H1_H1 ;  /* 0x30000033ff337230 */ /* 0x000fe40000004100 */
[C---:B------:R-:W-:Y:S01]  /*f760*/  FMUL.FTZ R69, R53.reuse, R63 ;  /* 0x0000003f35457220 */ /* 0x040fe20000410000 */
[----:B------:R-:W-:Y:S02]  /*f770*/  HADD2.F32 R54, -RZ, R56.H0_H0 ;  /* 0x20000038ff367230 */ /* 0x000fe40000004100 */
[----:B------:R-:W-:Y:S01]  /*f780*/  FMUL.FTZ R64, R53, R60 ;  /* 0x0000003c35407220 */ /* 0x000fe20000410000 */
[----:B------:R-:W-:Y:S02]  /*f790*/  HADD2.F32 R50, -RZ, R50.H1_H1 ;  /* 0x30000032ff327230 */ /* 0x000fe40000004100 */
[C---:B------:R-:W-:Y:S01]  /*f7a0*/  FMUL.FTZ R65, R51.reuse, R62 ;  /* 0x0000003e33417220 */ /* 0x040fe20000410000 */
[----:B------:R-:W-:Y:S01]  /*f7b0*/  FMUL.FTZ R67, R51, R59 ;  /* 0x0000003b33437220 */ /* 0x000fe20000410000 */
[C---:B------:R-:W-:Y:S01]  /*f7c0*/  FFMA.FTZ R53, R54.reuse, R60, -R69 ;  /* 0x0000003c36357223 */ /* 0x040fe20000010845 */
[----:B------:R-:W-:Y:S01]  /*f7d0*/  FFMA.FTZ R54, R54, R63, R64 ;  /* 0x0000003f36367223 */ /* 0x000fe20000010040 */
[----:B------:R-:W-:Y:S01]  /*f7e0*/  F2FP.F16.E4M3.UNPACK_B R63, R31.H1 ;  /* 0x0000001fff3f723e */ /* 0x000fe200030006ff */
[C---:B------:R-:W-:Y:S01]  /*f7f0*/  FFMA.FTZ R51, R50.reuse, R59, -R65 ;  /* 0x0000003b32337223 */ /* 0x040fe20000010841 */
[----:B------:R-:W-:Y:S01]  /*f800*/  F2FP.F16.E4M3.UNPACK_B R60, R45.H1 ;  /* 0x0000002dff3c723e */ /* 0x000fe200030006ff */
[----:B------:R-:W-:Y:S01]  /*f810*/  FFMA.FTZ R50, R50, R62, R67 ;  /* 0x0000003e32327223 */ /* 0x000fe20000010043 */
[----:B------:R-:W-:Y:S01]  /*f820*/  HADD2.F32 R62, -RZ, R58.H1_H1 ;  /* 0x3000003aff3e7230 */ /* 0x000fe20000004100 */
[----:B------:R-:W-:Y:S01]  /*f830*/  F2FP.SATFINITE.E4M3.F32.PACK_AB_MERGE_C R25, R24, R25, R32 ;  /* 0x000000191819723e */ /* 0x000fe20004807020 */
[----:B------:R-:W-:-:S02]  /*f840*/  HADD2.F32 R58, -RZ, R56.H1_H1 ;  /* 0x30000038ff3a7230 */ /* 0x000fc40000004100 */
[----:B------:R-:W-:Y:S02]  /*f850*/  HADD2.F32 R65, -RZ, R61.H1_H1 ;  /* 0x3000003dff417230 */ /* 0x000fe40000004100 */
[----:B------:R-:W-:Y:S02]  /*f860*/  HADD2.F32 R59, -RZ, R57.H1_H1 ;  /* 0x30000039ff3b7230 */ /* 0x000fe40000004100 */
[----:B------:R-:W-:Y:S02]  /*f870*/  HADD2.F32 R64, -RZ, R63.H0_H0 ;  /* 0x2000003fff407230 */ /* 0x000fe40000004100 */
[----:B------:R-:W-:Y:S02]  /*f880*/  HADD2.F32 R56, -RZ, R55.H0_H0 ;  /* 0x20000037ff387230 */ /* 0x000fe40000004100 */
        /* <DEDUP_REMOVED lines=8> */
[C---:B------:R-:W-:Y:S01]  /*f910*/  FFMA.FTZ R66, R57.reuse, R61, -R66 ;  /* 0x0000003d39427223 */ /* 0x040fe20000010842 */
[----:B------:R-:W-:Y:S01]  /*f920*/  FFMA.FTZ R65, R58, R65, R68 ;  /* 0x000000413a417223 */ /* 0x000fe20000010044 */
[----:B------:R-:W-:Y:S01]  /*f930*/  FFMA.FTZ R61, R57, R64, R59 ;  /* 0x00000040393d7223 */ /* 0x000fe2000001003b */
[----:B------:R-:W-:Y:S01]  /*f940*/  HADD2.F32 R60, -RZ, R60.H1_H1 ;  /* 0x3000003cff3c7230 */ /* 0x000fe20000004100 */
[----:B------:R-:W-:Y:S01]  /*f950*/  F2FP.F16.E4M3.UNPACK_B R59, R31 ;  /* 0x0000001fff3b723e */ /* 0x000fe200020006ff */
[----:B------:R-:W-:Y:S01]  /*f960*/  HADD2.F32 R58, -RZ, R63.H1_H1 ;  /* 0x3000003fff3a7230 */ /* 0x000fe20000004100 */
[----:B------:R-:W-:Y:S01]  /*f970*/  F2FP.F16.E4M3.UNPACK_B R57, R45 ;  /* 0x0000002dff39723e */ /* 0x000fe200020006ff */
[----:B------:R-:W-:-:S02]  /*f980*/  HADD2.F32 R49, -RZ, R49.H1_H1 ;  /* 0x30000031ff317230 */ /* 0x000fc40000004100 */
[C---:B------:R-:W-:Y:S01]  /*f990*/  FMUL.FTZ R31, R55.reuse, R60 ;  /* 0x0000003c371f7220 */ /* 0x040fe20000410000 */
[----:B------:R-:W-:Y:S02]  /*f9a0*/  HADD2.F32 R62, -RZ, R59.H0_H0 ;  /* 0x2000003bff3e7230 */ /* 0x000fe40000004100 */
[-C--:B------:R-:W-:Y:S01]  /*f9b0*/  FMUL.FTZ R64, R55, R58.reuse ;  /* 0x0000003a37407220 */ /* 0x080fe20000410000 */
[----:B------:R-:W-:Y:S02]  /*f9c0*/  HADD2.F32 R45, -RZ, R48.H0_H0 ;  /* 0x20000030ff2d7230 */ /* 0x000fe40000004100 */
[C---:B------:R-:W-:Y:S01]  /*f9d0*/  FFMA.FTZ R68, R49.reuse, R58, R31 ;  /* 0x0000003a31447223 */ /* 0x040fe2000001001f */
[----:B------:R-:W-:Y:S02]  /*f9e0*/  HADD2.F32 R58, -RZ, R57.H0_H0 ;  /* 0x20000039ff3a7230 */ /* 0x000fe40000004100 */
[----:B------:R-:W-:Y:S01]  /*f9f0*/  FFMA.FTZ R55, R49, R60, -R64 ;  /* 0x0000003c31377223 */ /* 0x000fe20000010840 */
[----:B------:R-:W-:-:S02]  /*fa00*/  HADD2.F32 R31, -RZ, R29.H0_H0 ;  /* 0x2000001dff1f7230 */ /* 0x000fc40000004100 */
[C---:B------:R-:W-:Y:S01]  /*fa10*/  FMUL.FTZ R60, R45.reuse, R62 ;  /* 0x0000003e2d3c7220 */ /* 0x040fe20000410000 */
[----:B------:R-:W-:Y:S02]  /*fa20*/  HADD2.F32 R59, -RZ, R59.H1_H1 ;  /* 0x3000003bff3b7230 */ /* 0x000fe40000004100 */
[-C--:B------:R-:W-:Y:S01]  /*fa30*/  FMUL.FTZ R64, R45, R58.reuse ;  /* 0x0000003a2d407220 */ /* 0x080fe20000410000 */
[----:B------:R-:W-:Y:S02]  /*fa40*/  HADD2.F32 R48, -RZ, R48.H1_H1 ;  /* 0x30000030ff307230 */ /* 0x000fe40000004100 */
[C---:B------:R-:W-:Y:S01]  /*fa50*/  FFMA.FTZ R60, R31.reuse, R58, -R60 ;  /* 0x0000003a1f3c7223 */ /* 0x040fe2000001083c */
[----:B------:R-:W-:Y:S01]  /*fa60*/  HADD2.F32 R57, -RZ, R57.H1_H1 ;  /* 0x30000039ff397230 */ /* 0x000fe20000004100 */
[----:B------:R-:W-:Y:S01]  /*fa70*/  F2FP.F16.E4M3.UNPACK_B R49, R4.H1 ;  /* 0x00000004ff31723e */ /* 0x000fe200030006ff */
[----:B------:R-:W-:Y:S02]  /*fa80*/  HADD2.F32 R29, -RZ, R29.H1_H1 ;  /* 0x3000001dff1d7230 */ /* 0x000fe40000004100 */
[C---:B------:R-:W-:Y:S01]  /*fa90*/  FMUL.FTZ R58, R48.reuse, R59 ;  /* 0x0000003b303a7220 */ /* 0x040fe20000410000 */
[----:B------:R-:W-:Y:S01]  /*faa0*/  F2FP.F16.E4M3.UNPACK_B R45, R28.H1 ;  /* 0x0000001cff2d723e */ /* 0x000fe200030006ff */
[-C--:B------:R-:W-:Y:S01]  /*fab0*/  FMUL.FTZ R48, R48, R57.reuse ;  /* 0x0000003930307220 */ /* 0x080fe20000410000 */
[----:B------:R-:W-:Y:S01]  /*fac0*/  FFMA.FTZ R64, R31, R62, R64 ;  /* 0x0000003e1f407223 */ /* 0x000fe20000010040 */
[----:B------:R-:W-:Y:S01]  /*fad0*/  FFMA.FTZ R57, R29, R57, -R58 ;  /* 0x000000391d397223 */ /* 0x000fe2000001083a */
[----:B------:R-:W-:-:S02]  /*fae0*/  HADD2.F32 R58, -RZ, R49.H0_H0 ;  /* 0x20000031ff3a7230 */ /* 0x000fc40000004100 */
[----:B------:R-:W-:Y:S01]  /*faf0*/  FFMA.FTZ R59, R29, R59, R48 ;  /* 0x0000003b1d3b7223 */ /* 0x000fe20000010030 */
[--C-:B------:R-:W-:Y:S01]  /*fb00*/  HADD2.F32 R31, -RZ, R34.reuse.H0_H0 ;  /* 0x20000022ff1f7230 */ /* 0x100fe20000004100 */
[----:B------:R-:W-:Y:S01]  /*fb10*/  F2FP.F16.E4M3.UNPACK_B R28, R28 ;  /* 0x0000001cff1c723e */ /* 0x000fe200020006ff */
[----:B------:R-:W-:Y:S01]  /*fb20*/  HADD2.F32 R48, -RZ, R45.H0_H0 ;  /* 0x2000002dff307230 */ /* 0x000fe20000004100 */
[----:B------:R-:W-:Y:S01]  /*fb30*/  F2FP.F16.E4M3.UNPACK_B R4, R4 ;  /* 0x00000004ff04723e */ /* 0x000fe200020006ff */
[----:B------:R-:W-:Y:S02]  /*fb40*/  HADD2.F32 R49, -RZ, R49.H1_H1 ;  /* 0x30000031ff317230 */ /* 0x000fe40000004100 */
[C---:B------:R-:W-:Y:S01]  /*fb50*/  FMUL.FTZ R62, R31.reuse, R58 ;  /* 0x0000003a1f3e7220 */ /* 0x040fe20000410000 */
[----:B------:R-:W-:Y:S02]  /*fb60*/  HADD2.F32 R34, -RZ, R34.H1_H1 ;  /* 0x30000022ff227230 */ /* 0x000fe40000004100 */
[----:B------:R-:W-:Y:S01]  /*fb70*/  FMUL.FTZ R70, R31, R48 ;  /* 0x000000301f467220 */ /* 0x000fe20000410000 */
[----:B------:R-:W-:Y:S01]  /*fb80*/  HADD2.F32 R45, -RZ, R45.H1_H1 ;  /* 0x3000002dff2d7230 */ /* 0x000fe20000004100 */
[----:B------:R-:W-:Y:S01]  /*fb90*/  F2FP.SATFINITE.E4M3.F32.PACK_AB_MERGE_C R54, R65, R54, RZ ;  /* 0x000000364136723e */ /* 0x000fe200048070ff */
[----:B------:R-:W-:-:S02]  /*fba0*/  HADD2.F32 R29, -RZ, R26.H0_H0 ;  /* 0x2000001aff1d7230 */ /* 0x000fc40000004100 */
[C---:B------:R-:W-:Y:S01]  /*fbb0*/  FMUL.FTZ R31, R34.reuse, R49 ;  /* 0x00000031221f7220 */ /* 0x040fe20000410000 */
[----:B------:R-:W-:Y:S02]  /*fbc0*/  HADD2.F32 R26, -RZ, R26.H1_H1 ;  /* 0x3000001aff1a7230 */ /* 0x000fe40000004100 */
[----:B------:R-:W-:Y:S01]  /*fbd0*/  FMUL.FTZ R34, R34, R45 ;  /* 0x0000002d22227220 */ /* 0x000fe20000410000 */
[----:B------:R-:W-:Y:S01]  /*fbe0*/  F2FP.SATFINITE.E4M3.F32.PACK_AB_MERGE_C R61, R68, R61, RZ ;  /* 0x0000003d443d723e */ /* 0x000fe200048070ff */
[C---:B------:R-:W-:Y:S01]  /*fbf0*/  FFMA.FTZ R62, R29.reuse, R48, -R62 ;  /* 0x000000301d3e7223 */ /* 0x040fe2000001083e */
[----:B------:R-:W-:Y:S01]  /*fc00*/  FFMA.FTZ R70, R29, R58, R70 ;  /* 0x0000003a1d467223 */ /* 0x000fe20000010046 */
[C---:B------:R-:W-:Y:S01]  /*fc10*/  FFMA.FTZ R63, R26.reuse, R45, -R31 ;  /* 0x0000002d1a3f7223 */ /* 0x040fe2000001081f */
[----:B------:R-:W-:Y:S01]  /*fc20*/  FFMA.FTZ R49, R26, R49, R34 ;  /* 0x000000311a317223 */ /* 0x000fe20000010022 */
[----:B------:R-:W-:Y:S01]  /*fc30*/  HADD2.F32 R26, -RZ, R7.H0_H0 ;  /* 0x20000007ff1a7230 */ /* 0x000fe20000004100 */
[----:B------:R-:W-:Y:S01]  /*fc40*/  F2FP.SATFINITE.E4M3.F32.PACK_AB_MERGE_C R24, R59, R64, R61 ;  /* 0x000000403b18723e */ /* 0x000fe2000480703d */
[----:B------:R-:W-:Y:S01]  /*fc50*/  HADD2.F32 R29, -RZ, R28.H0_H0 ;  /* 0x2000001cff1d7230 */ /* 0x000fe20000004100 */
[----:B------:R-:W-:Y:S01]  /*fc60*/  F2FP.SATFINITE.E4M3.F32.PACK_AB_MERGE_C R62, R63, R62, RZ ;  /* 0x0000003e3f3e723e */ /* 0x000fe200048070ff */
[--C-:B------:R-:W-:Y:S01]  /*fc70*/  HADD2.F32 R31, -RZ, R4.reuse.H0_H0 ;  /* 0x20000004ff1f7230 */ /* 0x100fe20000004100 */
[----:B------:R-:W-:Y:S01]  /*fc80*/  F2FP.SATFINITE.E4M3.F32.PACK_AB_MERGE_C R49, R49, R70, RZ ;  /* 0x000000463131723e */ /* 0x000fe200048070ff */
[----:B------:R-:W-:-:S02]  /*fc90*/  HADD2.F32 R34, -RZ, R4.H1_H1 ;  /* 0x30000004ff227230 */ /* 0x000fc40000004100 */
[----:B------:R-:W-:Y:S02]  /*fca0*/  HADD2.F32 R7, -RZ, R7.H1_H1 ;  /* 0x30000007ff077230 */ /* 0x000fe40000004100 */
[C---:B------:R-:W-:Y:S01]  /*fcb0*/  FMUL.FTZ R45, R26.reuse, R31 ;  /* 0x0000001f1a2d7220 */ /* 0x040fe20000410000 */
[----:B------:R-:W-:Y:S02]  /*fcc0*/  HADD2.F32 R28, -RZ, R28.H1_H1 ;  /* 0x3000001cff1c7230 */ /* 0x000fe40000004100 */
[-C--:B------:R-:W-:Y:S01]  /*fcd0*/  FMUL.FTZ R26, R26, R29.reuse ;  /* 0x0000001d1a1a7220 */ /* 0x080fe20000410000 */
[--C-:B------:R-:W-:Y:S02]  /*fce0*/  HADD2.F32 R4, -RZ, R5.reuse.H0_H0 ;  /* 0x20000005ff047230 */ /* 0x100fe40000004100 */
[C---:B------:R-:W-:Y:S01]  /*fcf0*/  FMUL.FTZ R48, R7.reuse, R34 ;  /* 0x0000002207307220 */ /* 0x040fe20000410000 */
[----:B------:R-:W-:Y:S02]  /*fd00*/  HADD2.F32 R5, -RZ, R5.H1_H1 ;  /* 0x30000005ff057230 */ /* 0x000fe40000004100 */
        /* <DEDUP_REMOVED lines=8> */
[----:B------:R-:W-:Y:S02]  /*fd90*/  F2FP.SATFINITE.E4M3.F32.PACK_AB_MERGE_C R5, R27, R6, R5 ;  /* 0x000000061b05723e */ /* 0x000fe40004807005 */
[----:B------:R-:W-:Y:S02]  /*fda0*/  F2FP.SATFINITE.E4M3.F32.PACK_AB_MERGE_C R7, R51, R46, R7 ;  /* 0x0000002e3307723e */ /* 0x000fe40004807007 */
[----:B------:R-:W-:Y:S02]  /*fdb0*/  F2FP.SATFINITE.E4M3.F32.PACK_AB_MERGE_C R4, R57, R60, R4 ;  /* 0x0000003c3904723e */ /* 0x000fe40004807004 */
[----:B------:R-:W-:-:S02]  /*fdc0*/  F2FP.SATFINITE.E4M3.F32.PACK_AB_MERGE_C R6, R48, R45, R62 ;  /* 0x0000002d3006723e */ /* 0x000fc4000480703e */
[----:B------:R-:W-:Y:S02]  /*fdd0*/  F2FP.SATFINITE.E4M3.F32.PACK_AB_MERGE_C R27, R50, R35, R54 ;  /* 0x00000023321b723e */ /* 0x000fe40004807036 */
[----:B------:R-:W-:Y:S01]  /*fde0*/  F2FP.SATFINITE.E4M3.F32.PACK_AB_MERGE_C R26, R29, R26, R49 ;  /* 0x0000001a1d1a723e */ /* 0x000fe20004807031 */
[----:B------:R2:W-:Y:S04]  /*fdf0*/  STS.128 [R71+0x18000], R4 ;  /* 0x0180000447007388 */ /* 0x0005e80000000c00 */
[----:B------:R2:W-:Y:S02]  /*fe00*/  STS.128 [R44+0x18000], R24 ;  /* 0x018000182c007388 */ /* 0x0005e40000000c00 */
.L_x_1541:
[----:B------:R-:W-:Y:S05]  /*fe10*/  BSYNC B1 ;  /* 0x0000000000017941 */ /* 0x000fea0003800000 */
.L_x_1540:
[----:B------:R-:W-:Y:S04]  /*fe20*/  BSSY B1, `(.L_x_1542) ;  /* 0x0000108000017945 */ /* 0x000fe80003800000 */
[----:B------:R-:W-:Y:S05]  /*fe30*/  @P1 BRA `(.L_x_1543) ;  /* 0x0000001000181947 */ /* 0x000fea0003800000 */
[----:B------:R-:W3:Y:S01]  /*fe40*/  LDL R61, [R1+0x9c] ;  /* 0x00009c00013d7983 */ /* 0x000ee20000100800 */
[----:B012---:R-:W-:Y:S01]  /*fe50*/  LEA.HI R25, R52, R3, RZ, 0x1c ;  /* 0x0000000334197211 */ /* 0x007fe200078fe0ff */
[----:B-----5:R-:W-:Y:S01]  /*fe60*/  IMAD.SHL.U32 R5, R37, 0x80, RZ ;  /* 0x0000008025057824 */ /* 0x020fe200078e00ff */
[----:B------:R-:W-:Y:S02]  /*fe70*/  SHF.R.S32.HI R4, RZ, 0x1f, R37 ;  /* 0x0000001fff047819 */ /* 0x000fe40000011425 */
[----:B------:R-:W-:Y:S01]  /*fe80*/  SHF.R.U32.HI R7, RZ, 0x8, R21 ;  /* 0x00000008ff077819 */ /* 0x000fe20000011615 */
[----:B------:R-:W-:Y:S01]  /*fe90*/  IMAD.SHL.U32 R26, R25, 0x10, RZ ;  /* 0x00000010191a7824 */ /* 0x000fe200078e00ff */
[----:B------:R-:W-:Y:S02]  /*fea0*/  SHF.R.S32.HI R28, RZ, 0x1f, R25 ;  /* 0x0000001fff1c7819 */ /* 0x000fe40000011419 */
[----:B------:R-:W-:Y:S02]  /*feb0*/  LEA.HI R37, R4, R37, RZ, 0x3 ;  /* 0x0000002504257211 */ /* 0x000fe400078f18ff */
[----:B------:R-:W-:-:S02]  /*fec0*/  SHF.R.U32.HI R4, RZ, 0x8, R20 ;  /* 0x00000008ff047819 */ /* 0x000fc40000011614 */
[----:B------:R-:W-:Y:S01]  /*fed0*/  LOP3.LUT R24, R21, 0xff, RZ, 0xc0, !PT ;  /* 0x000000ff15187812 */ /* 0x000fe200078ec0ff */
[----:B------:R-:W-:Y:S01]  /*fee0*/  IMAD.SHL.U32 R37, R37, 0x80, RZ ;  /* 0x0000008025257824 */ /* 0x000fe200078e00ff */
[----:B------:R-:W-:Y:S02]  /*fef0*/  LOP3.LUT R27, R5, 0x380, RZ, 0xc0, !PT ;  /* 0x00000380051b7812 */ /* 0x000fe400078ec0ff */
[----:B------:R-:W-:Y:S02]  /*ff00*/  LOP3.LUT R7, R7, 0xff, RZ, 0xc0, !PT ;  /* 0x000000ff07077812 */ /* 0x000fe400078ec0ff */
[----:B------:R-:W-:Y:S02]  /*ff10*/  LEA.HI R28, R28, R25, RZ, 0x3 ;  /* 0x000000191c1c7211 */ /* 0x000fe400078f18ff */
[----:B------:R-:W-:Y:S02]  /*ff20*/  LOP3.LUT R5, R4, 0xff, RZ, 0xc0, !PT ;  /* 0x000000ff04057812 */ /* 0x000fe400078ec0ff */
[----:B------:R-:W-:Y:S01]  /*ff30*/  LOP3.LUT R4, R27, 0x70, R26, 0xf8, !PT ;  /* 0x000000701b047812 */ /* 0x000fe200078ef81a */
[----:B------:R-:W-:Y:S01]  /*ff40*/  IMAD.SHL.U32 R28, R28, 0x800, RZ ;  /* 0x000008001c1c7824 */ /* 0x000fe200078e00ff */
[----:B------:R-:W-:-:S02]  /*ff50*/  PRMT R32, R7, 0x7604, R24 ;  /* 0x0000760407207816 */ /* 0x000fc40000000018 */
[----:B------:R-:W-:Y:S02]  /*ff60*/  SHF.R.U32.HI R27, RZ, 0x3, R27 ;  /* 0x00000003ff1b7819 */ /* 0x000fe4000001161b */
[----:B------:R-:W-:Y:S02]  /*ff70*/  SHF.R.U32.HI R7, RZ, 0x8, R39 ;  /* 0x00000008ff077819 */ /* 0x000fe40000011627 */
[----:B------:R-:W-:Y:S02]  /*ff80*/  SHF.R.U32.HI R25, RZ, 0x8, R40 ;  /* 0x00000008ff197819 */ /* 0x000fe40000011628 */
[----:B------:R-:W-:Y:S02]  /*ff90*/  LOP3.LUT R4, R4, R27, RZ, 0x3c, !PT ;  /* 0x0000001b04047212 */ /* 0x000fe400078e3cff */
[----:B------:R-:W-:Y:S02]  /*ffa0*/  LOP3.LUT R24, R39, 0xff, RZ, 0xc0, !PT ;  /* 0x000000ff27187812 */ /* 0x000fe400078ec0ff */
[----:B------:R-:W-:-:S02]  /*ffb0*/  LOP3.LUT R26, R40, 0xff, RZ, 0xc0, !PT ;  /* 0x000000ff281a7812 */ /* 0x000fc400078ec0ff */
[----:B------:R-:W-:Y:S02]  /*ffc0*/  LOP3.LUT R7, R7, 0xff, RZ, 0xc0, !PT ;  /* 0x000000ff07077812 */ /* 0x000fe400078ec0ff */
[----:B------:R-:W-:Y:S02]  /*ffd0*/  LOP3.LUT R25, R25, 0xff, RZ, 0xc0, !PT ;  /* 0x000000ff19197812 */ /* 0x000fe400078ec0ff */
[----:B------:R-:W-:Y:S02]  /*ffe0*/  LOP3.LUT R29, R37, 0xfffffc00, RZ, 0xc0, !PT ;  /* 0xfffffc00251d7812 */ /* 0x000fe400078ec0ff */
[----:B------:R-:W-:Y:S02]  /*fff0*/  LOP3.LUT R27, R28, 0xffffc000, RZ, 0xc0, !PT ;  /* 0xffffc0001c1b7812 */ /* 0x000fe400078ec0ff */
[----:B------:R-:W-:Y:S02]  /*10000*/  LOP3.LUT R6, R20, 0xff, RZ, 0xc0, !PT ;  /* 0x000000ff14067812 */ /* 0x000fe400078ec0ff */
[----:B------:R-:W-:-:S02]  /*10010*/  PRMT R44, R7, 0x7604, R24 ;  /* 0x00007604072c7816 */ /* 0x000fc40000000018 */
[----:B------:R-:W-:Y:S02]  /*10020*/  PRMT R37, R25, 0x7604, R26 ;  /* 0x0000760419257816 */ /* 0x000fe4000000001a */
[----:B------:R-:W-:Y:S02]  /*10030*/  IADD3 R25, R4, R27, R29 ;  /* 0x0000001b04197210 */ /* 0x000fe40007ffe01d */
[----:B------:R-:W-:Y:S02]  /*10040*/  SHF.R.U32.HI R24, RZ, 0x8, R41 ;  /* 0x00000008ff187819 */ /* 0x000fe40000011629 */
[----:B------:R-:W-:Y:S01]  /*10050*/  SHF.R.U32.HI R26, RZ, 0x8, R42 ;  /* 0x00000008ff1a7819 */ /* 0x000fe2000001162a */
[----:B------:R-:W-:Y:S01]  /*10060*/  IMAD.IADD R28, R16, 0x1, R25 ;  /* 0x00000001101c7824 */ /* 0x000fe200078e0219 */
[----:B------:R-:W-:Y:S02]  /*10070*/  PRMT R30, R5, 0x7604, R6 ;  /* 0x00007604051e7816 */ /* 0x000fe40000000006 */
        /* <DEDUP_REMOVED lines=9> */
[----:B------:R-:W0:Y:S01]  /*10110*/  LDS.128 R24, [R28+0x18000] ;  /* 0x018000001c187984 */ /* 0x000e220000000c00 */
[----:B------:R-:W-:Y:S02]  /*10120*/  PRMT R34, R5, 0x7604, R6 ;  /* 0x0000760405227816 */ /* 0x000fe40000000006 */
[----:B------:R-:W-:Y:S02]  /*10130*/  SHF.R.U32.HI R31, RZ, 0x8, R43 ;  /* 0x00000008ff1f7819 */ /* 0x000fe4000001162b */
[----:B------:R-:W-:Y:S02]  /*10140*/  LOP3.LUT R46, R43, 0xff, RZ, 0xc0, !PT ;  /* 0x000000ff2b2e7812 */ /* 0x000fe400078ec0ff */
[----:B------:R-:W-:-:S02]  /*10150*/  LOP3.LUT R31, R31, 0xff, RZ, 0xc0, !PT ;  /* 0x000000ff1f1f7812 */ /* 0x000fc400078ec0ff */
[----:B------:R-:W-:Y:S02]  /*10160*/  SHF.R.U32.HI R29, RZ, 0x10, R20 ;  /* 0x00000010ff1d7819 */ /* 0x000fe40000011614 */
[----:B------:R-:W-:Y:S02]  /*10170*/  PRMT R49, R31, 0x7604, R46 ;  /* 0x000076041f317816 */ /* 0x000fe4000000002e */
[----:B------:R-:W-:Y:S02]  /*10180*/  SHF.R.U32.HI R31, RZ, 0x10, R21 ;  /* 0x00000010ff1f7819 */ /* 0x000fe40000011615 */
[----:B------:R-:W-:Y:S02]  /*10190*/  SHF.R.U32.HI R35, RZ, 0x10, R39 ;  /* 0x00000010ff237819 */ /* 0x000fe40000011627 */
[----:B------:R-:W-:Y:S02]  /*101a0*/  LOP3.LUT R31, R31, 0xff, RZ, 0xc0, !PT ;  /* 0x000000ff1f1f7812 */ /* 0x000fe400078ec0ff */
[----:B------:R-:W-:-:S02]  /*101b0*/  SHF.R.U32.HI R33, RZ, 0x10, R38 ;  /* 0x00000010ff217819 */ /* 0x000fc40000011626 */
[----:B------:R-:W-:Y:S02]  /*101c0*/  LOP3.LUT R29, R29, 0xff, RZ, 0xc0, !PT ;  /* 0x000000ff1d1d7812 */ /* 0x000fe400078ec0ff */
[----:B------:R-:W-:Y:S02]  /*101d0*/  LOP3.LUT R35, R35, 0xff, RZ, 0xc0, !PT ;  /* 0x000000ff23237812 */ /* 0x000fe400078ec0ff */
[----:B------:R-:W-:Y:S02]  /*101e0*/  PRMT R31, R31, 0x7054, R32 ;  /* 0x000070541f1f7816 */ /* 0x000fe40000000020 */
[----:B------:R-:W-:Y:S02]  /*101f0*/  SHF.R.U32.HI R32, RZ, 0x10, R41 ;  /* 0x00000010ff207819 */ /* 0x000fe40000011629 */
[----:B------:R-:W-:Y:S02]  /*10200*/  LOP3.LUT R33, R33, 0xff, RZ, 0xc0, !PT ;  /* 0x000000ff21217812 */ /* 0x000fe400078ec0ff */
[----:B------:R-:W-:-:S02]  /*10210*/  PRMT R29, R29, 0x7054, R30 ;  /* 0x000070541d1d7816 */ /* 0x000fc4000000001e */
[----:B------:R-:W-:Y:S02]  /*10220*/  PRMT R35, R35, 0x7054, R44 ;  /* 0x0000705423237816 */ /* 0x000fe4000000002c */
[----:B------:R-:W-:Y:S02]  /*10230*/  SHF.R.U32.HI R30, RZ, 0x10, R40 ;  /* 0x00000010ff1e7819 */ /* 0x000fe40000011628 */
[----:B------:R-:W-:Y:S02]  /*10240*/  SHF.R.U32.HI R44, RZ, 0x10, R43 ;  /* 0x00000010ff2c7819 */ /* 0x000fe4000001162b */
[----:B------:R-:W-:Y:S02]  /*10250*/  LOP3.LUT R32, R32, 0xff, RZ, 0xc0, !PT ;  /* 0x000000ff20207812 */ /* 0x000fe400078ec0ff */
[----:B------:R-:W-:Y:S02]  /*10260*/  PRMT R33, R33, 0x7054, R34 ;  /* 0x0000705421217816 */ /* 0x000fe40000000022 */
[----:B------:R-:W-:-:S02]  /*10270*/  SHF.R.U32.HI R34, RZ, 0x10, R42 ;  /* 0x00000010ff227819 */ /* 0x000fc4000001162a */
[----:B------:R-:W-:Y:S02]  /*10280*/  LOP3.LUT R30, R30, 0xff, RZ, 0xc0, !PT ;  /* 0x000000ff1e1e7812 */ /* 0x000fe400078ec0ff */
[----:B------:R-:W-:Y:S02]  /*10290*/  LOP3.LUT R44, R44, 0xff, RZ, 0xc0, !PT ;  /* 0x000000ff2c2c7812 */ /* 0x000fe400078ec0ff */
[----:B------:R-:W-:Y:S02]  /*102a0*/  PRMT R45, R32, 0x7054, R45 ;  /* 0x00007054202d7816 */ /* 0x000fe4000000002d */
[----:B------:R-:W-:Y:S02]  /*102b0*/  LOP3.LUT R34, R34, 0xff, RZ, 0xc0, !PT ;  /* 0x000000ff22227812 */ /* 0x000fe400078ec0ff */
[----:B------:R-:W-:Y:S02]  /*102c0*/  PRMT R37, R30, 0x7054, R37 ;  /* 0x000070541e257816 */ /* 0x000fe40000000025 */
[----:B------:R-:W-:-:S02]  /*102d0*/  PRMT R51, R44, 0x7054, R49 ;  /* 0x000070542c337816 */ /* 0x000fc40000000031 */
[----:B------:R-:W-:Y:S02]  /*102e0*/  LOP3.LUT R49, R45, 0xff000000, R41, 0xf8, !PT ;  /* 0xff0000002d317812 */ /* 0x000fe400078ef829 */
[----:B------:R-:W-:Y:S02]  /*102f0*/  PRMT R47, R34, 0x7054, R47 ;  /* 0x00007054222f7816 */ /* 0x000fe4000000002f */
[----:B------:R-:W-:Y:S02]  /*10300*/  LOP3.LUT R44, R31, 0xff000000, R21, 0xf8, !PT ;  /* 0xff0000001f2c7812 */ /* 0x000fe400078ef815 */
[----:B------:R-:W-:Y:S02]  /*10310*/  LOP3.LUT R34, R37, 0xff000000, R40, 0xf8, !PT ;  /* 0xff00000025227812 */ /* 0x000fe400078ef828 */
[----:B------:R-:W-:Y:S02]  /*10320*/  F2FP.F16.E4M3.UNPACK_B R50, R49 ;  /* 0x00000031ff32723e */ /* 0x000fe400020006ff */
[----:B0-----:R-:W-:-:S02]  /*10330*/  F2FP.F16.E4M3.UNPACK_B R37, R25 ;  /* 0x00000019ff25723e */ /* 0x001fc400020006ff */
[----:B------:R-:W-:Y:S01]  /*10340*/  LOP3.LUT R46, R35, 0xff000000, R39, 0xf8, !PT ;  /* 0xff000000232e7812 */ /* 0x000fe200078ef827 */
[--C-:B------:R-:W-:Y:S01]  /*10350*/  HADD2.F32 R54, -RZ, R50.reuse.H0_H0 ;  /* 0x20000032ff367230 */ /* 0x100fe20000004100 */
[----:B------:R-:W-:Y:S01]  /*10360*/  F2FP.F16.E4M3.UNPACK_B R40, R44 ;  /* 0x0000002cff28723e */ /* 0x000fe200020006ff */
[----:B------:R-:W-:Y:S01]  /*10370*/  HADD2.F32 R50, -RZ, R50.H1_H1 ;  /* 0x30000032ff327230 */ /* 0x000fe20000004100 */
[----:B------:R-:W-:Y:S02]  /*10380*/  LOP3.LUT R29, R29, 0xff000000, R20, 0xf8, !PT ;  /* 0xff0000001d1d7812 */ /* 0x000fe400078ef814 */
[----:B------:R-:W-:Y:S01]  /*10390*/  LOP3.LUT R21, R47, 0xff000000, R42, 0xf8, !PT ;  /* 0xff0000002f157812 */ /* 0x000fe200078ef82a */
[--C-:B------:R-:W-:Y:S01]  /*103a0*/  HADD2.F32 R42, -RZ, R40.reuse.H0_H0 ;  /* 0x20000028ff2a7230 */ /* 0x100fe20000004100 */
[----:B------:R-:W-:Y:S01]  /*103b0*/  LOP3.LUT R20, R33, 0xff000000, R38, 0xf8, !PT ;  /* 0xff00000021147812 */ /* 0x000fe200078ef826 */
[----:B------:R-:W-:Y:S01]  /*103c0*/  HADD2.F32 R40, -RZ, R40.H1_H1 ;  /* 0x30000028ff287230 */ /* 0x000fe20000004100 */
[----:B------:R-:W-:-:S02]  /*103d0*/  LOP3.LUT R53, R51, 0xff000000, R43, 0xf8, !PT ;  /* 0xff00000033357812 */ /* 0x000fc400078ef82b */
[-C--:B------:R-:W-:Y:S02]  /*103e0*/  F2FP.F16.E4M3.UNPACK_B R33, R24.reuse ;  /* 0x00000018ff21723e */ /* 0x080fe400020006ff */
[----:B------:R-:W-:Y:S02]  /*103f0*/  F2FP.F16.E4M3.UNPACK_B R47, R24.H1 ;  /* 0x00000018ff2f723e */ /* 0x000fe400030006ff */
[----:B------:R-:W-:Y:S02]  /*10400*/  F2FP.F16.E4M3.UNPACK_B R38, R25.H1 ;  /* 0x00000019ff26723e */ /* 0x000fe400030006ff */
[----:B------:R-:W-:Y:S02]  /*10410*/  F2FP.F16.E4M3.UNPACK_B R51, R49.H1 ;  /* 0x00000031ff33723e */ /* 0x000fe400030006ff */
[----:B------:R-:W-:Y:S02]  /*10420*/  F2FP.F16.E4M3.UNPACK_B R44, R44.H1 ;  /* 0x0000002cff2c723e */ /* 0x000fe400030006ff */
[-C--:B------:R-:W-:Y:S01]  /*10430*/  F2FP.F16.E4M3.UNPACK_B R43, R27.reuse ;  /* 0x0000001bff2b723e */ /* 0x080fe200020006ff */
[--C-:B------:R-:W-:Y:S01]  /*10440*/  HADD2.F32 R49, -RZ, R51.reuse.H0_H0 ;  /* 0x20000033ff317230 */ /* 0x100fe20000004100 */
[----:B------:R-:W-:Y:S01]  /*10450*/  F2FP.F16.E4M3.UNPACK_B R48, R27.H1 ;  /* 0x0000001bff30723e */ /* 0x000fe200030006ff */
[----:B------:R-:W-:Y:S01]  /*10460*/  HADD2.F32 R51, -RZ, R51.H1_H1 ;  /* 0x30000033ff337230 */ /* 0x000fe20000004100 */
[----:B------:R-:W-:Y:S01]  /*10470*/  F2FP.F16.E4M3.UNPACK_B R27, R26.H1 ;  /* 0x0000001aff1b723e */ /* 0x000fe200030006ff */
[----:B---3--:R-:W0:Y:S02]  /*10480*/  LDS.128 R4, [R61+0x18000] ;  /* 0x018000003d047984 */ /* 0x008e240000000c00 */
[----:B0-----:R-:W-:-:S02]  /*10490*/  F2FP.F16.E4M3.UNPACK_B R30, R5 ;  /* 0x00000005ff1e723e */ /* 0x001fc400020006ff */
[----:B------:R-:W-:Y:S01]  /*104a0*/  F2FP.F16.E4M3.UNPACK_B R35, R5.H1 ;  /* 0x00000005ff23723e */ /* 0x000fe200030006ff */
[--C-:B------:R-:W-:Y:S01]  /*104b0*/  HADD2.F32 R5, -RZ, R37.reuse.H0_H0 ;  /* 0x20000025ff057230 */ /* 0x100fe20000004100 */
[-C--:B------:R-:W-:Y:S01]  /*104c0*/  F2FP.F16.E4M3.UNPACK_B R39, R7.reuse ;  /* 0x00000007ff27723e */ /* 0x080fe200020006ff */
[--C-:B------:R-:W-:Y:S01]  /*104d0*/  HADD2.F32 R31, -RZ, R30.reuse.H0_H0 ;  /* 0x2000001eff1f7230 */ /* 0x100fe20000004100 */
[----:B------:R-:W-:Y:S01]  /*104e0*/  F2FP.F16.E4M3.UNPACK_B R45, R7.H1 ;  /* 0x00000007ff2d723e */ /* 0x000fe200030006ff */
[----:B------:R-:W-:Y:S02]  /*104f0*/  HADD2.F32 R37, -RZ, R37.H1_H1 ;  /* 0x30000025ff257230 */ /* 0x000fe40000004100 */
[C---:B------:R-:W-:Y:S01]  /*10500*/  FMUL.FTZ R24, R5.reuse, R54 ;  /* 0x0000003605187220 */ /* 0x040fe20000410000 */
[----:B------:R-:W-:Y:S01]  /*10510*/  FMUL.FTZ R25, R5, R42 ;  /* 0x0000002a05197220 */ /* 0x000fe20000410000 */
[----:B------:R-:W-:Y:S01]  /*10520*/  HADD2.F32 R30, -RZ, R30.H1_H1 ;  /* 0x3000001eff1e7230 */ /* 0x000fe20000004100 */
[----:B------:R-:W-:Y:S01]  /*10530*/  F2FP.F16.E4M3.UNPACK_B R32, R4 ;  /* 0x00000004ff20723e */ /* 0x000fe200020006ff */
[----:B------:R-:W-:Y:S01]  /*10540*/  FFMA.FTZ R5, R31, R42, -R24 ;  /* 0x0000002a1f057223 */ /* 0x000fe20000010818 */
[----:B------:R-:W-:-:S02]  /*10550*/  HADD2.F32 R24, -RZ, R38.H0_H0 ;  /* 0x20000026ff187230 */ /* 0x000fc40000004100 */
[----:B------:R-:W-:Y:S01]  /*10560*/  FFMA.FTZ R25, R31, R54, R25 ;  /* 0x000000361f197223 */ /* 0x000fe20000010019 */
[----:B------:R-:W-:Y:S02]  /*10570*/  HADD2.F32 R42, -RZ, R44.H0_H0 ;  /* 0x2000002cff2a7230 */ /* 0x000fe40000004100 */
[C---:B------:R-:W-:Y:S01]  /*10580*/  FMUL.FTZ R55, R37.reuse, R50 ;  /* 0x0000003225377220 */ /* 0x040fe20000410000 */
[----:B------:R-:W-:Y:S02]  /*10590*/  HADD2.F32 R31, -RZ, R35.H0_H0 ;  /* 0x20000023ff1f7230 */ /* 0x000fe40000004100 */
[----:B------:R-:W-:Y:S01]  /*105a0*/  FMUL.FTZ R37, R37, R40 ;  /* 0x0000002825257220 */ /* 0x000fe20000410000 */
[----:B------:R-:W-:Y:S01]  /*105b0*/  F2FP.F16.E4M3.UNPACK_B R41, R4.H1 ;  /* 0x00000004ff29723e */ /* 0x000fe200030006ff */
[C---:B------:R-:W-:Y:S01]  /*105c0*/  FMUL.FTZ R54, R24.reuse, R49 ;  /* 0x0000003118367220 */ /* 0x040fe20000410000 */
[----:B------:R-:W-:Y:S01]  /*105d0*/  F2FP.F16.E4M3.UNPACK_B R4, R6 ;  /* 0x00000006ff04723e */ /* 0x000fe200020006ff */
[----:B------:R-:W-:Y:S01]  /*105e0*/  FMUL.FTZ R56, R24, R42 ;  /* 0x0000002a18387220 */ /* 0x000fe20000410000 */
[----:B------:R-:W-:Y:S01]  /*105f0*/  F2FP.F16.E4M3.UNPACK_B R7, R6.H1 ;  /* 0x00000006ff07723e */ /* 0x000fe200030006ff */
[C---:B------:R-:W-:Y:S01]  /*10600*/  FFMA.FTZ R24, R30.reuse, R50, R37 ;  /* 0x000000321e187223 */ /* 0x040fe20000010025 */
[----:B------:R-:W-:Y:S01]  /*10610*/  F2FP.F16.E4M3.UNPACK_B R6, R26 ;  /* 0x0000001aff06723e */ /* 0x000fe200020006ff */
[----:B------:R-:W-:Y:S01]  /*10620*/  FFMA.FTZ R26, R30, R40, -R55 ;  /* 0x000000281e1a7223 */ /* 0x000fe20000010837 */
[C---:B------:R-:W-:Y:S01]  /*10630*/  FFMA.FTZ R30, R31.reuse, R42, -R54 ;  /* 0x0000002a1f1e7223 */ /* 0x040fe20000010836 */
[----:B------:R-:W-:Y:S01]  /*10640*/  F2FP.F16.E4M3.UNPACK_B R50, R53 ;  /* 0x00000035ff32723e */ /* 0x000fe200020006ff */
[----:B------:R-:W-:Y:S01]  /*10650*/  FFMA.FTZ R31, R31, R49, R56 ;  /* 0x000000311f1f7223 */ /* 0x000fe20000010038 */
[-C--:B------:R-:W-:Y:S01]  /*10660*/  F2FP.F16.E4M3.UNPACK_B R42, R46.reuse ;  /* 0x0000002eff2a723e */ /* 0x080fe200020006ff */
[----:B------:R-:W-:Y:S01]  /*10670*/  HADD2.F32 R38, -RZ, R38.H1_H1 ;  /* 0x30000026ff267230 */ /* 0x000fe20000004100 */
[----:B------:R-:W-:Y:S01]  /*10680*/  F2FP.F16.E4M3.UNPACK_B R46, R46.H1 ;  /* 0x0000002eff2e723e */ /* 0x000fe200030006ff */
[----:B------:R-:W-:-:S02]  /*10690*/  HADD2.F32 R49, -RZ, R44.H1_H1 ;  /* 0x3000002cff317230 */ /* 0x000fc40000004100 */
[----:B------:R-:W-:Y:S02]  /*106a0*/  HADD2.F32 R40, -RZ, R35.H1_H1 ;  /* 0x30000023ff287230 */ /* 0x000fe40000004100 */
[C---:B------:R-:W-:Y:S01]  /*106b0*/  FMUL.FTZ R55, R38.reuse, R51 ;  /* 0x0000003326377220 */ /* 0x040fe20000410000 */
[----:B------:R-:W-:Y:S02]  /*106c0*/  HADD2.F32 R54, -RZ, R50.H0_H0 ;  /* 0x20000032ff367230 */ /* 0x000fe40000004100 */
[----:B------:R-:W-:Y:S01]  /*106d0*/  FMUL.FTZ R38, R38, R49 ;  /* 0x0000003126267220 */ /* 0x000fe20000410000 */
[----:B------:R-:W-:Y:S02]  /*106e0*/  HADD2.F32 R35, -RZ, R43.H0_H0 ;  /* 0x2000002bff237230 */ /* 0x000fe40000004100 */
[----:B------:R-:W-:Y:S02]  /*106f0*/  HADD2.F32 R44, -RZ, R42.H0_H0 ;  /* 0x2000002aff2c7230 */ /* 0x000fe40000004100 */
[----:B------:R-:W-:-:S02]  /*10700*/  HADD2.F32 R37, -RZ, R39.H0_H0 ;  /* 0x20000027ff257230 */ /* 0x000fc40000004100 */
[C---:B------:R-:W-:Y:S01]  /*10710*/  FMUL.FTZ R56, R35.reuse, R54 ;  /* 0x0000003623387220 */ /* 0x040fe20000410000 */
[----:B------:R-:W-:Y:S02]  /*10720*/  HADD2.F32 R43, -RZ, R43.H1_H1 ;  /* 0x3000002bff2b7230 */ /* 0x000fe40000004100 */
[-C--:B------:R-:W-:Y:S01]  /*10730*/  FMUL.FTZ R57, R35, R44.reuse ;  /* 0x0000002c23397220 */ /* 0x080fe20000410000 */
[C---:B------:R-:W-:Y:S01]  /*10740*/  FFMA.FTZ R35, R40.reuse, R49, -R55 ;  /* 0x0000003128237223 */ /* 0x040fe20000010837 */
[----:B------:R-:W-:Y:S01]  /*10750*/  FFMA.FTZ R40, R40, R51, R38 ;  /* 0x0000003328287223 */ /* 0x000fe20000010026 */
[----:B------:R-:W-:Y:S01]  /*10760*/  F2FP.F16.E4M3.UNPACK_B R51, R53.H1 ;  /* 0x00000035ff33723e */ /* 0x000fe200030006ff */
[C---:B------:R-:W-:Y:S01]  /*10770*/  FFMA.FTZ R38, R37.reuse, R44, -R56 ;  /* 0x0000002c25267223 */ /* 0x040fe20000010838 */
[----:B------:R-:W-:Y:S02]  /*10780*/  HADD2.F32 R49, -RZ, R42.H1_H1 ;  /* 0x3000002aff317230 */ /* 0x000fe40000004100 */
[----:B------:R-:W-:Y:S01]  /*10790*/  FFMA.FTZ R37, R37, R54, R57 ;  /* 0x0000003625257223 */ /* 0x000fe20000010039 */
[----:B------:R-:W-:Y:S01]  /*107a0*/  HADD2.F32 R53, -RZ, R50.H1_H1 ;  /* 0x30000032ff357230 */ /* 0x000fe20000004100 */
[----:B------:R-:W-:Y:S01]  /*107b0*/  F2FP.SATFINITE.E4M3.F32.PACK_AB_MERGE_C R30, R35, R30, RZ ;  /* 0x0000001e231e723e */ /* 0x000fe200048070ff */
[----:B------:R-:W-:-:S02]  /*107c0*/  HADD2.F32 R42, -RZ, R39.H1_H1 ;  /* 0x30000027ff2a7230 */ /* 0x000fc40000004100 */
[C---:B------:R-:W-:Y:S01]  /*107d0*/  FMUL.FTZ R56, R43.reuse, R49 ;  /* 0x000000312b387220 */ /* 0x040fe20000410000 */
[----:B------:R-:W-:Y:S02]  /*107e0*/  HADD2.F32 R54, -RZ, R51.H0_H0 ;  /* 0x20000033ff367230 */ /* 0x000fe40000004100 */
[----:B------:R-:W-:Y:S01]  /*107f0*/  FMUL.FTZ R55, R43, R53 ;  /* 0x000000352b377220 */ /* 0x000fe20000410000 */
[----:B------:R-:W-:Y:S01]  /*10800*/  HADD2.F32 R39, -RZ, R48.H0_H0 ;  /* 0x20000030ff277230 */ /* 0x000fe20000004100 */
[----:B------:R-:W-:Y:S01]  /*10810*/  F2FP.SATFINITE.E4M3.F32.PACK_AB_MERGE_C R31, R40, R31, RZ ;  /* 0x0000001f281f723e */ /* 0x000fe200048070ff */
[----:B------:R-:W-:Y:S01]  /*10820*/  HADD2.F32 R50, -RZ, R46.H0_H0 ;  /* 0x2000002eff327230 */ /* 0x000fe20000004100 */
[----:B------:R-:W-:Y:S01]  /*10830*/  F2FP.SATFINITE.E4M3.F32.PACK_AB_MERGE_C R5, R26, R5, R30 ;  /* 0x000000051a05723e */ /* 0x000fe2000480701e */
[----:B------:R-:W-:Y:S02]  /*10840*/  HADD2.F32 R44, -RZ, R45.H0_H0 ;  /* 0x2000002dff2c7230 */ /* 0x000fe40000004100 */
[C---:B------:R-:W-:Y:S01]  /*10850*/  FMUL.FTZ R43, R39.reuse, R54 ;  /* 0x00000036272b7220 */ /* 0x040fe20000410000 */
[----:B------:R-:W-:Y:S01]  /*10860*/  F2FP.SATFINITE.E4M3.F32.PACK_AB_MERGE_C R25, R24, R25, R31 ;  /* 0x000000191819723e */ /* 0x000fe2000480701f */
[-C--:B------:R-:W-:Y:S01]  /*10870*/  FMUL.FTZ R57, R39, R50.reuse ;  /* 0x0000003227397220 */ /* 0x080fe20000410000 */
[----:B------:R-:W-:Y:S01]  /*10880*/  FFMA.FTZ R39, R42, R49, -R55 ;  /* 0x000000312a277223 */ /* 0x000fe20000010837 */
[C---:B------:R-:W-:Y:S01]  /*10890*/  FFMA.FTZ R43, R44.reuse, R50, -R43 ;  /* 0x000000322c2b7223 */ /* 0x040fe2000001082b */
[----:B------:R-:W-:Y:S01]  /*108a0*/  F2FP.F16.E4M3.UNPACK_B R50, R29.H1 ;  /* 0x0000001dff32723e */ /* 0x000fe200030006ff */
[----:B------:R-:W-:Y:S01]  /*108b0*/  FFMA.FTZ R44, R44, R54, R57 ;  /* 0x000000362c2c7223 */ /* 0x000fe20000010039 */
[----:B------:R-:W-:Y:S01]  /*108c0*/  F2FP.F16.E4M3.UNPACK_B R54, R34.H1 ;  /* 0x00000022ff36723e */ /* 0x000fe200030006ff */
[----:B------:R-:W-:Y:S01]  /*108d0*/  FFMA.FTZ R42, R42, R53, R56 ;  /* 0x000000352a2a7223 */ /* 0x000fe20000010038 */
[----:B------:R-:W-:-:S02]  /*108e0*/  HADD2.F32 R49, -RZ, R48.H1_H1 ;  /* 0x30000030ff317230 */ /* 0x000fc40000004100 */
[----:B------:R-:W-:Y:S02]  /*108f0*/  HADD2.F32 R56, -RZ, R51.H1_H1 ;  /* 0x30000033ff387230 */ /* 0x000fe40000004100 */
[----:B------:R-:W-:Y:S02]  /*10900*/  HADD2.F32 R55, -RZ, R54.H0_H0 ;  /* 0x20000036ff377230 */ /* 0x000fe40000004100 */
[----:B------:R-:W-:Y:S02]  /*10910*/  HADD2.F32 R48, -RZ, R47.H0_H0 ;  /* 0x2000002fff307230 */ /* 0x000fe40000004100 */
[----:B------:R-:W-:Y:S01]  /*10920*/  FMUL.FTZ R57, R49, R56 ;  /* 0x0000003831397220 */ /* 0x000fe20000410000 */
[----:B------:R-:W-:Y:S02]  /*10930*/  HADD2.F32 R53, -RZ, R46.H1_H1 ;  /* 0x3000002eff357230 */ /* 0x000fe40000004100 */
[----:B------:R-:W-:Y:S02]  /*10940*/  HADD2.F32 R51, -RZ, R50.H0_H0 ;  /* 0x20000032ff337230 */ /* 0x000fe40000004100 */
[----:B------:R-:W-:Y:S01]  /*10950*/  FMUL.FTZ R58, R48, R55 ;  /* 0x00000037303a7220 */ /* 0x000fe20000410000 */
[----:B------:R-:W-:-:S02]  /*10960*/  HADD2.F32 R46, -RZ, R45.H1_H1 ;  /* 0x3000002dff2e7230 */ /* 0x000fc40000004100 */
[----:B------:R-:W-:Y:S01]  /*10970*/  FMUL.FTZ R49, R49, R53 ;  /* 0x0000003531317220 */ /* 0x000fe20000410000 */
[----:B------:R-:W-:Y:S02]  /*10980*/  HADD2.F32 R45, -RZ, R41.H0_H0 ;  /* 0x20000029ff2d7230 */ /* 0x000fe40000004100 */
[----:B------:R-:W-:Y:S01]  /*10990*/  FMUL.FTZ R48, R48, R51 ;  /* 0x0000003330307220 */ /* 0x000fe20000410000 */
[----:B------:R-:W-:Y:S02]  /*109a0*/  HADD2.F32 R54, -RZ, R54.H1_H1 ;  /* 0x30000036ff367230 */ /* 0x000fe40000004100 */
[C---:B------:R-:W-:Y:S01]  /*109b0*/  FFMA.FTZ R64, R46.reuse, R53, -R57 ;  /* 0x000000352e407223 */ /* 0x040fe20000010839 */
[----:B------:R-:W-:Y:S02]  /*109c0*/  HADD2.F32 R47, -RZ, R47.H1_H1 ;  /* 0x3000002fff2f7230 */ /* 0x000fe40000004100 */
[----:B------:R-:W-:Y:S01]  /*109d0*/  FFMA.FTZ R59, R46, R56, R49 ;  /* 0x000000382e3b7223 */ /* 0x000fe20000010031 */
[----:B------:R-:W-:-:S02]  /*109e0*/  HADD2.F32 R50, -RZ, R50.H1_H1 ;  /* 0x30000032ff327230 */ /* 0x000fc40000004100 */
[C---:B------:R-:W-:Y:S01]  /*109f0*/  FFMA.FTZ R58, R45.reuse, R51, -R58 ;  /* 0x000000332d3a7223 */ /* 0x040fe2000001083a */
[----:B------:R-:W-:Y:S01]  /*10a00*/  FFMA.FTZ R55, R45, R55, R48 ;  /* 0x000000372d377223 */ /* 0x000fe20000010030 */
[----:B------:R-:W-:Y:S01]  /*10a10*/  F2FP.F16.E4M3.UNPACK_B R46, R34 ;  /* 0x00000022ff2e723e */ /* 0x000fe200020006ff */
[----:B------:R-:W-:Y:S01]  /*10a20*/  HADD2.F32 R41, -RZ, R41.H1_H1 ;  /* 0x30000029ff297230 */ /* 0x000fe20000004100 */
[----:B------:R-:W-:Y:S01]  /*10a30*/  F2FP.F16.E4M3.UNPACK_B R45, R29 ;  /* 0x0000001dff2d723e */ /* 0x000fe200020006ff */
[C---:B------:R-:W-:Y:S01]  /*10a40*/  FMUL.FTZ R48, R47.reuse, R54 ;  /* 0x000000362f307220 */ /* 0x040fe20000410000 */
[-C--:B------:R-:W-:Y:S01]  /*10a50*/  FMUL.FTZ R29, R47, R50.reuse ;  /* 0x000000322f1d7220 */ /* 0x080fe20000410000 */
[----:B------:R-:W-:Y:S02]  /*10a60*/  HADD2.F32 R47, -RZ, R46.H0_H0 ;  /* 0x2000002eff2f7230 */ /* 0x000fe40000004100 */
[----:B------:R-:W-:Y:S02]  /*10a70*/  HADD2.F32 R34, -RZ, R33.H0_H0 ;  /* 0x20000021ff227230 */ /* 0x000fe40000004100 */
[C---:B------:R-:W-:Y:S01]  /*10a80*/  FFMA.FTZ R57, R41.reuse, R50, -R48 ;  /* 0x0000003229397223 */ /* 0x040fe20000010830 */
[----:B------:R-:W-:Y:S01]  /*10a90*/  FFMA.FTZ R56, R41, R54, R29 ;  /* 0x0000003629387223 */ /* 0x000fe2000001001d */
[----:B------:R-:W-:-:S02]  /*10aa0*/  HADD2.F32 R41, -RZ, R45.H0_H0 ;  /* 0x2000002dff297230 */ /* 0x000fc40000004100 */
[----:B------:R-:W-:Y:S02]  /*10ab0*/  HADD2.F32 R29, -RZ, R32.H0_H0 ;  /* 0x20000020ff1d7230 */ /* 0x000fe40000004100 */
[C---:B------:R-:W-:Y:S01]  /*10ac0*/  FMUL.FTZ R48, R34.reuse, R47 ;  /* 0x0000002f22307220 */ /* 0x040fe20000410000 */
[----:B------:R-:W-:Y:S02]  /*10ad0*/  HADD2.F32 R46, -RZ, R46.H1_H1 ;  /* 0x3000002eff2e7230 */ /* 0x000fe40000004100 */
[-C--:B------:R-:W-:Y:S01]  /*10ae0*/  FMUL.FTZ R34, R34, R41.reuse ;  /* 0x0000002922227220 */ /* 0x080fe20000410000 */
[----:B------:R-:W-:Y:S02]  /*10af0*/  HADD2.F32 R33, -RZ, R33.H1_H1 ;  /* 0x30000021ff217230 */ /* 0x000fe40000004100 */
[----:B------:R-:W-:Y:S01]  /*10b00*/  FFMA.FTZ R49, R29, R41, -R48 ;  /* 0x000000291d317223 */ /* 0x000fe20000010830 */
[----:B------:R-:W-:Y:S01]  /*10b10*/  HADD2.F32 R45, -RZ, R45.H1_H1 ;  /* 0x3000002dff2d7230 */ /* 0x000fe20000004100 */
[----:B------:R-:W-:Y:S01]  /*10b20*/  F2FP.F16.E4M3.UNPACK_B R41, R21.H1 ;  /* 0x00000015ff29723e */ /* 0x000fe200030006ff */
[----:B------:R-:W-:-:S02]  /*10b30*/  HADD2.F32 R32, -RZ, R32.H1_H1 ;  /* 0x30000020ff207230 */ /* 0x000fc40000004100 */
[----:B------:R-:W-:Y:S01]  /*10b40*/  FFMA.FTZ R47, R29, R47, R34 ;  /* 0x0000002f1d2f7223 */ /* 0x000fe20000010022 */
[C---:B------:R-:W-:Y:S01]  /*10b50*/  FMUL.FTZ R51, R33.reuse, R46 ;  /* 0x0000002e21337220 */ /* 0x040fe20000410000 */
[----:B------:R-:W-:Y:S01]  /*10b60*/  F2FP.F16.E4M3.UNPACK_B R29, R20.H1 ;  /* 0x00000014ff1d723e */ /* 0x000fe200030006ff */
[-C--:B------:R-:W-:Y:S01]  /*10b70*/  FMUL.FTZ R53, R33, R45.reuse ;  /* 0x0000002d21357220 */ /* 0x080fe20000410000 */
[----:B------:R-:W-:Y:S02]  /*10b80*/  HADD2.F32 R48, -RZ, R41.H0_H0 ;  /* 0x20000029ff307230 */ /* 0x000fe40000004100 */
[C---:B------:R-:W-:Y:S01]  /*10b90*/  FFMA.FTZ R50, R32.reuse, R45, -R51 ;  /* 0x0000002d20327223 */ /* 0x040fe20000010833 */
[----:B------:R-:W-:Y:S02]  /*10ba0*/  HADD2.F32 R33, -RZ, R27.H0_H0 ;  /* 0x2000001bff217230 */ /* 0x000fe40000004100 */
[----:B------:R-:W-:Y:S01]  /*10bb0*/  FFMA.FTZ R54, R32, R46, R53 ;  /* 0x0000002e20367223 */ /* 0x000fe20000010035 */
[--C-:B------:R-:W-:Y:S01]  /*10bc0*/  HADD2.F32 R32, -RZ, R29.reuse.H0_H0 ;  /* 0x2000001dff207230 */ /* 0x100fe20000004100 */
[----:B------:R-:W-:Y:S01]  /*10bd0*/  F2FP.F16.E4M3.UNPACK_B R20, R20 ;  /* 0x00000014ff14723e */ /* 0x000fe200020006ff */
[----:B------:R-:W-:-:S02]  /*10be0*/  HADD2.F32 R34, -RZ, R29.H1_H1 ;  /* 0x3000001dff227230 */ /* 0x000fc40000004100 */
[C---:B------:R-:W-:Y:S01]  /*10bf0*/  FMUL.FTZ R60, R33.reuse, R48 ;  /* 0x00000030213c7220 */ /* 0x040fe20000410000 */
[----:B------:R-:W-:Y:S02]  /*10c00*/  HADD2.F32 R29, -RZ, R7.H0_H0 ;  /* 0x20000007ff1d7230 */ /* 0x000fe40000004100 */
[-C--:B------:R-:W-:Y:S01]  /*10c10*/  FMUL.FTZ R62, R33, R32.reuse ;  /* 0x00000020213e7220 */ /* 0x080fe20000410000 */
[----:B------:R-:W-:Y:S01]  /*10c20*/  HADD2.F32 R46, -RZ, R41.H1_H1 ;  /* 0x30000029ff2e7230 */ /* 0x000fe20000004100 */
[----:B------:R-:W-:Y:S01]  /*10c30*/  F2FP.SATFINITE.E4M3.F32.PACK_AB_MERGE_C R55, R56, R55, RZ ;  /* 0x000000373837723e */ /* 0x000fe200048070ff */
[----:B------:R-:W-:Y:S02]  /*10c40*/  HADD2.F32 R27, -RZ, R27.H1_H1 ;  /* 0x3000001bff1b7230 */ /* 0x000fe40000004100 */
[C---:B------:R-:W-:Y:S01]  /*10c50*/  FFMA.FTZ R60, R29.reuse, R32, -R60 ;  /* 0x000000201d3c7223 */ /* 0x040fe2000001083c */
[----:B------:R-:W-:Y:S02]  /*10c60*/  HADD2.F32 R7, -RZ, R7.H1_H1 ;  /* 0x30000007ff077230 */ /* 0x000fe40000004100 */
[----:B------:R-:W-:Y:S01]  /*10c70*/  FFMA.FTZ R62, R29, R48, R62 ;  /* 0x000000301d3e7223 */ /* 0x000fe2000001003e */
[----:B------:R-:W-:Y:S01]  /*10c80*/  F2FP.F16.E4M3.UNPACK_B R29, R21 ;  /* 0x00000015ff1d723e */ /* 0x000fe200020006ff */
[C---:B------:R-:W-:Y:S01]  /*10c90*/  FMUL.FTZ R32, R27.reuse, R46 ;  /* 0x0000002e1b207220 */ /* 0x040fe20000410000 */
[-C--:B------:R-:W-:Y:S01]  /*10ca0*/  FMUL.FTZ R27, R27, R34.reuse ;  /* 0x000000221b1b7220 */ /* 0x080fe20000410000 */
[--C-:B------:R-:W-:Y:S01]  /*10cb0*/  HADD2.F32 R21, -RZ, R20.reuse.H0_H0 ;  /* 0x20000014ff157230 */ /* 0x100fe20000004100 */
[----:B------:R-:W-:Y:S01]  /*10cc0*/  F2FP.SATFINITE.E4M3.F32.PACK_AB_MERGE_C R24, R54, R47, R55 ;  /* 0x0000002f3618723e */ /* 0x000fe20004807037 */
[C---:B------:R-:W-:Y:S01]  /*10cd0*/  FFMA.FTZ R45, R7.reuse, R34, -R32 ;  /* 0x00000022072d7223 */ /* 0x040fe20000010820 */
[----:B------:R-:W-:Y:S01]  /*10ce0*/  FFMA.FTZ R51, R7, R46, R27 ;  /* 0x0000002e07337223 */ /* 0x000fe2000001001b */
[----:B------:R-:W-:-:S02]  /*10cf0*/  HADD2.F32 R27, -RZ, R20.H1_H1 ;  /* 0x30000014ff1b7230 */ /* 0x000fc40000004100 */
[--C-:B------:R-:W-:Y:S01]  /*10d00*/  HADD2.F32 R32, -RZ, R29.reuse.H0_H0 ;  /* 0x2000001dff207230 */ /* 0x100fe20000004100 */
[----:B------:R-:W-:Y:S01]  /*10d10*/  F2FP.SATFINITE.E4M3.F32.PACK_AB_MERGE_C R45, R45, R60, RZ ;  /* 0x0000003c2d2d723e */ /* 0x000fe200048070ff */
[--C-:B------:R-:W-:Y:S01]  /*10d20*/  HADD2.F32 R7, -RZ, R6.reuse.H0_H0 ;  /* 0x20000006ff077230 */ /* 0x100fe20000004100 */
[----:B------:R-:W-:Y:S01]  /*10d30*/  F2FP.SATFINITE.E4M3.F32.PACK_AB_MERGE_C R51, R51, R62, RZ ;  /* 0x0000003e3333723e */ /* 0x000fe200048070ff */
[----:B------:R-:W-:Y:S02]  /*10d40*/  HADD2.F32 R29, -RZ, R29.H1_H1 ;  /* 0x3000001dff1d7230 */ /* 0x000fe40000004100 */
[----:B------:R-:W-:Y:S02]  /*10d50*/  HADD2.F32 R20, -RZ, R6.H1_H1 ;  /* 0x30000006ff147230 */ /* 0x000fe40000004100 */
[C---:B------:R-:W-:Y:S01]  /*10d60*/  FMUL.FTZ R33, R7.reuse, R32 ;  /* 0x0000002007217220 */ /* 0x040fe20000410000 */
[--C-:B------:R-:W-:Y:S02]  /*10d70*/  HADD2.F32 R6, -RZ, R4.reuse.H0_H0 ;  /* 0x20000004ff067230 */ /* 0x100fe40000004100 */
[----:B------:R-:W-:Y:S01]  /*10d80*/  FMUL.FTZ R7, R7, R21 ;  /* 0x0000001507077220 */ /* 0x000fe20000410000 */
[----:B------:R-:W-:-:S02]  /*10d90*/  HADD2.F32 R4, -RZ, R4.H1_H1 ;  /* 0x30000004ff047230 */ /* 0x000fc40000004100 */
[C---:B------:R-:W-:Y:S01]  /*10da0*/  FMUL.FTZ R41, R20.reuse, R29 ;  /* 0x0000001d14297220 */ /* 0x040fe20000410000 */
[----:B------:R-:W-:Y:S01]  /*10db0*/  FMUL.FTZ R20, R20, R27 ;  /* 0x0000001b14147220 */ /* 0x000fe20000410000 */
[C---:B------:R-:W-:Y:S01]  /*10dc0*/  FFMA.FTZ R33, R6.reuse, R21, -R33 ;  /* 0x0000001506217223 */ /* 0x040fe20000010821 */
[----:B------:R-:W-:Y:S01]  /*10dd0*/  FFMA.FTZ R32, R6, R32, R7 ;  /* 0x0000002006207223 */ /* 0x000fe20000010007 */
[C---:B------:R-:W-:Y:S01]  /*10de0*/  FFMA.FTZ R6, R4.reuse, R27, -R41 ;  /* 0x0000001b04067223 */ /* 0x040fe20000010829 */
[----:B------:R-:W-:Y:S01]  /*10df0*/  FFMA.FTZ R29, R4, R29, R20 ;  /* 0x0000001d041d7223 */ /* 0x000fe20000010014 */
[----:B------:R-:W-:Y:S02]  /*10e00*/  F2FP.SATFINITE.E4M3.F32.PACK_AB_MERGE_C R7, R64, R43, RZ ;  /* 0x0000002b4007723e */ /* 0x000fe400048070ff */
[----:B------:R-:W-:Y:S02]  /*10e10*/  F2FP.SATFINITE.E4M3.F32.PACK_AB_MERGE_C R4, R57, R58, RZ ;  /* 0x0000003a3904723e */ /* 0x000fe400048070ff */
[----:B------:R-:W-:-:S02]  /*10e20*/  F2FP.SATFINITE.E4M3.F32.PACK_AB_MERGE_C R27, R59, R44, RZ ;  /* 0x0000002c3b1b723e */ /* 0x000fc400048070ff */
[----:B------:R-:W-:Y:S02]  /*10e30*/  F2FP.SATFINITE.E4M3.F32.PACK_AB_MERGE_C R7, R39, R38, R7 ;  /* 0x000000262707723e */ /* 0x000fe40004807007 */
[----:B------:R-:W-:Y:S02]  /*10e40*/  F2FP.SATFINITE.E4M3.F32.PACK_AB_MERGE_C R4, R50, R49, R4 ;  /* 0x000000313204723e */ /* 0x000fe40004807004 */
[----:B------:R-:W-:Y:S02]  /*10e50*/  F2FP.SATFINITE.E4M3.F32.PACK_AB_MERGE_C R6, R6, R33, R45 ;  /* 0x000000210606723e */ /* 0x000fe4000480702d */
[----:B------:R-:W-:Y:S02]  /*10e60*/  F2FP.SATFINITE.E4M3.F32.PACK_AB_MERGE_C R27, R42, R37, R27 ;  /* 0x000000252a1b723e */ /* 0x000fe4000480701b */
[----:B------:R-:W-:Y:S01]  /*10e70*/  F2FP.SATFINITE.E4M3.F32.PACK_AB_MERGE_C R26, R29, R32, R51 ;  /* 0x000000201d1a723e */ /* 0x000fe20004807033 */
[----:B------:R3:W-:Y:S04]  /*10e80*/  STS.128 [R61+0x18000], R4 ;  /* 0x018000043d007388 */ /* 0x0007e80000000c00 */
[----:B------:R3:W-:Y:S02]  /*10e90*/  STS.128 [R28+0x18000], R24 ;  /* 0x018000181c007388 */ /* 0x0007e40000000c00 */
.L_x_1543:
[----:B------:R-:W-:Y:S05]  /*10ea0*/  BSYNC B1 ;  /* 0x0000000000017941 */ /* 0x000fea0003800000 */
.L_x_1542:
[----:B------:R-:W-:Y:S05]  /*10eb0*/  @P0 BRA `(.L_x_1527) ;  /* 0x0000000c00f80947 */ /* 0x000fea0003800000 */
[----:B------:R-:W4:Y:S01]  /*10ec0*/  LDL R47, [R1+0x98] ;  /* 0x00009800012f7983 */ /* 0x000f220000100800 */
[----:B--23-5:R-:W-:Y:S01]  /*10ed0*/  SHF.R.S32.HI R5, RZ, 0x1f, R0 ;  /* 0x0000001fff057819 */ /* 0x02cfe20000011400 */
[----:B------:R-:W-:Y:S01]  /*10ee0*/  IMAD.SHL.U32 R4, R0, 0x80, RZ ;  /* 0x0000008000047824 */ /* 0x000fe200078e00ff */
[----:B------:R-:W-:Y:S02]  /*10ef0*/  LEA.HI R52, R52, R3, RZ, 0x1c ;  /* 0x0000000334347211 */ /* 0x000fe400078fe0ff */
[----:B-1----:R-:W-:Y:S02]  /*10f00*/  LEA.HI R26, R5, R0, RZ, 0x3 ;  /* 0x00000000051a7211 */ /* 0x002fe400078f18ff */
[----:B------:R-:W-:Y:S02]  /*10f10*/  SHF.R.S32.HI R21, RZ, 0x1f, R52 ;  /* 0x0000001fff157819 */ /* 0x000fe40000011434 */
[----:B------:R-:W-:Y:S01]  /*10f20*/  SHF.R.U32.HI R0, RZ, 0x8, R12 ;  /* 0x00000008ff007819 */ /* 0x000fe2000001160c */
[----:B------:R-:W-:Y:S01]  /*10f30*/  IMAD.SHL.U32 R26, R26, 0x80, RZ ;  /* 0x000000801a1a7824 */ /* 0x000fe200078e00ff */
[----:B------:R-:W-:-:S02]  /*10f40*/  LOP3.LUT R27, R4, 0x380, RZ, 0xc0, !PT ;  /* 0x00000380041b7812 */ /* 0x000fc400078ec0ff */
[----:B0-----:R-:W-:Y:S01]  /*10f50*/  LEA.HI R25, R21, R52, RZ, 0x3 ;  /* 0x0000003415197211 */ /* 0x001fe200078f18ff */
[----:B------:R-:W-:Y:S01]  /*10f60*/  IMAD.SHL.U32 R52, R52, 0x10, RZ ;  /* 0x0000001034347824 */ /* 0x000fe200078e00ff */
[----:B------:R-:W-:Y:S02]  /*10f70*/  LOP3.LUT R3, R12, 0xff, RZ, 0xc0, !PT ;  /* 0x000000ff0c037812 */ /* 0x000fe400078ec0ff */
[----:B------:R-:W-:Y:S01]  /*10f80*/  LOP3.LUT R4, R0, 0xff, RZ, 0xc0, !PT ;  /* 0x000000ff00047812 */ /* 0x000fe200078ec0ff */
[----:B------:R-:W-:Y:S01]  /*10f90*/  IMAD.SHL.U32 R25, R25, 0x800, RZ ;  /* 0x0000080019197824 */ /* 0x000fe200078e00ff */
[----:B------:R-:W-:Y:S02]  /*10fa0*/  LOP3.LUT R0, R27, 0x70, R52, 0xf8, !PT ;  /* 0x000000701b007812 */ /* 0x000fe400078ef834 */
[----:B------:R-:W-:Y:S02]  /*10fb0*/  PRMT R21, R4, 0x7604, R3 ;  /* 0x0000760404157816 */ /* 0x000fe40000000003 */
[----:B------:R-:W-:-:S02]  /*10fc0*/  SHF.R.U32.HI R4, RZ, 0x8, R15 ;  /* 0x00000008ff047819 */ /* 0x000fc4000001160f */
[----:B------:R-:W-:Y:S02]  /*10fd0*/  SHF.R.U32.HI R27, RZ, 0x3, R27 ;  /* 0x00000003ff1b7819 */ /* 0x000fe4000001161b */
[----:B------:R-:W-:Y:S02]  /*10fe0*/  SHF.R.U32.HI R6, RZ, 0x8, R13 ;  /* 0x00000008ff067819 */ /* 0x000fe4000001160d */
[----:B------:R-:W-:Y:S02]  /*10ff0*/  SHF.R.U32.HI R20, RZ, 0x8, R14 ;  /* 0x00000008ff147819 */ /* 0x000fe4000001160e */
[----:B------:R-:W-:Y:S02]  /*11000*/  LOP3.LUT R3, R15, 0xff, RZ, 0xc0, !PT ;  /* 0x000000ff0f037812 */ /* 0x000fe400078ec0ff */
[----:B------:R-:W-:Y:S02]  /*11010*/  LOP3.LUT R4, R4, 0xff, RZ, 0xc0, !PT ;  /* 0x000000ff04047812 */ /* 0x000fe400078ec0ff */
[----:B------:R-:W-:-:S02]  /*11020*/  LOP3.LUT R0, R0, R27, RZ, 0x3c, !PT ;  /* 0x0000001b00007212 */ /* 0x000fc400078e3cff */
[----:B------:R-:W-:Y:S02]  /*11030*/  LOP3.LUT R26, R26, 0xfffffc00, RZ, 0xc0, !PT ;  /* 0xfffffc001a1a7812 */ /* 0x000fe400078ec0ff */
[----:B------:R-:W-:Y:S02]  /*11040*/  LOP3.LUT R25, R25, 0xffffc000, RZ, 0xc0, !PT ;  /* 0xffffc00019197812 */ /* 0x000fe400078ec0ff */
[----:B------:R-:W-:Y:S02]  /*11050*/  LOP3.LUT R5, R13, 0xff, RZ, 0xc0, !PT ;  /* 0x000000ff0d057812 */ /* 0x000fe400078ec0ff */
[----:B------:R-:W-:Y:S02]  /*11060*/  LOP3.LUT R7, R14, 0xff, RZ, 0xc0, !PT ;  /* 0x000000ff0e077812 */ /* 0x000fe400078ec0ff */
[----:B------:R-:W-:Y:S02]  /*11070*/  LOP3.LUT R6, R6, 0xff, RZ, 0xc0, !PT ;  /* 0x000000ff06067812 */ /* 0x000fe400078ec0ff */
[----:B------:R-:W-:-:S02]  /*11080*/  LOP3.LUT R24, R20, 0xff, RZ, 0xc0, !PT ;  /* 0x000000ff14187812 */ /* 0x000fc400078ec0ff */
[----:B------:R-:W-:Y:S02]  /*11090*/  PRMT R28, R4, 0x7604, R3 ;  /* 0x00007604041c7816 */ /* 0x000fe40000000003 */
[----:B------:R-:W-:Y:S02]  /*110a0*/  IADD3 R3, R0, R25, R26 ;  /* 0x0000001900037210 */ /* 0x000fe40007ffe01a */
[----:B------:R-:W-:Y:S02]  /*110b0*/  PRMT R20, R6, 0x7604, R5 ;  /* 0x0000760406147816 */ /* 0x000fe40000000005 */
[----:B------:R-:W-:Y:S01]  /*110c0*/  PRMT R29, R24, 0x7604, R7 ;  /* 0x00007604181d7816 */ /* 0x000fe20000000007 */
[----:B------:R-:W-:Y:S01]  /*110d0*/  IMAD.IADD R0, R16, 0x1, R3 ;  /* 0x0000000110007824 */ /* 0x000fe200078e0203 */
[----:B------:R-:W-:Y:S02]  /*110e0*/  SHF.R.U32.HI R6, RZ, 0x8, R8 ;  /* 0x00000008ff067819 */ /* 0x000fe40000011608 */
[----:B------:R-:W-:-:S02]  /*110f0*/  SHF.R.U32.HI R24, RZ, 0x8, R9 ;  /* 0x00000008ff187819 */ /* 0x000fc40000011609 */
[----:B------:R-:W-:Y:S02]  /*11100*/  LOP3.LUT R5, R8, 0xff, RZ, 0xc0, !PT ;  /* 0x000000ff08057812 */ /* 0x000fe400078ec0ff */
[----:B------:R-:W-:Y:S02]  /*11110*/  LOP3.LUT R6, R6, 0xff, RZ, 0xc0, !PT ;  /* 0x000000ff06067812 */ /* 0x000fe400078ec0ff */
[----:B------:R-:W-:Y:S02]  /*11120*/  LOP3.LUT R3, R24, 0xff, RZ, 0xc0, !PT ;  /* 0x000000ff18037812 */ /* 0x000fe400078ec0ff */
[----:B------:R-:W0:Y:S01]  /*11130*/  LDS.128 R24, [R0+0x18000] ;  /* 0x0180000000187984 */ /* 0x000e220000000c00 */
[----:B------:R-:W-:Y:S02]  /*11140*/  PRMT R33, R6, 0x7604, R5 ;  /* 0x0000760406217816 */ /* 0x000fe40000000005 */
[----:B------:R-:W-:Y:S02]  /*11150*/  SHF.R.U32.HI R35, RZ, 0x8, R11 ;  /* 0x00000008ff237819 */ /* 0x000fe4000001160b */
[----:B------:R-:W-:-:S02]  /*11160*/  LOP3.LUT R34, R11, 0xff, RZ, 0xc0, !PT ;  /* 0x000000ff0b227812 */ /* 0x000fc400078ec0ff */
[----:B------:R-:W-:Y:S02]  /*11170*/  LOP3.LUT R35, R35, 0xff, RZ, 0xc0, !PT ;  /* 0x000000ff23237812 */ /* 0x000fe400078ec0ff */
[----:B------:R-:W-:Y:S02]  /*11180*/  LOP3.LUT R30, R9, 0xff, RZ, 0xc0, !PT ;  /* 0x000000ff091e7812 */ /* 0x000fe400078ec0ff */
[----:B------:R-:W-:Y:S02]  /*11190*/  SHF.R.U32.HI R32, RZ, 0x8, R10 ;  /* 0x00000008ff207819 */ /* 0x000fe4000001160a */
[----:B------:R-:W-:Y:S02]  /*111a0*/  PRMT R34, R35, 0x7604, R34 ;  /* 0x0000760423227816 */ /* 0x000fe40000000022 */
[----:B------:R-:W-:Y:S02]  /*111b0*/  PRMT R30, R3, 0x7604, R30 ;  /* 0x00007604031e7816 */ /* 0x000fe4000000001e */
[----:B------:R-:W-:-:S02]  /*111c0*/  SHF.R.U32.HI R35, RZ, 0x10, R9 ;  /* 0x00000010ff237819 */ /* 0x000fc40000011609 */
[----:B------:R-:W-:Y:S02]  /*111d0*/  SHF.R.U32.HI R3, RZ, 0x10, R13 ;  /* 0x00000010ff037819 */ /* 0x000fe4000001160d */
[----:B------:R-:W-:Y:S01]  /*111e0*/  LOP3.LUT R31, R10, 0xff, RZ, 0xc0, !PT ;  /* 0x000000ff0a1f7812 */ /* 0x000fe200078ec0ff */
[----:B------:R-:W-:Y:S01]  /*111f0*/  IMAD.U32 R35, R35, 0x10000, RZ ;  /* 0x0001000023237824 */ /* 0x000fe200078e00ff */
[----:B------:R-:W-:Y:S01]  /*11200*/  LOP3.LUT R32, R32, 0xff, RZ, 0xc0, !PT ;  /* 0x000000ff20207812 */ /* 0x000fe200078ec0ff */
[----:B------:R-:W-:Y:S01]  /*11210*/  IMAD.U32 R3, R3, 0x10000, RZ ;  /* 0x0001000003037824 */ /* 0x000fe200078e00ff */
[----:B------:R-:W-:Y:S02]  /*11220*/  SHF.R.U32.HI R39, RZ, 0x10, R11 ;  /* 0x00000010ff277819 */ /* 0x000fe4000001160b */
[----:B------:R-:W-:Y:S02]  /*11230*/  PRMT R37, R32, 0x7604, R31 ;  /* 0x0000760420257816 */ /* 0x000fe4000000001f */
        /* <DEDUP_REMOVED lines=17> */
[----:B0-----:R-:W-:Y:S02]  /*11350*/  F2FP.F16.E4M3.UNPACK_B R11, R25 ;  /* 0x00000019ff0b723e */ /* 0x001fe400020006ff */
[----:B------:R-:W-:Y:S01]  /*11360*/  F2FP.F16.E4M3.UNPACK_B R14, R13 ;  /* 0x0000000dff0e723e */ /* 0x000fe200020006ff */
[--C-:B------:R-:W-:Y:S01]  /*11370*/  HADD2.F32 R40, -RZ, R38.reuse.H0_H0 ;  /* 0x20000026ff287230 */ /* 0x100fe20000004100 */
[----:B------:R-:W-:Y:S01]  /*11380*/  LOP3.LUT R28, R33, 0xff000000, R8, 0xf8, !PT ;  /* 0xff000000211c7812 */ /* 0x000fe200078ef808 */
[----:B------:R-:W-:Y:S01]  /*11390*/  HADD2.F32 R38, -RZ, R38.H1_H1 ;  /* 0x30000026ff267230 */ /* 0x000fe20000004100 */
[----:B------:R-:W-:Y:S01]  /*113a0*/  LOP3.LUT R37, R31, 0xff000000, R15, 0xf8, !PT ;  /* 0xff0000001f257812 */ /* 0x000fe200078ef80f */
[----:B------:R-:W-:Y:S01]  /*113b0*/  HADD2.F32 R20, -RZ, R14.H0_H0 ;  /* 0x2000000eff147230 */ /* 0x000fe20000004100 */
[----:B------:R-:W-:-:S02]  /*113c0*/  LOP3.LUT R8, R21, 0xff000000, R10, 0xf8, !PT ;  /* 0xff00000015087812 */ /* 0x000fc400078ef80a */
[-C--:B------:R-:W-:Y:S02]  /*113d0*/  F2FP.F16.E4M3.UNPACK_B R33, R27.reuse ;  /* 0x0000001bff21723e */ /* 0x080fe400020006ff */
[----:B------:R-:W-:Y:S02]  /*113e0*/  F2FP.F16.E4M3.UNPACK_B R35, R27.H1 ;  /* 0x0000001bff23723e */ /* 0x000fe400030006ff */
[-C--:B------:R-:W-:Y:S02]  /*113f0*/  F2FP.F16.E4M3.UNPACK_B R27, R24.reuse ;  /* 0x00000018ff1b723e */ /* 0x080fe400020006ff */
[----:B------:R-:W-:Y:S02]  /*11400*/  F2FP.F16.E4M3.UNPACK_B R34, R24.H1 ;  /* 0x00000018ff22723e */ /* 0x000fe400030006ff */
[----:B------:R-:W-:Y:S01]  /*11410*/  F2FP.F16.E4M3.UNPACK_B R25, R25.H1 ;  /* 0x00000019ff19723e */ /* 0x000fe200030006ff */
[----:B----4-:R-:W0:Y:S02]  /*11420*/  LDS.128 R4, [R47+0x18000] ;  /* 0x018000002f047984 */ /* 0x010e240000000c00 */
[----:B0-----:R-:W-:-:S02]  /*11430*/  F2FP.F16.E4M3.UNPACK_B R10, R5 ;  /* 0x00000005ff0a723e */ /* 0x001fc400020006ff */
[----:B------:R-:W-:Y:S01]  /*11440*/  F2FP.F16.E4M3.UNPACK_B R15, R5.H1 ;  /* 0x00000005ff0f723e */ /* 0x000fe200030006ff */
[--C-:B------:R-:W-:Y:S01]  /*11450*/  HADD2.F32 R5, -RZ, R11.reuse.H0_H0 ;  /* 0x2000000bff057230 */ /* 0x100fe20000004100 */
[-C--:B------:R-:W-:Y:S01]  /*11460*/  F2FP.F16.E4M3.UNPACK_B R30, R7.reuse ;  /* 0x00000007ff1e723e */ /* 0x080fe200020006ff */
[----:B------:R-:W-:Y:S01]  /*11470*/  HADD2.F32 R9, -RZ, R10.H0_H0 ;  /* 0x2000000aff097230 */ /* 0x000fe20000004100 */
[----:B------:R-:W-:Y:S01]  /*11480*/  F2FP.F16.E4M3.UNPACK_B R31, R7.H1 ;  /* 0x00000007ff1f723e */ /* 0x000fe200030006ff */
[----:B------:R-:W-:Y:S02]  /*11490*/  HADD2.F32 R11, -RZ, R11.H1_H1 ;  /* 0x3000000bff0b7230 */ /* 0x000fe40000004100 */
[C---:B------:R-:W-:Y:S01]  /*114a0*/  FMUL.FTZ R24, R5.reuse, R40 ;  /* 0x0000002805187220 */ /* 0x040fe20000410000 */
[----:B------:R-:W-:Y:S01]  /*114b0*/  FMUL.FTZ R39, R5, R20 ;  /* 0x0000001405277220 */ /* 0x000fe20000410000 */
[----:B------:R-:W-:Y:S02]  /*114c0*/  F2FP.F16.E4M3.UNPACK_B R29, R4.H1 ;  /* 0x00000004ff1d723e */ /* 0x000fe400030006ff */
[C---:B------:R-:W-:Y:S01]  /*114d0*/  FFMA.FTZ R5, R9.reuse, R20, -R24 ;  /* 0x0000001409057223 */ /* 0x040fe20000010818 */
[----:B------:R-:W-:Y:S01]  /*114e0*/  FFMA.FTZ R9, R9, R40, R39 ;  /* 0x0000002809097223 */ /* 0x000fe20000010027 */
[----:B------:R-:W-:Y:S01]  /*114f0*/  F2FP.F16.E4M3.UNPACK_B R39, R32.H1 ;  /* 0x00000020ff27723e */ /* 0x000fe200030006ff */
[----:B------:R-:W-:Y:S01]  /*11500*/  HADD2.F32 R24, -RZ, R14.H1_H1 ;  /* 0x3000000eff187230 */ /* 0x000fe20000004100 */
[----:B------:R-:W-:Y:S01]  /*11510*/  F2FP.F16.E4M3.UNPACK_B R20, R13.H1 ;  /* 0x0000000dff14723e */ /* 0x000fe200030006ff */
[----:B------:R-:W-:-:S02]  /*11520*/  HADD2.F32 R14, -RZ, R10.H1_H1 ;  /* 0x3000000aff0e7230 */ /* 0x000fc40000004100 */
[C---:B------:R-:W-:Y:S01]  /*11530*/  FMUL.FTZ R43, R11.reuse, R38 ;  /* 0x000000260b2b7220 */ /* 0x040fe20000410000 */
[----:B------:R-:W-:Y:S02]  /*11540*/  HADD2.F32 R40, -RZ, R39.H0_H0 ;  /* 0x20000027ff287230 */ /* 0x000fe40000004100 */
[----:B------:R-:W-:Y:S01]  /*11550*/  FMUL.FTZ R11, R11, R24 ;  /* 0x000000180b0b7220 */ /* 0x000fe20000410000 */
[----:B------:R-:W-:Y:S01]  /*11560*/  HADD2.F32 R10, -RZ, R25.H0_H0 ;  /* 0x20000019ff0a7230 */ /* 0x000fe20000004100 */
[----:B------:R-:W-:Y:S01]  /*11570*/  F2FP.F16.E4M3.UNPACK_B R21, R4 ;  /* 0x00000004ff15723e */ /* 0x000fe200020006ff */
[----:B------:R-:W-:Y:S01]  /*11580*/  HADD2.F32 R32, -RZ, R20.H0_H0 ;  /* 0x20000014ff207230 */ /* 0x000fe20000004100 */
[----:B------:R-:W-:Y:S01]  /*11590*/  F2FP.F16.E4M3.UNPACK_B R4, R6 ;  /* 0x00000006ff04723e */ /* 0x000fe200020006ff */
[--C-:B------:R-:W-:Y:S02]  /*115a0*/  HADD2.F32 R13, -RZ, R15.reuse.H0_H0 ;  /* 0x2000000fff0d7230 */ /* 0x100fe40000004100 */
        /* <DEDUP_REMOVED lines=9> */
[----:B------:R-:W-:Y:S01]  /*11640*/  HADD2.F32 R32, -RZ, R20.H1_H1 ;  /* 0x30000014ff207230 */ /* 0x000fe20000004100 */
[----:B------:R-:W-:Y:S01]  /*11650*/  F2FP.F16.E4M3.UNPACK_B R41, R41.H1 ;  /* 0x00000029ff29723e */ /* 0x000fe200030006ff */
[----:B------:R-:W-:Y:S01]  /*11660*/  HADD2.F32 R40, -RZ, R39.H1_H1 ;  /* 0x30000027ff287230 */ /* 0x000fe20000004100 */
[----:B------:R-:W-:Y:S01]  /*11670*/  F2FP.F16.E4M3.UNPACK_B R7, R6.H1 ;  /* 0x00000006ff07723e */ /* 0x000fe200030006ff */
[----:B------:R-:W-:Y:S01]  /*11680*/  HADD2.F32 R20, -RZ, R25.H1_H1 ;  /* 0x30000019ff147230 */ /* 0x000fe20000004100 */
[-C--:B------:R-:W-:Y:S01]  /*11690*/  F2FP.F16.E4M3.UNPACK_B R6, R26.reuse ;  /* 0x0000001aff06723e */ /* 0x080fe200020006ff */
[----:B------:R-:W-:Y:S01]  /*116a0*/  HADD2.F32 R43, -RZ, R42.H0_H0 ;  /* 0x2000002aff2b7230 */ /* 0x000fe20000004100 */
[----:B------:R-:W-:Y:S01]  /*116b0*/  F2FP.F16.E4M3.UNPACK_B R26, R26.H1 ;  /* 0x0000001aff1a723e */ /* 0x000fe200030006ff */
[----:B------:R-:W-:-:S02]  /*116c0*/  HADD2.F32 R24, -RZ, R33.H0_H0 ;  /* 0x20000021ff187230 */ /* 0x000fc40000004100 */
[C---:B------:R-:W-:Y:S01]  /*116d0*/  FMUL.FTZ R44, R20.reuse, R40 ;  /* 0x00000028142c7220 */ /* 0x040fe20000410000 */
[----:B------:R-:W-:Y:S02]  /*116e0*/  HADD2.F32 R39, -RZ, R38.H0_H0 ;  /* 0x20000026ff277230 */ /* 0x000fe40000004100 */
[-C--:B------:R-:W-:Y:S01]  /*116f0*/  FMUL.FTZ R45, R20, R32.reuse ;  /* 0x00000020142d7220 */ /* 0x080fe20000410000 */
[----:B------:R-:W-:Y:S02]  /*11700*/  HADD2.F32 R25, -RZ, R30.H0_H0 ;  /* 0x2000001eff197230 */ /* 0x000fe40000004100 */
[C---:B------:R-:W-:Y:S01]  /*11710*/  FMUL.FTZ R46, R24.reuse, R43 ;  /* 0x0000002b182e7220 */ /* 0x040fe20000410000 */
[C---:B------:R-:W-:Y:S01]  /*11720*/  FFMA.FTZ R20, R15.reuse, R32, -R44 ;  /* 0x000000200f147223 */ /* 0x040fe2000001082c */
[-C--:B------:R-:W-:Y:S01]  /*11730*/  FMUL.FTZ R48, R24, R39.reuse ;  /* 0x0000002718307220 */ /* 0x080fe20000410000 */
[----:B------:R-:W-:Y:S01]  /*11740*/  FFMA.FTZ R24, R15, R40, R45 ;  /* 0x000000280f187223 */ /* 0x000fe2000001002d */
[C---:B------:R-:W-:Y:S01]  /*11750*/  FFMA.FTZ R15, R25.reuse, R39, -R46 ;  /* 0x00000027190f7223 */ /* 0x040fe2000001082e */
[----:B------:R-:W-:Y:S01]  /*11760*/  HADD2.F32 R39, -RZ, R38.H1_H1 ;  /* 0x30000026ff277230 */ /* 0x000fe20000004100 */
[----:B------:R-:W-:Y:S01]  /*11770*/  F2FP.F16.E4M3.UNPACK_B R38, R37.H1 ;  /* 0x00000025ff26723e */ /* 0x000fe200030006ff */
[----:B------:R-:W-:Y:S01]  /*11780*/  FFMA.FTZ R25, R25, R43, R48 ;  /* 0x0000002b19197223 */ /* 0x000fe20000010030 */
[----:B------:R-:W-:Y:S01]  /*11790*/  HADD2.F32 R43, -RZ, R42.H1_H1 ;  /* 0x3000002aff2b7230 */ /* 0x000fe20000004100 */
[----:B------:R-:W-:Y:S01]  /*117a0*/  F2FP.SATFINITE.E4M3.F32.PACK_AB_MERGE_C R11, R20, R11, RZ ;  /* 0x0000000b140b723e */ /* 0x000fe200048070ff */
[----:B------:R-:W-:Y:S01]  /*117b0*/  HADD2.F32 R32, -RZ, R30.H1_H1 ;  /* 0x3000001eff207230 */ /* 0x000fe20000004100 */
[----:B------:R-:W-:Y:S01]  /*117c0*/  F2FP.SATFINITE.E4M3.F32.PACK_AB_MERGE_C R13, R24, R13, RZ ;  /* 0x0000000d180d723e */ /* 0x000fe200048070ff */
[----:B------:R-:W-:Y:S01]  /*117d0*/  HADD2.F32 R30, -RZ, R33.H1_H1 ;  /* 0x30000021ff1e7230 */ /* 0x000fe20000004100 */
[----:B------:R-:W-:Y:S01]  /*117e0*/  F2FP.SATFINITE.E4M3.F32.PACK_AB_MERGE_C R5, R10, R5, R11 ;  /* 0x000000050a05723e */ /* 0x000fe2000480700b */
[----:B------:R-:W-:Y:S01]  /*117f0*/  HADD2.F32 R42, -RZ, R41.H0_H0 ;  /* 0x20000029ff2a7230 */ /* 0x000fe20000004100 */
[----:B------:R-:W-:Y:S01]  /*11800*/  F2FP.SATFINITE.E4M3.F32.PACK_AB_MERGE_C R9, R14, R9, R13 ;  /* 0x000000090e09723e */ /* 0x000fe2000480700d */
[----:B------:R-:W-:-:S02]  /*11810*/  HADD2.F32 R37, -RZ, R35.H0_H0 ;  /* 0x20000023ff257230 */ /* 0x000fc40000004100 */
[C---:B------:R-:W-:Y:S01]  /*11820*/  FMUL.FTZ R45, R30.reuse, R43 ;  /* 0x0000002b1e2d7220 */ /* 0x040fe20000410000 */
[--C-:B------:R-:W-:Y:S02]  /*11830*/  HADD2.F32 R40, -RZ, R38.reuse.H0_H0 ;  /* 0x20000026ff287230 */ /* 0x100fe40000004100 */
[-C--:B------:R-:W-:Y:S01]  /*11840*/  FMUL.FTZ R44, R30, R39.reuse ;  /* 0x000000271e2c7220 */ /* 0x080fe20000410000 */
[----:B------:R-:W-:Y:S02]  /*11850*/  HADD2.F32 R33, -RZ, R31.H0_H0 ;  /* 0x2000001fff217230 */ /* 0x000fe40000004100 */
[C---:B------:R-:W-:Y:S01]  /*11860*/  FMUL.FTZ R46, R37.reuse, R42 ;  /* 0x0000002a252e7220 */ /* 0x040fe20000410000 */
[C---:B------:R-:W-:Y:S01]  /*11870*/  FFMA.FTZ R30, R32.reuse, R39, -R45 ;  /* 0x00000027201e7223 */ /* 0x040fe2000001082d */
[----:B------:R-:W-:Y:S01]  /*11880*/  FMUL.FTZ R37, R37, R40 ;  /* 0x0000002825257220 */ /* 0x000fe20000410000 */
[----:B------:R-:W-:Y:S01]  /*11890*/  F2FP.F16.E4M3.UNPACK_B R39, R28.H1 ;  /* 0x0000001cff27723e */ /* 0x000fe200030006ff */
[----:B------:R-:W-:Y:S01]  /*118a0*/  FFMA.FTZ R32, R32, R43, R44 ;  /* 0x0000002b20207223 */ /* 0x000fe2000001002c */
[C---:B------:R-:W-:Y:S01]  /*118b0*/  FFMA.FTZ R43, R33.reuse, R40, -R46 ;  /* 0x00000028212b7223 */ /* 0x040fe2000001082e */
[----:B------:R-:W-:Y:S01]  /*118c0*/  FFMA.FTZ R45, R33, R42, R37 ;  /* 0x0000002a212d7223 */ /* 0x000fe20000010025 */
[----:B------:R-:W-:Y:S01]  /*118d0*/  HADD2.F32 R42, -RZ, R38.H1_H1 ;  /* 0x30000026ff2a7230 */ /* 0x000fe20000004100 */
[----:B------:R-:W-:Y:S01]  /*118e0*/  F2FP.F16.E4M3.UNPACK_B R38, R12.H1 ;  /* 0x0000000cff26723e */ /* 0x000fe200030006ff */
[----:B------:R-:W-:-:S02]  /*118f0*/  HADD2.F32 R37, -RZ, R35.H1_H1 ;  /* 0x30000023ff257230 */ /* 0x000fc40000004100 */
[----:B------:R-:W-:Y:S02]  /*11900*/  HADD2.F32 R44, -RZ, R39.H0_H0 ;  /* 0x20000027ff2c7230 */ /* 0x000fe40000004100 */
[----:B------:R-:W-:Y:S02]  /*11910*/  HADD2.F32 R35, -RZ, R34.H0_H0 ;  /* 0x20000022ff237230 */ /* 0x000fe40000004100 */
[----:B------:R-:W-:Y:S02]  /*11920*/  HADD2.F32 R40, -RZ, R38.H0_H0 ;  /* 0x20000026ff287230 */ /* 0x000fe40000004100 */
[----:B------:R-:W-:Y:S02]  /*11930*/  HADD2.F32 R46, -RZ, R41.H1_H1 ;  /* 0x30000029ff2e7230 */ /* 0x000fe40000004100 */
[C---:B------:R-:W-:Y:S01]  /*11940*/  FMUL.FTZ R48, R35.reuse, R44 ;  /* 0x0000002c23307220 */ /* 0x040fe20000410000 */
[----:B------:R-:W-:Y:S02]  /*11950*/  HADD2.F32 R33, -RZ, R31.H1_H1 ;  /* 0x3000001fff217230 */ /* 0x000fe40000004100 */
[----:B------:R-:W-:Y:S01]  /*11960*/  FMUL.FTZ R35, R35, R40 ;  /* 0x0000002823237220 */ /* 0x000fe20000410000 */
[----:B------:R-:W-:-:S02]  /*11970*/  HADD2.F32 R31, -RZ, R29.H0_H0 ;  /* 0x2000001dff1f7230 */ /* 0x000fc40000004100 */
[C---:B------:R-:W-:Y:S01]  /*11980*/  FMUL.FTZ R50, R37.reuse, R46 ;  /* 0x0000002e25327220 */ /* 0x040fe20000410000 */
[----:B------:R-:W-:Y:S02]  /*11990*/  HADD2.F32 R39, -RZ, R39.H1_H1 ;  /* 0x30000027ff277230 */ /* 0x000fe40000004100 */
[----:B------:R-:W-:Y:S01]  /*119a0*/  FMUL.FTZ R37, R37, R42 ;  /* 0x0000002a25257220 */ /* 0x000fe20000410000 */
[----:B------:R-:W-:Y:S02]  /*119b0*/  HADD2.F32 R34, -RZ, R34.H1_H1 ;  /* 0x30000022ff227230 */ /* 0x000fe40000004100 */
[C---:B------:R-:W-:Y:S01]  /*119c0*/  FFMA.FTZ R48, R31.reuse, R40, -R48 ;  /* 0x000000281f307223 */ /* 0x040fe20000010830 */
[----:B------:R-:W-:Y:S02]  /*119d0*/  HADD2.F32 R38, -RZ, R38.H1_H1 ;  /* 0x30000026ff267230 */ /* 0x000fe40000004100 */
[----:B------:R-:W-:Y:S01]  /*119e0*/  FFMA.FTZ R44, R31, R44, R35 ;  /* 0x0000002c1f2c7223 */ /* 0x000fe20000010023 */
[----:B------:R-:W-:Y:S01]  /*119f0*/  F2FP.F16.E4M3.UNPACK_B R31, R12 ;  /* 0x0000000cff1f723e */ /* 0x000fe200020006ff */
[C---:B------:R-:W-:Y:S01]  /*11a00*/  FFMA.FTZ R50, R33.reuse, R42, -R50 ;  /* 0x0000002a21327223 */ /* 0x040fe20000010832 */
[----:B------:R-:W-:Y:S01]  /*11a10*/  FFMA.FTZ R46, R33, R46, R37 ;  /* 0x0000002e212e7223 */ /* 0x000fe20000010025 */
[----:B------:R-:W-:-:S02]  /*11a20*/  HADD2.F32 R29, -RZ, R29.H1_H1 ;  /* 0x3000001dff1d7230 */ /* 0x000fc40000004100 */
[CC--:B------:R-:W-:Y:S01]  /*11a30*/  FMUL.FTZ R12, R34.reuse, R39.reuse ;  /* 0x00000027220c7220 */ /* 0x0c0fe20000410000 */
[----:B------:R-:W-:Y:S01]  /*11a40*/  F2FP.F16.E4M3.UNPACK_B R33, R28 ;  /* 0x0000001cff21723e */ /* 0x000fe200020006ff */
[-C--:B------:R-:W-:Y:S01]  /*11a50*/  FMUL.FTZ R34, R34, R38.reuse ;  /* 0x0000002622227220 */ /* 0x080fe20000410000 */
[----:B------:R-:W-:Y:S02]  /*11a60*/  HADD2.F32 R28, -RZ, R27.H0_H0 ;  /* 0x2000001bff1c7230 */ /* 0x000fe40000004100 */
        /* <DEDUP_REMOVED lines=8> */
[----:B------:R-:W-:Y:S02]  /*11af0*/  HADD2.F32 R27, -RZ, R27.H1_H1 ;  /* 0x3000001bff1b7230 */ /* 0x000fe40000004100 */
[-C--:B------:R-:W-:Y:S01]  /*11b00*/  FMUL.FTZ R33, R28, R29.reuse ;  /* 0x0000001d1c217220 */ /* 0x080fe20000410000 */
[----:B------:R-:W-:Y:S02]  /*11b10*/  HADD2.F32 R28, -RZ, R31.H1_H1 ;  /* 0x3000001fff1c7230 */ /* 0x000fe40000004100 */
[C---:B------:R-:W-:Y:S01]  /*11b20*/  FFMA.FTZ R37, R12.reuse, R29, -R37 ;  /* 0x0000001d0c257223 */ /* 0x040fe20000010825 */
[----:B------:R-:W-:Y:S01]  /*11b30*/  HADD2.F32 R21, -RZ, R21.H1_H1 ;  /* 0x30000015ff157230 */ /* 0x000fe20000004100 */
[----:B------:R-:W-:Y:S01]  /*11b40*/  F2FP.F16.E4M3.UNPACK_B R29, R8.H1 ;  /* 0x00000008ff1d723e */ /* 0x000fe200030006ff */
[----:B------:R-:W-:Y:S01]  /*11b50*/  FFMA.FTZ R33, R12, R35, R33 ;  /* 0x000000230c217223 */ /* 0x000fe20000010021 */
[C---:B------:R-:W-:Y:S01]  /*11b60*/  FMUL.FTZ R38, R27.reuse, R34 ;  /* 0x000000221b267220 */ /* 0x040fe20000410000 */
[----:B------:R-:W-:Y:S01]  /*11b70*/  F2FP.F16.E4M3.UNPACK_B R12, R3.H1 ;  /* 0x00000003ff0c723e */ /* 0x000fe200030006ff */
[----:B------:R-:W-:Y:S01]  /*11b80*/  FMUL.FTZ R35, R27, R28 ;  /* 0x0000001c1b237220 */ /* 0x000fe20000410000 */
[----:B------:R-:W-:-:S02]  /*11b90*/  HADD2.F32 R31, -RZ, R29.H0_H0 ;  /* 0x2000001dff1f7230 */ /* 0x000fc40000004100 */
[C---:B------:R-:W-:Y:S01]  /*11ba0*/  FFMA.FTZ R38, R21.reuse, R28, -R38 ;  /* 0x0000001c15267223 */ /* 0x040fe20000010826 */
[----:B------:R-:W-:Y:S02]  /*11bb0*/  HADD2.F32 R27, -RZ, R26.H0_H0 ;  /* 0x2000001aff1b7230 */ /* 0x000fe40000004100 */
[----:B------:R-:W-:Y:S01]  /*11bc0*/  FFMA.FTZ R34, R21, R34, R35 ;  /* 0x0000002215227223 */ /* 0x000fe20000010023 */
[--C-:B------:R-:W-:Y:S01]  /*11bd0*/  HADD2.F32 R21, -RZ, R12.reuse.H0_H0 ;  /* 0x2000000cff157230 */ /* 0x100fe20000004100 */
[----:B------:R-:W-:Y:S01]  /*11be0*/  F2FP.F16.E4M3.UNPACK_B R3, R3 ;  /* 0x00000003ff03723e */ /* 0x000fe200020006ff */
[----:B------:R-:W-:Y:S02]  /*11bf0*/  HADD2.F32 R28, -RZ, R12.H1_H1 ;  /* 0x3000000cff1c7230 */ /* 0x000fe40000004100 */
[C---:B------:R-:W-:Y:S01]  /*11c00*/  FMUL.FTZ R35, R27.reuse, R31 ;  /* 0x0000001f1b237220 */ /* 0x040fe20000410000 */
[----:B------:R-:W-:Y:S02]  /*11c10*/  HADD2.F32 R12, -RZ, R7.H0_H0 ;  /* 0x20000007ff0c7230 */ /* 0x000fe40000004100 */
[----:B------:R-:W-:Y:S01]  /*11c20*/  FMUL.FTZ R27, R27, R21 ;  /* 0x000000151b1b7220 */ /* 0x000fe20000410000 */
[----:B------:R-:W-:Y:S01]  /*11c30*/  HADD2.F32 R29, -RZ, R29.H1_H1 ;  /* 0x3000001dff1d7230 */ /* 0x000fe20000004100 */
[----:B------:R-:W-:Y:S01]  /*11c40*/  F2FP.SATFINITE.E4M3.F32.PACK_AB_MERGE_C R11, R32, R25, R45 ;  /* 0x00000019200b723e */ /* 0x000fe2000480702d */
[----:B------:R-:W-:-:S02]  /*11c50*/  HADD2.F32 R26, -RZ, R26.H1_H1 ;  /* 0x3000001aff1a7230 */ /* 0x000fc40000004100 */
[C---:B------:R-:W-:Y:S01]  /*11c60*/  FFMA.FTZ R35, R12.reuse, R21, -R35 ;  /* 0x000000150c237223 */ /* 0x040fe20000010823 */
[----:B------:R-:W-:Y:S02]  /*11c70*/  HADD2.F32 R7, -RZ, R7.H1_H1 ;  /* 0x30000007ff077230 */ /* 0x000fe40000004100 */
[----:B------:R-:W-:Y:S01]  /*11c80*/  FFMA.FTZ R31, R12, R31, R27 ;  /* 0x0000001f0c1f7223 */ /* 0x000fe2000001001b */
[----:B------:R-:W-:Y:S01]  /*11c90*/  F2FP.F16.E4M3.UNPACK_B R12, R8 ;  /* 0x00000008ff0c723e */ /* 0x000fe200020006ff */
[CC--:B------:R-:W-:Y:S01]  /*11ca0*/  FMUL.FTZ R40, R26.reuse, R29.reuse ;  /* 0x0000001d1a287220 */ /* 0x0c0fe20000410000 */
[-C--:B------:R-:W-:Y:S01]  /*11cb0*/  FMUL.FTZ R26, R26, R28.reuse ;  /* 0x0000001c1a1a7220 */ /* 0x080fe20000410000 */
[----:B------:R-:W-:Y:S02]  /*11cc0*/  HADD2.F32 R8, -RZ, R3.H0_H0 ;  /* 0x20000003ff087230 */ /* 0x000fe40000004100 */
[C---:B------:R-:W-:Y:S01]  /*11cd0*/  FFMA.FTZ R40, R7.reuse, R28, -R40 ;  /* 0x0000001c07287223 */ /* 0x040fe20000010828 */
[----:B------:R-:W-:Y:S01]  /*11ce0*/  FFMA.FTZ R42, R7, R29, R26 ;  /* 0x0000001d072a7223 */ /* 0x000fe2000001001a */
[----:B------:R-:W-:-:S02]  /*11cf0*/  HADD2.F32 R26, -RZ, R12.H0_H0 ;  /* 0x2000000cff1a7230 */ /* 0x000fc40000004100 */
[----:B------:R-:W-:Y:S01]  /*11d00*/  HADD2.F32 R7, -RZ, R6.H0_H0 ;  /* 0x20000006ff077230 */ /* 0x000fe20000004100 */
[----:B------:R-:W-:Y:S01]  /*11d10*/  F2FP.SATFINITE.E4M3.F32.PACK_AB_MERGE_C R35, R40, R35, RZ ;  /* 0x000000232823723e */ /* 0x000fe200048070ff */
[----:B------:R-:W-:Y:S01]  /*11d20*/  HADD2.F32 R21, -RZ, R3.H1_H1 ;  /* 0x30000003ff157230 */ /* 0x000fe20000004100 */
[----:B------:R-:W-:Y:S01]  /*11d30*/  F2FP.SATFINITE.E4M3.F32.PACK_AB_MERGE_C R31, R42, R31, RZ ;  /* 0x0000001f2a1f723e */ /* 0x000fe200048070ff */
[----:B------:R-:W-:Y:S02]  /*11d40*/  HADD2.F32 R27, -RZ, R12.H1_H1 ;  /* 0x3000000cff1b7230 */ /* 0x000fe40000004100 */
[C---:B------:R-:W-:Y:S01]  /*11d50*/  FMUL.FTZ R12, R7.reuse, R26 ;  /* 0x0000001a070c7220 */ /* 0x040fe20000410000 */
[----:B------:R-:W-:Y:S02]  /*11d60*/  HADD2.F32 R6, -RZ, R6.H1_H1 ;  /* 0x30000006ff067230 */ /* 0x000fe40000004100 */
[----:B------:R-:W-:Y:S01]  /*11d70*/  FMUL.FTZ R7, R7, R8 ;  /* 0x0000000807077220 */ /* 0x000fe20000410000 */
[----:B------:R-:W-:-:S02]  /*11d80*/  HADD2.F32 R3, -RZ, R4.H0_H0 ;  /* 0x20000004ff037230 */ /* 0x000fc40000004100 */
[----:B------:R-:W-:Y:S02]  /*11d90*/  HADD2.F32 R4, -RZ, R4.H1_H1 ;  /* 0x30000004ff047230 */ /* 0x000fe40000004100 */
[C---:B------:R-:W-:Y:S01]  /*11da0*/  FMUL.FTZ R29, R6.reuse, R27 ;  /* 0x0000001b061d7220 */ /* 0x040fe20000410000 */
        /* <DEDUP_REMOVED lines=11> */
[----:B------:R-:W-:Y:S02]  /*11e60*/  F2FP.SATFINITE.E4M3.F32.PACK_AB_MERGE_C R8, R34, R33, R8 ;  /* 0x000000212208723e */ /* 0x000fe40004807008 */
[----:B------:R-:W-:Y:S01]  /*11e70*/  F2FP.SATFINITE.E4M3.F32.PACK_AB_MERGE_C R10, R28, R3, R31 ;  /* 0x000000031c0a723e */ /* 0x000fe2000480701f */
[----:B------:R0:W-:Y:S04]  /*11e80*/  STS.128 [R47+0x18000], R4 ;  /* 0x018000042f007388 */ /* 0x0001e80000000c00 */
[----:B------:R0:W-:Y:S02]  /*11e90*/  STS.128 [R0+0x18000], R8 ;  /* 0x0180000800007388 */ /* 0x0001e40000000c00 */
.L_x_1527:
[----:B------:R-:W-:Y:S05]  /*11ea0*/  BSYNC B0 ;  /* 0x0000000000007941 */ /* 0x000fea0003800000 */
.L_x_1499:
[----:B------:R-:W-:Y:S01]  /*11eb0*/  @!PT LDS RZ, [RZ] ;  /* 0x00000000fffff984 */ /* 0x000fe20000000800 */
[----:B------:R-:W-:Y:S01]  /*11ec0*/  @!PT LDS RZ, [RZ] ;  /* 0x00000000fffff984 */ /* 0x000fe20000000800 */
[----:B------:R-:W-:Y:S01]  /*11ed0*/  @!PT LDS RZ, [RZ] ;  /* 0x00000000fffff984 */ /* 0x000fe20000000800 */
[----:B------:R-:W-:Y:S01]  /*11ee0*/  @!PT LDS RZ, [RZ] ;  /* 0x00000000fffff984 */ /* 0x000fe20000000800 */
[----:B------:R1:W-:Y:S06]  /*11ef0*/  MEMBAR.ALL.CTA ;  /* 0x0000000000007992 */ /* 0x0003ec0000008000 */
[----:B-1----:R-:W1:Y:S01]  /*11f00*/  FENCE.VIEW.ASYNC.S ;  /* 0x00000000000073c6 */ /* 0x002e620000000000 */
[----:B------:R-:W-:Y:S05]  /*11f10*/  WARPSYNC.ALL ;  /* 0x0000000000007948 */ /* 0x000fea0003800000 */
[----:B-1----:R-:W-:Y:S06]  /*11f20*/  BAR.SYNC.DEFER_BLOCKING 0xd, 0x100 ;  /* 0x0344000000007b1d */ /* 0x002fec0000010000 */
.L_x_1497:
[----:B0-----:R-:W-:-:S04]  /*11f30*/  MOV R0, UR45 ;  /* 0x0000002d00007c02 */ /* 0x001fc80008000f00 */
[----:B------:R-:W-:-:S13]  /*11f40*/  ISETP.NE.AND P0, PT, R0, 0x3, PT ;  /* 0x000000030000780c */ /* 0x000fda0003f05270 */
[----:B------:R-:W-:Y:S05]  /*11f50*/  @!P0 BRA `(.L_x_1544) ;  /* 0x0000000000048947 */ /* 0x000fea0003800000 */
[----:B------:R-:W-:Y:S01]  /*11f60*/  BPT.TRAP 0x1 ;  /* 0x000000040000795c */ /* 0x000fe20000300000 */
.L_x_1544:
[----:B-----5:R-:W-:Y:S01]  /*11f70*/  IMAD R11, R200, 0x8, R16 ;  /* 0x00000008c80b7824 */ /* 0x020fe200078e0210 */
[----:B------:R-:W-:-:S04]  /*11f80*/  SHF.L.U32 R0, R193, 0x1f, RZ ;  /* 0x0000001fc1007819 */ /* 0x000fc800000006ff */
[----:B------:R0:W0:Y:S01]  /*11f90*/  SYNCS.PHASECHK.TRANS64.TRYWAIT P2, [R11+URZ+0x28430], R0 ;  /* 0x028430000b0075a7 */ /* 0x000022000804017f */
[----:B------:R-:W-:Y:S05]  /*11fa0*/  @!P0 BRA `(.L_x_1545) ;  /* 0x0000000000048947 */ /* 0x000fea0003800000 */
[----:B------:R-:W-:Y:S01]  /*11fb0*/  BPT.TRAP 0x1 ;  /* 0x000000040000795c */ /* 0x000fe20000300000 */
.L_x_1545:
[----:B-1----:R-:W1:Y:S02]  /*11fc0*/  S2R R3, SR_TID.X ;  /* 0x0000000000037919 */ /* 0x002e640000002100 */
[----:B-1----:R-:W-:-:S04]  /*11fd0*/  LOP3.LUT R3, R3, 0x7f, RZ, 0xc0, !PT ;  /* 0x0000007f03037812 */ /* 0x002fc800078ec0ff */
[----:B------:R-:W-:Y:S01]  /*11fe0*/  ISETP.NE.AND P1, PT, R3, RZ, PT ;  /* 0x000000ff0300720c */ /* 0x000fe20003f25270 */
[----:B0-----:R-:W-:-:S12]  /*11ff0*/  @P2 BRA `(.L_x_1546) ;  /* 0x0000000000082947 */ /* 0x001fd80003800000 */
[----:B------:R-:W0:Y:S02]  /*12000*/  SYNCS.PHASECHK.TRANS64.TRYWAIT P2, [R11+URZ+0x28430], R0 ;  /* 0x028430000b0075a7 */ /* 0x000e24000804017f */
[----:B0-----:R-:W-:Y:S05]  /*12010*/  @!P2 BRA `(.L_x_1547) ;  /* 0x000001ac00e8a947 */ /* 0x001fea0003800000 */
.L_x_1546:
[----:B------:R-:W-:Y:S05]  /*12020*/  WARPSYNC.ALL ;  /* 0x0000000000007948 */ /* 0x000fea0003800000 */
[----:B0-----:R-:W-:Y:S01]  /*12030*/  VIADD R0, R16, 0x20000 ;  /* 0x0002000010007836 */ /* 0x001fe20000000000 */
[----:B------:R-:W-:Y:S01]  /*12040*/  R2UR UR12, R36 ;  /* 0x00000000240c72ca */ /* 0x000fe200000e0000 */
[----:B--23--:R-:W-:Y:S01]  /*12050*/  IMAD.MOV.U32 R7, RZ, RZ, 0x40000040 ;  /* 0x40000040ff077424 */ /* 0x00cfe200078e00ff */
[----:B------:R-:W-:Y:S01]  /*12060*/  WARPGROUP.ARRIVE ;  /* 0x00000000000079c5 */ /* 0x000fe20000000000 */
[----:B------:R-:W-:Y:S01]  /*12070*/  UMOV UR13, 0x40000040 ;  /* 0x40000040000d7882 */ /* 0x000fe20000000000 */
[----:B------:R-:W-:Y:S01]  /*12080*/  SHF.R.U32.HI R0, RZ, 0x4, R0 ;  /* 0x00000004ff007819 */ /* 0x000fe20000011600 */
[----:B------:R-:W-:Y:S01]  /*12090*/  IMAD.MOV.U32 R9, RZ, RZ, 0x40000040 ;  /* 0x40000040ff097424 */ /* 0x000fe200078e00ff */
[----:B------:R-:W-:Y:S01]  /*120a0*/  R2UR UR15, R7 ;  /* 0x00000000070f72ca */ /* 0x000fe200000e0000 */
[----:B------:R-:W-:Y:S01]  /*120b0*/  UMOV UR9, 0x40000040 ;  /* 0x4000004000097882 */ /* 0x000fe20000000000 */
[----:B------:R-:W-:Y:S01]  /*120c0*/  LOP3.LUT R0, R0, 0x3fff, RZ, 0xc0, !PT ;  /* 0x00003fff00007812 */ /* 0x000fe200078ec0ff */
[----:B------:R-:W-:Y:S01]  /*120d0*/  UMOV UR5, 0x40000040 ;  /* 0x4000004000057882 */ /* 0x000fe20000000000 */
[----:B------:R-:W-:Y:S01]  /*120e0*/  R2UR UR11, R9 ;  /* 0x00000000090b72ca */ /* 0x000fe200000e0000 */
[----:B------:R-:W-:Y:S01]  /*120f0*/  IMAD.MOV.U32 R9, RZ, RZ, 0x40000040 ;  /* 0x40000040ff097424 */ /* 0x000fe200078e00ff */
[----:B------:R-:W-:Y:S01]  /*12100*/  LOP3.LUT R4, R0, 0x10000, RZ, 0xfc, !PT ;  /* 0x0001000000047812 */ /* 0x000fe200078efcff */
[----:B------:R-:W-:Y:S01]  /*12110*/  ULOP3.LUT UR12, UR12, 0x10000, URZ, 0xfc, !UPT ;  /* 0x000100000c0c7892 */ /* 0x000fe2000f8efc3f */
[----:B------:R-:W-:Y:S01]  /*12120*/  IMAD.MOV.U32 R7, RZ, RZ, 0x40000040 ;  /* 0x40000040ff077424 */ /* 0x000fe200078e00ff */
[----:B------:R-:W-:Y:S01]  /*12130*/  UMOV UR17, 0x40000040 ;  /* 0x4000004000117882 */ /* 0x000fe20000000000 */
[----:B------:R-:W-:Y:S01]  /*12140*/  R2UR UR7, R9 ;  /* 0x00000000090772ca */ /* 0x000fe200000e0000 */
[----:B------:R-:W-:Y:S01]  /*12150*/  IMAD R6, R200, 0x400, R4 ;  /* 0x00000400c8067824 */ /* 0x000fe200078e0204 */
[----:B------:R-:W-:Y:S01]  /*12160*/  UIADD3 UR8, UR12, 0x2, URZ ;  /* 0x000000020c087890 */ /* 0x000fe2000fffe03f */
[----:B------:R-:W-:Y:S01]  /*12170*/  IMAD.MOV.U32 R9, RZ, RZ, 0x40000040 ;  /* 0x40000040ff097424 */ /* 0x000fe200078e00ff */
[----:B------:R-:W-:Y:S01]  /*12180*/  UIADD3 UR4, UR12, 0x4, URZ ;  /* 0x000000040c047890 */ /* 0x000fe2000fffe03f */
[C---:B------:R-:W-:Y:S01]  /*12190*/  VIADD R8, R6.reuse, 0x2 ;  /* 0x0000000206087836 */ /* 0x040fe20000000000 */
[----:B------:R-:W-:Y:S01]  /*121a0*/  R2UR UR14, R6 ;  /* 0x00000000060e72ca */ /* 0x000fe200000e0000 */
[----:B------:R-:W-:Y:S01]  /*121b0*/  UIADD3 UR16, UR12, 0x6, URZ ;  /* 0x000000060c107890 */ /* 0x000fe2000fffe03f */
[----:B------:R-:W-:Y:S01]  /*121c0*/  R2UR UR19, R9 ;  /* 0x00000000091372ca */ /* 0x000fe200000e0000 */
[----:B------:R-:W-:Y:S01]  /*121d0*/  IMAD.MOV.U32 R9, RZ, RZ, 0x40000040 ;  /* 0x40000040ff097424 */ /* 0x000fe200078e00ff */
[----:B------:R-:W-:Y:S01]  /*121e0*/  R2UR UR10, R8 ;  /* 0x00000000080a72ca */ /* 0x000fe200000e0000 */
[----:B------:R-:W-:Y:S01]  /*121f0*/  VIADD R8, R6, 0x4 ;  /* 0x0000000406087836 */ /* 0x000fe20000000000 */
[----:B------:R-:W-:Y:S01]  /*12200*/  UIADD3 UR20, UR12, 0x400, URZ ;  /* 0x000004000c147890 */ /* 0x000fe2000fffe03f */
[----:B------:R-:W-:Y:S01]  /*12210*/  R2UR UR35, R7 ;  /* 0x00000000072372ca */ /* 0x000fe200000e0000 */
[----:B------:R-:W-:Y:S01]  /*12220*/  UMOV UR21, 0x40000040 ;  /* 0x4000004000157882 */ /* 0x000fe20000000000 */
[----:B------:R-:W-:Y:S01]  /*12230*/  R2UR UR23, R9 ;  /* 0x00000000091772ca */ /* 0x000fe200000e0000 */
[----:B------:R-:W-:Y:S01]  /*12240*/  IMAD.MOV.U32 R9, RZ, RZ, 0x40000040 ;  /* 0x40000040ff097424 */ /* 0x000fe200078e00ff */
[----:B------:R-:W-:Y:S01]  /*12250*/  R2UR UR6, R8 ;  /* 0x00000000080672ca */ /* 0x000fe200000e0000 */
[----:B------:R-:W-:Y:S01]  /*12260*/  VIADD R8, R6, 0x6 ;  /* 0x0000000606087836 */ /* 0x000fe20000000000 */
[----:B------:R-:W-:Y:S01]  /*12270*/  QGMMA.64x64x32.F32.E4M3.E4M3 R24, gdesc[UR12], RZ, !UPT, gsb0 ;  /* 0x00e000000c1879f3 */ /* 0x000fe2000c0008ff */
[----:B------:R-:W-:Y:S01]  /*12280*/  UIADD3 UR24, UR12, 0x402, URZ ;  /* 0x000004020c187890 */ /* 0x000fe2000fffe03f */
[----:B------:R-:W-:Y:S01]  /*12290*/  R2UR UR27, R9 ;  /* 0x00000000091b72ca */ /* 0x000fe200000e0000 */
[----:B------:R-:W-:Y:S01]  /*122a0*/  UMOV UR25, 0x40000040 ;  /* 0x4000004000197882 */ /* 0x000fe20000000000 */
[----:B------:R-:W-:Y:S01]  /*122b0*/  R2UR UR18, R8 ;  /* 0x00000000081272ca */ /* 0x000fe200000e0000 */
[----:B------:R-:W-:Y:S01]  /*122c0*/  VIADD R8, R6, 0x200 ;  /* 0x0000020006087836 */ /* 0x000fe20000000000 */
[----:B------:R-:W-:Y:S01]  /*122d0*/  UIADD3 UR28, UR12, 0x404, URZ ;  /* 0x000004040c1c7890 */ /* 0x000fe2000fffe03f */
[----:B------:R-:W-:Y:S01]  /*122e0*/  IMAD.MOV.U32 R9, RZ, RZ, 0x40000040 ;  /* 0x40000040ff097424 */ /* 0x000fe200078e00ff */
[----:B------:R-:W-:Y:S01]  /*122f0*/  UMOV UR29, 0x40000040 ;  /* 0x40000040001d7882 */ /* 0x000fe20000000000 */
[----:B------:R-:W-:Y:S01]  /*12300*/  UIADD3 UR32, UR12, 0x406, URZ ;  /* 0x000004060c207890 */ /* 0x000fe2000fffe03f */
[----:B------:R-:W-:Y:S01]  /*12310*/  R2UR UR22, R8 ;  /* 0x00000000081672ca */ /* 0x000fe200000e0000 */
[----:B------:R-:W-:Y:S01]  /*12320*/  VIADD R8, R6, 0x202 ;  /* 0x0000020206087836 */ /* 0x000fe20000000000 */
[----:B------:R-:W-:Y:S01]  /*12330*/  R2UR UR31, R9 ;  /* 0x00000000091f72ca */ /* 0x000fe200000e0000 */
[----:B------:R-:W-:Y:S01]  /*12340*/  UMOV UR33, 0x40000040 ;  /* 0x4000004000217882 */ /* 0x000fe20000000000 */
[----:B----4-:R-:W0:Y:S01]  /*12350*/  LDC R5, c[0x0][0x448] ;  /* 0x00011200ff057b82 */ /* 0x010e220000000800 */
[----:B------:R-:W-:Y:S01]  /*12360*/  IMAD.MOV.U32 R9, RZ, RZ, -0x40 ;  /* 0xffffffc0ff097424 */ /* 0x000fe200078e00ff */
[----:B------:R-:W-:Y:S01]  /*12370*/  R2UR UR26, R8 ;  /* 0x00000000081a72ca */ /* 0x000fe200000e0000 */
[C---:B------:R-:W-:Y:S01]  /*12380*/  VIADD R8, R6.reuse, 0x204 ;  /* 0x0000020406087836 */ /* 0x040fe20000000000 */
[----:B------:R-:W-:Y:S01]  /*12390*/  ULDC UR55, c[0x0][0x9dc] ;  /* 0x0002770000377ab9 */ /* 0x000fe20000000800 */
[----:B------:R-:W-:Y:S01]  /*123a0*/  VIADD R6, R6, 0x206 ;  /* 0x0000020606067836 */ /* 0x000fe20000000000 */
[----:B------:R-:W-:-:S02]  /*123b0*/  ULOP3.LUT UR55, URZ, UR55, URZ, 0x33, !UPT ;  /* 0x000000373f377292 */ /* 0x000fc4000f8e333f */
[----:B------:R-:W-:Y:S02]  /*123c0*/  R2UR UR30, R8 ;  /* 0x00000000081e72ca */ /* 0x000fe400000e0000 */
[----:B------:R-:W-:Y:S02]  /*123d0*/  R2UR UR34, R6 ;  /* 0x00000000062272ca */ /* 0x000fe400000e0000 */
[----:B0-----:R-:W-:Y:S01]  /*123e0*/  ISETP.NE.AND P2, PT, R5, 0x1, PT ;  /* 0x000000010500780c */ /* 0x001fe20003f45270 */
[----:B------:R-:W-:-:S12]  /*123f0*/  IMAD.IADD R5, R202, 0x1, R199 ;  /* 0x00000001ca057824 */ /* 0x000fd800078e02c7 */
[----:B------:R-:W0:Y:S08]  /*12400*/  @P2 LDC R6, c[0x0][0x44c] ;  /* 0x00011300ff062b82 */ /* 0x000e300000000800 */
[----:B------:R-:W1:Y:S01]  /*12410*/  @P2 LDC R7, c[0x0][0x450] ;  /* 0x00011400ff072b82 */ /* 0x000e620000000800 */
[----:B0-----:R-:W-:Y:S01]  /*12420*/  @P2 IMAD.HI.U32 R6, R5, R6, RZ ;  /* 0x0000000605062227 */ /* 0x001fe200078e00ff */
        /* <DEDUP_REMOVED lines=35> */
[----:B0-----:R-:W-:Y:S01]  /*12660*/  IMAD.MOV.U32 R44, RZ, RZ, R5 ;  /* 0x000000ffff2c7224 */ /* 0x001fe200078e0005 */
[----:B-1----:R-:W-:Y:S01]  /*12670*/  @P2 SHF.R.U32.HI R44, RZ, R7, R6 ;  /* 0x00000007ff2c2219 */ /* 0x002fe20000011606 */
[----:B------:R-:W-:Y:S01]  /*12680*/  @!P1 VIADD R5, R11, 0x28440 ;  /* 0x000284400b059836 */ /* 0x000fe20000000000 */
[----:B------:R-:W0:Y:S01]  /*12690*/  LDC.64 R6, c[0x0][0x9e0] ;  /* 0x00027800ff067b82 */ /* 0x000e220000000a00 */
[----:B------:R1:W3:Y:S01]  /*126a0*/  MUFU.TANH R10, R28 ;  /* 0x0000001c000a7308 */ /* 0x0002e20000002400 */
[C---:B------:R-:W-:Y:S01]  /*126b0*/  FMUL.FTZ R20, R2.reuse, R31 ;  /* 0x0000001f02147220 */ /* 0x040fe20000410000 */
[----:B------:R-:W4:Y:S01]  /*126c0*/  SHFL.IDX PT, R38, R44, RZ, 0x1c1f ;  /* 0x001c1fff2c267589 */ /* 0x000f2200000e0000 */
[----:B------:R-:W-:Y:S01]  /*126d0*/  FMUL.FTZ R21, R2, R34 ;  /* 0x0000002202157220 */ /* 0x000fe20000410000 */
[----:B------:R-:W-:-:S02]  /*126e0*/  IMAD R47, R164, R9, 0x40 ;  /* 0x00000040a42f7424 */ /* 0x000fc400078e0209 */
[C---:B------:R-:W-:Y:S01]  /*126f0*/  FMUL.FTZ R24, R2.reuse, R35 ;  /* 0x0000002302187220 */ /* 0x040fe20000410000 */
[C---:B------:R-:W-:Y:S01]  /*12700*/  FMUL.FTZ R36, R2.reuse, R36 ;  /* 0x0000002402247220 */ /* 0x040fe20000410000 */
[C---:B------:R-:W-:Y:S01]  /*12710*/  FMUL.FTZ R37, R2.reuse, R37 ;  /* 0x0000002502257220 */ /* 0x040fe20000410000 */
[----:B------:R5:W0:Y:S01]  /*12720*/  MUFU.TANH R12, R29 ;  /* 0x0000001d000c7308 */ /* 0x000a220000002400 */
[C---:B------:R-:W-:Y:S01]  /*12730*/  FMUL.FTZ R26, R2.reuse, R39 ;  /* 0x00000027021a7220 */ /* 0x040fe20000410000 */
[C---:B------:R-:W-:Y:S01]  /*12740*/  FMUL.FTZ R27, R2.reuse, R42 ;  /* 0x0000002a021b7220 */ /* 0x040fe20000410000 */
[C---:B-1----:R-:W-:Y:S01]  /*12750*/  FMUL.FTZ R28, R2.reuse, R43 ;  /* 0x0000002b021c7220 */ /* 0x042fe20000410000 */
[C---:B------:R-:W-:Y:S01]  /*12760*/  FMUL.FTZ R48, R2.reuse, R48 ;  /* 0x0000003002307220 */ /* 0x040fe20000410000 */
[C---:B------:R-:W-:Y:S01]  /*12770*/  FMUL.FTZ R49, R2.reuse, R49 ;  /* 0x0000003102317220 */ /* 0x040fe20000410000 */
[C---:B------:R-:W-:Y:S01]  /*12780*/  FMUL.FTZ R31, R2.reuse, R50 ;  /* 0x00000032021f7220 */ /* 0x040fe20000410000 */
[C---:B------:R-:W-:Y:S01]  /*12790*/  FMUL.FTZ R52, R2.reuse, R52 ;  /* 0x0000003402347220 */ /* 0x040fe20000410000 */
[----:B------:R1:W0:Y:S01]  /*127a0*/  MUFU.TANH R56, R32 ;  /* 0x0000002000387308 */ /* 0x0002220000002400 */
[C---:B-----5:R-:W-:Y:S01]  /*127b0*/  FMUL.FTZ R29, R2.reuse, R46 ;  /* 0x0000002e021d7220 */ /* 0x060fe20000410000 */
[C---:B------:R-:W-:Y:S01]  /*127c0*/  FMUL.FTZ R53, R2.reuse, R53 ;  /* 0x0000003502357220 */ /* 0x040fe20000410000 */
[C---:B------:R-:W-:Y:S01]  /*127d0*/  FMUL.FTZ R34, R2.reuse, R55 ;  /* 0x0000003702227220 */ /* 0x040fe20000410000 */
[C---:B------:R-:W-:Y:S01]  /*127e0*/  FMUL.FTZ R40, R2.reuse, R40 ;  /* 0x0000002802287220 */ /* 0x040fe20000410000 */
[C---:B------:R-:W-:Y:S01]  /*127f0*/  FMUL.FTZ R41, R2.reuse, R41 ;  /* 0x0000002902297220 */ /* 0x040fe20000410000 */
[----:B------:R-:W-:Y:S01]  /*12800*/  @!P1 PRMT R5, RZ, 0x654, R5 ;  /* 0x00000654ff059816 */ /* 0x000fe20000000005 */
[C---:B------:R-:W-:Y:S01]  /*12810*/  FMUL.FTZ R45, R2.reuse, R45 ;  /* 0x0000002d022d7220 */ /* 0x040fe20000410000 */
[----:B------:R5:W0:Y:S01]  /*12820*/  MUFU.TANH R57, R33 ;  /* 0x0000002100397308 */ /* 0x000a220000002400 */
[----:B-1----:R-:W-:Y:S01]  /*12830*/  FMUL.FTZ R32, R2, R51 ;  /* 0x0000003302207220 */ /* 0x002fe20000410000 */
[----:B0-----:R-:W-:Y:S01]  /*12840*/  ISETP.GE.AND P3, PT, R7, 0x1, PT ;  /* 0x000000010700780c */ /* 0x001fe20003f66270 */
[----:B------:R0:W-:Y:S01]  /*12850*/  @!P1 SYNCS.ARRIVE.TRANS64.RED.A1T0 RZ, [R5+URZ], RZ ;  /* 0x000000ff05ff99a7 */ /* 0x0001e2000810043f */
[----:B------:R-:W-:-:S02]  /*12860*/  IADD3 R8, -R196, 0x1, R47 ;  /* 0x00000001c4087810 */ /* 0x000fc40007ffe12f */
[----:B------:R-:W-:Y:S02]  /*12870*/  IADD3 R51, -R196, R197, R47 ;  /* 0x000000c5c4337210 */ /* 0x000fe40007ffe12f */
[----:B------:R-:W1:Y:S01]  /*12880*/  MUFU.TANH R13, R13 ;  /* 0x0000000d000d7308 */ /* 0x000e620000002400 */
[----:B-----5:R-:W-:Y:S01]  /*12890*/  FMUL.FTZ R33, R2, R54 ;  /* 0x0000003602217220 */ /* 0x020fe20000410000 */
[----:B------:R-:W-:Y:S02]  /*128a0*/  LEA R50, R164, 0xffffffc0, 0x6 ;  /* 0xffffffc0a4327811 */ /* 0x000fe400078e30ff */
[----:B0-----:R-:W-:-:S04]  /*128b0*/  IADD3 R5, -R195, R8, R197 ;  /* 0x00000008c3057210 */ /* 0x001fc80007ffe1c5 */
[----:B------:R-:W0:Y:S01]  /*128c0*/  MUFU.TANH R3, R3 ;  /* 0x0000000300037308 */ /* 0x000e220000002400 */
[C---:B------:R-:W-:Y:S02]  /*128d0*/  IMAD.IADD R54, R5.reuse, 0x1, R6 ;  /* 0x0000000105367824 */ /* 0x040fe400078e0206 */
[----:B------:R-:W-:-:S03]  /*128e0*/  VIADD R55, R5, UR55 ;  /* 0x0000003705377c36 */ /* 0x000fc60008000000 */
[----:B----4-:R-:W-:Y:S02]  /*128f0*/  VIADDMNMX R46, R38, R54, R51, PT ;  /* 0x00000036262e7246 */ /* 0x010fe40003800133 */
        /* <DEDUP_REMOVED lines=24> */
[----:B------:R5:W0:Y:S02]  /*12a80*/  MUFU.TANH R60, R45 ;  /* 0x0000002d003c7308 */ /* 0x000a240000002400 */
[----:B-----5:R-:W-:Y:S01]  /*12a90*/  IMAD.IADD R45, R55, 0x1, R38 ;  /* 0x00000001372d7824 */ /* 0x020fe200078e0226 */
[----:B-1234-:R-:W-:Y:S06]  /*12aa0*/  @!P3 BRA `(.L_x_1548) ;  /* 0x000000000050b947 */ /* 0x01efec0003800000 */
[----:B------:R-:W-:Y:S01]  /*12ab0*/  IADD3 R5, -R195, R197, R38 ;  /* 0x000000c5c3057210 */ /* 0x000fe20007ffe126 */
[----:B------:R-:W-:Y:S03]  /*12ac0*/  BSSY B0, `(.L_x_1549) ;  /* 0x000000e000007945 */ /* 0x000fe60003800000 */
        /* <DEDUP_REMOVED lines=9> */
.L_x_1550:
[----:B------:R-:W-:-:S13]  /*12b60*/  ISETP.NE.AND P4, PT, R7, 0x1, PT ;  /* 0x000000010700780c */ /* 0x000fda0003f85270 */
[----:B------:R-:W1:Y:S02]  /*12b70*/  @P4 LDC.64 R8, c[0x0][0x9e8] ;  /* 0x00027a00ff084b82 */ /* 0x000e640000000a00 */
[----:B-1----:R-:W-:-:S05]  /*12b80*/  @P4 IMAD.HI.U32 R8, R5, R8, RZ ;  /* 0x0000000805084227 */ /* 0x002fca00078e00ff */
[----:B------:R-:W-:-:S07]  /*12b90*/  @P4 SHF.R.U32.HI R5, RZ, R9, R8 ;  /* 0x00000009ff054219 */ /* 0x000fce0000011608 */
.L_x_1551:
[----:B------:R-:W-:Y:S05]  /*12ba0*/  BSYNC B0 ;  /* 0x0000000000007941 */ /* 0x000fea0003800000 */
.L_x_1549:
[----:B------:R-:W-:-:S04]  /*12bb0*/  IMAD R5, R5, R7, -R50 ;  /* 0x0000000705057224 */ /* 0x000fc800078e0a32 */
[----:B------:R-:W-:-:S05]  /*12bc0*/  IMAD.IADD R8, R5, 0x1, -R196 ;  /* 0x0000000105087824 */ /* 0x000fca00078e0ac4 */
[----:B------:R-:W-:Y:S02]  /*12bd0*/  VIMNMX R45, R45, R8, !PT ;  /* 0x000000082d2d7248 */ /* 0x000fe40007fe0100 */
[----:B------:R-:W-:-:S07]  /*12be0*/  VIADDMNMX R46, R8, R7, R46, PT ;  /* 0x00000007082e7246 */ /* 0x000fce000380012e */
.L_x_1548:
[C---:B------:R-:W-:Y:S01]  /*12bf0*/  ISETP.GE.AND P4, PT, R47.reuse, 0x2, PT ;  /* 0x000000022f00780c */ /* 0x040fe20003f86270 */
[----:B------:R-:W1:Y:S01]  /*12c00*/  SHFL.IDX PT, R44, R44, 0x1, 0x1c1f ;  /* 0x003c1f002c2c7f89 */ /* 0x000e6200000e0000 */
[----:B------:R-:W-:Y:S02]  /*12c10*/  ISETP.GE.AND P6, PT, R47, 0x9, PT ;  /* 0x000000092f00780c */ /* 0x000fe40003fc6270 */
[----:B------:R-:W-:Y:S02]  /*12c20*/  ISETP.GT.AND P5, PT, R45, 0x1, !P4 ;  /* 0x000000012d00780c */ /* 0x000fe400067a4270 */
[----:B------:R-:W-:Y:S02]  /*12c30*/  P2R R61, PR, RZ, 0x40 ;  /* 0x00000040ff3d7803 */ /* 0x000fe40000000000 */
[----:B------:R-:W-:-:S04]  /*12c40*/  ISETP.LT.OR P5, PT, R46, 0x2, P5 ;  /* 0x000000022e00780c */ /* 0x000fc80002fa1670 */
[----:B0-----:R-:W-:Y:S02]  /*12c50*/  FSEL R43, R3, -INF , !P5 ;  /* 0xff800000032b7808 */ /* 0x001fe40006800000 */
[----:B------:R-:W-:Y:S02]  /*12c60*/  ISETP.GT.AND P5, PT, R45, 0x8, !P6 ;  /* 0x000000082d00780c */ /* 0x000fe400077a4270 */
[----:B------:R-:W-:Y:S02]  /*12c70*/  ISETP.GE.AND P6, PT, R47, 0xa, PT ;  /* 0x0000000a2f00780c */ /* 0x000fe40003fc6270 */
[----:B------:R-:W-:Y:S02]  /*12c80*/  ISETP.LT.OR P5, PT, R46, 0x9, P5 ;  /* 0x000000092e00780c */ /* 0x000fe40002fa1670 */
[----:B------:R-:W-:Y:S02]  /*12c90*/  P2R R62, PR, RZ, 0x40 ;  /* 0x00000040ff3e7803 */ /* 0x000fe40000000000 */
[----:B------:R-:W-:-:S02]  /*12ca0*/  FSEL R42, R10, -INF , !P5 ;  /* 0xff8000000a2a7808 */ /* 0x000fc40006800000 */
[----:B------:R-:W-:Y:S02]  /*12cb0*/  ISETP.GT.AND P5, PT, R45, 0x9, !P6 ;  /* 0x000000092d00780c */ /* 0x000fe400077a4270 */
[----:B------:R-:W-:Y:S02]  /*12cc0*/  ISETP.GE.AND P6, PT, R47, 0x11, PT ;  /* 0x000000112f00780c */ /* 0x000fe40003fc6270 */
[----:B------:R-:W-:Y:S02]  /*12cd0*/  ISETP.LT.OR P5, PT, R46, 0xa, P5 ;  /* 0x0000000a2e00780c */ /* 0x000fe40002fa1670 */
[----:B------:R-:W-:Y:S02]  /*12ce0*/  P2R R63, PR, RZ, 0x40 ;  /* 0x00000040ff3f7803 */ /* 0x000fe40000000000 */
[----:B------:R-:W-:Y:S02]  /*12cf0*/  FSEL R41, R12, -INF , !P5 ;  /* 0xff8000000c297808 */ /* 0x000fe40006800000 */
[----:B------:R-:W-:-:S02]  /*12d00*/  ISETP.GT.AND P5, PT, R45, 0x10, !P6 ;  /* 0x000000102d00780c */ /* 0x000fc400077a4270 */
[----:B------:R-:W-:Y:S02]  /*12d10*/  ISETP.GE.AND P6, PT, R47, 0x12, PT ;  /* 0x000000122f00780c */ /* 0x000fe40003fc6270 */
[----:B------:R-:W-:-:S04]  /*12d20*/  ISETP.LT.OR P5, PT, R46, 0x11, P5 ;  /* 0x000000112e00780c */ /* 0x000fc80002fa1670 */
        /* <DEDUP_REMOVED lines=18> */
[C---:B------:R-:W-:Y:S02]  /*12e50*/  ISETP.LT.OR P5, PT, R46.reuse, 0x21, P5 ;  /* 0x000000212e00780c */ /* 0x040fe40002fa1670 */
        /* <DEDUP_REMOVED lines=37> */
[----:B------:R-:W-:Y:S02]  /*130b0*/  ISETP.GT.AND P6, PT, R45, 0x39, !P6 ;  /* 0x000000392d00780c */ /* 0x000fe400077c4270 */
[----:B-1----:R-:W-:Y:S02]  /*130c0*/  IADD3 R45, R55, R44, RZ ;  /* 0x0000002c372d7210 */ /* 0x002fe40007ffe0ff */
[----:B------:R-:W-:Y:S02]  /*130d0*/  ISETP.LT.OR P6, PT, R46, 0x3a, P6 ;  /* 0x0000003a2e00780c */ /* 0x000fe400037c1670 */
[----:B------:R-:W-:Y:S02]  /*130e0*/  VIADDMNMX R46, R44, R54, R51, PT ;  /* 0x000000362c2e7246 */ /* 0x000fe40003800133 */
[----:B------:R-:W-:Y:S01]  /*130f0*/  FSEL R13, R53, -INF , !P6 ;  /* 0xff800000350d7808 */ /* 0x000fe20007000000 */
[----:B------:R-:W-:Y:S08]  /*13100*/  @!P3 BRA `(.L_x_1552) ;  /* 0x000000000050b947 */ /* 0x000ff00003800000 */
[----:B------:R-:W-:Y:S01]  /*13110*/  IADD3 R44, -R195, R197, R44 ;  /* 0x000000c5c32c7210 */ /* 0x000fe20007ffe12c */
[----:B------:R-:W-:Y:S03]  /*13120*/  BSSY B0, `(.L_x_1553) ;  /* 0x000000e000007945 */ /* 0x000fe60003800000 */
        /* <DEDUP_REMOVED lines=9> */
.L_x_1554:
[----:B------:R-:W-:-:S13]  /*131c0*/  ISETP.NE.AND P6, PT, R7, 0x1, PT ;  /* 0x000000010700780c */ /* 0x000fda0003fc5270 */
[----:B------:R-:W0:Y:S02]  /*131d0*/  @P6 LDC.64 R8, c[0x0][0x9e8] ;  /* 0x00027a00ff086b82 */ /* 0x000e240000000a00 */
[----:B0-----:R-:W-:-:S05]  /*131e0*/  @P6 IMAD.HI.U32 R8, R44, R8, RZ ;  /* 0x000000082c086227 */ /* 0x001fca00078e00ff */
[----:B------:R-:W-:-:S07]  /*131f0*/  @P6 SHF.R.U32.HI R44, RZ, R9, R8 ;  /* 0x00000009ff2c6219 */ /* 0x000fce0000011608 */
.L_x_1555:
[----:B------:R-:W-:Y:S05]  /*13200*/  BSYNC B0 ;  /* 0x0000000000007941 */ /* 0x000fea0003800000 */
.L_x_1553:
[----:B------:R-:W-:-:S04]  /*13210*/  IMAD R9, R44, R7, -R50 ;  /* 0x000000072c097224 */ /* 0x000fc800078e0a32 */
[----:B------:R-:W-:-:S05]  /*13220*/  IMAD.IADD R8, R9, 0x1, -R196 ;  /* 0x0000000109087824 */ /* 0x000fca00078e0ac4 */
[----:B------:R-:W-:Y:S02]  /*13230*/  VIMNMX R45, R45, R8, !PT ;  /* 0x000000082d2d7248 */ /* 0x000fe40007fe0100 */
[----:B------:R-:W-:-:S07]  /*13240*/  VIADDMNMX R46, R8, R7, R46, PT ;  /* 0x00000007082e7246 */ /* 0x000fce000380012e */
.L_x_1552:
[----:B------:R-:W-:Y:S01]  /*13250*/  ISETP.GT.AND P4, PT, R45, 0x1, !P4 ;  /* 0x000000012d00780c */ /* 0x000fe20006784270 */
[----:B------:R-:W-:Y:S01]  /*13260*/  ULDC UR56, c[0x0][0x988] ;  /* 0x0002620000387ab9 */ /* 0x000fe20000000800 */
[----:B------:R-:W-:Y:S02]  /*13270*/  ISETP.NE.AND P6, PT, R62, RZ, PT ;  /* 0x000000ff3e00720c */ /* 0x000fe40003fc5270 */
[----:B------:R-:W-:Y:S02]  /*13280*/  ISETP.LT.OR P4, PT, R46, 0x2, P4 ;  /* 0x000000022e00780c */ /* 0x000fe40002781670 */
[----:B------:R-:W-:Y:S02]  /*13290*/  FMNMX.FTZ R9, R49, R43, !PT ;  /* 0x0000002b31097209 */ /* 0x000fe40007810000 */
[----:B------:R-:W-:Y:S02]  /*132a0*/  FSEL R14, R14, -INF , !P4 ;  /* 0xff8000000e0e7808 */ /* 0x000fe40006000000 */
[----:B------:R-:W-:-:S02]  /*132b0*/  ISETP.NE.AND P4, PT, R61, RZ, PT ;  /* 0x000000ff3d00720c */ /* 0x000fc40003f85270 */
[C---:B------:R-:W-:Y:S02]  /*132c0*/  ISETP.GT.AND P5, PT, R45.reuse, 0x38, !P5 ;  /* 0x000000382d00780c */ /* 0x040fe40006fa4270 */
[----:B------:R-:W-:Y:S02]  /*132d0*/  ISETP.GT.AND P4, PT, R45, 0x8, !P4 ;  /* 0x000000082d00780c */ /* 0x000fe40006784270 */
[C---:B------:R-:W-:Y:S02]  /*132e0*/  ISETP.LT.OR P5, PT, R46.reuse, 0x39, P5 ;  /* 0x000000392e00780c */ /* 0x040fe40002fa1670 */
[----:B------:R-:W-:Y:S02]  /*132f0*/  ISETP.LT.OR P4, PT, R46, 0x9, P4 ;  /* 0x000000092e00780c */ /* 0x000fe40002781670 */
[----:B------:R-:W-:Y:S02]  /*13300*/  FSEL R33, R33, -INF , !P5 ;  /* 0xff80000021217808 */ /* 0x000fe40006800000 */
[----:B------:R-:W-:-:S02]  /*13310*/  FSEL R15, R15, -INF , !P4 ;  /* 0xff8000000f0f7808 */ /* 0x000fc40006000000 */
[----:B------:R-:W-:Y:S02]  /*13320*/  ISETP.GT.AND P4, PT, R45, 0x9, !P6 ;  /* 0x000000092d00780c */ /* 0x000fe40007784270 */
[----:B------:R-:W-:Y:S02]  /*13330*/  ISETP.NE.AND P6, PT, R48, RZ, PT ;  /* 0x000000ff3000720c */ /* 0x000fe40003fc5270 */
[----:B------:R-:W-:-:S04]  /*13340*/  ISETP.LT.OR P4, PT, R46, 0xa, P4 ;  /* 0x0000000a2e00780c */ /* 0x000fc80002781670 */
[----:B------:R-:W-:Y:S02]  /*13350*/  FSEL R20, R20, -INF , !P4 ;  /* 0xff80000014147808 */ /* 0x000fe40006000000 */
[----:B------:R-:W-:-:S04]  /*13360*/  ISETP.NE.AND P4, PT, R63, RZ, PT ;  /* 0x000000ff3f00720c */ /* 0x000fc80003f85270 */
[----:B------:R-:W-:-:S04]  /*13370*/  ISETP.GT.AND P4, PT, R45, 0x10, !P4 ;  /* 0x000000102d00780c */ /* 0x000fc80006784270 */
        /* <DEDUP_REMOVED lines=38> */
[----:B------:R-:W-:Y:S02]  /*135e0*/  ISETP.GT.AND P4, PT, R45, RZ, !P6 ;  /* 0x000000ff2d00720c */ /* 0x000fe40007784270 */
[----:B------:R-:W-:Y:S02]  /*135f0*/  ISETP.NE.AND P6, PT, R52, RZ, PT ;  /* 0x000000ff3400720c */ /* 0x000fe40003fc5270 */
[----:B------:R-:W-:-:S04]  /*13600*/  ISETP.LT.OR P4, PT, R46, 0x1, P4 ;  /* 0x000000012e00780c */ /* 0x000fc80002781670 */
[----:B------:R-:W-:Y:S02]  /*13610*/  FSEL R47, R0, -INF , !P4 ;  /* 0xff800000002f7808 */ /* 0x000fe40006000000 */
[----:B------:R-:W-:-:S04]  /*13620*/  FMNMX.FTZ R0, R42, R9, !PT ;  /* 0x000000092a007209 */ /* 0x000fc80007810000 */
        /* <DEDUP_REMOVED lines=12> */
[----:B------:R-:W-:-:S05]  /*136f0*/  FMNMX.FTZ R44, R13, R0, !PT ;  /* 0x000000000d2c7209 */ /* 0x000fca0007810000 */
[----:B------:R-:W0:Y:S02]  /*13700*/  SHFL.BFLY PT, R9, R44, 0x2, 0x1f ;  /* 0x0c401f002c097f89 */ /* 0x000e2400000e0000 */
[----:B0-----:R-:W-:-:S05]  /*13710*/  FMNMX.FTZ R48, R44, R9, !PT ;  /* 0x000000092c307209 */ /* 0x001fca0007810000 */
[----:B------:R-:W0:Y:S02]  /*13720*/  SHFL.BFLY PT, R9, R48, 0x1, 0x1f ;  /* 0x0c201f0030097f89 */ /* 0x000e2400000e0000 */
[----:B0-----:R-:W-:Y:S01]  /*13730*/  FMNMX.FTZ R8, R48, R9, !PT ;  /* 0x0000000930087209 */ /* 0x001fe20007810000 */
[----:B------:R-:W-:-:S03]  /*13740*/  IMAD.U32 R9, RZ, RZ, UR56 ;  /* 0x00000038ff097e24 */ /* 0x000fc6000f8e00ff */
[C---:B------:R-:W-:Y:S01]  /*13750*/  FSETP.NEU.FTZ.AND P4, PT, R8.reuse, -INF , PT ;  /* 0xff8000000800780b */ /* 0x040fe20003f9d000 */
[----:B------:R-:W-:-:S05]  /*13760*/  FFMA.FTZ R0, R8, R9, -8 ;  /* 0xc100000008007423 */ /* 0x000fca0000010009 */
[----:B------:R-:W-:Y:S02]  /*13770*/  FSEL R50, R0, RZ, P4 ;  /* 0x000000ff00327208 */ /* 0x000fe40002000000 */
[----:B------:R-:W-:Y:S02]  /*13780*/  FMNMX.FTZ R0, R47, R14, !PT ;  /* 0x0000000e2f007209 */ /* 0x000fe40007810000 */
[----:B------:R-:W-:Y:S01]  /*13790*/  ISETP.GT.AND P4, PT, R45, 0x39, !P6 ;  /* 0x000000392d00780c */ /* 0x000fe20007784270 */
[----:B------:R-:W-:-:S01]  /*137a0*/  FFMA.FTZ R44, R49, UR56, -R50 ;  /* 0x00000038312c7c23 */ /* 0x000fc20008010832 */
[----:B------:R-:W-:Y:S01]  /*137b0*/  FMNMX.FTZ R9, R15, R0, !PT ;  /* 0x000000000f097209 */ /* 0x000fe20007810000 */
[----:B------:R-:W-:-:S01]  /*137c0*/  FFMA.FTZ R43, R43, UR56, -R50 ;  /* 0x000000382b2b7c23 */ /* 0x000fc20008010832 */
[----:B------:R-:W-:Y:S01]  /*137d0*/  ISETP.LT.OR P4, PT, R46, 0x3a, P4 ;  /* 0x0000003a2e00780c */ /* 0x000fe20002781670 */
[----:B------:R-:W-:-:S01]  /*137e0*/  FFMA.FTZ R42, R42, UR56, -R50 ;  /* 0x000000382a2a7c23 */ /* 0x000fc20008010832 */
[----:B------:R-:W-:Y:S01]  /*137f0*/  FMNMX.FTZ R0, R20, R9, !PT ;  /* 0x0000000914007209 */ /* 0x000fe20007810000 */
[----:B------:R-:W-:Y:S01]  /*13800*/  MUFU.EX2 R44, R44 ;  /* 0x0000002c002c7308 */ /* 0x000fe20000000800 */
[----:B------:R-:W-:Y:S01]  /*13810*/  FSEL R34, R34, -INF , !P4 ;  /* 0xff80000022227808 */ /* 0x000fe20006000000 */
[--C-:B------:R-:W-:Y:S01]  /*13820*/  FFMA.FTZ R41, R41, UR56, -R50.reuse ;  /* 0x0000003829297c23 */ /* 0x100fe20008010832 */
[----:B------:R-:W-:Y:S01]  /*13830*/  FMNMX.FTZ R9, R21, R0, !PT ;  /* 0x0000000015097209 */ /* 0x000fe20007810000 */
[--C-:B------:R-:W-:Y:S01]  /*13840*/  FFMA.FTZ R40, R40, UR56, -R50.reuse ;  /* 0x0000003828287c23 */ /* 0x100fe20008010832 */
[----:B------:R-:W-:-:S01]  /*13850*/  FFMA.FTZ R38, R38, UR56, -R50 ;  /* 0x0000003826267c23 */ /* 0x000fc20008010832 */
        /* <DEDUP_REMOVED lines=9> */
[----:B------:R-:W-:Y:S01]  /*138f0*/  FMNMX.FTZ R0, R26, R9, !PT ;  /* 0x000000091a007209 */ /* 0x000fe20007810000 */
[----:B------:R-:W1:Y:S01]  /*13900*/  MUFU.EX2 R42, R42 ;  /* 0x0000002a002a7308 */ /* 0x000e620000000800 */
[----:B------:R-:W-:-:S01]  /*13910*/  FFMA.FTZ R35, R35, UR56, -R50 ;  /* 0x0000003823237c23 */ /* 0x000fc20008010832 */
[--C-:B------:R-:W-:Y:S01]  /*13920*/  FFMA.FTZ R3, R3, UR56, -R50.reuse ;  /* 0x0000003803037c23 */ /* 0x100fe20008010832 */
[----:B------:R-:W-:Y:S01]  /*13930*/  FMNMX.FTZ R9, R27, R0, !PT ;  /* 0x000000001b097209 */ /* 0x000fe20007810000 */
[--C-:B------:R-:W-:Y:S01]  /*13940*/  FFMA.FTZ R5, R5, UR56, -R50.reuse ;  /* 0x0000003805057c23 */ /* 0x100fe20008010832 */
[----:B------:R-:W-:-:S02]  /*13950*/  FFMA.FTZ R10, R10, UR56, -R50 ;  /* 0x000000380a0a7c23 */ /* 0x000fc40008010832 */
[----:B------:R-:W-:Y:S01]  /*13960*/  FMNMX.FTZ R0, R28, R9, !PT ;  /* 0x000000091c007209 */ /* 0x000fe20007810000 */
[----:B------:R-:W2:Y:S03]  /*13970*/  MUFU.EX2 R41, R41 ;  /* 0x0000002900297308 */ /* 0x000ea60000000800 */
        /* <DEDUP_REMOVED lines=8> */
[----:B------:R-:W3:Y:S04]  /*13a00*/  MUFU.EX2 R37, R37 ;  /* 0x0000002500257308 */ /* 0x000ee80000000800 */
[----:B------:R-:W4:Y:S04]  /*13a10*/  SHFL.BFLY PT, R0, R9, 0x2, 0x1f ;  /* 0x0c401f0009007f89 */ /* 0x000f2800000e0000 */
[----:B------:R-:W5:Y:S08]  /*13a20*/  MUFU.EX2 R39, R39 ;  /* 0x0000002700277308 */ /* 0x000f700000000800 */
[----:B------:R-:W-:Y:S08]  /*13a30*/  MUFU.EX2 R12, R12 ;  /* 0x0000000c000c7308 */ /* 0x000ff00000000800 */
[----:B------:R-:W5:Y:S01]  /*13a40*/  MUFU.EX2 R11, R11 ;  /* 0x0000000b000b7308 */ /* 0x000f620000000800 */
[----:B----4-:R-:W-:-:S07]  /*13a50*/  FMNMX.FTZ R0, R9, R0, !PT ;  /* 0x0000000009007209 */ /* 0x010fce0007810000 */
[----:B------:R-:W-:Y:S01]  /*13a60*/  MUFU.EX2 R36, R36 ;  /* 0x0000002400247308 */ /* 0x000fe20000000800 */
[----:B------:R-:W4:Y:S07]  /*13a70*/  SHFL.BFLY PT, R9, R0, 0x1, 0x1f ;  /* 0x0c201f0000097f89 */ /* 0x000f2e00000e0000 */
[----:B------:R-:W-:Y:S08]  /*13a80*/  MUFU.EX2 R35, R35 ;  /* 0x0000002300237308 */ /* 0x000ff00000000800 */
[----:B------:R-:W-:Y:S08]  /*13a90*/  MUFU.EX2 R3, R3 ;  /* 0x0000000300037308 */ /* 0x000ff00000000800 */
[----:B------:R-:W-:Y:S01]  /*13aa0*/  MUFU.EX2 R5, R5 ;  /* 0x0000000500057308 */ /* 0x000fe20000000800 */
[----:B----4-:R-:W-:Y:S01]  /*13ab0*/  FMNMX.FTZ R9, R0, R9, !PT ;  /* 0x0000000900097209 */ /* 0x010fe20007810000 */
[----:B------:R-:W-:-:S03]  /*13ac0*/  IMAD.U32 R0, RZ, RZ, UR56 ;  /* 0x00000038ff007e24 */ /* 0x000fc6000f8e00ff */
[C---:B------:R-:W-:Y:S01]  /*13ad0*/  FSETP.NEU.FTZ.AND P4, PT, R9.reuse, -INF , PT ;  /* 0xff8000000900780b */ /* 0x040fe20003f9d000 */
[----:B------:R-:W-:-:S02]  /*13ae0*/  FFMA.FTZ R0, R9, R0, -8 ;  /* 0xc100000009007423 */ /* 0x000fc40000010000 */
[----:B------:R-:W-:Y:S03]  /*13af0*/  MUFU.EX2 R10, R10 ;  /* 0x0000000a000a7308 */ /* 0x000fe60000000800 */
[----:B------:R-:W-:-:S05]  /*13b00*/  FSEL R45, R0, RZ, P4 ;  /* 0x000000ff002d7208 */ /* 0x000fca0002000000 */
[--C-:B------:R-:W-:Y:S01]  /*13b10*/  FFMA.FTZ R47, R47, UR56, -R45.reuse ;  /* 0x000000382f2f7c23 */ /* 0x100fe2000801082d */
[----:B------:R-:W-:-:S01]  /*13b20*/  FFMA.FTZ R14, R14, UR56, -R45 ;  /* 0x000000380e0e7c23 */ /* 0x000fc2000801082d */
[--C-:B------:R-:W-:Y:S01]  /*13b30*/  FFMA.FTZ R15, R15, UR56, -R45.reuse ;  /* 0x000000380f0f7c23 */ /* 0x100fe2000801082d */
[----:B------:R-:W-:-:S01]  /*13b40*/  FFMA.FTZ R20, R20, UR56, -R45 ;  /* 0x0000003814147c23 */ /* 0x000fc2000801082d */
[--C-:B------:R-:W-:Y:S01]  /*13b50*/  FFMA.FTZ R21, R21, UR56, -R45.reuse ;  /* 0x0000003815157c23 */ /* 0x100fe2000801082d */
[----:B------:R0:W-:Y:S01]  /*13b60*/  MUFU.EX2 R0, R13 ;  /* 0x0000000d00007308 */ /* 0x0001e20000000800 */
        /* <DEDUP_REMOVED lines=8> */
[----:B0-----:R-:W-:-:S01]  /*13bf0*/  FADD.FTZ R13, R44, R43 ;  /* 0x0000002b2c0d7221 */ /* 0x001fc20000010000 */
[--C-:B------:R-:W-:Y:S01]  /*13c00*/  FFMA.FTZ R31, R31, UR56, -R45.reuse ;  /* 0x000000381f1f7c23 */ /* 0x100fe2000801082d */
[----:B------:R-:W-:-:S01]  /*13c10*/  FFMA.FTZ R32, R32, UR56, -R45 ;  /* 0x0000003820207c23 */ /* 0x000fc2000801082d */
[----:B------:R-:W-:Y:S01]  /*13c20*/  FFMA.FTZ R33, R33, UR56, -R45 ;  /* 0x0000003821217c23 */ /* 0x000fe2000801082d */
[----:B-1----:R-:W-:-:S01]  /*13c30*/  FADD.FTZ R46, R42, R13 ;  /* 0x0000000d2a2e7221 */ /* 0x002fc20000010000 */
[----:B--2---:R-:W-:Y:S01]  /*13c40*/  F2FP.SATFINITE.E4M3.F32.PACK_AB_MERGE_C R13, R41, R42, RZ ;  /* 0x0000002a290d723e */ /* 0x004fe200048070ff */
[----:B------:R-:W-:-:S01]  /*13c50*/  FFMA.FTZ R34, R34, UR56, -R45 ;  /* 0x0000003822227c23 */ /* 0x000fc2000801082d */
[----:B------:R-:W0:Y:S01]  /*13c60*/  MUFU.EX2 R14, R14 ;  /* 0x0000000e000e7308 */ /* 0x000e220000000800 */
[----:B------:R-:W-:-:S01]  /*13c70*/  FADD.FTZ R41, R41, R46 ;  /* 0x0000002e29297221 */ /* 0x000fc20000010000 */
[----:B------:R-:W-:-:S02]  /*13c80*/  F2FP.SATFINITE.E4M3.F32.PACK_AB_MERGE_C R188, R43, R44, R13 ;  /* 0x0000002c2bbc723e */ /* 0x000fc4000480700d */
[----:B---3--:R-:W-:Y:S01]  /*13c90*/  F2FP.SATFINITE.E4M3.F32.PACK_AB_MERGE_C R43, R37, R38, RZ ;  /* 0x00000026252b723e */ /* 0x008fe200048070ff */
[----:B------:R-:W-:-:S03]  /*13ca0*/  FADD.FTZ R44, R40, R41 ;  /* 0x00000029282c7221 */ /* 0x000fc60000010000 */
[----:B------:R-:W1:Y:S01]  /*13cb0*/  MUFU.EX2 R15, R15 ;  /* 0x0000000f000f7308 */ /* 0x000e620000000800 */
[----:B-----5:R-:W-:-:S01]  /*13cc0*/  FADD.FTZ R41, R39, R44 ;  /* 0x0000002c27297221 */ /* 0x020fc20000010000 */
[----:B------:R-:W-:Y:S02]  /*13cd0*/  F2FP.SATFINITE.E4M3.F32.PACK_AB_MERGE_C R190, R39, R40, R43 ;  /* 0x0000002827be723e */ /* 0x000fe4000480702b */
[----:B------:R-:W-:Y:S01]  /*13ce0*/  F2FP.SATFINITE.E4M3.F32.PACK_AB_MERGE_C R39, R11, R12, RZ ;  /* 0x0000000c0b27723e */ /* 0x000fe200048070ff */
[----:B------:R-:W-:-:S03]  /*13cf0*/  FADD.FTZ R40, R38, R41 ;  /* 0x0000002926287221 */ /* 0x000fc60000010000 */
[----:B------:R-:W2:Y:S01]  /*13d00*/  MUFU.EX2 R20, R20 ;  /* 0x0000001400147308 */ /* 0x000ea20000000800 */
[----:B0-----:R-:W-:-:S01]  /*13d10*/  FADD.FTZ R42, R47, R14 ;  /* 0x0000000e2f2a7221 */ /* 0x001fc20000010000 */
[----:B------:R-:W-:Y:S01]  /*13d20*/  FADD.FTZ R37, R37, R40 ;  /* 0x0000002825257221 */ /* 0x000fe20000010000 */
[----:B------:R-:W-:Y:S01]  /*13d30*/  F2FP.SATFINITE.E4M3.F32.PACK_AB_MERGE_C R184, R35, R36, R39 ;  /* 0x0000002423b8723e */ /* 0x000fe20004807027 */
[----:B------:R-:W0:Y:S02]  /*13d40*/  @P2 LDC R40, c[0x0][0x44c] ;  /* 0x00011300ff282b82 */ /* 0x000e240000000800 */
[----:B------:R-:W-:-:S02]  /*13d50*/  FADD.FTZ R36, R36, R37 ;  /* 0x0000002524247221 */ /* 0x000fc40000010000 */
[----:B------:R-:W3:Y:S01]  /*13d60*/  MUFU.EX2 R21, R21 ;  /* 0x0000001500157308 */ /* 0x000ee20000000800 */
[----:B-1----:R-:W-:-:S01]  /*13d70*/  FADD.FTZ R13, R15, R42 ;  /* 0x0000002a0f0d7221 */ /* 0x002fc20000010000 */
[----:B------:R-:W-:-:S02]  /*13d80*/  FADD.FTZ R35, R35, R36 ;  /* 0x0000002423237221 */ /* 0x000fc40000010000 */
[----:B------:R-:W1:Y:S02]  /*13d90*/  @P2 LDC R37, c[0x0][0x450] ;  /* 0x00011400ff252b82 */ /* 0x000e640000000800 */
[----:B------:R-:W-:-:S02]  /*13da0*/  FADD.FTZ R12, R12, R35 ;  /* 0x000000230c0c7221 */ /* 0x000fc40000010000 */
[----:B------:R-:W4:Y:S01]  /*13db0*/  MUFU.EX2 R24, R24 ;  /* 0x0000001800187308 */ /* 0x000f220000000800 */
[----:B--2---:R-:W-:-:S01]  /*13dc0*/  FADD.FTZ R42, R20, R13 ;  /* 0x0000000d142a7221 */ /* 0x004fc20000010000 */
[----:B------:R-:W-:Y:S01]  /*13dd0*/  F2FP.SATFINITE.E4M3.F32.PACK_AB_MERGE_C R15, R20, R15, RZ ;  /* 0x0000000f140f723e */ /* 0x000fe200048070ff */
[----:B------:R-:W-:-:S03]  /*13de0*/  FADD.FTZ R12, R11, R12 ;  /* 0x0000000c0b0c7221 */ /* 0x000fc60000010000 */
[----:B------:R-:W-:Y:S02]  /*13df0*/  F2FP.SATFINITE.E4M3.F32.PACK_AB_MERGE_C R189, R14, R47, R15 ;  /* 0x0000002f0ebd723e */ /* 0x000fe4000480700f */
[----:B------:R-:W2:Y:S01]  /*13e00*/  MUFU.EX2 R25, R25 ;  /* 0x0000001900197308 */ /* 0x000ea20000000800 */
[----:B---3--:R-:W-:-:S01]  /*13e10*/  FADD.FTZ R13, R21, R42 ;  /* 0x0000002a150d7221 */ /* 0x008fc20000010000 */
[----:B------:R-:W-:Y:S01]  /*13e20*/  F2FP.SATFINITE.E4M3.F32.PACK_AB_MERGE_C R14, R0, R3, RZ ;  /* 0x00000003000e723e */ /* 0x000fe200048070ff */
[----:B0-----:R-:W-:-:S03]  /*13e30*/  @P2 IMAD.HI.U32 R40, R199, R40, RZ ;  /* 0x00000028c7282227 */ /* 0x001fc600078e00ff */
[----:B------:R-:W-:Y:S01]  /*13e40*/  F2FP.SATFINITE.E4M3.F32.PACK_AB_MERGE_C R186, R10, R5, R14 ;  /* 0x000000050aba723e */ /* 0x000fe2000480700e */
[----:B------:R-:W-:-:S01]  /*13e50*/  FADD.FTZ R5, R5, R12 ;  /* 0x0000000c05057221 */ /* 0x000fc20000010000 */
[----:B------:R-:W0:Y:S01]  /*13e60*/  MUFU.EX2 R26, R26 ;  /* 0x0000001a001a7308 */ /* 0x000e220000000800 */
[----:B----4-:R-:W-:-:S01]  /*13e70*/  FADD.FTZ R38, R24, R13 ;  /* 0x0000000d18267221 */ /* 0x010fc20000010000 */
[----:B------:R-:W-:Y:S02]  /*13e80*/  IMAD.MOV.U32 R14, RZ, RZ, R199 ;  /* 0x000000ffff0e7224 */ /* 0x000fe400078e00c7 */
[----:B------:R-:W-:-:S01]  /*13e90*/  FADD.FTZ R10, R10, R5 ;  /* 0x000000050a0a7221 */ /* 0x000fc20000010000 */
[----:B-1----:R-:W-:-:S03]  /*13ea0*/  @P2 SHF.R.U32.HI R14, RZ, R37, R40 ;  /* 0x00000025ff0e2219 */ /* 0x002fc60000011628 */
[----:B------:R-:W-:Y:S01]  /*13eb0*/  FADD.FTZ R3, R3, R10 ;  /* 0x0000000a03037221 */ /* 0x000fe20000010000 */
[----:B------:R-:W1:Y:S01]  /*13ec0*/  MUFU.EX2 R27, R27 ;  /* 0x0000001b001b7308 */ /* 0x000e620000000800 */
[----:B--2---:R-:W-:-:S02]  /*13ed0*/  FADD.FTZ R13, R25, R38 ;  /* 0x00000026190d7221 */ /* 0x004fc40000010000 */
[----:B------:R-:W-:-:S05]  /*13ee0*/  FADD.FTZ R3, R0, R3 ;  /* 0x0000000300037221 */ /* 0x000fca0000010000 */
[----:B------:R-:W2:Y:S01]  /*13ef0*/  MUFU.EX2 R28, R28 ;  /* 0x0000001c001c7308 */ /* 0x000ea20000000800 */
[----:B0-----:R-:W-:-:S01]  /*13f00*/  FADD.FTZ R38, R26, R13 ;  /* 0x0000000d1a267221 */ /* 0x001fc20000010000 */
[----:B------:R-:W-:-:S04]  /*13f10*/  F2FP.SATFINITE.E4M3.F32.PACK_AB_MERGE_C R25, R26, R25, RZ ;  /* 0x000000191a19723e */ /* 0x000fc800048070ff */
[----:B------:R-:W-:Y:S02]  /*13f20*/  F2FP.SATFINITE.E4M3.F32.PACK_AB_MERGE_C R191, R24, R21, R25 ;  /* 0x0000001518bf723e */ /* 0x000fe40004807019 */
[----:B------:R-:W0:Y:S01]  /*13f30*/  MUFU.EX2 R29, R29 ;  /* 0x0000001d001d7308 */ /* 0x000e220000000800 */
[----:B-1----:R-:W-:-:S07]  /*13f40*/  FADD.FTZ R13, R27, R38 ;  /* 0x000000261b0d7221 */ /* 0x002fce0000010000 */
[----:B------:R-:W1:Y:S01]  /*13f50*/  MUFU.EX2 R30, R30 ;  /* 0x0000001e001e7308 */ /* 0x000e620000000800 */
[----:B--2---:R-:W-:-:S07]  /*13f60*/  FADD.FTZ R20, R28, R13 ;  /* 0x0000000d1c147221 */ /* 0x004fce0000010000 */
[----:B------:R-:W2:Y:S01]  /*13f70*/  MUFU.EX2 R31, R31 ;  /* 0x0000001f001f7308 */ /* 0x000ea20000000800 */
[----:B0-----:R-:W-:-:S07]  /*13f80*/  FADD.FTZ R13, R29, R20 ;  /* 0x000000141d0d7221 */ /* 0x001fce0000010000 */
[----:B------:R-:W0:Y:S01]  /*13f90*/  MUFU.EX2 R32, R32 ;  /* 0x0000002000207308 */ /* 0x000e220000000800 */
[C---:B-1----:R-:W-:Y:S01]  /*13fa0*/  F2FP.SATFINITE.E4M3.F32.PACK_AB_MERGE_C R29, R30.reuse, R29, RZ ;  /* 0x0000001d1e1d723e */ /* 0x042fe200048070ff */
[----:B------:R-:W-:Y:S01]  /*13fb0*/  FADD.FTZ R30, R30, R13 ;  /* 0x0000000d1e1e7221 */ /* 0x000fe20000010000 */
[----:B------:R-:W-:Y:S02]  /*13fc0*/  IMAD.IADD R13, R165, 0x1, R14 ;  /* 0x00000001a50d7824 */ /* 0x000fe400078e020e */
[----:B------:R-:W-:Y:S02]  /*13fd0*/  F2FP.SATFINITE.E4M3.F32.PACK_AB_MERGE_C R185, R28, R27, R29 ;  /* 0x0000001b1cb9723e */ /* 0x000fe4000480701d */
[----:B------:R-:W-:Y:S01]  /*13fe0*/  IMAD.IADD R6, R13, 0x1, R6 ;  /* 0x000000010d067824 */ /* 0x000fe200078e0206 */
[----:B------:R-:W-:Y:S01]  /*13ff0*/  MUFU.EX2 R33, R33 ;  /* 0x0000002100217308 */ /* 0x000fe20000000800 */
[----:B--2---:R-:W-:-:S07]  /*14000*/  FADD.FTZ R11, R31, R30 ;  /* 0x0000001e1f0b7221 */ /* 0x004fce0000010000 */
[----:B------:R-:W1:Y:S01]  /*14010*/  MUFU.EX2 R34, R34 ;  /* 0x0000002200227308 */ /* 0x000e620000000800 */
[----:B0-----:R-:W-:-:S01]  /*14020*/  FADD.FTZ R12, R32, R11 ;  /* 0x0000000b200c7221 */ /* 0x001fc20000010000 */
[----:B-1----:R-:W-:-:S03]  /*14030*/  F2FP.SATFINITE.E4M3.F32.PACK_AB_MERGE_C R5, R34, R33, RZ ;  /* 0x000000212205723e */ /* 0x002fc600048070ff */
[----:B------:R-:W-:Y:S01]  /*14040*/  FADD.FTZ R33, R33, R12 ;  /* 0x0000000c21217221 */ /* 0x000fe20000010000 */
[----:B------:R-:W-:-:S03]  /*14050*/  F2FP.SATFINITE.E4M3.F32.PACK_AB_MERGE_C R187, R32, R31, R5 ;  /* 0x0000001f20bb723e */ /* 0x000fc60004807005 */
[----:B------:R-:W-:Y:S01]  /*14060*/  FADD.FTZ R0, R34, R33 ;  /* 0x0000002122007221 */ /* 0x000fe20000010000 */
[----:B------:R-:W-:Y:S01]  /*14070*/  VIADD R5, R164, 0xfffffffe ;  /* 0xfffffffea4057836 */ /* 0x000fe20000000000 */
        /* <DEDUP_REMOVED lines=12> */
.L_x_1558:
[----:B------:R-:W-:-:S13]  /*14140*/  ISETP.NE.AND P4, PT, R7, 0x1, PT ;  /* 0x000000010700780c */ /* 0x000fda0003f85270 */
[----:B------:R-:W0:Y:S02]  /*14150*/  @P4 LDC.64 R10, c[0x0][0x9e8] ;  /* 0x00027a00ff0a4b82 */ /* 0x000e240000000a00 */
[----:B0-----:R-:W-:-:S05]  /*14160*/  @P4 IMAD.HI.U32 R10, R12, R10, RZ ;  /* 0x0000000a0c0a4227 */ /* 0x001fca00078e00ff */
[----:B------:R-:W-:-:S07]  /*14170*/  @P4 SHF.R.U32.HI R12, RZ, R11, R10 ;  /* 0x0000000bff0c4219 */ /* 0x000fce000001160a */
.L_x_1559:
[----:B------:R-:W-:Y:S05]  /*14180*/  BSYNC B0 ;  /* 0x0000000000007941 */ /* 0x000fea0003800000 */
.L_x_1557:
[----:B------:R-:W-:-:S05]  /*14190*/  IMAD R7, R12, R7, R7 ;  /* 0x000000070c077224 */ /* 0x000fca00078e0207 */
[----:B------:R-:W-:-:S07]  /*141a0*/  VIMNMX R6, R6, R7, PT ;  /* 0x0000000706067248 */ /* 0x000fce0003fe0100 */
.L_x_1556:
[----:B------:R-:W-:Y:S01]  /*141b0*/  SHF.R.S32.HI R7, RZ, 0x1f, R6 ;  /* 0x0000001fff077819 */ /* 0x000fe20000011406 */
[----:B------:R-:W-:Y:S01]  /*141c0*/  ULDC UR52, c[0x0][0x9e4] ;  /* 0x0002790000347ab9 */ /* 0x000fe20000000800 */
[----:B------:R-:W-:Y:S01]  /*141d0*/  ULDC UR49, c[0x0][0x9e4] ;  /* 0x0002790000317ab9 */ /* 0x000fe20000000800 */
[----:B------:R-:W-:Y:S01]  /*141e0*/  ULDC UR48, c[0x0][0x988] ;  /* 0x0002620000307ab9 */ /* 0x000fe20000000800 */
[----:B------:R-:W-:Y:S01]  /*141f0*/  LEA.HI R7, R7, R6, RZ, 0x6 ;  /* 0x0000000607077211 */ /* 0x000fe200078f30ff */
[----:B------:R-:W-:Y:S01]  /*14200*/  ULDC UR51, c[0x0][0x988] ;  /* 0x0002620000337ab9 */ /* 0x000fe20000000800 */
[----:B------:R-:W-:Y:S01]  /*14210*/  ULDC UR50, c[0x0][0x988] ;  /* 0x0002620000327ab9 */ /* 0x000fe20000000800 */
[----:B------:R-:W-:Y:S01]  /*14220*/  ULDC UR54, c[0x0][0x9e0] ;  /* 0x0002780000367ab9 */ /* 0x000fe20000000800 */
[----:B------:R-:W-:Y:S01]  /*14230*/  SHF.R.S32.HI R7, RZ, 0x6, R7 ;  /* 0x00000006ff077819 */ /* 0x000fe20000011407 */
[----:B------:R-:W-:Y:S01]  /*14240*/  ULDC UR53, c[0x0][0x9e0] ;  /* 0x0002780000357ab9 */ /* 0x000fe20000000800 */
[----:B------:R-:W-:-:S02]  /*14250*/  CS2R R24, SRZ ;  /* 0x0000000000187805 */ /* 0x000fc4000001ff00 */
[----:B------:R-:W-:Y:S02]  /*14260*/  CS2R R26, SRZ ;  /* 0x00000000001a7805 */ /* 0x000fe4000001ff00 */
[----:B------:R-:W-:Y:S02]  /*14270*/  VIMNMX R10, R204, R7, !PT ;  /* 0x00000007cc0a7248 */ /* 0x000fe40007fe0100 */
[----:B------:R-:W-:Y:S02]  /*14280*/  CS2R R28, SRZ ;  /* 0x00000000001c7805 */ /* 0x000fe4000001ff00 */
[----:B------:R-:W-:Y:S02]  /*14290*/  CS2R R30, SRZ ;  /* 0x00000000001e7805 */ /* 0x000fe4000001ff00 */
[----:B------:R-:W-:Y:S02]  /*142a0*/  CS2R R32, SRZ ;  /* 0x0000000000207805 */ /* 0x000fe4000001ff00 */
[----:B------:R-:W-:-:S02]  /*142b0*/  ISETP.GE.AND P4, PT, R5, R10, PT ;  /* 0x0000000a0500720c */ /* 0x000fc40003f86270 */
        /* <DEDUP_REMOVED lines=123> */
[----:B------:R-:W-:-:S07]  /*14a70*/  CS2R R24, SRZ ;  /* 0x0000000000187805 */ /* 0x000fce000001ff00 */
.L_x_1579:
[----:B------:R-:W-:Y:S01]  /*14a80*/  VIADD R11, R200, 0x1 ;  /* 0x00000001c80b7836 */ /* 0x000fe20000000000 */
[----:B------:R-:W-:Y:S05]  /*14a90*/  YIELD ;  /* 0x0000000000007946 */ /* 0x000fea0003800000 */
[----:B------:R-:W-:-:S04]  /*14aa0*/  ISETP.NE.AND P4, PT, R11, 0x2, PT ;  /* 0x000000020b00780c */ /* 0x000fc80003f85270 */
[----:B------:R-:W-:Y:S02]  /*14ab0*/  SEL R11, R11, RZ, P4 ;  /* 0x000000ff0b0b7207 */ /* 0x000fe40002000000 */
[----:B------:R-:W-:Y:S02]  /*14ac0*/  SEL R205, RZ, 0x1, P4 ;  /* 0x00000001ffcd7807 */ /* 0x000fe40002000000 */
[----:B------:R-:W-:Y:S02]  /*14ad0*/  ISETP.NE.AND P4, PT, R201, RZ, PT ;  /* 0x000000ffc900720c */ /* 0x000fe40003f85270 */
[----:B------:R-:W-:-:S11]  /*14ae0*/  LOP3.LUT R205, R193, R205, RZ, 0x3c, !PT ;  /* 0x000000cdc1cd7212 */ /* 0x000fd600078e3cff */
[----:B------:R-:W-:Y:S05]  /*14af0*/  @P4 BRA `(.L_x_1561) ;  /* 0x0000000000304947 */ /* 0x000fea0003800000 */
[----:B------:R-:W-:Y:S05]  /*14b00*/  @!P0 BRA `(.L_x_1562) ;  /* 0x0000000000048947 */ /* 0x000fea0003800000 */
[----:B------:R-:W-:Y:S01]  /*14b10*/  BPT.TRAP 0x1 ;  /* 0x000000040000795c */ /* 0x000fe20000300000 */
.L_x_1562:
[----:B------:R-:W-:Y:S01]  /*14b20*/  IMAD R6, R11, 0x8, R16 ;  /* 0x000000080b067824 */ /* 0x000fe200078e0210 */
[----:B------:R-:W-:-:S04]  /*14b30*/  SHF.L.U32 R7, R205, 0x1f, RZ ;  /* 0x0000001fcd077819 */ /* 0x000fc800000006ff */
[----:B------:R0:W1:Y:S01]  /*14b40*/  SYNCS.PHASECHK.TRANS64.TRYWAIT P5, [R6+URZ+0x28430], R7 ;  /* 0x02843007060075a7 */ /* 0x00006200080a017f */
[----:B------:R-:W-:Y:S05]  /*14b50*/  @!P0 BRA `(.L_x_1563) ;  /* 0x0000000000048947 */ /* 0x000fea0003800000 */
[----:B------:R-:W-:Y:S01]  /*14b60*/  BPT.TRAP 0x1 ;  /* 0x000000040000795c */ /* 0x000fe20000300000 */
.L_x_1563:
[----:B------:R-:W-:Y:S04]  /*14b70*/  BSSY B0, `(.L_x_1561) ;  /* 0x0000004000007945 */ /* 0x000fe80003800000 */
[----:B-1----:R-:W-:Y:S05]  /*14b80*/  @P5 BRA `(.L_x_1564) ;  /* 0x0000000000085947 */ /* 0x002fea0003800000 */
[----:B------:R-:W1:Y:S02]  /*14b90*/  SYNCS.PHASECHK.TRANS64.TRYWAIT P5, [R6+URZ+0x28430], R7 ;  /* 0x02843007060075a7 */ /* 0x000e6400080a017f */
[----:B-1----:R-:W-:Y:S05]  /*14ba0*/  @!P5 BRA `(.L_x_1565) ;  /* 0x000001840018d947 */ /* 0x002fea0003800000 */
.L_x_1564:
[----:B------:R-:W-:Y:S05]  /*14bb0*/  BSYNC B0 ;  /* 0x0000000000007941 */ /* 0x000fea0003800000 */
.L_x_1561:
[----:B01----:R-:W0:Y:S01]  /*14bc0*/  S2R R6, SR_TID.X ;  /* 0x0000000000067919 */ /* 0x003e220000002100 */
[----:B------:R-:W-:Y:S05]  /*14bd0*/  WARPSYNC.ALL ;  /* 0x0000000000007948 */ /* 0x000fea0003800000 */
[----:B------:R-:W-:Y:S02]  /*14be0*/  IMAD.MOV.U32 R15, RZ, RZ, 0x40000040 ;  /* 0x40000040ff0f7424 */ /* 0x000fe400078e00ff */
[----:B------:R-:W-:Y:S02]  /*14bf0*/  IMAD.MOV.U32 R21, RZ, RZ, 0x40000040 ;  /* 0x40000040ff157424 */ /* 0x000fe400078e00ff */
[----:B------:R-:W-:Y:S01]  /*14c00*/  IMAD.MOV.U32 R13, RZ, RZ, 0x40000040 ;  /* 0x40000040ff0d7424 */ /* 0x000fe200078e00ff */
[----:B------:R-:W-:-:S02]  /*14c10*/  R2UR UR11, R15 ;  /* 0x000000000f0b72ca */ /* 0x000fc400000e0000 */
[----:B------:R-:W-:Y:S02]  /*14c20*/  R2UR UR7, R21 ;  /* 0x00000000150772ca */ /* 0x000fe400000e0000 */
[----:B------:R-:W-:Y:S02]  /*14c30*/  R2UR UR19, R13 ;  /* 0x000000000d1372ca */ /* 0x000fe400000e0000 */
[----:B------:R-:W-:Y:S02]  /*14c40*/  R2UR UR23, R15 ;  /* 0x000000000f1772ca */ /* 0x000fe400000e0000 */
[----:B------:R-:W-:Y:S02]  /*14c50*/  R2UR UR27, R13 ;  /* 0x000000000d1b72ca */ /* 0x000fe400000e0000 */
[----:B------:R-:W-:Y:S02]  /*14c60*/  R2UR UR31, R21 ;  /* 0x00000000151f72ca */ /* 0x000fe400000e0000 */
[----:B0-----:R-:W-:Y:S01]  /*14c70*/  SHF.R.U32.HI R12, RZ, 0x7, R6 ;  /* 0x00000007ff0c7819 */ /* 0x001fe20000011606 */
[----:B------:R-:W-:-:S04]  /*14c80*/  IMAD R6, R11, 0x400, R4 ;  /* 0x000004000b067824 */ /* 0x000fc800078e0204 */
[----:B------:R-:W-:Y:S01]  /*14c90*/  VIADD R7, R12, 0x8 ;  /* 0x000000080c077836 */ /* 0x000fe20000000000 */
[C---:B------:R-:W-:Y:S01]  /*14ca0*/  R2UR UR14, R6.reuse ;  /* 0x00000000060e72ca */ /* 0x040fe200000e0000 */
[C---:B------:R-:W-:Y:S02]  /*14cb0*/  VIADD R14, R6.reuse, 0x2 ;  /* 0x00000002060e7836 */ /* 0x040fe40000000000 */
[C---:B------:R-:W-:Y:S01]  /*14cc0*/  VIADD R20, R6.reuse, 0x4 ;  /* 0x0000000406147836 */ /* 0x040fe20000000000 */
[----:B------:R0:W-:Y:S01]  /*14cd0*/  BAR.SYNC.DEFER_BLOCKING R7, 0x100 ;  /* 0x000400070000751d */ /* 0x0001e20000010000 */
[----:B------:R-:W-:Y:S01]  /*14ce0*/  VIADD R12, R6, 0x6 ;  /* 0x00000006060c7836 */ /* 0x000fe20000000000 */
[----:B------:R-:W-:Y:S01]  /*14cf0*/  R2UR UR10, R14 ;  /* 0x000000000e0a72ca */ /* 0x000fe200000e0000 */
[----:B------:R-:W-:Y:S01]  /*14d00*/  VIADD R14, R6, 0x200 ;  /* 0x00000200060e7836 */ /* 0x000fe20000000000 */
[----:B------:R-:W-:Y:S01]  /*14d10*/  R2UR UR6, R20 ;  /* 0x00000000140672ca */ /* 0x000fe200000e0000 */
[----:B------:R-:W-:Y:S01]  /*14d20*/  VIADD R20, R6, 0x204 ;  /* 0x0000020406147836 */ /* 0x000fe20000000000 */
[----:B------:R-:W-:Y:S01]  /*14d30*/  R2UR UR18, R12 ;  /* 0x000000000c1272ca */ /* 0x000fe200000e0000 */
[----:B------:R-:W-:Y:S01]  /*14d40*/  VIADD R12, R6, 0x202 ;  /* 0x00000202060c7836 */ /* 0x000fe20000000000 */
[----:B------:R-:W-:Y:S01]  /*14d50*/  R2UR UR22, R14 ;  /* 0x000000000e1672ca */ /* 0x000fe200000e0000 */
[----:B0-----:R-:W-:Y:S01]  /*14d60*/  IMAD.MOV.U32 R7, RZ, RZ, 0x40000040 ;  /* 0x40000040ff077424 */ /* 0x001fe200078e00ff */
[----:B------:R-:W-:Y:S01]  /*14d70*/  R2UR UR30, R20 ;  /* 0x00000000141e72ca */ /* 0x000fe200000e0000 */
[----:B------:R-:W-:Y:S01]  /*14d80*/  VIADD R6, R6, 0x206 ;  /* 0x0000020606067836 */ /* 0x000fe20000000000 */
[----:B------:R-:W-:-:S02]  /*14d90*/  R2UR UR26, R12 ;  /* 0x000000000c1a72ca */ /* 0x000fc400000e0000 */
[C---:B------:R-:W-:Y:S02]  /*14da0*/  R2UR UR15, R7.reuse ;  /* 0x00000000070f72ca */ /* 0x040fe400000e0000 */
[----:B------:R-:W-:Y:S02]  /*14db0*/  R2UR UR34, R6 ;  /* 0x00000000062272ca */ /* 0x000fe400000e0000 */
[----:B------:R-:W-:Y:S01]  /*14dc0*/  R2UR UR35, R7 ;  /* 0x00000000072372ca */ /* 0x000fe200000e0000 */
[----:B------:R-:W-:-:S08]  /*14dd0*/  WARPGROUP.ARRIVE ;  /* 0x00000000000079c5 */ /* 0x000fd00000000000 */
        /* <DEDUP_REMOVED lines=23> */
[----:B------:R-:W-:Y:S05]  /*14f50*/  @P4 BRA `(.L_x_1566) ;  /* 0x0000000000284947 */ /* 0x000fea0003800000 */
[----:B------:R-:W-:Y:S05]  /*14f60*/  @!P0 BRA `(.L_x_1567) ;  /* 0x0000000000048947 */ /* 0x000fea0003800000 */
[----:B------:R-:W-:Y:S01]  /*14f70*/  BPT.TRAP 0x1 ;  /* 0x000000040000795c */ /* 0x000fe20000300000 */
.L_x_1567:
[----:B------:R-:W-:Y:S01]  /*14f80*/  SHF.L.U32 R6, R193, 0x1f, RZ ;  /* 0x0000001fc1067819 */ /* 0x000fe200000006ff */
[----:B------:R-:W-:-:S04]  /*14f90*/  IMAD R7, R200, 0x8, R16 ;  /* 0x00000008c8077824 */ /* 0x000fc800078e0210 */
[----:B------:R0:W1:Y:S01]  /*14fa0*/  SYNCS.PHASECHK.TRANS64.TRYWAIT P4, [R7+URZ+0x28450], R6 ;  /* 0x02845006070075a7 */ /* 0x000062000808017f */
[----:B------:R-:W-:Y:S05]  /*14fb0*/  @!P0 BRA `(.L_x_1568) ;  /* 0x0000000000048947 */ /* 0x000fea0003800000 */
[----:B------:R-:W-:Y:S01]  /*14fc0*/  BPT.TRAP 0x1 ;  /* 0x000000040000795c */ /* 0x000fe20000300000 */
.L_x_1568:
[----:B-1----:R-:W-:Y:S05]  /*14fd0*/  @P4 BRA `(.L_x_1566) ;  /* 0x0000000000084947 */ /* 0x002fea0003800000 */
[----:B------:R-:W1:Y:S02]  /*14fe0*/  SYNCS.PHASECHK.TRANS64.TRYWAIT P4, [R7+URZ+0x28450], R6 ;  /* 0x02845006070075a7 */ /* 0x000e64000808017f */
[----:B-1----:R-:W-:Y:S05]  /*14ff0*/  @!P4 BRA `(.L_x_1569) ;  /* 0x000001800018c947 */ /* 0x002fea0003800000 */
.L_x_1566:
[----:B01----:R-:W-:Y:S01]  /*15000*/  VIADD R6, R16, 0x8000 ;  /* 0x0000800010067836 */ /* 0x003fe20000000000 */
[----:B------:R-:W-:Y:S05]  /*15010*/  WARPSYNC.ALL ;  /* 0x0000000000007948 */ /* 0x000fea0003800000 */
[----:B------:R-:W-:Y:S01]  /*15020*/  SHF.R.U32.HI R6, RZ, 0x4, R6 ;  /* 0x00000004ff067819 */ /* 0x000fe20000011606 */
[----:B------:R-:W-:Y:S01]  /*15030*/  IMAD.MOV.U32 R7, RZ, RZ, -0x7fffffe0 ;  /* 0x80000020ff077424 */ /* 0x000fe200078e00ff */
[----:B------:R-:W-:-:S06]  /*15040*/  WARPGROUP.ARRIVE ;  /* 0x00000000000079c5 */ /* 0x000fcc0000000000 */
[----:B------:R-:W0:Y:S01]  /*15050*/  S2R R193, SR_TID.X ;  /* 0x0000000000c17919 */ /* 0x000e220000002100 */
[----:B------:R-:W-:Y:S01]  /*15060*/  LOP3.LUT R6, R6, 0x3fff, RZ, 0xc0, !PT ;  /* 0x00003fff06067812 */ /* 0x000fe200078ec0ff */
[----:B------:R-:W-:Y:S01]  /*15070*/  IMAD.IADD R14, R202, 0x1, R199 ;  /* 0x00000001ca0e7824 */ /* 0x000fe200078e02c7 */
[----:B------:R-:W-:Y:S01]  /*15080*/  R2UR UR7, R7 ;  /* 0x00000000070772ca */ /* 0x000fe200000e0000 */
[----:B------:R-:W-:Y:S01]  /*15090*/  IMAD.MOV.U32 R7, RZ, RZ, -0x7fffffe0 ;  /* 0x80000020ff077424 */ /* 0x000fe200078e00ff */
[----:B------:R-:W-:Y:S01]  /*150a0*/  LOP3.LUT R6, R6, 0x10000, RZ, 0xfc, !PT ;  /* 0x0001000006067812 */ /* 0x000fe200078efcff */
[C---:B------:R-:W-:Y:S01]  /*150b0*/  FMUL.FTZ R15, R2.reuse, R152 ;  /* 0x00000098020f7220 */ /* 0x040fe20000410000 */
[C---:B------:R-:W-:Y:S01]  /*150c0*/  FMUL.FTZ R20, R2.reuse, R153 ;  /* 0x0000009902147220 */ /* 0x040fe20000410000 */
[----:B------:R-:W-:Y:S01]  /*150d0*/  FMUL.FTZ R12, R2, R154 ;  /* 0x0000009a020c7220 */ /* 0x000fe20000410000 */
[----:B------:R-:W-:Y:S01]  /*150e0*/  LEA R6, R200, R6, 0xa ;  /* 0x00000006c8067211 */ /* 0x000fe200078e50ff */
[C---:B------:R-:W-:Y:S01]  /*150f0*/  FMUL.FTZ R13, R2.reuse, R155 ;  /* 0x0000009b020d7220 */ /* 0x040fe20000410000 */
[C---:B------:R-:W-:Y:S01]  /*15100*/  FMUL.FTZ R153, R2.reuse, R156 ;  /* 0x0000009c02997220 */ /* 0x040fe20000410000 */
[----:B------:R-:W-:Y:S01]  /*15110*/  FMUL.FTZ R154, R2, R157 ;  /* 0x0000009d029a7220 */ /* 0x000fe20000410000 */
[C---:B------:R-:W-:Y:S01]  /*15120*/  R2UR UR6, R6.reuse ;  /* 0x00000000060672ca */ /* 0x040fe200000e0000 */
[----:B------:R-:W-:-:S02]  /*15130*/  VIADD R6, R6, 0x2 ;  /* 0x0000000206067836 */ /* 0x000fc40000000000 */
        /* <DEDUP_REMOVED lines=12> */
[----:B------:R-:W-:Y:S01]  /*15200*/  R2UR UR6, R6 ;  /* 0x00000000060672ca */ /* 0x000fe200000e0000 */
[C---:B------:R-:W-:Y:S01]  /*15210*/  FMUL.FTZ R166, R2.reuse, R169 ;  /* 0x000000a902a67220 */ /* 0x040fe20000410000 */
[----:B------:R-:W-:Y:S01]  /*15220*/  R2UR UR7, R7 ;  /* 0x00000000070772ca */ /* 0x000fe200000e0000 */
[----:B------:R-:W1:Y:S01]  /*15230*/  @P2 LDC R6, c[0x0][0x450] ;  /* 0x00011400ff062b82 */ /* 0x000e620000000800 */
[C---:B------:R-:W-:Y:S01]  /*15240*/  FMUL.FTZ R163, R2.reuse, R170 ;  /* 0x000000aa02a37220 */ /* 0x040fe20000410000 */
[C---:B------:R-:W-:Y:S01]  /*15250*/  FMUL.FTZ R164, R2.reuse, R171 ;  /* 0x000000ab02a47220 */ /* 0x040fe20000410000 */
[C---:B------:R-:W-:Y:S01]  /*15260*/  FMUL.FTZ R169, R2.reuse, R172 ;  /* 0x000000ac02a97220 */ /* 0x040fe20000410000 */
[C---:B------:R-:W-:Y:S01]  /*15270*/  FMUL.FTZ R170, R2.reuse, R173 ;  /* 0x000000ad02aa7220 */ /* 0x040fe20000410000 */
[C---:B------:R-:W-:Y:S01]  /*15280*/  FMUL.FTZ R167, R2.reuse, R174 ;  /* 0x000000ae02a77220 */ /* 0x040fe20000410000 */
[C---:B------:R-:W-:Y:S01]  /*15290*/  FMUL.FTZ R168, R2.reuse, R175 ;  /* 0x000000af02a87220 */ /* 0x040fe20000410000 */
[C---:B------:R-:W-:Y:S01]  /*152a0*/  FMUL.FTZ R173, R2.reuse, R176 ;  /* 0x000000b002ad7220 */ /* 0x040fe20000410000 */
[----:B------:R-:W2:Y:S01]  /*152b0*/  @P2 LDC R7, c[0x0][0x44c] ;  /* 0x00011300ff072b82 */ /* 0x000ea20000000800 */
[C---:B------:R-:W-:Y:S01]  /*152c0*/  FMUL.FTZ R174, R2.reuse, R177 ;  /* 0x000000b102ae7220 */ /* 0x040fe20000410000 */
[C---:B------:R-:W-:Y:S01]  /*152d0*/  FMUL.FTZ R171, R2.reuse, R178 ;  /* 0x000000b202ab7220 */ /* 0x040fe20000410000 */
[----:B------:R-:W-:Y:S01]  /*152e0*/  FMUL.FTZ R172, R2, R179 ;  /* 0x000000b302ac7220 */ /* 0x000fe20000410000 */
[----:B------:R-:W-:-:S02]  /*152f0*/  IMAD.SHL.U32 R175, R5, 0x40, RZ ;  /* 0x0000004005af7824 */ /* 0x000fc400078e00ff */
[C---:B------:R-:W-:Y:S01]  /*15300*/  FMUL.FTZ R178, R2.reuse, R180 ;  /* 0x000000b402b27220 */ /* 0x040fe20000410000 */
[C---:B------:R-:W-:Y:S01]  /*15310*/  FMUL.FTZ R179, R2.reuse, R181 ;  /* 0x000000b502b37220 */ /* 0x040fe20000410000 */
[C---:B------:R-:W-:Y:S01]  /*15320*/  FMUL.FTZ R176, R2.reuse, R182 ;  /* 0x000000b602b07220 */ /* 0x040fe20000410000 */
[----:B------:R-:W-:Y:S01]  /*15330*/  FMUL.FTZ R177, R2, R183 ;  /* 0x000000b702b17220 */ /* 0x000fe20000410000 */
[----:B------:R-:W-:Y:S01]  /*15340*/  IADD3 R181, -R196, 0x1, -R175 ;  /* 0x00000001c4b57810 */ /* 0x000fe20007ffe9af */
[----:B------:R-:W3:Y:S01]  /*15350*/  MUFU.TANH R15, R15 ;  /* 0x0000000f000f7308 */ /* 0x000ee20000002400 */
[----:B0-----:R-:W-:Y:S02]  /*15360*/  SHF.R.U32.HI R193, RZ, 0x7, R193 ;  /* 0x00000007ffc17819 */ /* 0x001fe400000116c1 */
[----:B------:R-:W-:-:S05]  /*15370*/  IADD3 R181, -R195, R181, R197 ;  /* 0x000000b5c3b57210 */ /* 0x000fca0007ffe1c5 */
[----:B------:R-:W0:Y:S01]  /*15380*/  MUFU.TANH R20, R20 ;  /* 0x0000001400147308 */ /* 0x000e220000002400 */
[C---:B------:R-:W-:Y:S02]  /*15390*/  VIADD R180, R181.reuse, UR54 ;  /* 0x00000036b5b47c36 */ /* 0x040fe40008000000 */
[----:B------:R-:W-:Y:S02]  /*153a0*/  VIADD R181, R181, UR55 ;  /* 0x00000037b5b57c36 */ /* 0x000fe40008000000 */
[----:B--2---:R-:W-:-:S03]  /*153b0*/  @P2 IMAD.HI.U32 R7, R14, R7, RZ ;  /* 0x000000070e072227 */ /* 0x004fc600078e00ff */
[----:B------:R-:W2:Y:S02]  /*153c0*/  MUFU.TANH R12, R12 ;  /* 0x0000000c000c7308 */ /* 0x000ea40000002400 */
[----:B-1----:R-:W-:Y:S01]  /*153d0*/  @P2 SHF.R.U32.HI R14, RZ, R6, R7 ;  /* 0x00000006ff0e2219 */ /* 0x002fe20000011607 */
[----:B------:R-:W-:Y:S01]  /*153e0*/  @!P1 IMAD R6, R11, 0x8, R16 ;  /* 0x000000080b069824 */ /* 0x000fe200078e0210 */
[----:B------:R-:W-:-:S04]  /*153f0*/  IADD3 R7, -R193, 0xb, RZ ;  /* 0x0000000bc1077810 */ /* 0x000fc80007ffe1ff */
[----:B------:R-:W1:Y:S01]  /*15400*/  MUFU.TANH R13, R13 ;  /* 0x0000000d000d7308 */ /* 0x000e620000002400 */
[----:B------:R-:W-:-:S05]  /*15410*/  @!P1 VIADD R6, R6, 0x28440 ;  /* 0x0002844006069836 */ /* 0x000fca0000000000 */
[----:B------:R-:W-:Y:S02]  /*15420*/  @!P1 PRMT R6, RZ, 0x654, R6 ;  /* 0x00000654ff069816 */ /* 0x000fe40000000006 */
        /* <DEDUP_REMOVED lines=30> */
[----:B------:R-:W-:Y:S03]  /*15610*/  QGMMA.64x256x32.F32.E4M3.E4M3 R24, R184, gdesc[UR4], R24, gsb0 ;  /* 0x03e00004b8187df3 */ /* 0x000fe60008000818 */
[----:B------:R-:W-:Y:S02]  /*15620*/  WARPGROUP.DEPBAR.LE gsb0, 0x0 ;  /* 0x00008000000079c5 */ /* 0x000fe40000010000 */
[----:B------:R-:W5:Y:S01]  /*15630*/  SHFL.IDX PT, R184, R14, RZ, 0x1c1f ;  /* 0x001c1fff0eb87589 */ /* 0x000f6200000e0000 */
[----:B------:R0:W-:Y:S06]  /*15640*/  BAR.ARV R7, 0x100 ;  /* 0x000400070000751d */ /* 0x0001ec0000002000 */
[----:B------:R0:W-:Y:S01]  /*15650*/  @!P1 SYNCS.ARRIVE.TRANS64.RED.A1T0 RZ, [R6+URZ], RZ ;  /* 0x000000ff06ff99a7 */ /* 0x0001e2000810043f */
[----:B-----5:R-:W-:-:S02]  /*15660*/  IMAD.IADD R182, R180, 0x1, R184 ;  /* 0x00000001b4b67824 */ /* 0x020fc400078e02b8 */
[----:B------:R-:W-:Y:S01]  /*15670*/  IMAD.IADD R183, R181, 0x1, R184 ;  /* 0x00000001b5b77824 */ /* 0x000fe200078e02b8 */
[----:B01234-:R-:W-:Y:S06]  /*15680*/  @!P3 BRA `(.L_x_1570) ;  /* 0x000000000058b947 */ /* 0x01ffec0003800000 */
[----:B------:R-:W-:Y:S01]  /*15690*/  IADD3 R184, -R195, R197, R184 ;  /* 0x000000c5c3b87210 */ /* 0x000fe20007ffe1b8 */
[----:B------:R-:W-:Y:S03]  /*156a0*/  BSSY B0, `(.L_x_1571) ;  /* 0x0000010000007945 */ /* 0x000fe60003800000 */
        /* <DEDUP_REMOVED lines=10> */
.L_x_1572:
[----:B------:R-:W-:-:S05]  /*15750*/  IMAD.U32 R185, RZ, RZ, UR52 ;  /* 0x00000034ffb97e24 */ /* 0x000fca000f8e00ff */
[----:B------:R-:W-:-:S13]  /*15760*/  ISETP.NE.AND P4, PT, R185, 0x1, PT ;  /* 0x00000001b900780c */ /* 0x000fda0003f85270 */
[----:B------:R-:W0:Y:S02]  /*15770*/  @P4 LDC.64 R6, c[0x0][0x9e8] ;  /* 0x00027a00ff064b82 */ /* 0x000e240000000a00 */
[----:B0-----:R-:W-:-:S05]  /*15780*/  @P4 IMAD.HI.U32 R6, R184, R6, RZ ;  /* 0x00000006b8064227 */ /* 0x001fca00078e00ff */
[----:B------:R-:W-:-:S07]  /*15790*/  @P4 SHF.R.U32.HI R184, RZ, R7, R6 ;  /* 0x00000007ffb84219 */ /* 0x000fce0000011606 */
.L_x_1573:
[----:B------:R-:W-:Y:S05]  /*157a0*/  BSYNC B0 ;  /* 0x0000000000007941 */ /* 0x000fea0003800000 */
.L_x_1571:
[----:B------:R-:W-:-:S04]  /*157b0*/  IMAD R184, R184, R185, -R175 ;  /* 0x000000b9b8b87224 */ /* 0x000fc800078e0aaf */
[----:B------:R-:W-:-:S05]  /*157c0*/  IMAD.IADD R184, R184, 0x1, -R196 ;  /* 0x00000001b8b87824 */ /* 0x000fca00078e0ac4 */
[----:B------:R-:W-:Y:S02]  /*157d0*/  VIMNMX R183, R183, R184, !PT ;  /* 0x000000b8b7b77248 */ /* 0x000fe40007fe0100 */
[----:B------:R-:W-:-:S07]  /*157e0*/  VIADDMNMX R182, R184, R185, R182, PT ;  /* 0x000000b9b8b67246 */ /* 0x000fce00038001b6 */
.L_x_1570:
[----:B------:R-:W-:Y:S01]  /*157f0*/  ISETP.GT.AND P5, PT, R5, -0x1, PT ;  /* 0xffffffff0500780c */ /* 0x000fe20003fa4270 */
[----:B------:R-:W0:Y:S03]  /*15800*/  SHFL.IDX PT, R14, R14, 0x1, 0x1c1f ;  /* 0x003c1f000e0e7f89 */ /* 0x000e2600000e0000 */
[----:B------:R-:W-:-:S04]  /*15810*/  ISETP.GT.AND P4, PT, R183, RZ, P5 ;  /* 0x000000ffb700720c */ /* 0x000fc80002f84270 */
[----:B------:R-:W-:-:S04]  /*15820*/  ISETP.LT.OR P4, PT, R182, 0x1, P4 ;  /* 0x00000001b600780c */ /* 0x000fc80002781670 */
[----:B------:R-:W-:Y:S02]  /*15830*/  FSEL R15, R15, -INF , !P4 ;  /* 0xff8000000f0f7808 */ /* 0x000fe40006000000 */
[----:B------:R-:W-:-:S04]  /*15840*/  ISETP.GT.AND P4, PT, R183, 0x1, P5 ;  /* 0x00000001b700780c */ /* 0x000fc80002f84270 */
[----:B------:R-:W-:-:S04]  /*15850*/  ISETP.LT.OR P4, PT, R182, 0x2, P4 ;  /* 0x00000002b600780c */ /* 0x000fc80002781670 */
[----:B------:R-:W-:Y:S02]  /*15860*/  FSEL R20, R20, -INF , !P4 ;  /* 0xff80000014147808 */ /* 0x000fe40006000000 */
[----:B------:R-:W-:Y:S01]  /*15870*/  ISETP.GT.AND P4, PT, R183, 0x8, P5 ;  /* 0x00000008b700780c */ /* 0x000fe20002f84270 */
[--C-:B0-----:R-:W-:Y:S02]  /*15880*/  IMAD.IADD R180, R180, 0x1, R14.reuse ;  /* 0x00000001b4b47824 */ /* 0x101fe400078e020e */
[----:B------:R-:W-:Y:S01]  /*15890*/  IMAD.IADD R181, R181, 0x1, R14 ;  /* 0x00000001b5b57824 */ /* 0x000fe200078e020e */
[----:B------:R-:W-:-:S04]  /*158a0*/  ISETP.LT.OR P4, PT, R182, 0x9, P4 ;  /* 0x00000009b600780c */ /* 0x000fc80002781670 */
[----:B------:R-:W-:Y:S02]  /*158b0*/  FSEL R153, R153, -INF , !P4 ;  /* 0xff80000099997808 */ /* 0x000fe40006000000 */
[----:B------:R-:W-:-:S04]  /*158c0*/  ISETP.GT.AND P4, PT, R183, 0x9, P5 ;  /* 0x00000009b700780c */ /* 0x000fc80002f84270 */
        /* <DEDUP_REMOVED lines=37> */
[----:B------:R-:W-:Y:S01]  /*15b20*/  FSEL R179, R179, -INF , !P4 ;  /* 0xff800000b3b37808 */ /* 0x000fe20006000000 */
[----:B------:R-:W-:Y:S08]  /*15b30*/  @!P3 BRA `(.L_x_1574) ;  /* 0x000000000058b947 */ /* 0x000ff00003800000 */
        /* <DEDUP_REMOVED lines=12> */
.L_x_1576:
[----:B------:R-:W-:-:S05]  /*15c00*/  IMAD.U32 R182, RZ, RZ, UR52 ;  /* 0x00000034ffb67e24 */ /* 0x000fca000f8e00ff */
[----:B------:R-:W-:-:S13]  /*15c10*/  ISETP.NE.AND P4, PT, R182, 0x1, PT ;  /* 0x00000001b600780c */ /* 0x000fda0003f85270 */
[----:B------:R-:W0:Y:S02]  /*15c20*/  @P4 LDC.64 R6, c[0x0][0x9e8] ;  /* 0x00027a00ff064b82 */ /* 0x000e240000000a00 */
[----:B0-----:R-:W-:-:S05]  /*15c30*/  @P4 IMAD.HI.U32 R6, R14, R6, RZ ;  /* 0x000000060e064227 */ /* 0x001fca00078e00ff */
[----:B------:R-:W-:-:S07]  /*15c40*/  @P4 SHF.R.U32.HI R14, RZ, R7, R6 ;  /* 0x00000007ff0e4219 */ /* 0x000fce0000011606 */
.L_x_1577:
[----:B------:R-:W-:Y:S05]  /*15c50*/  BSYNC B0 ;  /* 0x0000000000007941 */ /* 0x000fea0003800000 */
.L_x_1575:
[----:B------:R-:W-:-:S04]  /*15c60*/  IMAD R14, R14, R182, -R175 ;  /* 0x000000b60e0e7224 */ /* 0x000fc800078e0aaf */
[----:B------:R-:W-:-:S05]  /*15c70*/  IMAD.IADD R14, R14, 0x1, -R196 ;  /* 0x000000010e0e7824 */ /* 0x000fca00078e0ac4 */
[----:B------:R-:W-:Y:S02]  /*15c80*/  VIMNMX R181, R181, R14, !PT ;  /* 0x0000000eb5b57248 */ /* 0x000fe40007fe0100 */
[----:B------:R-:W-:-:S07]  /*15c90*/  VIADDMNMX R180, R14, R182, R180, PT ;  /* 0x000000b60eb47246 */ /* 0x000fce00038001b4 */
.L_x_1574:
[----:B------:R-:W-:Y:S01]  /*15ca0*/  FMNMX.FTZ R6, R15, R8, !PT ;  /* 0x000000080f067209 */ /* 0x000fe20007810000 */
[----:B------:R-:W-:-:S03]  /*15cb0*/  UMOV UR56, UR51 ;  /* 0x0000003300387c82 */ /* 0x000fc60008000000 */
        /* <DEDUP_REMOVED lines=18> */
[----:B0-----:R-:W-:-:S04]  /*15de0*/  FMNMX.FTZ R6, R6, R7, !PT ;  /* 0x0000000706067209 */ /* 0x001fc80007810000 */
[----:B------:R-:W-:-:S04]  /*15df0*/  FSETP.NEU.FTZ.AND P4, PT, R6, -INF , PT ;  /* 0xff8000000600780b */ /* 0x000fc80003f9d000 */
[----:B------:R-:W-:-:S05]  /*15e00*/  FSEL R7, R6, RZ, P4 ;  /* 0x000000ff06077208 */ /* 0x000fca0002000000 */
[----:B------:R-:W-:Y:S01]  /*15e10*/  FADD.FTZ R7, -R7, R8 ;  /* 0x0000000807077221 */ /* 0x000fe20000010100 */
[----:B------:R-:W-:-:S03]  /*15e20*/  IMAD.U32 R8, RZ, RZ, UR56 ;  /* 0x00000038ff087e24 */ /* 0x000fc6000f8e00ff */
[----:B------:R-:W-:Y:S01]  /*15e30*/  FMUL.FTZ R7, R7, UR56 ;  /* 0x0000003807077c20 */ /* 0x000fe20008410000 */
[----:B------:R-:W-:-:S05]  /*15e40*/  FFMA.FTZ R8, R6, R8, -8 ;  /* 0xc100000006087423 */ /* 0x000fca0000010008 */
[----:B------:R-:W-:Y:S01]  /*15e50*/  FSEL R8, R8, RZ, P4 ;  /* 0x000000ff08087208 */ /* 0x000fe20002000000 */
[----:B------:R-:W-:Y:S01]  /*15e60*/  MUFU.EX2 R7, R7 ;  /* 0x0000000700077308 */ /* 0x000fe20000000800 */
[----:B------:R-:W-:-:S03]  /*15e70*/  ISETP.GT.AND P4, PT, R181, 0x1, P5 ;  /* 0x00000001b500780c */ /* 0x000fc60002f84270 */
[--C-:B------:R-:W-:Y:S01]  /*15e80*/  FFMA.FTZ R15, R15, UR56, -R8.reuse ;  /* 0x000000380f0f7c23 */ /* 0x100fe20008010808 */
[----:B------:R-:W-:Y:S01]  /*15e90*/  ISETP.LT.OR P4, PT, R180, 0x2, P4 ;  /* 0x00000002b400780c */ /* 0x000fe20002781670 */
[--C-:B------:R-:W-:Y:S01]  /*15ea0*/  FFMA.FTZ R20, R20, UR56, -R8.reuse ;  /* 0x0000003814147c23 */ /* 0x100fe20008010808 */
[----:B------:R-:W-:-:S01]  /*15eb0*/  FFMA.FTZ R153, R153, UR56, -R8 ;  /* 0x0000003899997c23 */ /* 0x000fc20008010808 */
[--C-:B------:R-:W-:Y:S01]  /*15ec0*/  FFMA.FTZ R154, R154, UR56, -R8.reuse ;  /* 0x000000389a9a7c23 */ /* 0x100fe20008010808 */
[----:B------:R-:W-:Y:S01]  /*15ed0*/  FSEL R13, R13, -INF , !P4 ;  /* 0xff8000000d0d7808 */ /* 0x000fe20006000000 */
[----:B------:R-:W0:Y:S01]  /*15ee0*/  MUFU.EX2 R15, R15 ;  /* 0x0000000f000f7308 */ /* 0x000e220000000800 */
[----:B------:R-:W-:Y:S01]  /*15ef0*/  ISETP.GT.AND P4, PT, R181, 0x8, P5 ;  /* 0x00000008b500780c */ /* 0x000fe20002f84270 */
[--C-:B------:R-:W-:Y:S01]  /*15f00*/  FFMA.FTZ R157, R157, UR56, -R8.reuse ;  /* 0x000000389d9d7c23 */ /* 0x100fe20008010808 */
[----:B------:R-:W-:-:S01]  /*15f10*/  FFMA.FTZ R158, R158, UR56, -R8 ;  /* 0x000000389e9e7c23 */ /* 0x000fc20008010808 */
[--C-:B------:R-:W-:Y:S01]  /*15f20*/  FFMA.FTZ R161, R161, UR56, -R8.reuse ;  /* 0x00000038a1a17c23 */ /* 0x100fe20008010808 */
[----:B------:R-:W-:Y:S01]  /*15f30*/  ISETP.LT.OR P4, PT, R180, 0x9, P4 ;  /* 0x00000009b400780c */ /* 0x000fe20002781670 */
[--C-:B------:R-:W-:Y:S01]  /*15f40*/  FFMA.FTZ R162, R162, UR56, -R8.reuse ;  /* 0x00000038a2a27c23 */ /* 0x100fe20008010808 */
[----:B------:R-:W-:-:S01]  /*15f50*/  FFMA.FTZ R165, R165, UR56, -R8 ;  /* 0x00000038a5a57c23 */ /* 0x000fc20008010808 */
[----:B------:R-:W1:Y:S01]  /*15f60*/  MUFU.EX2 R20, R20 ;  /* 0x0000001400147308 */ /* 0x000e620000000800 */
[----:B------:R-:W-:Y:S01]  /*15f70*/  FSEL R21, R21, -INF , !P4 ;  /* 0xff80000015157808 */ /* 0x000fe20006000000 */
[--C-:B------:R-:W-:Y:S01]  /*15f80*/  FFMA.FTZ R166, R166, UR56, -R8.reuse ;  /* 0x00000038a6a67c23 */ /* 0x100fe20008010808 */
[----:B------:R-:W-:Y:S01]  /*15f90*/  ISETP.GT.AND P4, PT, R181, 0x9, P5 ;  /* 0x00000009b500780c */ /* 0x000fe20002f84270 */
[--C-:B------:R-:W-:Y:S01]  /*15fa0*/  FFMA.FTZ R169, R169, UR56, -R8.reuse ;  /* 0x00000038a9a97c23 */ /* 0x100fe20008010808 */
[----:B------:R-:W-:-:S01]  /*15fb0*/  FFMA.FTZ R170, R170, UR56, -R8 ;  /* 0x00000038aaaa7c23 */ /* 0x000fc20008010808 */
[----:B------:R-:W-:Y:S01]  /*15fc0*/  FFMA.FTZ R173, R173, UR56, -R8 ;  /* 0x00000038adad7c23 */ /* 0x000fe20008010808 */
[----:B------:R-:W-:Y:S01]  /*15fd0*/  ISETP.LT.OR P4, PT, R180, 0xa, P4 ;  /* 0x0000000ab400780c */ /* 0x000fe20002781670 */
[----:B------:R-:W-:Y:S01]  /*15fe0*/  MUFU.EX2 R153, R153 ;  /* 0x0000009900997308 */ /* 0x000fe20000000800 */
[----:B0-----:R-:W-:-:S01]  /*15ff0*/  FFMA.FTZ R3, R7, R3, R15 ;  /* 0x0000000307037223 */ /* 0x001fc2000001000f */
[--C-:B------:R-:W-:Y:S01]  /*16000*/  FFMA.FTZ R174, R174, UR56, -R8.reuse ;  /* 0x00000038aeae7c23 */ /* 0x100fe20008010808 */
[----:B------:R-:W-:Y:S01]  /*16010*/  FSEL R152, R152, -INF , !P4 ;  /* 0xff80000098987808 */ /* 0x000fe20006000000 */
[--C-:B------:R-:W-:Y:S01]  /*16020*/  FFMA.FTZ R178, R178, UR56, -R8.reuse ;  /* 0x00000038b2b27c23 */ /* 0x100fe20008010808 */
[----:B------:R-:W-:Y:S01]  /*16030*/  ISETP.GT.AND P4, PT, R181, 0x10, P5 ;  /* 0x00000010b500780c */ /* 0x000fe20002f84270 */
[----:B------:R-:W-:-:S02]  /*16040*/  FFMA.FTZ R8, R179, UR56, -R8 ;  /* 0x00000038b3087c23 */ /* 0x000fc40008010808 */
[----:B------:R-:W-:Y:S01]  /*16050*/  MUFU.EX2 R154, R154 ;  /* 0x0000009a009a7308 */ /* 0x000fe20000000800 */
[----:B------:R-:W-:Y:S01]  /*16060*/  ISETP.LT.OR P4, PT, R180, 0x11, P4 ;  /* 0x00000011b400780c */ /* 0x000fe20002781670 */
[----:B-1----:R-:W-:-:S03]  /*16070*/  FADD.FTZ R3, R20, R3 ;  /* 0x0000000314037221 */ /* 0x002fc60000010000 */
[----:B------:R-:W-:Y:S02]  /*16080*/  FSEL R155, R155, -INF , !P4 ;  /* 0xff8000009b9b7808 */ /* 0x000fe40006000000 */
[----:B------:R-:W-:Y:S01]  /*16090*/  ISETP.GT.AND P4, PT, R181, 0x11, P5 ;  /* 0x00000011b500780c */ /* 0x000fe20002f84270 */
[----:B------:R-:W-:Y:S03]  /*160a0*/  MUFU.EX2 R157, R157 ;  /* 0x0000009d009d7308 */ /* 0x000fe60000000800 */
[----:B------:R-:W-:-:S04]  /*160b0*/  ISETP.LT.OR P4, PT, R180, 0x12, P4 ;  /* 0x00000012b400780c */ /* 0x000fc80002781670 */
[----:B------:R-:W-:Y:S01]  /*160c0*/  FSEL R156, R156, -INF , !P4 ;  /* 0xff8000009c9c7808 */ /* 0x000fe20006000000 */
[----:B------:R-:W-:Y:S01]  /*160d0*/  MUFU.EX2 R158, R158 ;  /* 0x0000009e009e7308 */ /* 0x000fe20000000800 */
[----:B------:R-:W-:-:S04]  /*160e0*/  ISETP.GT.AND P4, PT, R181, 0x18, P5 ;  /* 0x00000018b500780c */ /* 0x000fc80002f84270 */
[----:B------:R-:W-:-:S03]  /*160f0*/  ISETP.LT.OR P4, PT, R180, 0x19, P4 ;  /* 0x00000019b400780c */ /* 0x000fc60002781670 */
[----:B------:R-:W-:Y:S01]  /*16100*/  MUFU.EX2 R161, R161 ;  /* 0x000000a100a17308 */ /* 0x000fe20000000800 */
[----:B------:R-:W-:Y:S02]  /*16110*/  FSEL R159, R159, -INF , !P4 ;  /* 0xff8000009f9f7808 */ /* 0x000fe40006000000 */
[----:B------:R-:W-:-:S04]  /*16120*/  ISETP.GT.AND P4, PT, R181, 0x19, P5 ;  /* 0x00000019b500780c */ /* 0x000fc80002f84270 */
[----:B------:R-:W-:Y:S01]  /*16130*/  ISETP.LT.OR P4, PT, R180, 0x1a, P4 ;  /* 0x0000001ab400780c */ /* 0x000fe20002781670 */
[----:B------:R-:W-:Y:S03]  /*16140*/  MUFU.EX2 R162, R162 ;  /* 0x000000a200a27308 */ /* 0x000fe60000000800 */
[----:B------:R-:W-:Y:S02]  /*16150*/  FSEL R160, R160, -INF , !P4 ;  /* 0xff800000a0a07808 */ /* 0x000fe40006000000 */
[----:B------:R-:W-:-:S03]  /*16160*/  ISETP.GT.AND P4, PT, R181, 0x20, P5 ;  /* 0x00000020b500780c */ /* 0x000fc60002f84270 */
[----:B------:R-:W-:Y:S01]  /*16170*/  MUFU.EX2 R165, R165 ;  /* 0x000000a500a57308 */ /* 0x000fe20000000800 */
[----:B------:R-:W-:-:S04]  /*16180*/  ISETP.LT.OR P4, PT, R180, 0x21, P4 ;  /* 0x00000021b400780c */ /* 0x000fc80002781670 */
        /* <DEDUP_REMOVED lines=23> */
[----:B------:R-:W-:-:S04]  /*16300*/  ISETP.GT.AND P4, PT, R181, RZ, P5 ;  /* 0x000000ffb500720c */ /* 0x000fc80002f84270 */
[----:B------:R-:W-:-:S04]  /*16310*/  ISETP.LT.OR P4, PT, R180, 0x1, P4 ;  /* 0x00000001b400780c */ /* 0x000fc80002781670 */
[----:B------:R-:W-:Y:S02]  /*16320*/  FSEL R12, R12, -INF , !P4 ;  /* 0xff8000000c0c7808 */ /* 0x000fe40006000000 */
        /* <DEDUP_REMOVED lines=10> */
[----:B------:R-:W-:-:S02]  /*163d0*/  FSEL R177, R177, -INF , !P5 ;  /* 0xff800000b1b17808 */ /* 0x000fc40006800000 */
        /* <DEDUP_REMOVED lines=40> */
[----:B------:R-:W-:-:S05]  /*16660*/  FFMA.FTZ R14, R177, UR56, -R14 ;  /* 0x00000038b10e7c23 */ /* 0x000fca000801080e */
[----:B------:R-:W2:Y:S01]  /*16670*/  MUFU.EX2 R21, R21 ;  /* 0x0000001500157308 */ /* 0x000ea20000000800 */
[----:B0-----:R-:W-:-:S07]  /*16680*/  FFMA.FTZ R0, R9, R0, R12 ;  /* 0x0000000009007223 */ /* 0x001fce000001000c */
        /* <DEDUP_REMOVED lines=26> */
[----:B------:R-:W-:-:S06]  /*16830*/  FADD.FTZ R0, R178, R0 ;  /* 0x00000000b2007221 */ /* 0x000fcc0000010000 */
        /* <DEDUP_REMOVED lines=11> */
[----:B-1----:R-:W-:-:S04]  /*168f0*/  FADD.FTZ R3, R172, R3 ;  /* 0x00000003ac037221 */ /* 0x002fc80000010000 */
[----:B--2---:R-:W-:Y:S01]  /*16900*/  FADD.FTZ R177, R176, R3 ;  /* 0x00000003b0b17221 */ /* 0x004fe20000010000 */
[----:B------:R-:W-:-:S03]  /*16910*/  FADD.FTZ R3, R8, R0 ;  /* 0x0000000008037221 */ /* 0x000fc60000010000 */
[----:B0-----:R-:W-:Y:S01]  /*16920*/  FADD.FTZ R0, R14, R177 ;  /* 0x000000b10e007221 */ /* 0x001fe20000010000 */
[----:B------:R-:W-:Y:S06]  /*16930*/  @!P0 BRA `(.L_x_1578) ;  /* 0x0000000000048947 */ /* 0x000fec0003800000 */
[----:B------:R-:W-:Y:S01]  /*16940*/  BPT.TRAP 0x1 ;  /* 0x000000040000795c */ /* 0x000fe20000300000 */
.L_x_1578:
[----:B------:R-:W-:Y:S01]  /*16950*/  IMAD R177, R200, 0x8, R16 ;  /* 0x00000008c8b17824 */ /* 0x000fe200078e0210 */
[----:B------:R-:W-:Y:S01]  /*16960*/  ISETP.GT.AND P4, PT, R5, R10, PT ;  /* 0x0000000a0500720c */ /* 0x000fe20003f84270 */
[----:B------:R-:W-:Y:S01]  /*16970*/  IMAD.U32 R179, RZ, RZ, UR42 ;  /* 0x0000002affb37e24 */ /* 0x000fe2000f8e00ff */
        /* <DEDUP_REMOVED lines=15> */
[-C--:B------:R-:W-:Y:S01]  /*16a70*/  FMUL.FTZ R38, R38, R9.reuse ;  /* 0x0000000926267220 */ /* 0x080fe20000410000 */
[----:B------:R-:W-:Y:S01]  /*16a80*/  PRMT R177, R179, 0x654, R177 ;  /* 0x00000654b3b17816 */ /* 0x000fe200000000b1 */
[----:B------:R-:W-:Y:S01]  /*16a90*/  FMUL.FTZ R39, R39, R9 ;  /* 0x0000000927277220 */ /* 0x000fe20000410000 */
        /* <DEDUP_REMOVED lines=129> */
[----:B------:R-:W-:Y:S01]  /*172b0*/  VIADD R5, R5, 0xffffffff ;  /* 0xffffffff05057836 */ /* 0x000fe20000000000 */
        /* <DEDUP_REMOVED lines=12> */
[----:B0-----:R-:W-:Y:S06]  /*17380*/  @P4 BRA `(.L_x_1579) ;  /* 0xffffffd400bc4947 */ /* 0x001fec000383ffff */
[----:B------:R-:W-:Y:S02]  /*17390*/  IMAD.MOV.U32 R9, RZ, RZ, R175 ;  /* 0x000000ffff097224 */ /* 0x000fe400078e00af */
[----:B------:R-:W-:Y:S02]  /*173a0*/  IMAD.MOV.U32 R8, RZ, RZ, R6 ;  /* 0x000000ffff087224 */ /* 0x000fe400078e0006 */
[----:B------:R-:W-:Y:S02]  /*173b0*/  IMAD.MOV.U32 R200, RZ, RZ, R11 ;  /* 0x000000ffffc87224 */ /* 0x000fe400078e000b */
[----:B------:R-:W-:-:S07]  /*173c0*/  IMAD.MOV.U32 R193, RZ, RZ, R205 ;  /* 0x000000ffffc17224 */ /* 0x000fce00078e00cd */
.L_x_1560:
[----:B------:R-:W0:Y:S01]  /*173d0*/  LDC R6, c[0x0][0x448] ;  /* 0x00011200ff067b82 */ /* 0x000e220000000800 */
[----:B------:R-:W-:Y:S01]  /*173e0*/  VIADD R7, R199, 0x7f ;  /* 0x0000007fc7077836 */ /* 0x000fe20000000000 */
[----:B------:R-:W-:-:S06]  /*173f0*/  ULDC UR6, c[0x0][0x9dc] ;  /* 0x0002770000067ab9 */ /* 0x000fcc0000000800 */
[----:B------:R-:W1:Y:S01]  /*17400*/  LDC R12, c[0x0][0x9e4] ;  /* 0x00027900ff0c7b82 */ /* 0x000e620000000800 */
[----:B0-----:R-:W-:Y:S02]  /*17410*/  ISETP.NE.AND P5, PT, R6, 0x1, PT ;  /* 0x000000010600780c */ /* 0x001fe40003fa5270 */
[----:B-1----:R-:W-:-:S11]  /*17420*/  ISETP.GE.AND P4, PT, R12, 0x1, PT ;  /* 0x000000010c00780c */ /* 0x002fd60003f86270 */
[----:B------:R-:W0:Y:S08]  /*17430*/  @P5 LDC R10, c[0x0][0x44c] ;  /* 0x00011300ff0a5b82 */ /* 0x000e300000000800 */
[----:B------:R-:W1:Y:S01]  /*17440*/  @P5 LDC R6, c[0x0][0x450] ;  /* 0x00011400ff065b82 */ /* 0x000e620000000800 */
[----:B0-----:R-:W-:-:S05]  /*17450*/  @P5 IMAD.HI.U32 R10, R7, R10, RZ ;  /* 0x0000000a070a5227 */ /* 0x001fca00078e00ff */
[----:B-1----:R-:W-:Y:S02]  /*17460*/  @P5 SHF.R.U32.HI R7, RZ, R6, R10 ;  /* 0x00000006ff075219 */ /* 0x002fe4000001160a */
[----:B------:R-:W-:-:S05]  /*17470*/  IADD3 R6, R197, 0x1, -R195 ;  /* 0x00000001c5067810 */ /* 0x000fca0007ffe8c3 */
[----:B------:R-:W-:-:S04]  /*17480*/  IMAD.IADD R7, R7, 0x1, R6 ;  /* 0x0000000107077824 */ /* 0x000fc800078e0206 */
[----:B------:R-:W-:Y:S01]  /*17490*/  VIADD R10, R7, -UR6 ;  /* 0x80000006070a7c36 */ /* 0x000fe20008000000 */
[----:B------:R-:W-:Y:S06]  /*174a0*/  @!P4 BRA `(.L_x_1580) ;  /* 0x000000000048c947 */ /* 0x000fec0003800000 */
[----:B------:R-:W-:Y:S01]  /*174b0*/  IMAD.MOV.U32 R11, RZ, RZ, R7 ;  /* 0x000000ffff0b7224 */ /* 0x000fe200078e0007 */
[----:B------:R-:W-:Y:S04]  /*174c0*/  BSSY B0, `(.L_x_1581) ;  /* 0x000000e000007945 */ /* 0x000fe80003800000 */
        /* <DEDUP_REMOVED lines=9> */
.L_x_1582:
[----:B------:R-:W-:-:S13]  /*17560*/  ISETP.NE.AND P2, PT, R12, 0x1, PT ;  /* 0x000000010c00780c */ /* 0x000fda0003f45270 */
[----:B------:R-:W0:Y:S02]  /*17570*/  @P2 LDC.64 R6, c[0x0][0x9e8] ;  /* 0x00027a00ff062b82 */ /* 0x000e240000000a00 */
[----:B0-----:R-:W-:-:S05]  /*17580*/  @P2 IMAD.HI.U32 R6, R11, R6, RZ ;  /* 0x000000060b062227 */ /* 0x001fca00078e00ff */
[----:B------:R-:W-:-:S07]  /*17590*/  @P2 SHF.R.U32.HI R11, RZ, R7, R6 ;  /* 0x00000007ff0b2219 */ /* 0x000fce0000011606 */
.L_x_1583:
[----:B------:R-:W-:Y:S05]  /*175a0*/  BSYNC B0 ;  /* 0x0000000000007941 */ /* 0x000fea0003800000 */
.L_x_1581:
[----:B------:R-:W-:-:S05]  /*175b0*/  IMAD R11, R11, R12, RZ ;  /* 0x0000000c0b0b7224 */ /* 0x000fca00078e02ff */
[----:B------:R-:W-:-:S07]  /*175c0*/  VIMNMX R10, R10, R11, !PT ;  /* 0x0000000b0a0a7248 */ /* 0x000fce0007fe0100 */
.L_x_1580:
[----:B------:R-:W-:-:S05]  /*175d0*/  VIADD R10, R10, 0x3f ;  /* 0x0000003f0a0a7836 */ /* 0x000fca0000000000 */
[----:B------:R-:W-:-:S04]  /*175e0*/  SHF.R.S32.HI R6, RZ, 0x1f, R10 ;  /* 0x0000001fff067819 */ /* 0x000fc8000001140a */
[----:B------:R-:W-:-:S04]  /*175f0*/  LEA.HI R6, R6, R10, RZ, 0x6 ;  /* 0x0000000a06067211 */ /* 0x000fc800078f30ff */
[----:B------:R-:W-:-:S04]  /*17600*/  SHF.R.S32.HI R6, RZ, 0x6, R6 ;  /* 0x00000006ff067819 */ /* 0x000fc80000011406 */
[----:B------:R-:W-:-:S04]  /*17610*/  VIMNMX R10, R204, R6, !PT ;  /* 0x00000006cc0a7248 */ /* 0x000fc80007fe0100 */
[----:B------:R-:W-:-:S13]  /*17620*/  ISETP.GE.AND P2, PT, R5, R10, PT ;  /* 0x0000000a0500720c */ /* 0x000fda0003f46270 */
[----:B------:R-:W-:Y:S05]  /*17630*/  @!P2 BRA `(.L_x_1584) ;  /* 0x0000001c00d0a947 */ /* 0x000fea0003800000 */
[----:B------:R-:W-:Y:S02]  /*17640*/  IMAD.MOV.U32 R11, RZ, RZ, R9 ;  /* 0x000000ffff0b7224 */ /* 0x000fe400078e0009 */
[----:B------:R-:W-:Y:S02]  /*17650*/  IMAD.MOV.U32 R12, RZ, RZ, R8 ;  /* 0x000000ffff0c7224 */ /* 0x000fe400078e0008 */
[----:B------:R-:W-:-:S07]  /*17660*/  IMAD.MOV.U32 R205, RZ, RZ, R193 ;  /* 0x000000ffffcd7224 */ /* 0x000fce00078e00c1 */
.L_x_1595:
[----:B------:R-:W-:Y:S01]  /*17670*/  ISETP.NE.AND P2, PT, R200, 0x1, PT ;  /* 0x00000001c800780c */ /* 0x000fe20003f45270 */
[----:B------:R-:W-:Y:S05]  /*17680*/  YIELD ;  /* 0x0000000000007946 */ /* 0x000fea0003800000 */
[----:B------:R-:W-:Y:S02]  /*17690*/  SEL R193, RZ, 0x1, P2 ;  /* 0x00000001ffc17807 */ /* 0x000fe40001000000 */
[----:B------:R-:W-:Y:S02]  /*176a0*/  ISETP.NE.AND P2, PT, R201, RZ, PT ;  /* 0x000000ffc900720c */ /* 0x000fe40003f45270 */
[----:B------:R-:W-:-:S11]  /*176b0*/  LOP3.LUT R193, R205, R193, RZ, 0x3c, !PT ;  /* 0x000000c1cdc17212 */ /* 0x000fd600078e3cff */
[----:B------:R-:W-:Y:S05]  /*176c0*/  @P2 BRA `(.L_x_1585) ;  /* 0x00000000003c2947 */ /* 0x000fea0003800000 */
[----:B------:R-:W-:Y:S05]  /*176d0*/  @!P0 BRA `(.L_x_1586) ;  /* 0x0000000000048947 */ /* 0x000fea0003800000 */
[----:B------:R-:W-:Y:S01]  /*176e0*/  BPT.TRAP 0x1 ;  /* 0x000000040000795c */ /* 0x000fe20000300000 */
.L_x_1586:
        /* <DEDUP_REMOVED lines=8> */
.L_x_1587:
[----:B------:R-:W-:Y:S04]  /*17770*/  BSSY B0, `(.L_x_1585) ;  /* 0x0000004000007945 */ /* 0x000fe80003800000 */
[----:B-1----:R-:W-:Y:S05]  /*17780*/  @P3 BRA `(.L_x_1588) ;  /* 0x0000000000083947 */ /* 0x002fea0003800000 */
[----:B------:R-:W1:Y:S02]  /*17790*/  SYNCS.PHASECHK.TRANS64.TRYWAIT P3, [R6+URZ+0x28430], R7 ;  /* 0x02843007060075a7 */ /* 0x000e64000806017f */
[----:B-1----:R-:W-:Y:S05]  /*177a0*/  @!P3 BRA `(.L_x_1589) ;  /* 0x000001580040b947 */ /* 0x002fea0003800000 */
.L_x_1588:
[----:B------:R-:W-:Y:S05]  /*177b0*/  BSYNC B0 ;  /* 0x0000000000007941 */ /* 0x000fea0003800000 */
.L_x_1585:
[----:B01----:R-:W0:Y:S01]  /*177c0*/  S2R R6, SR_TID.X ;  /* 0x0000000000067919 */ /* 0x003e220000002100 */
[----:B------:R-:W-:Y:S05]  /*177d0*/  WARPSYNC.ALL ;  /* 0x0000000000007948 */ /* 0x000fea0003800000 */
[----:B------:R-:W-:Y:S02]  /*177e0*/  VIADD R13, R200, 0x1 ;  /* 0x00000001c80d7836 */ /* 0x000fe40000000000 */
[----:B------:R-:W-:Y:S02]  /*177f0*/  IMAD.MOV.U32 R15, RZ, RZ, 0x40000040 ;  /* 0x40000040ff0f7424 */ /* 0x000fe400078e00ff */
[----:B------:R-:W-:Y:S01]  /*17800*/  IMAD.MOV.U32 R21, RZ, RZ, 0x40000040 ;  /* 0x40000040ff157424 */ /* 0x000fe200078e00ff */
[----:B------:R-:W-:Y:S01]  /*17810*/  ISETP.NE.AND P3, PT, R13, 0x2, PT ;  /* 0x000000020d00780c */ /* 0x000fe20003f65270 */
[----:B------:R-:W-:Y:S01]  /*17820*/  IMAD.MOV.U32 R9, RZ, RZ, 0x40000040 ;  /* 0x40000040ff097424 */ /* 0x000fe200078e00ff */
[----:B------:R-:W-:-:S02]  /*17830*/  R2UR UR11, R15 ;  /* 0x000000000f0b72ca */ /* 0x000fc400000e0000 */
[----:B------:R-:W-:Y:S02]  /*17840*/  SEL R13, R13, RZ, P3 ;  /* 0x000000ff0d0d7207 */ /* 0x000fe40001800000 */
[----:B------:R-:W-:Y:S02]  /*17850*/  R2UR UR7, R21 ;  /* 0x00000000150772ca */ /* 0x000fe400000e0000 */
[----:B------:R-:W-:Y:S02]  /*17860*/  R2UR UR19, R9 ;  /* 0x00000000091372ca */ /* 0x000fe400000e0000 */
[----:B------:R-:W-:Y:S02]  /*17870*/  R2UR UR23, R15 ;  /* 0x000000000f1772ca */ /* 0x000fe400000e0000 */
[----:B------:R-:W-:Y:S02]  /*17880*/  R2UR UR27, R9 ;  /* 0x00000000091b72ca */ /* 0x000fe400000e0000 */
[----:B------:R-:W-:-:S02]  /*17890*/  R2UR UR31, R21 ;  /* 0x00000000151f72ca */ /* 0x000fc400000e0000 */
[----:B0-----:R-:W-:-:S05]  /*178a0*/  SHF.R.U32.HI R6, RZ, 0x7, R6 ;  /* 0x00000007ff067819 */ /* 0x001fca0000011606 */
[----:B------:R-:W-:Y:S01]  /*178b0*/  VIADD R7, R6, 0x8 ;  /* 0x0000000806077836 */ /* 0x000fe20000000000 */
[----:B------:R-:W-:-:S04]  /*178c0*/  LEA R6, R13, R4, 0xa ;  /* 0x000000040d067211 */ /* 0x000fc800078e50ff */
[----:B------:R0:W-:Y:S01]  /*178d0*/  BAR.SYNC.DEFER_BLOCKING R7, 0x100 ;  /* 0x000400070000751d */ /* 0x0001e20000010000 */
[C---:B------:R-:W-:Y:S01]  /*178e0*/  R2UR UR14, R6.reuse ;  /* 0x00000000060e72ca */ /* 0x040fe200000e0000 */
[C---:B------:R-:W-:Y:S02]  /*178f0*/  VIADD R14, R6.reuse, 0x2 ;  /* 0x00000002060e7836 */ /* 0x040fe40000000000 */
[C---:B------:R-:W-:Y:S02]  /*17900*/  VIADD R20, R6.reuse, 0x4 ;  /* 0x0000000406147836 */ /* 0x040fe40000000000 */
[----:B------:R-:W-:Y:S01]  /*17910*/  VIADD R8, R6, 0x6 ;  /* 0x0000000606087836 */ /* 0x000fe20000000000 */
[----:B------:R-:W-:Y:S01]  /*17920*/  R2UR UR10, R14 ;  /* 0x000000000e0a72ca */ /* 0x000fe200000e0000 */
[----:B0-----:R-:W-:Y:S01]  /*17930*/  IMAD.MOV.U32 R7, RZ, RZ, 0x40000040 ;  /* 0x40000040ff077424 */ /* 0x001fe200078e00ff */
[----:B------:R-:W-:Y:S01]  /*17940*/  R2UR UR6, R20 ;  /* 0x00000000140672ca */ /* 0x000fe200000e0000 */
[----:B------:R-:W-:Y:S01]  /*17950*/  VIADD R14, R6, 0x200 ;  /* 0x00000200060e7836 */ /* 0x000fe20000000000 */
[----:B------:R-:W-:Y:S01]  /*17960*/  R2UR UR18, R8 ;  /* 0x00000000081272ca */ /* 0x000fe200000e0000 */
[C---:B------:R-:W-:Y:S01]  /*17970*/  VIADD R8, R6.reuse, 0x202 ;  /* 0x0000020206087836 */ /* 0x040fe20000000000 */
[----:B------:R-:W-:Y:S01]  /*17980*/  R2UR UR15, R7 ;  /* 0x00000000070f72ca */ /* 0x000fe200000e0000 */
[----:B------:R-:W-:Y:S01]  /*17990*/  VIADD R20, R6, 0x204 ;  /* 0x0000020406147836 */ /* 0x000fe20000000000 */
[----:B------:R-:W-:Y:S01]  /*179a0*/  R2UR UR22, R14 ;  /* 0x000000000e1672ca */ /* 0x000fe200000e0000 */
[----:B------:R-:W-:Y:S01]  /*179b0*/  VIADD R6, R6, 0x206 ;  /* 0x0000020606067836 */ /* 0x000fe20000000000 */
[----:B------:R-:W-:-:S02]  /*179c0*/  R2UR UR26, R8 ;  /* 0x00000000081a72ca */ /* 0x000fc400000e0000 */
[----:B------:R-:W-:Y:S02]  /*179d0*/  R2UR UR30, R20 ;  /* 0x00000000141e72ca */ /* 0x000fe400000e0000 */
[----:B------:R-:W-:Y:S02]  /*179e0*/  R2UR UR34, R6 ;  /* 0x00000000062272ca */ /* 0x000fe400000e0000 */
[----:B------:R-:W-:Y:S01]  /*179f0*/  R2UR UR35, R7 ;  /* 0x00000000072372ca */ /* 0x000fe200000e0000 */
        /* <DEDUP_REMOVED lines=27> */
.L_x_1591:
[----:B------:R-:W-:Y:S01]  /*17bb0*/  SHF.L.U32 R6, R205, 0x1f, RZ ;  /* 0x0000001fcd067819 */ /* 0x000fe200000006ff */
[----:B------:R-:W-:-:S04]  /*17bc0*/  IMAD R7, R200, 0x8, R16 ;  /* 0x00000008c8077824 */ /* 0x000fc800078e0210 */
[----:B------:R0:W1:Y:S01]  /*17bd0*/  SYNCS.PHASECHK.TRANS64.TRYWAIT P2, [R7+URZ+0x28450], R6 ;  /* 0x02845006070075a7 */ /* 0x000062000804017f */
[----:B------:R-:W-:Y:S05]  /*17be0*/  @!P0 BRA `(.L_x_1592) ;  /* 0x0000000000048947 */ /* 0x000fea0003800000 */
[----:B------:R-:W-:Y:S01]  /*17bf0*/  BPT.TRAP 0x1 ;  /* 0x000000040000795c */ /* 0x000fe20000300000 */
.L_x_1592:
[----:B-1----:R-:W-:Y:S05]  /*17c00*/  @P2 BRA `(.L_x_1590) ;  /* 0x0000000000082947 */ /* 0x002fea0003800000 */
[----:B------:R-:W1:Y:S02]  /*17c10*/  SYNCS.PHASECHK.TRANS64.TRYWAIT P2, [R7+URZ+0x28450], R6 ;  /* 0x02845006070075a7 */ /* 0x000e64000804017f */
[----:B-1----:R-:W-:Y:S05]  /*17c20*/  @!P2 BRA `(.L_x_1593) ;  /* 0x000001540034a947 */ /* 0x002fea0003800000 */
.L_x_1590:
[----:B01----:R-:W-:Y:S01]  /*17c30*/  VIADD R6, R16, 0x8000 ;  /* 0x0000800010067836 */ /* 0x003fe20000000000 */
[----:B------:R-:W-:Y:S05]  /*17c40*/  WARPSYNC.ALL ;  /* 0x0000000000007948 */ /* 0x000fea0003800000 */
[----:B------:R-:W-:-:S04]  /*17c50*/  SHF.R.U32.HI R6, RZ, 0x4, R6 ;  /* 0x00000004ff067819 */ /* 0x000fc80000011606 */
[----:B------:R-:W-:-:S04]  /*17c60*/  LOP3.LUT R6, R6, 0x3fff, RZ, 0xc0, !PT ;  /* 0x00003fff06067812 */ /* 0x000fc800078ec0ff */
[----:B------:R-:W-:-:S05]  /*17c70*/  LOP3.LUT R6, R6, 0x10000, RZ, 0xfc, !PT ;  /* 0x0001000006067812 */ /* 0x000fca00078efcff */
[----:B------:R-:W-:Y:S01]  /*17c80*/  IMAD R6, R200, 0x400, R6 ;  /* 0x00000400c8067824 */ /* 0x000fe200078e0206 */
[----:B------:R-:W-:Y:S01]  /*17c90*/  WARPGROUP.ARRIVE ;  /* 0x00000000000079c5 */ /* 0x000fe20000000000 */
[----:B------:R-:W-:Y:S02]  /*17ca0*/  IMAD.MOV.U32 R7, RZ, RZ, -0x7fffffe0 ;  /* 0x80000020ff077424 */ /* 0x000fe400078e00ff */
[C---:B------:R-:W-:Y:S01]  /*17cb0*/  FMUL.FTZ R14, R2.reuse, R154 ;  /* 0x0000009a020e7220 */ /* 0x040fe20000410000 */
[----:B------:R-:W-:Y:S01]  /*17cc0*/  FMUL.FTZ R15, R2, R155 ;  /* 0x0000009b020f7220 */ /* 0x000fe20000410000 */
[C---:B------:R-:W-:Y:S01]  /*17cd0*/  R2UR UR6, R6.reuse ;  /* 0x00000000060672ca */ /* 0x040fe200000e0000 */
[----:B------:R-:W-:Y:S01]  /*17ce0*/  VIADD R6, R6, 0x2 ;  /* 0x0000000206067836 */ /* 0x000fe20000000000 */
[----:B------:R-:W-:Y:S01]  /*17cf0*/  R2UR UR7, R7 ;  /* 0x00000000070772ca */ /* 0x000fe200000e0000 */
[----:B------:R-:W-:Y:S01]  /*17d00*/  IMAD.MOV.U32 R7, RZ, RZ, -0x7fffffe0 ;  /* 0x80000020ff077424 */ /* 0x000fe200078e00ff */
        /* <DEDUP_REMOVED lines=10> */
[----:B------:R-:W-:Y:S01]  /*17db0*/  FMUL.FTZ R162, R2, R168 ;  /* 0x000000a802a27220 */ /* 0x000fe20000410000 */
[----:B------:R-:W-:Y:S01]  /*17dc0*/  QGMMA.64x256x32.F32.E4M3.E4M3 R24, R188, gdesc[UR4], R24, gsb0 ;  /* 0x03e00004bc187df3 */ /* 0x000fe20008000818 */
[----:B------:R-:W-:Y:S01]  /*17dd0*/  R2UR UR6, R6 ;  /* 0x00000000060672ca */ /* 0x000fe200000e0000 */
[C---:B------:R-:W-:Y:S01]  /*17de0*/  FMUL.FTZ R6, R2.reuse, R152 ;  /* 0x0000009802067220 */ /* 0x040fe20000410000 */
[----:B------:R-:W-:Y:S01]  /*17df0*/  R2UR UR7, R7 ;  /* 0x00000000070772ca */ /* 0x000fe200000e0000 */
[C---:B------:R-:W-:Y:S01]  /*17e00*/  FMUL.FTZ R7, R2.reuse, R153 ;  /* 0x0000009902077220 */ /* 0x040fe20000410000 */
[C---:B------:R-:W-:Y:S01]  /*17e10*/  FMUL.FTZ R152, R2.reuse, R158 ;  /* 0x0000009e02987220 */ /* 0x040fe20000410000 */
[C---:B------:R-:W-:Y:S01]  /*17e20*/  FMUL.FTZ R153, R2.reuse, R159 ;  /* 0x0000009f02997220 */ /* 0x040fe20000410000 */
[----:B------:R-:W-:Y:S01]  /*17e30*/  MUFU.TANH R20, R20 ;  /* 0x0000001400147308 */ /* 0x000fe20000002400 */
[----:B------:R-:W-:Y:S01]  /*17e40*/  FMUL.FTZ R158, R2, R164 ;  /* 0x000000a4029e7220 */ /* 0x000fe20000410000 */
[----:B0-----:R-:W-:Y:S01]  /*17e50*/  FMNMX.FTZ R8, R14, R11, !PT ;  /* 0x0000000b0e087209 */ /* 0x001fe20007810000 */
[C---:B------:R-:W-:Y:S01]  /*17e60*/  FMUL.FTZ R159, R2.reuse, R165 ;  /* 0x000000a5029f7220 */ /* 0x040fe20000410000 */
[C---:B------:R-:W-:Y:S01]  /*17e70*/  FMUL.FTZ R164, R2.reuse, R170 ;  /* 0x000000aa02a47220 */ /* 0x040fe20000410000 */
[C---:B------:R-:W-:Y:S01]  /*17e80*/  FMUL.FTZ R163, R2.reuse, R169 ;  /* 0x000000a902a37220 */ /* 0x040fe20000410000 */
[C---:B------:R-:W-:Y:S01]  /*17e90*/  FMUL.FTZ R165, R2.reuse, R171 ;  /* 0x000000ab02a57220 */ /* 0x040fe20000410000 */
[----:B-1----:R-:W-:Y:S01]  /*17ea0*/  FMNMX.FTZ R8, R15, R8, !PT ;  /* 0x000000080f087209 */ /* 0x002fe20007810000 */
        /* <DEDUP_REMOVED lines=14> */
[----:B------:R-:W-:Y:S01]  /*17f90*/  UMOV UR56, UR50 ;  /* 0x0000003200387c82 */ /* 0x000fe20008000000 */
[----:B------:R-:W2:Y:S01]  /*17fa0*/  S2R R205, SR_TID.X ;  /* 0x0000000000cd7919 */ /* 0x000ea20000002100 */
[----:B------:R-:W3:Y:S01]  /*17fb0*/  MUFU.TANH R152, R152 ;  /* 0x0000009800987308 */ /* 0x000ee20000002400 */
[----:B0-----:R-:W-:-:S07]  /*17fc0*/  FMNMX.FTZ R9, R6, R12, !PT ;  /* 0x0000000c06097209 */ /* 0x001fce0007810000 */
[----:B------:R-:W0:Y:S01]  /*17fd0*/  MUFU.TANH R21, R21 ;  /* 0x0000001500157308 */ /* 0x000e220000002400 */
[----:B-1----:R-:W-:-:S04]  /*17fe0*/  FMNMX.FTZ R9, R7, R9, !PT ;  /* 0x0000000907097209 */ /* 0x002fc80007810000 */
[----:B------:R-:W-:-:S03]  /*17ff0*/  FMNMX.FTZ R9, R20, R9, !PT ;  /* 0x0000000914097209 */ /* 0x000fc60007810000 */
[----:B------:R-:W1:Y:S01]  /*18000*/  MUFU.TANH R153, R153 ;  /* 0x0000009900997308 */ /* 0x000e620000002400 */
[----:B---3--:R-:W-:-:S07]  /*18010*/  FMNMX.FTZ R8, R152, R8, !PT ;  /* 0x0000000898087209 */ /* 0x008fce0007810000 */
[----:B------:R-:W3:Y:S01]  /*18020*/  MUFU.TANH R154, R154 ;  /* 0x0000009a009a7308 */ /* 0x000ee20000002400 */
[----:B0-----:R-:W-:Y:S02]  /*18030*/  FMNMX.FTZ R9, R21, R9, !PT ;  /* 0x0000000915097209 */ /* 0x001fe40007810000 */
[----:B--2---:R-:W-:-:S05]  /*18040*/  SHF.R.U32.HI R205, RZ, 0x7, R205 ;  /* 0x00000007ffcd7819 */ /* 0x004fca00000116cd */
[----:B------:R-:W0:Y:S01]  /*18050*/  MUFU.TANH R156, R156 ;  /* 0x0000009c009c7308 */ /* 0x000e220000002400 */
[----:B-1----:R-:W-:Y:S02]  /*18060*/  FMNMX.FTZ R8, R153, R8, !PT ;  /* 0x0000000899087209 */ /* 0x002fe40007810000 */
        /* <DEDUP_REMOVED lines=44> */
[----:B--2---:R-:W-:Y:S02]  /*18330*/  FMNMX.FTZ R178, R176, R8, !PT ;  /* 0x00000008b0b27209 */ /* 0x004fe40007810000 */
[----:B0-----:R-:W-:-:S05]  /*18340*/  FMNMX.FTZ R8, R175, R9, !PT ;  /* 0x00000009af087209 */ /* 0x001fca0007810000 */
[----:B------:R-:W0:Y:S01]  /*18350*/  SHFL.BFLY PT, R179, R8, 0x2, 0x1f ;  /* 0x0c401f0008b37f89 */ /* 0x000e2200000e0000 */
[----:B-1----:R-:W-:-:S05]  /*18360*/  FMNMX.FTZ R9, R177, R178, !PT ;  /* 0x000000b2b1097209 */ /* 0x002fca0007810000 */
[----:B------:R-:W1:Y:S01]  /*18370*/  SHFL.BFLY PT, R178, R9, 0x2, 0x1f ;  /* 0x0c401f0009b27f89 */ /* 0x000e6200000e0000 */
[----:B------:R-:W-:Y:S02]  /*18380*/  WARPGROUP.DEPBAR.LE gsb0, 0x0 ;  /* 0x00008000000079c5 */ /* 0x000fe40000010000 */
[----:B------:R-:W-:Y:S01]  /*18390*/  WARPGROUP.ARRIVE ;  /* 0x00000000000079c5 */ /* 0x000fe20000000000 */
[----:B0-----:R-:W-:-:S05]  /*183a0*/  FMNMX.FTZ R8, R8, R179, !PT ;  /* 0x000000b308087209 */ /* 0x001fca0007810000 */
[----:B------:R-:W-:Y:S01]  /*183b0*/  QGMMA.64x256x32.F32.E4M3.E4M3 R24, R184, gdesc[UR4], R24, gsb0 ;  /* 0x03e00004b8187df3 */ /* 0x000fe20008000818 */
        /* <DEDUP_REMOVED lines=50> */
[----:B------:R-:W-:-:S07]  /*186e0*/  FFMA.FTZ R177, R177, UR56, -R178 ;  /* 0x00000038b1b17c23 */ /* 0x000fce00080108b2 */
[----:B------:R-:W2:Y:S01]  /*186f0*/  MUFU.EX2 R15, R15 ;  /* 0x0000000f000f7308 */ /* 0x000ea20000000800 */
[----:B-1----:R-:W-:-:S07]  /*18700*/  FFMA.FTZ R0, R11, R0, R14 ;  /* 0x000000000b007223 */ /* 0x002fce000001000e */
        /* <DEDUP_REMOVED lines=42> */
[----:B------:R-:W-:-:S06]  /*189b0*/  WARPGROUP.DEPBAR.LE gsb0, 0x0 ;  /* 0x00008000000079c5 */ /* 0x000fcc0000010000 */
        /* <DEDUP_REMOVED lines=10> */
[----:B------:R2:W3:Y:S01]  /*18a60*/  MUFU.EX2 R174, R179 ;  /* 0x000000b300ae7308 */ /* 0x0004e20000000800 */
[----:B-1----:R-:W-:-:S07]  /*18a70*/  FADD.FTZ R0, R175, R0 ;  /* 0x00000000af007221 */ /* 0x002fce0000010000 */
[----:B------:R-:W1:Y:S01]  /*18a80*/  MUFU.EX2 R177, R177 ;  /* 0x000000b100b17308 */ /* 0x000e620000000800 */
[----:B--2---:R-:W-:Y:S02]  /*18a90*/  @!P1 IMAD R179, R13, 0x8, R16 ;  /* 0x000000080db39824 */ /* 0x004fe400078e0210 */
[----:B0-----:R-:W-:Y:S02]  /*18aa0*/  FADD.FTZ R178, R176, R3 ;  /* 0x00000003b0b27221 */ /* 0x001fe40000010000 */
[----:B------:R-:W-:Y:S02]  /*18ab0*/  @!P1 VIADD R179, R179, 0x28440 ;  /* 0x00028440b3b39836 */ /* 0x000fe40000000000 */
[----:B---3--:R-:W-:-:S03]  /*18ac0*/  FADD.FTZ R3, R174, R0 ;  /* 0x00000000ae037221 */ /* 0x008fc60000010000 */
[----:B------:R-:W-:Y:S01]  /*18ad0*/  @!P1 PRMT R179, RZ, 0x654, R179 ;  /* 0x00000654ffb39816 */ /* 0x000fe200000000b3 */
[----:B------:R0:W-:Y:S06]  /*18ae0*/  BAR.ARV R180, 0x100 ;  /* 0x000400b40000751d */ /* 0x0001ec0000002000 */
[----:B------:R0:W-:Y:S01]  /*18af0*/  @!P1 SYNCS.ARRIVE.TRANS64.RED.A1T0 RZ, [R179+URZ], RZ ;  /* 0x000000ffb3ff99a7 */ /* 0x0001e2000810043f */
[----:B-1----:R-:W-:-:S01]  /*18b00*/  FADD.FTZ R0, R177, R178 ;  /* 0x000000b2b1007221 */ /* 0x002fc20000010000 */
[----:B------:R-:W-:Y:S06]  /*18b10*/  @!P0 BRA `(.L_x_1594) ;  /* 0x0000000000048947 */ /* 0x000fec0003800000 */
[----:B------:R-:W-:Y:S01]  /*18b20*/  BPT.TRAP 0x1 ;  /* 0x000000040000795c */ /* 0x000fe20000300000 */
.L_x_1594:
[----:B------:R-:W-:Y:S01]  /*18b30*/  IMAD R178, R200, 0x8, R16 ;  /* 0x00000008c8b27824 */ /* 0x000fe200078e0210 */
[----:B------:R-:W-:Y:S01]  /*18b40*/  ISETP.GT.AND P2, PT, R5, R10, PT ;  /* 0x0000000a0500720c */ /* 0x000fe20003f44270 */
[----:B0-----:R-:W-:Y:S01]  /*18b50*/  IMAD.U32 R179, RZ, RZ, UR42 ;  /* 0x0000002affb37e24 */ /* 0x001fe2000f8e00ff */
        /* <DEDUP_REMOVED lines=161> */
[----:B------:R-:W-:-:S07]  /*19570*/  IMAD.MOV.U32 R200, RZ, RZ, R13 ;  /* 0x000000ffffc87224 */ /* 0x000fce00078e000d */
.L_x_1584:
[----:B------:R-:W-:-:S13]  /*19580*/  ISETP.GE.AND P2, PT, R5, R204, PT ;  /* 0x000000cc0500720c */ /* 0x000fda0003f46270 */
[----:B------:R-:W-:Y:S05]  /*19590*/  @!P2 BRA `(.L_x_1596) ;  /* 0x000000280064a947 */ /* 0x000fea0003800000 */
[----:B------:R-:W-:Y:S02]  /*195a0*/  IMAD.MOV.U32 R11, RZ, RZ, R9 ;  /* 0x000000ffff0b7224 */ /* 0x000fe400078e0009 */
[----:B------:R-:W-:Y:S02]  /*195b0*/  IMAD.MOV.U32 R10, RZ, RZ, R8 ;  /* 0x000000ffff0a7224 */ /* 0x000fe400078e0008 */
[----:B------:R-:W-:-:S07]  /*195c0*/  IMAD.MOV.U32 R21, RZ, RZ, R193 ;  /* 0x000000ffff157224 */ /* 0x000fce00078e00c1 */
.L_x_1615:
        /* <DEDUP_REMOVED lines=8> */
.L_x_1598:
        /* <DEDUP_REMOVED lines=8> */
.L_x_1599:
[----:B------:R-:W-:Y:S04]  /*196d0*/  BSSY B0, `(.L_x_1597) ;  /* 0x0000004000007945 */ /* 0x000fe80003800000 */
[----:B-1----:R-:W-:Y:S05]  /*196e0*/  @P3 BRA `(.L_x_1600) ;  /* 0x0000000000083947 */ /* 0x002fea0003800000 */
[----:B------:R-:W1:Y:S02]  /*196f0*/  SYNCS.PHASECHK.TRANS64.TRYWAIT P3, [R6+URZ+0x28430], R7 ;  /* 0x02843007060075a7 */ /* 0x000e64000806017f */
[----:B-1----:R-:W-:Y:S05]  /*19700*/  @!P3 BRA `(.L_x_1601) ;  /* 0x000001380090b947 */ /* 0x002fea0003800000 */
.L_x_1600:
[----:B------:R-:W-:Y:S05]  /*19710*/  BSYNC B0 ;  /* 0x0000000000007941 */ /* 0x000fea0003800000 */
.L_x_1597:
[----:B01----:R-:W0:Y:S01]  /*19720*/  S2R R6, SR_TID.X ;  /* 0x0000000000067919 */ /* 0x003e220000002100 */
[----:B------:R-:W-:Y:S01]  /*19730*/  VIADD R20, R200, 0x1 ;  /* 0x00000001c8147836 */ /* 0x000fe20000000000 */
[----:B------:R-:W-:Y:S05]  /*19740*/  WARPSYNC.ALL ;  /* 0x0000000000007948 */ /* 0x000fea0003800000 */
[C---:B------:R-:W-:Y:S01]  /*19750*/  ISETP.NE.AND P3, PT, R20.reuse, 0x2, PT ;  /* 0x000000021400780c */ /* 0x040fe20003f65270 */
[----:B------:R-:W-:Y:S01]  /*19760*/  IMAD.MOV.U32 R13, RZ, RZ, 0x40000040 ;  /* 0x40000040ff0d7424 */ /* 0x000fe200078e00ff */
[----:B------:R-:W-:Y:S01]  /*19770*/  MOV R9, 0x40000040 ;  /* 0x4000004000097802 */ /* 0x000fe20000000f00 */
[----:B------:R-:W-:Y:S01]  /*19780*/  IMAD.MOV.U32 R15, RZ, RZ, 0x40000040 ;  /* 0x40000040ff0f7424 */ /* 0x000fe200078e00ff */
[----:B------:R-:W-:-:S02]  /*19790*/  SEL R20, R20, RZ, P3 ;  /* 0x000000ff14147207 */ /* 0x000fc40001800000 */
[----:B------:R-:W-:Y:S02]  /*197a0*/  R2UR UR11, R13 ;  /* 0x000000000d0b72ca */ /* 0x000fe400000e0000 */
[----:B------:R-:W-:Y:S02]  /*197b0*/  R2UR UR7, R15 ;  /* 0x000000000f0772ca */ /* 0x000fe400000e0000 */
[----:B------:R-:W-:Y:S02]  /*197c0*/  R2UR UR19, R9 ;  /* 0x00000000091372ca */ /* 0x000fe400000e0000 */
[----:B------:R-:W-:Y:S02]  /*197d0*/  R2UR UR23, R13 ;  /* 0x000000000d1772ca */ /* 0x000fe400000e0000 */
[----:B------:R-:W-:Y:S02]  /*197e0*/  R2UR UR27, R9 ;  /* 0x00000000091b72ca */ /* 0x000fe400000e0000 */
[----:B------:R-:W-:-:S02]  /*197f0*/  R2UR UR31, R15 ;  /* 0x000000000f1f72ca */ /* 0x000fc400000e0000 */
[----:B0-----:R-:W-:-:S05]  /*19800*/  SHF.R.U32.HI R6, RZ, 0x7, R6 ;  /* 0x00000007ff067819 */ /* 0x001fca0000011606 */
[----:B------:R-:W-:Y:S02]  /*19810*/  VIADD R7, R6, 0x8 ;  /* 0x0000000806077836 */ /* 0x000fe40000000000 */
[----:B------:R-:W-:-:S03]  /*19820*/  IMAD R6, R20, 0x400, R4 ;  /* 0x0000040014067824 */ /* 0x000fc600078e0204 */
[----:B------:R0:W-:Y:S01]  /*19830*/  BAR.SYNC.DEFER_BLOCKING R7, 0x100 ;  /* 0x000400070000751d */ /* 0x0001e20000010000 */
[C---:B------:R-:W-:Y:S01]  /*19840*/  VIADD R12, R6.reuse, 0x2 ;  /* 0x00000002060c7836 */ /* 0x040fe20000000000 */
[C---:B------:R-:W-:Y:S01]  /*19850*/  R2UR UR14, R6.reuse ;  /* 0x00000000060e72ca */ /* 0x040fe200000e0000 */
[C---:B------:R-:W-:Y:S02]  /*19860*/  VIADD R14, R6.reuse, 0x4 ;  /* 0x00000004060e7836 */ /* 0x040fe40000000000 */
[----:B------:R-:W-:Y:S01]  /*19870*/  VIADD R8, R6, 0x6 ;  /* 0x0000000606087836 */ /* 0x000fe20000000000 */
[----:B------:R-:W-:Y:S01]  /*19880*/  R2UR UR10, R12 ;  /* 0x000000000c0a72ca */ /* 0x000fe200000e0000 */
        /* <DEDUP_REMOVED lines=40> */
.L_x_1603:
[----:B------:R-:W-:Y:S01]  /*19b10*/  SHF.L.U32 R6, R21, 0x1f, RZ ;  /* 0x0000001f15067819 */ /* 0x000fe200000006ff */
[----:B------:R-:W-:-:S04]  /*19b20*/  IMAD R7, R200, 0x8, R16 ;  /* 0x00000008c8077824 */ /* 0x000fc800078e0210 */
[----:B------:R0:W1:Y:S01]  /*19b30*/  SYNCS.PHASECHK.TRANS64.TRYWAIT P2, [R7+URZ+0x28450], R6 ;  /* 0x02845006070075a7 */ /* 0x000062000804017f */
[----:B------:R-:W-:Y:S05]  /*19b40*/  @!P0 BRA `(.L_x_1604) ;  /* 0x0000000000048947 */ /* 0x000fea0003800000 */
[----:B------:R-:W-:Y:S01]  /*19b50*/  BPT.TRAP 0x1 ;  /* 0x000000040000795c */ /* 0x000fe20000300000 */
.L_x_1604:
[----:B-1----:R-:W-:Y:S05]  /*19b60*/  @P2 BRA `(.L_x_1602) ;  /* 0x0000000000082947 */ /* 0x002fea0003800000 */
[----:B------:R-:W1:Y:S02]  /*19b70*/  SYNCS.PHASECHK.TRANS64.TRYWAIT P2, [R7+URZ+0x28450], R6 ;  /* 0x02845006070075a7 */ /* 0x000e64000804017f */
[----:B-1----:R-:W-:Y:S05]  /*19b80*/  @!P2 BRA `(.L_x_1605) ;  /* 0x000001340084a947 */ /* 0x002fea0003800000 */
.L_x_1602:
        /* <DEDUP_REMOVED lines=13> */
[C---:B------:R-:W-:Y:S01]  /*19c60*/  FMUL.FTZ R157, R2.reuse, R166 ;  /* 0x000000a6029d7220 */ /* 0x040fe20000410000 */
[----:B------:R-:W-:Y:S01]  /*19c70*/  FMUL.FTZ R166, R2, R169 ;  /* 0x000000a902a67220 */ /* 0x000fe20000410000 */
[----:B------:R-:W-:-:S02]  /*19c80*/  IMAD R6, R200, 0x400, R6 ;  /* 0x00000400c8067824 */ /* 0x000fc400078e0206 */
[C---:B------:R-:W-:Y:S01]  /*19c90*/  FMUL.FTZ R13, R2.reuse, R152 ;  /* 0x00000098020d7220 */ /* 0x040fe20000410000 */
[C---:B------:R-:W-:Y:S01]  /*19ca0*/  FMUL.FTZ R169, R2.reuse, R173 ;  /* 0x000000ad02a97220 */ /* 0x040fe20000410000 */
[C---:B------:R-:W-:Y:S01]  /*19cb0*/  FMUL.FTZ R152, R2.reuse, R156 ;  /* 0x0000009c02987220 */ /* 0x040fe20000410000 */
[----:B------:R-:W-:Y:S01]  /*19cc0*/  FMUL.FTZ R15, R2, R153 ;  /* 0x00000099020f7220 */ /* 0x000fe20000410000 */
[C---:B------:R-:W-:Y:S01]  /*19cd0*/  R2UR UR6, R6.reuse ;  /* 0x00000000060672ca */ /* 0x040fe200000e0000 */
[----:B------:R-:W-:Y:S02]  /*19ce0*/  VIADD R6, R6, 0x2 ;  /* 0x0000000206067836 */ /* 0x000fe40000000000 */
        /* <DEDUP_REMOVED lines=16> */
[----:B0-----:R-:W-:Y:S01]  /*19df0*/  SHF.R.U32.HI R205, RZ, 0x7, R205 ;  /* 0x00000007ffcd7819 */ /* 0x001fe200000116cd */
[C---:B------:R-:W-:Y:S01]  /*19e00*/  FMUL.FTZ R168, R2.reuse, R172 ;  /* 0x000000ac02a87220 */ /* 0x040fe20000410000 */
[C---:B------:R-:W-:Y:S01]  /*19e10*/  FMUL.FTZ R165, R2.reuse, R174 ;  /* 0x000000ae02a57220 */ /* 0x040fe20000410000 */
[C---:B------:R-:W-:Y:S01]  /*19e20*/  FMUL.FTZ R167, R2.reuse, R175 ;  /* 0x000000af02a77220 */ /* 0x040fe20000410000 */
[----:B------:R-:W-:Y:S01]  /*19e30*/  IADD3 R173, -R205, 0xb, RZ ;  /* 0x0000000bcdad7810 */ /* 0x000fe20007ffe1ff */
[C---:B------:R-:W-:Y:S01]  /*19e40*/  FMUL.FTZ R163, R2.reuse, R171 ;  /* 0x000000ab02a37220 */ /* 0x040fe20000410000 */
[C---:B------:R-:W-:Y:S01]  /*19e50*/  FMUL.FTZ R172, R2.reuse, R176 ;  /* 0x000000b002ac7220 */ /* 0x040fe20000410000 */
[----:B------:R-:W0:Y:S01]  /*19e60*/  @P5 LDC R7, c[0x0][0x44c] ;  /* 0x00011300ff075b82 */ /* 0x000e220000000800 */
        /* <DEDUP_REMOVED lines=8> */
[----:B------:R-:W2:Y:S03]  /*19ef0*/  MUFU.TANH R13, R13 ;  /* 0x0000000d000d7308 */ /* 0x000ea60000002400 */
[----:B------:R-:W-:-:S05]  /*19f00*/  IADD3 R180, -R195, R180, R197 ;  /* 0x000000b4c3b47210 */ /* 0x000fca0007ffe1c5 */
[----:B------:R-:W3:Y:S01]  /*19f10*/  MUFU.TANH R15, R15 ;  /* 0x0000000f000f7308 */ /* 0x000ee20000002400 */
[C---:B------:R-:W-:Y:S02]  /*19f20*/  VIADD R179, R180.reuse, UR53 ;  /* 0x00000035b4b37c36 */ /* 0x040fe40008000000 */
[----:B------:R-:W-:Y:S02]  /*19f30*/  VIADD R180, R180, UR55 ;  /* 0x00000037b4b47c36 */ /* 0x000fe40008000000 */
[----:B0-----:R-:W-:-:S03]  /*19f40*/  @P5 IMAD.HI.U32 R7, R8, R7, RZ ;  /* 0x0000000708075227 */ /* 0x001fc600078e00ff */
[----:B------:R-:W0:Y:S02]  /*19f50*/  MUFU.TANH R9, R9 ;  /* 0x0000000900097308 */ /* 0x000e240000002400 */
[----:B-1----:R-:W-:Y:S01]  /*19f60*/  @P5 SHF.R.U32.HI R8, RZ, R6, R7 ;  /* 0x00000006ff085219 */ /* 0x002fe20000011607 */
[----:B------:R-:W-:-:S05]  /*19f70*/  @!P1 IMAD R7, R20, 0x8, R16 ;  /* 0x0000000814079824 */ /* 0x000fca00078e0210 */
[----:B------:R-:W1:Y:S01]  /*19f80*/  MUFU.TANH R12, R12 ;  /* 0x0000000c000c7308 */ /* 0x000e620000002400 */
[----:B------:R-:W4:Y:S01]  /*19f90*/  SHFL.IDX PT, R6, R8, RZ, 0x1c1f ;  /* 0x001c1fff08067589 */ /* 0x000f2200000e0000 */
[----:B------:R-:W-:-:S05]  /*19fa0*/  @!P1 VIADD R7, R7, 0x28440 ;  /* 0x0002844007079836 */ /* 0x000fca0000000000 */
[----:B------:R-:W-:Y:S01]  /*19fb0*/  @!P1 PRMT R7, RZ, 0x654, R7 ;  /* 0x00000654ff079816 */ /* 0x000fe20000000007 */
[----:B------:R-:W0:Y:S08]  /*19fc0*/  MUFU.TANH R152, R152 ;  /* 0x0000009800987308 */ /* 0x000e300000002400 */
[----:B------:R-:W0:Y:S08]  /*19fd0*/  MUFU.TANH R154, R154 ;  /* 0x0000009a009a7308 */ /* 0x000e300000002400 */
[----:B------:R-:W0:Y:S01]  /*19fe0*/  MUFU.TANH R14, R14 ;  /* 0x0000000e000e7308 */ /* 0x000e220000002400 */
[----:B----4-:R-:W-:-:S07]  /*19ff0*/  IMAD.IADD R181, R179, 0x1, R6 ;  /* 0x00000001b3b57824 */ /* 0x010fce00078e0206 */
        /* <DEDUP_REMOVED lines=25> */
[----:B------:R-:W-:-:S06]  /*1a190*/  WARPGROUP.ARRIVE ;  /* 0x00000000000079c5 */ /* 0x000fcc0000000000 */
[----:B------:R-:W-:Y:S03]  /*1a1a0*/  QGMMA.64x256x32.F32.E4M3.E4M3 R24, R184, gdesc[UR4], R24, gsb0 ;  /* 0x03e00004b8187df3 */ /* 0x000fe60008000818 */
[----:B------:R-:W-:Y:S02]  /*1a1b0*/  WARPGROUP.DEPBAR.LE gsb0, 0x0 ;  /* 0x00008000000079c5 */ /* 0x000fe40000010000 */
[----:B------:R5:W-:Y:S06]  /*1a1c0*/  BAR.ARV R173, 0x100 ;  /* 0x000400ad0000751d */ /* 0x000bec0000002000 */
[----:B------:R0:W-:Y:S01]  /*1a1d0*/  @!P1 SYNCS.ARRIVE.TRANS64.RED.A1T0 RZ, [R7+URZ], RZ ;  /* 0x000000ff07ff99a7 */ /* 0x0001e2000810043f */
[----:B-----5:R-:W-:Y:S01]  /*1a1e0*/  FMUL.FTZ R173, R2, R182 ;  /* 0x000000b602ad7220 */ /* 0x020fe20000410000 */
[----:B------:R-:W-:-:S05]  /*1a1f0*/  IMAD.IADD R182, R180, 0x1, R6 ;  /* 0x00000001b4b67824 */ /* 0x000fca00078e0206 */
[----:B------:R-:W0:Y:S01]  /*1a200*/  MUFU.TANH R173, R173 ;  /* 0x000000ad00ad7308 */ /* 0x000e220000002400 */
[----:B-1234-:R-:W-:Y:S05]  /*1a210*/  @!P4 BRA `(.L_x_1606) ;  /* 0x000000000058c947 */ /* 0x01efea0003800000 */
[----:B------:R-:W-:Y:S01]  /*1a220*/  IADD3 R183, -R195, R197, R6 ;  /* 0x000000c5c3b77210 */ /* 0x000fe20007ffe106 */
[----:B------:R-:W-:Y:S03]  /*1a230*/  BSSY B0, `(.L_x_1607) ;  /* 0x0000010000007945 */ /* 0x000fe60003800000 */
[----:B------:R-:W-:-:S13]  /*1a240*/  ISETP.GT.AND P2, PT, R183, -0x1, PT ;  /* 0xffffffffb700780c */ /* 0x000fda0003f44270 */
[----:B------:R-:W-:Y:S05]  /*1a250*/  @P2 BRA `(.L_x_1608) ;  /* 0x0000000000202947 */ /* 0x000fea0003800000 */
[----:B------:R-:W-:Y:S01]  /*1a260*/  IMAD.U32 R184, RZ, RZ, UR49 ;  /* 0x00000031ffb87e24 */ /* 0x000fe2000f8e00ff */
[----:B------:R-:W-:-:S04]  /*1a270*/  LOP3.LUT R183, RZ, R183, RZ, 0x33, !PT ;  /* 0x000000b7ffb77212 */ /* 0x000fc800078e33ff */
[----:B------:R-:W-:-:S13]  /*1a280*/  ISETP.NE.AND P2, PT, R184, 0x1, PT ;  /* 0x00000001b800780c */ /* 0x000fda0003f45270 */
[----:B0-----:R-:W0:Y:S02]  /*1a290*/  @P2 LDC.64 R6, c[0x0][0x9e8] ;  /* 0x00027a00ff062b82 */ /* 0x001e240000000a00 */
[----:B0-----:R-:W-:-:S05]  /*1a2a0*/  @P2 IMAD.HI.U32 R6, R183, R6, RZ ;  /* 0x00000006b7062227 */ /* 0x001fca00078e00ff */
[----:B------:R-:W-:-:S04]  /*1a2b0*/  @P2 SHF.R.U32.HI R183, RZ, R7, R6 ;  /* 0x00000007ffb72219 */ /* 0x000fc80000011606 */
[----:B------:R-:W-:Y:S01]  /*1a2c0*/  LOP3.LUT R183, RZ, R183, RZ, 0x33, !PT ;  /* 0x000000b7ffb77212 */ /* 0x000fe200078e33ff */
[----:B------:R-:W-:Y:S06]  /*1a2d0*/  BRA `(.L_x_1609) ;  /* 0x0000000000147947 */ /* 0x000fec0003800000 */
.L_x_1608:
[----:B------:R-:W-:-:S05]  /*1a2e0*/  IMAD.U32 R184, RZ, RZ, UR49 ;  /* 0x00000031ffb87e24 */ /* 0x000fca000f8e00ff */
[----:B------:R-:W-:-:S13]  /*1a2f0*/  ISETP.NE.AND P2, PT, R184, 0x1, PT ;  /* 0x00000001b800780c */ /* 0x000fda0003f45270 */
[----:B0-----:R-:W0:Y:S02]  /*1a300*/  @P2 LDC.64 R6, c[0x0][0x9e8] ;  /* 0x00027a00ff062b82 */ /* 0x001e240000000a00 */
[----:B0-----:R-:W-:-:S05]  /*1a310*/  @P2 IMAD.HI.U32 R6, R183, R6, RZ ;  /* 0x00000006b7062227 */ /* 0x001fca00078e00ff */
[----:B------:R-:W-:-:S07]  /*1a320*/  @P2 SHF.R.U32.HI R183, RZ, R7, R6 ;  /* 0x00000007ffb72219 */ /* 0x000fce0000011606 */
.L_x_1609:
[----:B------:R-:W-:Y:S05]  /*1a330*/  BSYNC B0 ;  /* 0x0000000000007941 */ /* 0x000fea0003800000 */
.L_x_1607:
[----:B------:R-:W-:-:S04]  /*1a340*/  IMAD R183, R183, R184, -R174 ;  /* 0x000000b8b7b77224 */ /* 0x000fc800078e0aae */
[----:B------:R-:W-:-:S05]  /*1a350*/  IMAD.IADD R183, R183, 0x1, -R196 ;  /* 0x00000001b7b77824 */ /* 0x000fca00078e0ac4 */
[----:B------:R-:W-:Y:S02]  /*1a360*/  VIMNMX R182, R182, R183, !PT ;  /* 0x000000b7b6b67248 */ /* 0x000fe40007fe0100 */
[----:B------:R-:W-:-:S07]  /*1a370*/  VIADDMNMX R181, R183, R184, R181, PT ;  /* 0x000000b8b7b57246 */ /* 0x000fce00038001b5 */
.L_x_1606:
[----:B------:R-:W-:Y:S01]  /*1a380*/  ISETP.GT.AND P3, PT, R5, -0x1, PT ;  /* 0xffffffff0500780c */ /* 0x000fe20003f64270 */
[----:B------:R-:W1:Y:S03]  /*1a390*/  SHFL.IDX PT, R8, R8, 0x1, 0x1c1f ;  /* 0x003c1f0008087f89 */ /* 0x000e6600000e0000 */
[----:B------:R-:W-:-:S04]  /*1a3a0*/  ISETP.GT.AND P2, PT, R182, RZ, P3 ;  /* 0x000000ffb600720c */ /* 0x000fc80001f44270 */
[----:B------:R-:W-:-:S04]  /*1a3b0*/  ISETP.LT.OR P2, PT, R181, 0x1, P2 ;  /* 0x00000001b500780c */ /* 0x000fc80001741670 */
[----:B------:R-:W-:Y:S02]  /*1a3c0*/  FSEL R13, R13, -INF , !P2 ;  /* 0xff8000000d0d7808 */ /* 0x000fe40005000000 */
[----:B------:R-:W-:-:S04]  /*1a3d0*/  ISETP.GT.AND P2, PT, R182, 0x1, P3 ;  /* 0x00000001b600780c */ /* 0x000fc80001f44270 */
[----:B------:R-:W-:-:S04]  /*1a3e0*/  ISETP.LT.OR P2, PT, R181, 0x2, P2 ;  /* 0x00000002b500780c */ /* 0x000fc80001741670 */
[----:B------:R-:W-:Y:S02]  /*1a3f0*/  FSEL R15, R15, -INF , !P2 ;  /* 0xff8000000f0f7808 */ /* 0x000fe40005000000 */
[----:B------:R-:W-:Y:S01]  /*1a400*/  ISETP.GT.AND P2, PT, R182, 0x8, P3 ;  /* 0x00000008b600780c */ /* 0x000fe20001f44270 */
[--C-:B-1----:R-:W-:Y:S02]  /*1a410*/  IMAD.IADD R179, R179, 0x1, R8.reuse ;  /* 0x00000001b3b37824 */ /* 0x102fe400078e0208 */
[----:B------:R-:W-:Y:S01]  /*1a420*/  IMAD.IADD R180, R180, 0x1, R8 ;  /* 0x00000001b4b47824 */ /* 0x000fe200078e0208 */
[----:B------:R-:W-:-:S04]  /*1a430*/  ISETP.LT.OR P2, PT, R181, 0x9, P2 ;  /* 0x00000009b500780c */ /* 0x000fc80001741670 */
[----:B0-----:R-:W-:Y:S02]  /*1a440*/  FSEL R152, R152, -INF , !P2 ;  /* 0xff80000098987808 */ /* 0x001fe40005000000 */
        /* <DEDUP_REMOVED lines=52> */
.L_x_1612:
[----:B------:R-:W-:-:S05]  /*1a790*/  IMAD.U32 R181, RZ, RZ, UR49 ;  /* 0x00000031ffb57e24 */ /* 0x000fca000f8e00ff */
[----:B------:R-:W-:-:S13]  /*1a7a0*/  ISETP.NE.AND P2, PT, R181, 0x1, PT ;  /* 0x00000001b500780c */ /* 0x000fda0003f45270 */
[----:B------:R-:W0:Y:S02]  /*1a7b0*/  @P2 LDC.64 R6, c[0x0][0x9e8] ;  /* 0x00027a00ff062b82 */ /* 0x000e240000000a00 */
[----:B0-----:R-:W-:-:S05]  /*1a7c0*/  @P2 IMAD.HI.U32 R6, R8, R6, RZ ;  /* 0x0000000608062227 */ /* 0x001fca00078e00ff */
[----:B------:R-:W-:-:S07]  /*1a7d0*/  @P2 SHF.R.U32.HI R8, RZ, R7, R6 ;  /* 0x00000007ff082219 */ /* 0x000fce0000011606 */
.L_x_1613:
[----:B------:R-:W-:Y:S05]  /*1a7e0*/  BSYNC B0 ;  /* 0x0000000000007941 */ /* 0x000fea0003800000 */
.L_x_1611:
[----:B------:R-:W-:-:S04]  /*1a7f0*/  IMAD R8, R8, R181, -R174 ;  /* 0x000000b508087224 */ /* 0x000fc800078e0aae */
[----:B------:R-:W-:-:S05]  /*1a800*/  IMAD.IADD R8, R8, 0x1, -R196 ;  /* 0x0000000108087824 */ /* 0x000fca00078e0ac4 */
[----:B------:R-:W-:Y:S02]  /*1a810*/  VIMNMX R180, R180, R8, !PT ;  /* 0x00000008b4b47248 */ /* 0x000fe40007fe0100 */
[----:B------:R-:W-:-:S07]  /*1a820*/  VIADDMNMX R179, R8, R181, R179, PT ;  /* 0x000000b508b37246 */ /* 0x000fce00038001b3 */
.L_x_1610:
        /* <DEDUP_REMOVED lines=30> */
[----:B------:R-:W-:Y:S01]  /*1aa10*/  FMUL.FTZ R6, R6, UR56 ;  /* 0x0000003806067c20 */ /* 0x000fe20008410000 */
[----:B------:R-:W-:-:S01]  /*1aa20*/  FFMA.FTZ R15, R15, UR56, -R7 ;  /* 0x000000380f0f7c23 */ /* 0x000fc20008010807 */
[--C-:B------:R-:W-:Y:S01]  /*1aa30*/  FFMA.FTZ R152, R152, UR56, -R7.reuse ;  /* 0x0000003898987c23 */ /* 0x100fe20008010807 */
[----:B------:R-:W-:Y:S01]  /*1aa40*/  FSEL R12, R12, -INF , !P2 ;  /* 0xff8000000c0c7808 */ /* 0x000fe20005000000 */
[----:B------:R-:W-:Y:S01]  /*1aa50*/  MUFU.EX2 R13, R13 ;  /* 0x0000000d000d7308 */ /* 0x000fe20000000800 */
[----:B------:R-:W-:Y:S01]  /*1aa60*/  ISETP.GT.AND P2, PT, R180, 0x8, P3 ;  /* 0x00000008b400780c */ /* 0x000fe20001f44270 */
[--C-:B------:R-:W-:Y:S01]  /*1aa70*/  FFMA.FTZ R154, R154, UR56, -R7.reuse ;  /* 0x000000389a9a7c23 */ /* 0x100fe20008010807 */
[----:B------:R-:W-:-:S01]  /*1aa80*/  FFMA.FTZ R156, R156, UR56, -R7 ;  /* 0x000000389c9c7c23 */ /* 0x000fc20008010807 */
[--C-:B------:R-:W-:Y:S01]  /*1aa90*/  FFMA.FTZ R158, R158, UR56, -R7.reuse ;  /* 0x000000389e9e7c23 */ /* 0x100fe20008010807 */
[----:B------:R-:W-:Y:S01]  /*1aaa0*/  ISETP.LT.OR P2, PT, R179, 0x9, P2 ;  /* 0x00000009b300780c */ /* 0x000fe20001741670 */
[--C-:B------:R-:W-:Y:S01]  /*1aab0*/  FFMA.FTZ R160, R160, UR56, -R7.reuse ;  /* 0x00000038a0a07c23 */ /* 0x100fe20008010807 */
[----:B------:R-:W-:-:S01]  /*1aac0*/  FFMA.FTZ R162, R162, UR56, -R7 ;  /* 0x00000038a2a27c23 */ /* 0x000fc20008010807 */
[----:B------:R-:W0:Y:S01]  /*1aad0*/  MUFU.EX2 R6, R6 ;  /* 0x0000000600067308 */ /* 0x000e220000000800 */
[----:B------:R-:W-:Y:S01]  /*1aae0*/  FSEL R14, R14, -INF , !P2 ;  /* 0xff8000000e0e7808 */ /* 0x000fe20005000000 */
[--C-:B------:R-:W-:Y:S01]  /*1aaf0*/  FFMA.FTZ R164, R164, UR56, -R7.reuse ;  /* 0x00000038a4a47c23 */ /* 0x100fe20008010807 */
[----:B------:R-:W-:Y:S01]  /*1ab00*/  ISETP.GT.AND P2, PT, R180, 0x9, P3 ;  /* 0x00000009b400780c */ /* 0x000fe20001f44270 */
[--C-:B------:R-:W-:Y:S01]  /*1ab10*/  FFMA.FTZ R166, R166, UR56, -R7.reuse ;  /* 0x00000038a6a67c23 */ /* 0x100fe20008010807 */
[----:B------:R-:W-:-:S01]  /*1ab20*/  FFMA.FTZ R168, R168, UR56, -R7 ;  /* 0x00000038a8a87c23 */ /* 0x000fc20008010807 */
[--C-:B------:R-:W-:Y:S01]  /*1ab30*/  FFMA.FTZ R169, R169, UR56, -R7.reuse ;  /* 0x00000038a9a97c23 */ /* 0x100fe20008010807 */
[----:B------:R-:W-:Y:S01]  /*1ab40*/  ISETP.LT.OR P2, PT, R179, 0xa, P2 ;  /* 0x0000000ab300780c */ /* 0x000fe20001741670 */
[----:B------:R-:W1:Y:S01]  /*1ab50*/  MUFU.EX2 R15, R15 ;  /* 0x0000000f000f7308 */ /* 0x000e620000000800 */
[----:B------:R-:W-:-:S01]  /*1ab60*/  FFMA.FTZ R172, R172, UR56, -R7 ;  /* 0x00000038acac7c23 */ /* 0x000fc20008010807 */
[--C-:B------:R-:W-:Y:S01]  /*1ab70*/  FFMA.FTZ R175, R175, UR56, -R7.reuse ;  /* 0x00000038afaf7c23 */ /* 0x100fe20008010807 */
[----:B------:R-:W-:Y:S01]  /*1ab80*/  FSEL R21, R21, -INF , !P2 ;  /* 0xff80000015157808 */ /* 0x000fe20005000000 */
[--C-:B------:R-:W-:Y:S01]  /*1ab90*/  FFMA.FTZ R178, R178, UR56, -R7.reuse ;  /* 0x00000038b2b27c23 */ /* 0x100fe20008010807 */
[----:B------:R-:W-:Y:S01]  /*1aba0*/  ISETP.GT.AND P2, PT, R180, 0x10, P3 ;  /* 0x00000010b400780c */ /* 0x000fe20001f44270 */
[----:B------:R-:W-:-:S02]  /*1abb0*/  FFMA.FTZ R7, R177, UR56, -R7 ;  /* 0x00000038b1077c23 */ /* 0x000fc40008010807 */
[----:B------:R-:W-:Y:S01]  /*1abc0*/  MUFU.EX2 R152, R152 ;  /* 0x0000009800987308 */ /* 0x000fe20000000800 */
[----:B------:R-:W-:Y:S01]  /*1abd0*/  ISETP.LT.OR P2, PT, R179, 0x11, P2 ;  /* 0x00000011b300780c */ /* 0x000fe20001741670 */
[----:B0-----:R-:W-:-:S03]  /*1abe0*/  FFMA.FTZ R3, R6, R3, R13 ;  /* 0x0000000306037223 */ /* 0x001fc6000001000d */
[----:B------:R-:W-:Y:S02]  /*1abf0*/  FSEL R153, R153, -INF , !P2 ;  /* 0xff80000099997808 */ /* 0x000fe40005000000 */
[----:B------:R-:W-:Y:S01]  /*1ac00*/  ISETP.GT.AND P2, PT, R180, 0x11, P3 ;  /* 0x00000011b400780c */ /* 0x000fe20001f44270 */
[----:B------:R-:W-:Y:S01]  /*1ac10*/  MUFU.EX2 R154, R154 ;  /* 0x0000009a009a7308 */ /* 0x000fe20000000800 */
[----:B-1----:R-:W-:-:S02]  /*1ac20*/  FADD.FTZ R3, R15, R3 ;  /* 0x000000030f037221 */ /* 0x002fc40000010000 */
        /* <DEDUP_REMOVED lines=38> */
[----:B------:R-:W-:-:S03]  /*1ae90*/  ISETP.LT.OR P2, PT, R179, 0x1, P2 ;  /* 0x00000001b300780c */ /* 0x000fc60001741670 */
[----:B------:R-:W-:Y:S01]  /*1aea0*/  MUFU.EX2 R7, R7 ;  /* 0x0000000700077308 */ /* 0x000fe20000000800 */
[----:B------:R-:W-:Y:S02]  /*1aeb0*/  FSEL R10, R9, -INF , !P2 ;  /* 0xff800000090a7808 */ /* 0x000fe40005000000 */
[----:B------:R-:W-:Y:S02]  /*1aec0*/  ISETP.GT.AND P2, PT, R180, 0x38, P3 ;  /* 0x00000038b400780c */ /* 0x000fe40001f44270 */
        /* <DEDUP_REMOVED lines=28> */
[----:B------:R-:W-:-:S03]  /*1b090*/  MOV R174, UR56 ;  /* 0x0000003800ae7c02 */ /* 0x000fc60008000f00 */
[----:B------:R-:W-:Y:S02]  /*1b0a0*/  FMUL.FTZ R11, R11, UR56 ;  /* 0x000000380b0b7c20 */ /* 0x000fe40008410000 */
[----:B------:R-:W-:-:S04]  /*1b0b0*/  FFMA.FTZ R174, R9, R174, -8 ;  /* 0xc100000009ae7423 */ /* 0x000fc800000100ae */
[----:B------:R-:W-:Y:S01]  /*1b0c0*/  MUFU.EX2 R11, R11 ;  /* 0x0000000b000b7308 */ /* 0x000fe20000000800 */
[----:B------:R-:W-:-:S05]  /*1b0d0*/  FSEL R174, R174, RZ, P2 ;  /* 0x000000ffaeae7208 */ /* 0x000fca0001000000 */
        /* <DEDUP_REMOVED lines=64> */
.L_x_1614:
[----:B------:R-:W-:Y:S01]  /*1b4e0*/  IMAD R176, R200, 0x8, R16 ;  /* 0x00000008c8b07824 */ /* 0x000fe200078e0210 */
[----:B------:R-:W-:Y:S01]  /*1b4f0*/  ISETP.GT.AND P2, PT, R5, R204, PT ;  /* 0x000000cc0500720c */ /* 0x000fe20003f44270 */
[----:B------:R-:W-:Y:S01]  /*1b500*/  IMAD.U32 R177, RZ, RZ, UR42 ;  /* 0x0000002affb17e24 */ /* 0x000fe2000f8e00ff */
[----:B------:R-:W-:Y:S01]  /*1b510*/  F2FP.SATFINITE.E4M3.F32.PACK_AB_MERGE_C R152, R154, R152, RZ ;  /* 0x000000989a98723e */ /* 0x000fe200048070ff */
[----:B------:R-:W-:Y:S01]  /*1b520*/  VIADD R176, R176, 0x28460 ;  /* 0x00028460b0b07836 */ /* 0x000fe20000000000 */
        /* <DEDUP_REMOVED lines=17> */
[-C--:B------:R-:W-:Y:S01]  /*1b640*/  FMUL.FTZ R42, R42, R11.reuse ;  /* 0x0000000b2a2a7220 */ /* 0x080fe20000410000 */
[----:B------:R-:W-:Y:S01]  /*1b650*/  F2FP.SATFINITE.E4M3.F32.PACK_AB_MERGE_C R14, R12, R10, R14 ;  /* 0x0000000a0c0e723e */ /* 0x000fe2000480700e */
[----:B------:R0:W-:Y:S01]  /*1b660*/  SYNCS.ARRIVE.TRANS64.RED.A1T0 RZ, [R176+URZ], RZ ;  /* 0x000000ffb0ff79a7 */ /* 0x0001e2000810043f */
        /* <DEDUP_REMOVED lines=135> */
[----:B------:R-:W-:Y:S02]  /*1bee0*/  IMAD.MOV.U32 R185, RZ, RZ, R161 ;  /* 0x000000ffffb97224 */ /* 0x000fe400078e00a1 */
[----:B------:R-:W-:Y:S02]  /*1bef0*/  IMAD.MOV.U32 R186, RZ, RZ, R172 ;  /* 0x000000ffffba7224 */ /* 0x000fe400078e00ac */
[----:B------:R-:W-:Y:S01]  /*1bf00*/  IMAD.MOV.U32 R187, RZ, RZ, R170 ;  /* 0x000000ffffbb7224 */ /* 0x000fe200078e00aa */
[----:B0-----:R-:W-:Y:S06]  /*1bf10*/  @P2 BRA `(.L_x_1615) ;  /* 0xffffffd400ac2947 */ /* 0x001fec000383ffff */
[----:B------:R-:W-:-:S07]  /*1bf20*/  IMAD.MOV.U32 R200, RZ, RZ, R20 ;  /* 0x000000ffffc87224 */ /* 0x000fce00078e0014 */
.L_x_1596:
[----:B------:R-:W-:Y:S05]  /*1bf30*/  WARPSYNC.ALL ;  /* 0x0000000000007948 */ /* 0x000fea0003800000 */
[----:B------:R-:W-:Y:S06]  /*1bf40*/  BAR.ARV 0x8, 0x180 ;  /* 0x0206000000007b1d */ /* 0x000fec0000002000 */
[----:B------:R-:W-:Y:S05]  /*1bf50*/  @!P0 BRA `(.L_x_1616) ;  /* 0x0000000000048947 */ /* 0x000fea0003800000 */
[----:B------:R-:W-:Y:S01]  /*1bf60*/  BPT.TRAP 0x1 ;  /* 0x000000040000795c */ /* 0x000fe20000300000 */
.L_x_1616:
[----:B------:R-:W-:Y:S01]  /*1bf70*/  IMAD R10, R200, 0x8, R16 ;  /* 0x00000008c80a7824 */ /* 0x000fe200078e0210 */
[----:B------:R-:W-:-:S04]  /*1bf80*/  SHF.L.U32 R2, R193, 0x1f, RZ ;  /* 0x0000001fc1027819 */ /* 0x000fc800000006ff */
[----:B------:R0:W1:Y:S01]  /*1bf90*/  SYNCS.PHASECHK.TRANS64.TRYWAIT P1, [R10+URZ+0x28450], R2 ;  /* 0x028450020a0075a7 */ /* 0x000062000802017f */
[----:B------:R-:W-:Y:S05]  /*1bfa0*/  @!P0 BRA `(.L_x_1617) ;  /* 0x0000000000048947 */ /* 0x000fea0003800000 */
[----:B------:R-:W-:Y:S01]  /*1bfb0*/  BPT.TRAP 0x1 ;  /* 0x000000040000795c */ /* 0x000fe20000300000 */
.L_x_1617:
[----:B-1----:R-:W-:Y:S05]  /*1bfc0*/  @P1 BRA `(.L_x_1618) ;  /* 0x0000000000081947 */ /* 0x002fea0003800000 */
[----:B------:R-:W1:Y:S02]  /*1bfd0*/  SYNCS.PHASECHK.TRANS64.TRYWAIT P1, [R10+URZ+0x28450], R2 ;  /* 0x028450020a0075a7 */ /* 0x000e64000802017f */
[----:B-1----:R-:W-:Y:S05]  /*1bfe0*/  @!P1 BRA `(.L_x_1619) ;  /* 0x0000011000809947 */ /* 0x002fea0003800000 */
.L_x_1618:
[----:B------:R-:W-:Y:S01]  /*1bff0*/  VIADD R16, R16, 0x8000 ;  /* 0x0000800010107836 */ /* 0x000fe20000000000 */
[----:B------:R-:W-:Y:S05]  /*1c000*/  WARPSYNC.ALL ;  /* 0x0000000000007948 */ /* 0x000fea0003800000 */
[----:B------:R-:W-:Y:S01]  /*1c010*/  SHF.R.U32.HI R16, RZ, 0x4, R16 ;  /* 0x00000004ff107819 */ /* 0x000fe20000011610 */
[----:B------:R-:W-:Y:S01]  /*1c020*/  ULDC.64 UR4, c[0x0][0x9a0] ;  /* 0x0002680000047ab9 */ /* 0x000fe20000000a00 */
[----:B------:R-:W-:Y:S01]  /*1c030*/  IMAD.MOV.U32 R5, RZ, RZ, -0x7fffffe0 ;  /* 0x80000020ff057424 */ /* 0x000fe200078e00ff */
[----:B------:R-:W-:Y:S01]  /*1c040*/  ISETP.NE.U32.AND P1, PT, RZ, UR4, PT ;  /* 0x00000004ff007c0c */ /* 0x000fe2000bf25070 */
[----:B------:R-:W-:Y:S01]  /*1c050*/  WARPGROUP.ARRIVE ;  /* 0x00000000000079c5 */ /* 0x000fe20000000000 */
[----:B------:R-:W-:-:S02]  /*1c060*/  LOP3.LUT R16, R16, 0x3fff, RZ, 0xc0, !PT ;  /* 0x00003fff10107812 */ /* 0x000fc400078ec0ff */
[----:B------:R-:W-:Y:S02]  /*1c070*/  ISETP.NE.AND.EX P1, PT, RZ, UR5, PT, P1 ;  /* 0x00000005ff007c0c */ /* 0x000fe4000bf25310 */
[----:B------:R-:W-:Y:S02]  /*1c080*/  LOP3.LUT R16, R16, 0x10000, RZ, 0xfc, !PT ;  /* 0x0001000010107812 */ /* 0x000fe400078efcff */
[----:B------:R-:W-:Y:S01]  /*1c090*/  R2UR UR7, R5 ;  /* 0x00000000050772ca */ /* 0x000fe200000e0000 */
[----:B------:R-:W-:Y:S02]  /*1c0a0*/  IMAD.MOV.U32 R5, RZ, RZ, -0x7fffffe0 ;  /* 0x80000020ff057424 */ /* 0x000fe400078e00ff */
[----:B------:R-:W-:-:S05]  /*1c0b0*/  IMAD R4, R200, 0x400, R16 ;  /* 0x00000400c8047824 */ /* 0x000fca00078e0210 */
[C---:B------:R-:W-:Y:S01]  /*1c0c0*/  R2UR UR6, R4.reuse ;  /* 0x00000000040672ca */ /* 0x040fe200000e0000 */
[----:B------:R-:W2:Y:S01]  /*1c0d0*/  @P1 LDC.64 R6, c[0x0][0x9c8] ;  /* 0x00027200ff061b82 */ /* 0x000ea20000000a00 */
[----:B------:R-:W-:Y:S01]  /*1c0e0*/  VIADD R4, R4, 0x2 ;  /* 0x0000000204047836 */ /* 0x000fe20000000000 */
[----:B01----:R-:W-:-:S10]  /*1c0f0*/  @P1 SHF.R.S32.HI R2, RZ, 0x1f, R207 ;  /* 0x0000001fff021819 */ /* 0x003fd400000114cf */
[----:B------:R-:W-:Y:S01]  /*1c100*/  QGMMA.64x256x32.F32.E4M3.E4M3 R24, R188, gdesc[UR4], R24, gsb0 ;  /* 0x03e00004bc187df3 */ /* 0x000fe20008000818 */
[----:B------:R-:W-:Y:S02]  /*1c110*/  R2UR UR6, R4 ;  /* 0x00000000040672ca */ /* 0x000fe400000e0000 */
[----:B------:R-:W-:Y:S02]  /*1c120*/  R2UR UR7, R5 ;  /* 0x00000000050772ca */ /* 0x000fe400000e0000 */
[----:B------:R-:W0:Y:S01]  /*1c130*/  @P1 LDC.64 R4, c[0x0][0x9d0] ;  /* 0x00027400ff041b82 */ /* 0x000e220000000a00 */
[----:B--2---:R-:W-:-:S04]  /*1c140*/  @P1 IMAD R2, R2, R6, RZ ;  /* 0x0000000602021224 */ /* 0x004fc800078e02ff */
[C---:B------:R-:W-:Y:S02]  /*1c150*/  @P1 IMAD R2, R207.reuse, R7, R2 ;  /* 0x00000007cf021224 */ /* 0x040fe400078e0202 */
[----:B------:R-:W-:-:S04]  /*1c160*/  @P1 IMAD.WIDE.U32 R6, R207, R6, RZ ;  /* 0x00000006cf061225 */ /* 0x000fc800078e00ff */
[----:B------:R-:W-:Y:S02]  /*1c170*/  @P1 IMAD.IADD R7, R7, 0x1, R2 ;  /* 0x0000000107071824 */ /* 0x000fe400078e0202 */
[----:B------:R-:W-:Y:S02]  /*1c180*/  IMAD.MOV.U32 R2, RZ, RZ, 0x3f800000 ;  /* 0x3f800000ff027424 */ /* 0x000fe400078e00ff */
[----:B0-----:R-:W-:-:S04]  /*1c190*/  @P1 IMAD.WIDE.U32 R6, R211, R4, R6 ;  /* 0x00000004d3061225 */ /* 0x001fc800078e0006 */
[----:B------:R-:W-:Y:S01]  /*1c1a0*/  @P1 IMAD R5, R211, R5, R7 ;  /* 0x00000005d3051224 */ /* 0x000fe200078e0207 */
[----:B------:R-:W-:-:S04]  /*1c1b0*/  @P1 LEA R4, P2, R6, UR4, 0x2 ;  /* 0x0000000406041c11 */ /* 0x000fc8000f8410ff */
[----:B------:R-:W-:-:S05]  /*1c1c0*/  @P1 LEA.HI.X R5, R6, UR5, R5, 0x2, P2 ;  /* 0x0000000506051c11 */ /* 0x000fca00090f1405 */
[----:B------:R0:W2:Y:S04]  /*1c1d0*/  @P1 LDG.E R2, desc[UR46][R4.64] ;  /* 0x0000002e04021981 */ /* 0x0000a8000c1e1900 */
[----:B0-----:R-:W0:Y:S02]  /*1c1e0*/  SHFL.BFLY PT, R4, R3, 0x2, 0x1f ;  /* 0x0c401f0003047f89 */ /* 0x001e2400000e0000 */
[----:B0-----:R-:W-:-:S05]  /*1c1f0*/  FADD.FTZ R3, R4, R3 ;  /* 0x0000000304037221 */ /* 0x001fca0000010000 */
[----:B------:R-:W0:Y:S04]  /*1c200*/  SHFL.BFLY PT, R5, R3, 0x1, 0x1f ;  /* 0x0c201f0003057f89 */ /* 0x000e2800000e0000 */
[----:B------:R-:W1:Y:S01]  /*1c210*/  SHFL.BFLY PT, R4, R0, 0x2, 0x1f ;  /* 0x0c401f0000047f89 */ /* 0x000e6200000e0000 */
[----:B0-----:R-:W-:-:S04]  /*1c220*/  FADD.FTZ R3, R3, R5 ;  /* 0x0000000503037221 */ /* 0x001fc80000010000 */
[----:B------:R-:W-:-:S05]  /*1c230*/  FMUL.FTZ R6, R3, 0.00390625 ;  /* 0x3b80000003067820 */ /* 0x000fca0000410000 */
[----:B------:R-:W-:Y:S01]  /*1c240*/  FSETP.NE.FTZ.AND P1, PT, R6, RZ, PT ;  /* 0x000000ff0600720b */ /* 0x000fe20003f35000 */
[----:B-1----:R-:W-:-:S05]  /*1c250*/  FADD.FTZ R0, R4, R0 ;  /* 0x0000000004007221 */ /* 0x002fca0000010000 */
[----:B------:R-:W0:Y:S07]  /*1c260*/  SHFL.BFLY PT, R4, R0, 0x1, 0x1f ;  /* 0x0c201f0000047f89 */ /* 0x000e2e00000e0000 */
[----:B------:R-:W1:Y:S01]  /*1c270*/  @P1 MUFU.LG2 R6, R6 ;  /* 0x0000000600061308 */ /* 0x000e620000000c00 */
[----:B------:R-:W-:Y:S01]  /*1c280*/  IMAD.U32 R5, RZ, RZ, UR56 ;  /* 0x00000038ff057e24 */ /* 0x000fe2000f8e00ff */
[----:B------:R-:W-:-:S03]  /*1c290*/  MOV R163, 0xff800000 ;  /* 0xff80000000a37802 */ /* 0x000fc60000000f00 */
[----:B------:R-:W-:Y:S01]  /*1c2a0*/  @P1 FMUL.FTZ R5, R5, 0.69314718246459960938 ;  /* 0x3f31721805051820 */ /* 0x000fe20000410000 */
[----:B-1----:R-:W-:Y:S01]  /*1c2b0*/  @P1 FMUL.FTZ R6, R6, 0.69314718246459960938 ;  /* 0x3f31721806061820 */ /* 0x002fe20000410000 */
[----:B------:R-:W-:Y:S02]  /*1c2c0*/  WARPGROUP.DEPBAR.LE gsb0, 0x0 ;  /* 0x00008000000079c5 */ /* 0x000fe40000010000 */
[----:B------:R-:W-:-:S06]  /*1c2d0*/  WARPGROUP.ARRIVE ;  /* 0x00000000000079c5 */ /* 0x000fcc0000000000 */
[----:B------:R-:W-:Y:S01]  /*1c2e0*/  QGMMA.64x256x32.F32.E4M3.E4M3 R24, R184, gdesc[UR4], R24, gsb0 ;  /* 0x03e00004b8187df3 */ /* 0x000fe20008000818 */
[----:B------:R-:W-:-:S01]  /*1c2f0*/  @P1 FFMA.FTZ R163, R5, R8, R6 ;  /* 0x0000000805a31223 */ /* 0x000fc20000010006 */
[----:B0-----:R-:W-:Y:S01]  /*1c300*/  FADD.FTZ R5, R0, R4 ;  /* 0x0000000400057221 */ /* 0x001fe20000010000 */
[----:B------:R-:W-:-:S03]  /*1c310*/  FSETP.NE.FTZ.AND P1, PT, R3, RZ, PT ;  /* 0x000000ff0300720b */ /* 0x000fc60003f35000 */
[----:B------:R-:W-:Y:S01]  /*1c320*/  FMUL.FTZ R6, R5, 0.00390625 ;  /* 0x3b80000005067820 */ /* 0x000fe20000410000 */
[----:B------:R-:W-:-:S04]  /*1c330*/  IMAD.MOV.U32 R0, RZ, RZ, RZ ;  /* 0x000000ffff007224 */ /* 0x000fc800078e00ff */
[----:B------:R-:W-:-:S05]  /*1c340*/  FSETP.NE.FTZ.AND P2, PT, R6, RZ, PT ;  /* 0x000000ff0600720b */ /* 0x000fca0003f55000 */
[----:B------:R0:W-:Y:S01]  /*1c350*/  @P1 MUFU.RCP R0, R3 ;  /* 0x0000000300001308 */ /* 0x0001e20000001000 */
[----:B------:R-:W-:Y:S01]  /*1c360*/  FSETP.NE.FTZ.AND P1, PT, R5, RZ, PT ;  /* 0x000000ff0500720b */ /* 0x000fe20003f35000 */
[----:B------:R-:W-:-:S06]  /*1c370*/  IMAD.MOV.U32 R4, RZ, RZ, RZ ;  /* 0x000000ffff047224 */ /* 0x000fcc00078e00ff */
[----:B------:R-:W1:Y:S01]  /*1c380*/  @P2 MUFU.LG2 R6, R6 ;  /* 0x0000000600062308 */ /* 0x000e620000000c00 */
[----:B0-----:R-:W-:-:S07]  /*1c390*/  IMAD.U32 R3, RZ, RZ, UR56 ;  /* 0x00000038ff037e24 */ /* 0x001fce000f8e00ff */
[----:B------:R-:W0:Y:S01]  /*1c3a0*/  @P1 MUFU.RCP R4, R5 ;  /* 0x0000000500041308 */ /* 0x000e220000001000 */
[----:B------:R-:W-:Y:S01]  /*1c3b0*/  @P2 FMUL.FTZ R3, R3, 0.69314718246459960938 ;  /* 0x3f31721803032820 */ /* 0x000fe20000410000 */
[----:B------:R-:W-:Y:S02]  /*1c3c0*/  IMAD.MOV.U32 R162, RZ, RZ, -0x800000 ;  /* 0xff800000ffa27424 */ /* 0x000fe400078e00ff */
[----:B-1----:R-:W-:-:S04]  /*1c3d0*/  @P2 FMUL.FTZ R6, R6, 0.69314718246459960938 ;  /* 0x3f31721806062820 */ /* 0x002fc80000410000 */
[----:B------:R-:W-:Y:S01]  /*1c3e0*/  @P2 FFMA.FTZ R162, R3, R9, R6 ;  /* 0x0000000903a22223 */ /* 0x000fe20000010006 */
[-C--:B--2---:R-:W-:Y:S01]  /*1c3f0*/  FMUL.FTZ R3, R0, R2.reuse ;  /* 0x0000000200037220 */ /* 0x084fe20000410000 */
[----:B0-----:R-:W-:Y:S01]  /*1c400*/  FMUL.FTZ R2, R4, R2 ;  /* 0x0000000204027220 */ /* 0x001fe20000410000 */
[----:B------:R-:W-:Y:S02]  /*1c410*/  WARPGROUP.DEPBAR.LE gsb0, 0x0 ;  /* 0x00008000000079c5 */ /* 0x000fe40000010000 */
[----:B------:R-:W-:Y:S05]  /*1c420*/  @!P0 BRA `(.L_x_1620) ;  /* 0x0000000000048947 */ /* 0x000fea0003800000 */
[----:B------:R-:W-:Y:S01]  /*1c430*/  BPT.TRAP 0x1 ;  /* 0x000000040000795c */ /* 0x000fe20000300000 */
.L_x_1620:
[----:B------:R-:W-:Y:S02]  /*1c440*/  VIADD R10, R10, 0x28460 ;  /* 0x000284600a0a7836 */ /* 0x000fe40000000000 */
[-C--:B------:R-:W-:Y:S01]  /*1c450*/  FMUL.FTZ R6, R146, R2.reuse ;  /* 0x0000000292067220 */ /* 0x080fe20000410000 */
[----:B------:R-:W-:Y:S02]  /*1c460*/  IMAD.U32 R0, RZ, RZ, UR42 ;  /* 0x0000002aff007e24 */ /* 0x000fe4000f8e00ff */
[-C--:B------:R-:W-:Y:S01]  /*1c470*/  FMUL.FTZ R152, R31, R2.reuse ;  /* 0x000000021f987220 */ /* 0x080fe20000410000 */
[----:B------:R-:W-:Y:S02]  /*1c480*/  VIADD R200, R200, 0x1 ;  /* 0x00000001c8c87836 */ /* 0x000fe40000000000 */
[-C--:B------:R-:W-:Y:S01]  /*1c490*/  FMUL.FTZ R153, R34, R2.reuse ;  /* 0x0000000222997220 */ /* 0x080fe20000410000 */
[-C--:B------:R-:W-:Y:S01]  /*1c4a0*/  FMUL.FTZ R154, R39, R2.reuse ;  /* 0x00000002279a7220 */ /* 0x080fe20000410000 */
[----:B------:R-:W-:Y:S01]  /*1c4b0*/  PRMT R0, R0, 0x654, R10 ;  /* 0x0000065400007816 */ /* 0x000fe2000000000a */
[-C--:B------:R-:W-:Y:S01]  /*1c4c0*/  FMUL.FTZ R155, R42, R2.reuse ;  /* 0x000000022a9b7220 */ /* 0x080fe20000410000 */
[----:B------:R-:W-:Y:S01]  /*1c4d0*/  ISETP.NE.AND P1, PT, R200, 0x2, PT ;  /* 0x00000002c800780c */ /* 0x000fe20003f25270 */
        /* <DEDUP_REMOVED lines=129> */
.L_x_1490:
[----:B------:R-:W-:Y:S05]  /*1ccf0*/  WARPSYNC.ALL ;  /* 0x0000000000007948 */ /* 0x000fea0003800000 */
[----:B------:R-:W0:Y:S08]  /*1cd00*/  S2UR UR42, SR_CgaCtaId ;  /* 0x00000000002a79c3 */ /* 0x000e300000008800 */
[----:B------:R-:W-:Y:S01]  /*1cd10*/  BAR.SYNC.DEFER_BLOCKING 0x5, 0x180 ;  /* 0x0146000000007b1d */ /* 0x000fe20000010000 */
[----:B------:R-:W-:-:S05]  /*1cd20*/  ISETP.NE.AND P1, PT, R217, RZ, PT ;  /* 0x000000ffd900720c */ /* 0x000fca0003f25270 */
[----:B------:R-:W-:Y:S01]  /*1cd30*/  UMOV UR4, 0x400 ;  /* 0x0000040000047882 */ /* 0x000fe20000000000 */
[----:B------:R-:W-:Y:S07]  /*1cd40*/  BSSY B0, `(.L_x_1621) ;  /* 0x00006da000007945 */ /* 0x000fee0003800000 */
[----:B------:R-:W1:Y:S01]  /*1cd50*/  @!P1 LDC R217, c[0x0][0xad4] ;  /* 0x0002b500ffd99b82 */ /* 0x000e620000000800 */
[----:B0-----:R-:W-:-:S06]  /*1cd60*/  ULEA UR4, UR42, UR4, 0x18 ;  /* 0x000000042a047291 */ /* 0x001fcc000f8ec03f */
[----:B------:R-:W-:-:S05]  /*1cd70*/  IMAD.U32 R16, RZ, RZ, UR4 ;  /* 0x00000004ff107e24 */ /* 0x000fca000f8e00ff */
[----:B------:R0:W2:Y:S01]  /*1cd80*/  LDS.128 R204, [R16+0x284d0] ;  /* 0x0284d00010cc7984 */ /* 0x0000a20000000c00 */
[----:B------:R-:W-:Y:S06]  /*1cd90*/  BAR.ARV 0x4, 0x180 ;  /* 0x0106000000007b1d */ /* 0x000fec0000002000 */
[----:B------:R-:W-:Y:S05]  /*1cda0*/  @P0 BRA `(.L_x_1622) ;  /* 0x0000005c00c00947 */ /* 0x000fea0003800000 */
[----:B------:R-:W3:Y:S01]  /*1cdb0*/  LDL R3, [R1+0xa8] ;  /* 0x0000a80001037983 */ /* 0x000ee20000100800 */
[----:B------:R-:W-:Y:S01]  /*1cdc0*/  ULDC.64 UR4, c[0x4][0x38] ;  /* 0x01000e0000047ab9 */ /* 0x000fe20000000a00 */
[----:B------:R-:W4:Y:S01]  /*1cdd0*/  S2R R2, SR_SWINHI ;  /* 0x0000000000027919 */ /* 0x000f220000002f00 */
[----:B------:R-:W-:Y:S02]  /*1cde0*/  MOV R32, R16 ;  /* 0x0000001000207202 */ /* 0x000fe40000000f00 */
[----:B----4-:R-:W-:-:S03]  /*1cdf0*/  MOV R33, R2 ;  /* 0x0000000200217202 */ /* 0x010fc60000000f00 */
[----:B---3--:R-:W-:-:S03]  /*1ce00*/  IMAD.WIDE R2, R3, 0x2, R32 ;  /* 0x0000000203027825 */ /* 0x008fc600078e0220 */
[C---:B-----5:R-:W-:Y:S02]  /*1ce10*/  IADD3 R38, P5, R2.reuse, 0xc000, RZ ;  /* 0x0000c00002267810 */ /* 0x060fe40007fbe0ff */
[----:B------:R-:W-:Y:S02]  /*1ce20*/  IADD3 R42, P1, R2, 0xc060, RZ ;  /* 0x0000c060022a7810 */ /* 0x000fe40007f3e0ff */
[----:B------:R-:W-:Y:S02]  /*1ce30*/  LOP3.LUT R39, R38, 0x380, RZ, 0xc0, !PT ;  /* 0x0000038026277812 */ /* 0x000fe400078ec0ff */
[----:B------:R-:W-:Y:S01]  /*1ce40*/  LOP3.LUT R4, R42, 0x380, RZ, 0xc0, !PT ;  /* 0x000003802a047812 */ /* 0x000fe200078ec0ff */
[----:B------:R-:W-:Y:S01]  /*1ce50*/  IMAD.X R43, RZ, RZ, R3, P1 ;  /* 0x000000ffff2b7224 */ /* 0x000fe200008e0603 */
[----:B------:R-:W-:Y:S02]  /*1ce60*/  SHF.R.U64 R39, R39, 0x3, RZ ;  /* 0x0000000327277819 */ /* 0x000fe400000012ff */
[----:B------:R-:W-:-:S02]  /*1ce70*/  IADD3 R46, P0, R2, 0xc040, RZ ;  /* 0x0000c040022e7810 */ /* 0x000fc40007f1e0ff */
[----:B------:R-:W-:Y:S01]  /*1ce80*/  LOP3.LUT R38, R39, R38, RZ, 0x3c, !PT ;  /* 0x0000002627267212 */ /* 0x000fe200078e3cff */
[--C-:B------:R-:W-:Y:S01]  /*1ce90*/  IMAD.X R39, RZ, RZ, R3.reuse, P5 ;  /* 0x000000ffff277224 */ /* 0x100fe200028e0603 */
[----:B------:R-:W-:Y:S02]  /*1cea0*/  SHF.R.U64 R4, R4, 0x3, RZ ;  /* 0x0000000304047819 */ /* 0x000fe400000012ff */
[----:B------:R-:W-:Y:S02]  /*1ceb0*/  LOP3.LUT R47, R46, 0x380, RZ, 0xc0, !PT ;  /* 0x000003802e2f7812 */ /* 0x000fe400078ec0ff */
[C---:B------:R-:W-:Y:S02]  /*1cec0*/  IADD3 R20, P5, R2.reuse, 0x4040, RZ ;  /* 0x0000404002147810 */ /* 0x040fe40007fbe0ff */
[----:B------:R-:W-:Y:S02]  /*1ced0*/  IADD3 R26, P4, R2, 0x8060, RZ ;  /* 0x00008060021a7810 */ /* 0x000fe40007f9e0ff */
[----:B------:R-:W-:Y:S01]  /*1cee0*/  LOP3.LUT R42, R4, R42, RZ, 0x3c, !PT ;  /* 0x0000002a042a7212 */ /* 0x000fe200078e3cff */
[----:B------:R-:W-:Y:S01]  /*1cef0*/  IMAD.X R21, RZ, RZ, R3, P5 ;  /* 0x000000ffff157224 */ /* 0x000fe200028e0603 */
[----:B------:R-:W-:-:S02]  /*1cf00*/  SHF.R.U64 R47, R47, 0x3, RZ ;  /* 0x000000032f2f7819 */ /* 0x000fc400000012ff */
[----:B------:R-:W-:Y:S02]  /*1cf10*/  LOP3.LUT R4, R20, 0x380, RZ, 0xc0, !PT ;  /* 0x0000038014047812 */ /* 0x000fe400078ec0ff */
[----:B------:R-:W-:Y:S02]  /*1cf20*/  LOP3.LUT R27, R26, 0x380, RZ, 0xc0, !PT ;  /* 0x000003801a1b7812 */ /* 0x000fe400078ec0ff */
[----:B------:R-:W-:Y:S01]  /*1cf30*/  LOP3.LUT R46, R47, R46, RZ, 0x3c, !PT ;  /* 0x0000002e2f2e7212 */ /* 0x000fe200078e3cff */
[----:B------:R-:W-:Y:S01]  /*1cf40*/  IMAD.X R47, RZ, RZ, R3, P0 ;  /* 0x000000ffff2f7224 */ /* 0x000fe200000e0603 */
[----:B------:R-:W-:Y:S02]  /*1cf50*/  SHF.R.U64 R4, R4, 0x3, RZ ;  /* 0x0000000304047819 */ /* 0x000fe400000012ff */
[----:B------:R-:W-:Y:S02]  /*1cf60*/  IADD3 R34, P3, R2, 0xc020, RZ ;  /* 0x0000c02002227810 */ /* 0x000fe40007f7e0ff */
[----:B------:R-:W-:-:S02]  /*1cf70*/  SHF.R.U64 R27, R27, 0x3, RZ ;  /* 0x000000031b1b7819 */ /* 0x000fc400000012ff */
[----:B------:R-:W-:Y:S02]  /*1cf80*/  LOP3.LUT R20, R4, R20, RZ, 0x3c, !PT ;  /* 0x0000001404147212 */ /* 0x000fe400078e3cff */
[----:B------:R-:W-:Y:S02]  /*1cf90*/  MOV R9, R42 ;  /* 0x0000002a00097202 */ /* 0x000fe40000000f00 */
[----:B------:R-:W-:Y:S02]  /*1cfa0*/  LOP3.LUT R35, R34, 0x380, RZ, 0xc0, !PT ;  /* 0x0000038022237812 */ /* 0x000fe400078ec0ff */
[----:B------:R-:W-:Y:S01]  /*1cfb0*/  LOP3.LUT R26, R27, R26, RZ, 0x3c, !PT ;  /* 0x0000001a1b1a7212 */ /* 0x000fe200078e3cff */
[----:B------:R-:W-:Y:S01]  /*1cfc0*/  IMAD.X R27, RZ, RZ, R3, P4 ;  /* 0x000000ffff1b7224 */ /* 0x000fe200020e0603 */
[----:B------:R-:W-:Y:S01]  /*1cfd0*/  MOV R4, R46 ;  /* 0x0000002e00047202 */ /* 0x000fe20000000f00 */
[----:B------:R-:W-:Y:S01]  /*1cfe0*/  STL [R1+0x90], R9 ;  /* 0x0000900901007387 */ /* 0x000fe20000100800 */
[----:B------:R-:W-:-:S02]  /*1cff0*/  IADD3 R42, P4, R2, 0x4020, RZ ;  /* 0x00004020022a7810 */ /* 0x000fc40007f9e0ff */
[----:B------:R-:W-:Y:S01]  /*1d000*/  IADD3 R30, P2, R2, 0x8040, RZ ;  /* 0x00008040021e7810 */ /* 0x000fe20007f5e0ff */
[----:B------:R3:W-:Y:S01]  /*1d010*/  STL [R1+0x8c], R4 ;  /* 0x00008c0401007387 */ /* 0x0007e20000100800 */
[----:B------:R-:W-:Y:S01]  /*1d020*/  SHF.R.U64 R35, R35, 0x3, RZ ;  /* 0x0000000323237819 */ /* 0x000fe200000012ff */
[--C-:B------:R-:W-:Y:S01]  /*1d030*/  IMAD.X R43, RZ, RZ, R3.reuse, P4 ;  /* 0x000000ffff2b7224 */ /* 0x100fe200020e0603 */
[----:B------:R-:W-:Y:S02]  /*1d040*/  LOP3.LUT R31, R30, 0x380, RZ, 0xc0, !PT ;  /* 0x000003801e1f7812 */ /* 0x000fe400078ec0ff */
[----:B------:R-:W-:Y:S01]  /*1d050*/  LOP3.LUT R34, R35, R34, RZ, 0x3c, !PT ;  /* 0x0000002223227212 */ /* 0x000fe200078e3cff */
[----:B------:R-:W-:Y:S01]  /*1d060*/  IMAD.X R35, RZ, RZ, R3, P3 ;  /* 0x000000ffff237224 */ /* 0x000fe200018e0603 */
[----:B------:R-:W-:Y:S02]  /*1d070*/  SHF.R.U64 R31, R31, 0x3, RZ ;  /* 0x000000031f1f7819 */ /* 0x000fe400000012ff */
[----:B------:R-:W-:-:S02]  /*1d080*/  IADD3 R10, P1, R2, 0x8020, RZ ;  /* 0x00008020020a7810 */ /* 0x000fc40007f3e0ff */
[----:B---3--:R-:W-:Y:S02]  /*1d090*/  LOP3.LUT R4, R42, 0x380, RZ, 0xc0, !PT ;  /* 0x000003802a047812 */ /* 0x008fe400078ec0ff */
[----:B------:R-:W-:Y:S02]  /*1d0a0*/  MOV R9, R34 ;  /* 0x0000002200097202 */ /* 0x000fe40000000f00 */
[----:B------:R-:W-:Y:S02]  /*1d0b0*/  SHF.R.U64 R4, R4, 0x3, RZ ;  /* 0x0000000304047819 */ /* 0x000fe400000012ff */
[----:B------:R-:W-:Y:S01]  /*1d0c0*/  LOP3.LUT R30, R31, R30, RZ, 0x3c, !PT ;  /* 0x0000001e1f1e7212 */ /* 0x000fe200078e3cff */
[----:B------:R-:W-:Y:S01]  /*1d0d0*/  IMAD.X R31, RZ, RZ, R3, P2 ;  /* 0x000000ffff1f7224 */ /* 0x000fe200010e0603 */
[----:B------:R-:W-:Y:S01]  /*1d0e0*/  LOP3.LUT R42, R4, R42, RZ, 0x3c, !PT ;  /* 0x0000002a042a7212 */ /* 0x000fe200078e3cff */
[----:B------:R3:W-:Y:S01]  /*1d0f0*/  STL [R1+0x88], R9 ;  /* 0x0000880901007387 */ /* 0x0007e20000100800 */
[----:B------:R-:W-:-:S02]  /*1d100*/  MOV R4, R38 ;  /* 0x0000002600047202 */ /* 0x000fc40000000f00 */
[----:B------:R-:W-:Y:S02]  /*1d110*/  IADD3 R34, P2, R2, 0x4000, RZ ;  /* 0x0000400002227810 */ /* 0x000fe40007f5e0ff */
[----:B------:R-:W-:Y:S01]  /*1d120*/  LOP3.LUT R11, R10, 0x380, RZ, 0xc0, !PT ;  /* 0x000003800a0b7812 */ /* 0x000fe200078ec0ff */
[----:B------:R4:W-:Y:S01]  /*1d130*/  STL [R1+0x84], R4 ;  /* 0x0000840401007387 */ /* 0x0009e20000100800 */
[----:B------:R-:W-:Y:S01]  /*1d140*/  IADD3 R12, P0, R2, 0x8000, RZ ;  /* 0x00008000020c7810 */ /* 0x000fe20007f1e0ff */
[--C-:B------:R-:W-:Y:S01]  /*1d150*/  IMAD.X R35, RZ, RZ, R3.reuse, P2 ;  /* 0x000000ffff237224 */ /* 0x100fe200010e0603 */
[----:B------:R-:W-:Y:S02]  /*1d160*/  SHF.R.U64 R11, R11, 0x3, RZ ;  /* 0x000000030b0b7819 */ /* 0x000fe400000012ff */
[----:B---3--:R-:W-:Y:S02]  /*1d170*/  MOV R9, R26 ;  /* 0x0000001a00097202 */ /* 0x008fe40000000f00 */
[----:B------:R-:W-:Y:S01]  /*1d180*/  LOP3.LUT R10, R11, R10, RZ, 0x3c, !PT ;  /* 0x0000000a0b0a7212 */ /* 0x000fe200078e3cff */
[----:B------:R-:W-:Y:S01]  /*1d190*/  IMAD.X R11, RZ, RZ, R3, P1 ;  /* 0x000000ffff0b7224 */ /* 0x000fe200008e0603 */
[----:B------:R-:W-:Y:S01]  /*1d1a0*/  LOP3.LUT R13, R12, 0x380, RZ, 0xc0, !PT ;  /* 0x000003800c0d7812 */ /* 0x000fe200078ec0ff */
[----:B------:R3:W-:Y:S01]  /*1d1b0*/  STL [R1+0x80], R9 ;  /* 0x0000800901007387 */ /* 0x0007e20000100800 */
[----:B----4-:R-:W-:-:S02]  /*1d1c0*/  LOP3.LUT R4, R34, 0x380, RZ, 0xc0, !PT ;  /* 0x0000038022047812 */ /* 0x010fc400078ec0ff */
[----:B------:R-:W-:Y:S02]  /*1d1d0*/  IADD3 R14, P3, R2, 0x4060, RZ ;  /* 0x00004060020e7810 */ /* 0x000fe40007f7e0ff */
[----:B------:R-:W-:Y:S02]  /*1d1e0*/  SHF.R.U64 R4, R4, 0x3, RZ ;  /* 0x0000000304047819 */ /* 0x000fe400000012ff */
[----:B------:R-:W-:Y:S02]  /*1d1f0*/  IADD3 R26, P1, R2, 0x60, RZ ;  /* 0x00000060021a7810 */ /* 0x000fe40007f3e0ff */
[----:B------:R-:W-:Y:S02]  /*1d200*/  LOP3.LUT R34, R4, R34, RZ, 0x3c, !PT ;  /* 0x0000002204227212 */ /* 0x000fe400078e3cff */
[----:B------:R-:W-:Y:S01]  /*1d210*/  MOV R4, R30 ;  /* 0x0000001e00047202 */ /* 0x000fe20000000f00 */
[----:B------:R-:W-:Y:S01]  /*1d220*/  IMAD.X R27, RZ, RZ, R3, P1 ;  /* 0x000000ffff1b7224 */ /* 0x000fe200008e0603 */
[----:B------:R-:W-:-:S02]  /*1d230*/  SHF.R.U64 R13, R13, 0x3, RZ ;  /* 0x000000030d0d7819 */ /* 0x000fc400000012ff */
[----:B------:R-:W-:Y:S01]  /*1d240*/  LOP3.LUT R15, R14, 0x380, RZ, 0xc0, !PT ;  /* 0x000003800e0f7812 */ /* 0x000fe200078ec0ff */
[----:B------:R4:W-:Y:S01]  /*1d250*/  STL [R1+0x7c], R4 ;  /* 0x00007c0401007387 */ /* 0x0009e20000100800 */
[----:B------:R-:W-:Y:S01]  /*1d260*/  LOP3.LUT R12, R13, R12, RZ, 0x3c, !PT ;  /* 0x0000000c0d0c7212 */ /* 0x000fe200078e3cff */
[--C-:B------:R-:W-:Y:S01]  /*1d270*/  IMAD.X R13, RZ, RZ, R3.reuse, P0 ;  /* 0x000000ffff0d7224 */ /* 0x100fe200000e0603 */
[----:B------:R-:W-:Y:S02]  /*1d280*/  SHF.R.U64 R15, R15, 0x3, RZ ;  /* 0x000000030f0f7819 */ /* 0x000fe400000012ff */
[----:B---3--:R-:W-:Y:S02]  /*1d290*/  MOV R9, R10 ;  /* 0x0000000a00097202 */ /* 0x008fe40000000f00 */
[----:B------:R-:W-:Y:S01]  /*1d2a0*/  LOP3.LUT R14, R15, R14, RZ, 0x3c, !PT ;  /* 0x0000000e0f0e7212 */ /* 0x000fe200078e3cff */
[----:B------:R-:W-:Y:S01]  /*1d2b0*/  IMAD.X R15, RZ, RZ, R3, P3 ;  /* 0x000000ffff0f7224 */ /* 0x000fe200018e0603 */
[----:B------:R-:W-:Y:S01]  /*1d2c0*/  IADD3 R10, P0, R2, 0x40, RZ ;  /* 0x00000040020a7810 */ /* 0x000fe20007f1e0ff */
[----:B------:R3:W-:Y:S01]  /*1d2d0*/  STL [R1+0x78], R9 ;  /* 0x0000780901007387 */ /* 0x0007e20000100800 */
[----:B----4-:R-:W-:-:S03]  /*1d2e0*/  LOP3.LUT R4, R26, 0x380, RZ, 0xc0, !PT ;  /* 0x000003801a047812 */ /* 0x010fc600078ec0ff */
[----:B------:R-:W-:Y:S01]  /*1d2f0*/  IMAD.X R11, RZ, RZ, R3, P0 ;  /* 0x000000ffff0b7224 */ /* 0x000fe200000e0603 */
[----:B------:R-:W-:-:S04]  /*1d300*/  SHF.R.U64 R4, R4, 0x3, RZ ;  /* 0x0000000304047819 */ /* 0x000fc800000012ff */
[----:B------:R-:W-:Y:S02]  /*1d310*/  LOP3.LUT R26, R4, R26, RZ, 0x3c, !PT ;  /* 0x0000001a041a7212 */ /* 0x000fe400078e3cff */
[----:B------:R-:W-:Y:S02]  /*1d320*/  MOV R4, R12 ;  /* 0x0000000c00047202 */ /* 0x000fe40000000f00 */
[----:B---3--:R-:W-:-:S03]  /*1d330*/  MOV R9, R14 ;  /* 0x0000000e00097202 */ /* 0x008fc60000000f00 */
[----:B------:R3:W-:Y:S04]  /*1d340*/  STL [R1+0x74], R4 ;  /* 0x0000740401007387 */ /* 0x0007e80000100800 */
[----:B------:R4:W-:Y:S01]  /*1d350*/  STL [R1+0x70], R9 ;  /* 0x0000700901007387 */ /* 0x0009e20000100800 */
[----:B---3--:R-:W-:Y:S02]  /*1d360*/  MOV R4, R20 ;  /* 0x0000001400047202 */ /* 0x008fe40000000f00 */
[----:B----4-:R-:W-:-:S03]  /*1d370*/  MOV R9, R42 ;  /* 0x0000002a00097202 */ /* 0x010fc60000000f00 */
[----:B------:R3:W-:Y:S04]  /*1d380*/  STL [R1+0x6c], R4 ;  /* 0x00006c0401007387 */ /* 0x0007e80000100800 */
[----:B------:R4:W-:Y:S01]  /*1d390*/  STL [R1+0x68], R9 ;  /* 0x0000680901007387 */ /* 0x0009e20000100800 */
[----:B---3--:R-:W-:Y:S02]  /*1d3a0*/  MOV R4, R34 ;  /* 0x0000002200047202 */ /* 0x008fe40000000f00 */
[----:B----4-:R-:W-:-:S03]  /*1d3b0*/  MOV R9, R26 ;  /* 0x0000001a00097202 */ /* 0x010fc60000000f00 */
[----:B------:R3:W-:Y:S04]  /*1d3c0*/  STL [R1+0x64], R4 ;  /* 0x0000640401007387 */ /* 0x0007e80000100800 */
[----:B------:R4:W-:Y:S01]  /*1d3d0*/  STL [R1+0x60], R9 ;  /* 0x0000600901007387 */ /* 0x0009e20000100800 */
[----:B---3--:R-:W-:-:S04]  /*1d3e0*/  LOP3.LUT R4, R10, 0x380, RZ, 0xc0, !PT ;  /* 0x000003800a047812 */ /* 0x008fc800078ec0ff */
[----:B------:R-:W-:-:S04]  /*1d3f0*/  SHF.R.U64 R4, R4, 0x3, RZ ;  /* 0x0000000304047819 */ /* 0x000fc800000012ff */
[----:B------:R-:W-:-:S04]  /*1d400*/  LOP3.LUT R10, R4, R10, RZ, 0x3c, !PT ;  /* 0x0000000a040a7212 */ /* 0x000fc800078e3cff */
[----:B----4-:R-:W-:Y:S02]  /*1d410*/  MOV R9, R10 ;  /* 0x0000000a00097202 */ /* 0x010fe40000000f00 */
[----:B------:R-:W-:-:S03]  /*1d420*/  IADD3 R10, P0, R2, 0x20, RZ ;  /* 0x00000020020a7810 */ /* 0x000fc60007f1e0ff */
[----:B------:R3:W-:Y:S01]  /*1d430*/  STL [R1+0x5c], R9 ;  /* 0x00005c0901007387 */ /* 0x0007e20000100800 */
[----:B------:R-:W-:Y:S01]  /*1d440*/  LOP3.LUT R4, R10, 0x380, RZ, 0xc0, !PT ;  /* 0x000003800a047812 */ /* 0x000fe200078ec0ff */
[----:B------:R-:W-:-:S03]  /*1d450*/  IMAD.X R11, RZ, RZ, R3, P0 ;  /* 0x000000ffff0b7224 */ /* 0x000fc600000e0603 */
[----:B------:R-:W-:-:S04]  /*1d460*/  SHF.R.U64 R4, R4, 0x3, RZ ;  /* 0x0000000304047819 */ /* 0x000fc800000012ff */
[----:B------:R-:W-:Y:S02]  /*1d470*/  LOP3.LUT R10, R4, R10, RZ, 0x3c, !PT ;  /* 0x0000000a040a7212 */ /* 0x000fe400078e3cff */
[----:B------:R-:W-:Y:S02]  /*1d480*/  LOP3.LUT R4, R2, 0x380, RZ, 0xc0, !PT ;  /* 0x0000038002047812 */ /* 0x000fe400078ec0ff */
[----:B---3--:R-:W-:Y:S02]  /*1d490*/  MOV R9, R10 ;  /* 0x0000000a00097202 */ /* 0x008fe40000000f00 */
[----:B------:R-:W-:-:S03]  /*1d4a0*/  SHF.R.U64 R4, R4, 0x3, RZ ;  /* 0x0000000304047819 */ /* 0x000fc600000012ff */
[----:B------:R3:W-:Y:S01]  /*1d4b0*/  STL [R1+0x58], R9 ;  /* 0x0000580901007387 */ /* 0x0007e20000100800 */
[----:B------:R-:W-:-:S04]  /*1d4c0*/  LOP3.LUT R2, R4, R2, RZ, 0x3c, !PT ;  /* 0x0000000204027212 */ /* 0x000fc800078e3cff */
[----:B------:R-:W-:Y:S01]  /*1d4d0*/  MOV R3, R2 ;  /* 0x0000000200037202 */ /* 0x000fe20000000f00 */
[----:B---3--:R-:W3:Y:S04]  /*1d4e0*/  S2R R9, SR_TID.X ;  /* 0x0000000000097919 */ /* 0x008ee80000002100 */
[----:B------:R4:W-:Y:S01]  /*1d4f0*/  STL [R1+0x50], R3 ;  /* 0x0000500301007387 */ /* 0x0009e20000100800 */
[----:B---3--:R-:W-:-:S04]  /*1d500*/  LOP3.LUT P0, R2, R9, 0x3, RZ, 0xc0, !PT ;  /* 0x0000000309027812 */ /* 0x008fc8000780c0ff */
[----:B------:R-:W-:Y:S01]  /*1d510*/  ISETP.EQ.OR P0, PT, R2, 0x3, !P0 ;  /* 0x000000030200780c */ /* 0x000fe20004702670 */
[----:B------:R-:W-:-:S03]  /*1d520*/  IMAD.SHL.U32 R2, R9, 0x4, RZ ;  /* 0x0000000409027824 */ /* 0x000fc600078e00ff */
[----:B------:R-:W-:Y:S02]  /*1d530*/  SEL R13, R28, R0, P0 ;  /* 0x000000001c0d7207 */ /* 0x000fe40000000000 */
[----:B------:R-:W-:Y:S02]  /*1d540*/  LOP3.LUT R2, R2, 0xc, RZ, 0xc0, !PT ;  /* 0x0000000c02027812 */ /* 0x000fe400078ec0ff */
[----:B------:R-:W-:Y:S02]  /*1d550*/  SEL R21, R0, R28, P0 ;  /* 0x0000001c00157207 */ /* 0x000fe40000000000 */
[----:B------:R-:W-:Y:S02]  /*1d560*/  IADD3 R2, P1, R2, UR4, RZ ;  /* 0x0000000402027c10 */ /* 0x000fe4000ff3e0ff */
[----:B------:R-:W-:Y:S01]  /*1d570*/  SEL R4, R5, R25, P0 ;  /* 0x0000001905047207 */ /* 0x000fe20000000000 */
[----:B------:R-:W-:Y:S01]  /*1d580*/  UMOV UR4, 0xffffffff ;  /* 0xffffffff00047882 */ /* 0x000fe20000000000 */
[----:B------:R-:W-:Y:S01]  /*1d590*/  SEL R5, R25, R5, P0 ;  /* 0x0000000519057207 */ /* 0x000fe20000000000 */
[----:B----4-:R-:W-:-:S05]  /*1d5a0*/  IMAD.X R3, RZ, RZ, UR5, P1 ;  /* 0x00000005ff037e24 */ /* 0x010fca00088e06ff */
[----:B------:R3:W5:Y:S01]  /*1d5b0*/  LDG.E.CONSTANT R0, desc[UR46][R2.64] ;  /* 0x0000002e02007981 */ /* 0x000762000c1e9900 */
[----:B------:R-:W-:Y:S05]  /*1d5c0*/  BRA.DIV UR4, `(.L_x_1623) ;  /* 0x000000fe041c7947 */ /* 0x000fea000b800000 */
[----:B---3-5:R-:W-:Y:S01]  /*1d5d0*/  LOP3.LUT R2, R0, 0x2, RZ, 0x3c, !PT ;  /* 0x0000000200027812 */ /* 0x028fe200078e3cff */
[----:B------:R-:W-:Y:S01]  /*1d5e0*/  SHFL.IDX PT, R4, R4, R0, 0x1c1f ;  /* 0x001c1f0004047589 */ /* 0x000fe200000e0000 */
[----:B------:R-:W-:Y:S02]  /*1d5f0*/  SEL R47, R104, R105, P0 ;  /* 0x00000069682f7207 */ /* 0x000fe40000000000 */
[----:B------:R-:W-:Y:S01]  /*1d600*/  SEL R104, R105, R104, P0 ;  /* 0x0000006869687207 */ /* 0x000fe20000000000 */
[----:B------:R-:W3:Y:S01]  /*1d610*/  SHFL.IDX PT, R5, R5, R2, 0x1c1f ;  /* 0x001c1f0205057589 */ /* 0x000ee200000e0000 */
        /* <DEDUP_REMOVED lines=17> */
[----:B------:R-:W-:Y:S01]  /*1d730*/  SHFL.IDX PT, R55, R55, R2, 0x1c1f ;  /* 0x001c1f0237377589 */ /* 0x000fe200000e0000 */
[----:B---3--:R-:W-:Y:S02]  /*1d740*/  SEL R9, R4, R5, P0 ;  /* 0x0000000504097207 */ /* 0x008fe40000000000 */
[----:B------:R-:W-:Y:S01]  /*1d750*/  SEL R62, R66, R67, P0 ;  /* 0x00000043423e7207 */ /* 0x000fe20000000000 */
[----:B------:R-:W-:Y:S01]  /*1d760*/  SHFL.IDX PT, R54, R54, R0, 0x1c1f ;  /* 0x001c1f0036367589 */ /* 0x000fe200000e0000 */
[----:B------:R-:W-:-:S02]  /*1d770*/  SEL R30, R29, R57, P0 ;  /* 0x000000391d1e7207 */ /* 0x000fc40000000000 */
[----:B------:R-:W-:Y:S01]  /*1d780*/  SEL R67, R67, R66, P0 ;  /* 0x0000004243437207 */ /* 0x000fe20000000000 */
[----:B------:R3:W-:Y:S01]  /*1d790*/  STL [R1+0x24], R9 ;  /* 0x0000240901007387 */ /* 0x0007e20000100800 */
[----:B------:R-:W-:Y:S02]  /*1d7a0*/  SEL R38, R52, R53, P0 ;  /* 0x0000003534267207 */ /* 0x000fe40000000000 */
[----:B------:R-:W-:Y:S01]  /*1d7b0*/  SEL R29, R57, R29, P0 ;  /* 0x0000001d391d7207 */ /* 0x000fe20000000000 */
[----:B------:R-:W-:Y:S01]  /*1d7c0*/  SHFL.IDX PT, R59, R59, R2, 0x1c1f ;  /* 0x001c1f023b3b7589 */ /* 0x000fe200000e0000 */
[----:B------:R-:W-:Y:S02]  /*1d7d0*/  SEL R66, R70, R71, P0 ;  /* 0x0000004746427207 */ /* 0x000fe40000000000 */
[----:B------:R-:W-:Y:S01]  /*1d7e0*/  SEL R34, R48, R49, P0 ;  /* 0x0000003130227207 */ /* 0x000fe20000000000 */
[----:B------:R-:W-:Y:S01]  /*1d7f0*/  SHFL.IDX PT, R58, R58, R0, 0x1c1f ;  /* 0x001c1f003a3a7589 */ /* 0x000fe200000e0000 */
[----:B------:R-:W-:-:S02]  /*1d800*/  SEL R31, R49, R48, P0 ;  /* 0x00000030311f7207 */ /* 0x000fc40000000000 */
[----:B---3--:R-:W-:Y:S01]  /*1d810*/  SEL R9, R8, R7, P0 ;  /* 0x0000000708097207 */ /* 0x008fe20000000000 */
        /* <DEDUP_REMOVED lines=81> */
[----:B------:R-:W2:Y:S01]  /*1dd30*/  SHFL.IDX PT, R96, R96, R2, 0x1c1f ;  /* 0x001c1f0260607589 */ /* 0x000ea200000e0000 */
        /* <DEDUP_REMOVED lines=72> */
[----:B----4-:R-:W-:Y:S02]  /*1e1c0*/  SEL R4, R3, R6, P0 ;  /* 0x0000000603047207 */ /* 0x010fe40000000000 */
[----:B------:R-:W-:Y:S01]  /*1e1d0*/  SEL R3, R6, R3, P0 ;  /* 0x0000000306037207 */ /* 0x000fe20000000000 */
[----:B------:R-:W-:Y:S01]  /*1e1e0*/  SHFL.IDX PT, R61, R61, R0, 0x1c1f ;  /* 0x001c1f003d3d7589 */ /* 0x000fe200000e0000 */
[----:B---3--:R-:W-:Y:S02]  /*1e1f0*/  SEL R180, R36, R68, P0 ;  /* 0x0000004424b47207 */ /* 0x008fe40000000000 */
[----:B------:R-:W-:Y:S01]  /*1e200*/  SEL R179, R68, R36, P0 ;  /* 0x0000002444b37207 */ /* 0x000fe20000000000 */
[----:B------:R-:W-:Y:S01]  /*1e210*/  SHFL.IDX PT, R124, R124, R2, 0x1c1f ;  /* 0x001c1f027c7c7589 */ /* 0x000fe200000e0000 */
[----:B0-----:R-:W-:-:S02]  /*1e220*/  SEL R174, R39, R80, P0 ;  /* 0x0000005027ae7207 */ /* 0x001fc40000000000 */
[----:B------:R-:W-:Y:S01]  /*1e230*/  SEL R173, R80, R39, P0 ;  /* 0x0000002750ad7207 */ /* 0x000fe20000000000 */
[----:B------:R-:W-:Y:S01]  /*1e240*/  SHFL.IDX PT, R64, R64, R0, 0x1c1f ;  /* 0x001c1f0040407589 */ /* 0x000fe200000e0000 */
[----:B------:R-:W-:Y:S02]  /*1e250*/  SEL R172, R41, R84, P0 ;  /* 0x0000005429ac7207 */ /* 0x000fe40000000000 */
[----:B------:R-:W-:Y:S01]  /*1e260*/  SEL R171, R84, R41, P0 ;  /* 0x0000002954ab7207 */ /* 0x000fe20000000000 */
[----:B------:R-:W-:Y:S01]  /*1e270*/  SHFL.IDX PT, R128, R128, R2, 0x1c1f ;  /* 0x001c1f0280807589 */ /* 0x000fe200000e0000 */
[----:B-1----:R-:W-:Y:S02]  /*1e280*/  SEL R170, R42, R88, P0 ;  /* 0x000000582aaa7207 */ /* 0x002fe40000000000 */
[----:B------:R-:W-:Y:S01]  /*1e290*/  SEL R169, R88, R42, P0 ;  /* 0x0000002a58a97207 */ /* 0x000fe20000000000 */
[----:B------:R-:W-:Y:S01]  /*1e2a0*/  SHFL.IDX PT, R65, R65, R0, 0x1c1f ;  /* 0x001c1f0041417589 */ /* 0x000fe200000e0000 */
[----:B--2---:R-:W-:-:S02]  /*1e2b0*/  SEL R168, R43, R92, P0 ;  /* 0x0000005c2ba87207 */ /* 0x004fc40000000000 */
[----:B------:R-:W-:Y:S01]  /*1e2c0*/  SEL R167, R92, R43, P0 ;  /* 0x0000002b5ca77207 */ /* 0x000fe20000000000 */
[----:B------:R-:W0:Y:S01]  /*1e2d0*/  SHFL.IDX PT, R132, R132, R2, 0x1c1f ;  /* 0x001c1f0284847589 */ /* 0x000e2200000e0000 */
        /* <DEDUP_REMOVED lines=41> */
[----:B------:R-:W3:Y:S01]  /*1e570*/  SHFL.IDX PT, R153, R153, R2, 0x1c1f ;  /* 0x001c1f0299997589 */ /* 0x000ee200000e0000 */
        /* <DEDUP_REMOVED lines=16> */
[----:B0-----:R-:W-:Y:S01]  /*1e680*/  SEL R6, R65, R132, P0 ;  /* 0x0000008441067207 */ /* 0x001fe20000000000 */
[----:B------:R-:W0:Y:S01]  /*1e690*/  SHFL.IDX PT, R51, R51, R2, 0x1c1f ;  /* 0x001c1f0233337589 */ /* 0x000e2200000e0000 */
[----:B-1----:R-:W-:-:S02]  /*1e6a0*/  SEL R20, R85, R157, P0 ;  /* 0x0000009d55147207 */ /* 0x002fc40000000000 */
[----:B--2---:R-:W-:Y:S01]  /*1e6b0*/  SEL R21, R56, R146, P0 ;  /* 0x0000009238157207 */ /* 0x004fe20000000000 */
[----:B------:R-:W-:Y:S01]  /*1e6c0*/  SHFL.IDX PT, R66, R66, R0, 0x1c1f ;  /* 0x001c1f0042427589 */ /* 0x000fe200000e0000 */
[----:B---3--:R-:W-:Y:S02]  /*1e6d0*/  SEL R34, R89, R153, P0 ;  /* 0x0000009959227207 */ /* 0x008fe40000000000 */
[----:B------:R-:W-:Y:S01]  /*1e6e0*/  SEL R63, R114, R111, P0 ;  /* 0x0000006f723f7207 */ /* 0x000fe20000000000 */
[----:B------:R-:W1:Y:S01]  /*1e6f0*/  SHFL.IDX PT, R71, R71, R2, 0x1c1f ;  /* 0x001c1f0247477589 */ /* 0x000e6200000e0000 */
[----:B----4-:R-:W-:Y:S02]  /*1e700*/  SEL R35, R93, R154, P0 ;  /* 0x0000009a5d237207 */ /* 0x010fe40000000000 */
        /* <DEDUP_REMOVED lines=11> */
[----:B0-----:R-:W-:-:S02]  /*1e7c0*/  SEL R38, R105, R51, P0 ;  /* 0x0000003369267207 */ /* 0x001fc40000000000 */
[----:B------:R-:W-:Y:S01]  /*1e7d0*/  SEL R97, R156, R97, P0 ;  /* 0x000000619c617207 */ /* 0x000fe20000000000 */
[----:B------:R-:W-:Y:S01]  /*1e7e0*/  SHFL.IDX PT, R79, R79, R0, 0x1c1f ;  /* 0x001c1f004f4f7589 */ /* 0x000fe200000e0000 */
[----:B------:R-:W-:Y:S02]  /*1e7f0*/  SEL R51, R51, R105, P0 ;  /* 0x0000006933337207 */ /* 0x000fe40000000000 */
[----:B------:R-:W-:Y:S01]  /*1e800*/  SEL R111, R111, R114, P0 ;  /* 0x000000726f6f7207 */ /* 0x000fe20000000000 */
[----:B------:R-:W0:Y:S01]  /*1e810*/  SHFL.IDX PT, R86, R86, R2, 0x1c1f ;  /* 0x001c1f0256567589 */ /* 0x000e2200000e0000 */
[----:B-1----:R-:W-:Y:S02]  /*1e820*/  SEL R44, R66, R71, P0 ;  /* 0x00000047422c7207 */ /* 0x002fe40000000000 */
[----:B------:R-:W-:Y:S01]  /*1e830*/  SEL R66, R71, R66, P0 ;  /* 0x0000004247427207 */ /* 0x000fe20000000000 */
[----:B------:R-:W-:Y:S01]  /*1e840*/  SHFL.IDX PT, R125, R125, R0, 0x1c1f ;  /* 0x001c1f007d7d7589 */ /* 0x000fe200000e0000 */
[----:B------:R-:W-:-:S03]  /*1e850*/  SEL R115, R119, R115, P0 ;  /* 0x0000007377737207 */ /* 0x000fc60000000000 */
[----:B------:R-:W1:Y:S01]  /*1e860*/  SHFL.IDX PT, R121, R121, R2, 0x1c1f ;  /* 0x001c1f0279797589 */ /* 0x000e6200000e0000 */
[----:B--2---:R-:W-:Y:S02]  /*1e870*/  SEL R45, R109, R75, P0 ;  /* 0x0000004b6d2d7207 */ /* 0x004fe40000000000 */
[----:B------:R-:W-:Y:S01]  /*1e880*/  SEL R75, R75, R109, P0 ;  /* 0x0000006d4b4b7207 */ /* 0x000fe20000000000 */
[----:B------:R-:W-:Y:S04]  /*1e890*/  SHFL.IDX PT, R82, R82, R0, 0x1c1f ;  /* 0x001c1f0052527589 */ /* 0x000fe800000e0000 */
[----:B------:R-:W2:Y:S01]  /*1e8a0*/  SHFL.IDX PT, R94, R94, R2, 0x1c1f ;  /* 0x001c1f025e5e7589 */ /* 0x000ea200000e0000 */
[----:B---3--:R-:W-:Y:S02]  /*1e8b0*/  SEL R47, R113, R117, P0 ;  /* 0x00000075712f7207 */ /* 0x008fe40000000000 */
[----:B------:R-:W-:Y:S01]  /*1e8c0*/  SEL R113, R117, R113, P0 ;  /* 0x0000007175717207 */ /* 0x000fe20000000000 */
[----:B------:R-:W-:Y:S04]  /*1e8d0*/  SHFL.IDX PT, R83, R83, R0, 0x1c1f ;  /* 0x001c1f0053537589 */ /* 0x000fe800000e0000 */
[----:B------:R-:W3:Y:S01]  /*1e8e0*/  SHFL.IDX PT, R98, R98, R2, 0x1c1f ;  /* 0x001c1f0262627589 */ /* 0x000ee200000e0000 */
[----:B0-----:R-:W-:-:S02]  /*1e8f0*/  SEL R48, R79, R86, P0 ;  /* 0x000000564f307207 */ /* 0x001fc40000000000 */
[----:B------:R-:W-:Y:S01]  /*1e900*/  SEL R79, R86, R79, P0 ;  /* 0x0000004f564f7207 */ /* 0x000fe20000000000 */
[----:B------:R-:W-:Y:S04]  /*1e910*/  SHFL.IDX PT, R87, R87, R0, 0x1c1f ;  /* 0x001c1f0057577589 */ /* 0x000fe800000e0000 */
[----:B------:R-:W0:Y:S01]  /*1e920*/  SHFL.IDX PT, R102, R102, R2, 0x1c1f ;  /* 0x001c1f0266667589 */ /* 0x000e2200000e0000 */
[----:B-1----:R-:W-:Y:S02]  /*1e930*/  SEL R49, R125, R121, P0 ;  /* 0x000000797d317207 */ /* 0x002fe40000000000 */
[----:B------:R-:W-:Y:S01]  /*1e940*/  SEL R121, R121, R125, P0 ;  /* 0x0000007d79797207 */ /* 0x000fe20000000000 */
[----:B------:R-:W1:Y:S04]  /*1e950*/  SHFL.IDX PT, R107, R107, R2, 0x1c1f ;  /* 0x001c1f026b6b7589 */ /* 0x000e6800000e0000 */
[----:B------:R-:W-:Y:S01]  /*1e960*/  SHFL.IDX PT, R90, R90, R0, 0x1c1f ;  /* 0x001c1f005a5a7589 */ /* 0x000fe200000e0000 */
[----:B--2---:R-:W-:-:S02]  /*1e970*/  SEL R52, R82, R94, P0 ;  /* 0x0000005e52347207 */ /* 0x004fc40000000000 */
[----:B------:R-:W-:Y:S01]  /*1e980*/  SEL R82, R94, R82, P0 ;  /* 0x000000525e527207 */ /* 0x000fe20000000000 */
[----:B------:R-:W2:Y:S04]  /*1e990*/  SHFL.IDX PT, R110, R110, R2, 0x1c1f ;  /* 0x001c1f026e6e7589 */ /* 0x000ea800000e0000 */
[----:B------:R-:W-:Y:S01]  /*1e9a0*/  SHFL.IDX PT, R91, R91, R0, 0x1c1f ;  /* 0x001c1f005b5b7589 */ /* 0x000fe200000e0000 */
[----:B---3--:R-:W-:Y:S02]  /*1e9b0*/  SEL R53, R83, R98, P0 ;  /* 0x0000006253357207 */ /* 0x008fe40000000000 */
[----:B------:R-:W-:Y:S01]  /*1e9c0*/  SEL R83, R98, R83, P0 ;  /* 0x0000005362537207 */ /* 0x000fe20000000000 */
[----:B------:R-:W3:Y:S04]  /*1e9d0*/  SHFL.IDX PT, R118, R118, R2, 0x1c1f ;  /* 0x001c1f0276767589 */ /* 0x000ee800000e0000 */
[----:B------:R-:W-:Y:S01]  /*1e9e0*/  SHFL.IDX PT, R95, R95, R0, 0x1c1f ;  /* 0x001c1f005f5f7589 */ /* 0x000fe200000e0000 */
[----:B0-----:R-:W-:-:S02]  /*1e9f0*/  SEL R55, R87, R102, P0 ;  /* 0x0000006657377207 */ /* 0x001fc40000000000 */
[----:B------:R-:W-:Y:S01]  /*1ea00*/  SEL R87, R102, R87, P0 ;  /* 0x0000005766577207 */ /* 0x000fe20000000000 */
[----:B------:R-:W0:Y:S01]  /*1ea10*/  SHFL.IDX PT, R126, R126, R2, 0x1c1f ;  /* 0x001c1f027e7e7589 */ /* 0x000e2200000e0000 */
[----:B-1----:R-:W-:Y:S02]  /*1ea20*/  SEL R59, R106, R107, P0 ;  /* 0x0000006b6a3b7207 */ /* 0x002fe40000000000 */
[----:B------:R-:W-:Y:S01]  /*1ea30*/  SEL R106, R107, R106, P0 ;  /* 0x0000006a6b6a7207 */ /* 0x000fe20000000000 */
[----:B------:R-:W-:Y:S04]  /*1ea40*/  SHFL.IDX PT, R123, R123, R0, 0x1c1f ;  /* 0x001c1f007b7b7589 */ /* 0x000fe800000e0000 */
[----:B------:R-:W1:Y:S01]  /*1ea50*/  SHFL.IDX PT, R122, R130, R2, 0x1c1f ;  /* 0x001c1f02827a7589 */ /* 0x000e6200000e0000 */
[----:B--2---:R-:W-:-:S02]  /*1ea60*/  SEL R60, R90, R110, P0 ;  /* 0x0000006e5a3c7207 */ /* 0x004fc40000000000 */
        /* <DEDUP_REMOVED lines=21> */
[----:B------:R-:W3:Y:S04]  /*1ebc0*/  SHFL.IDX PT, R150, R150, R2, 0x1c1f ;  /* 0x001c1f0296967589 */ /* 0x000ee800000e0000 */
[----:B------:R4:W-:Y:S01]  /*1ebd0*/  STL [R1+0x28], R5 ;  /* 0x0000280501007387 */ /* 0x0009e20000100800 */
[----:B0-----:R-:W-:-:S02]  /*1ebe0*/  SEL R84, R101, R142, P0 ;  /* 0x0000008e65547207 */ /* 0x001fc40000000000 */
[----:B------:R-:W-:Y:S01]  /*1ebf0*/  SEL R101, R142, R101, P0 ;  /* 0x000000658e657207 */ /* 0x000fe20000000000 */
[----:B------:R0:W-:Y:S04]  /*1ec00*/  STL [R1+0x18], R4 ;  /* 0x0000180401007387 */ /* 0x0001e80000100800 */
[----:B------:R2:W-:Y:S01]  /*1ec10*/  STL [R1+0x20], R3 ;  /* 0x0000200301007387 */ /* 0x0005e20000100800 */
[----:B-1----:R-:W-:Y:S02]  /*1ec20*/  SEL R185, R30, R29, P0 ;  /* 0x0000001d1eb97207 */ /* 0x002fe40000000000 */
[----:B----4-:R-:W-:Y:S01]  /*1ec30*/  SEL R5, R64, R128, P0 ;  /* 0x0000008040057207 */ /* 0x010fe20000000000 */
[----:B------:R-:W1:Y:S01]  /*1ec40*/  SHFL.IDX PT, R70, R12, R0, 0x1c1f ;  /* 0x001c1f000c467589 */ /* 0x000e6200000e0000 */
[----:B------:R-:W-:-:S02]  /*1ec50*/  SEL R186, R29, R30, P0 ;  /* 0x0000001e1dba7207 */ /* 0x000fc40000000000 */
[----:B0-----:R-:W-:Y:S01]  /*1ec60*/  SEL R4, R9, R8, P0 ;  /* 0x0000000809047207 */ /* 0x001fe20000000000 */
[----:B------:R-:W0:Y:S01]  /*1ec70*/  SHFL.IDX PT, R103, R103, R0, 0x1c1f ;  /* 0x001c1f0067677589 */ /* 0x000e2200000e0000 */
[----:B--2---:R-:W-:Y:S02]  /*1ec80*/  SEL R182, R28, R27, P0 ;  /* 0x0000001b1cb67207 */ /* 0x004fe40000000000 */
[----:B------:R-:W-:Y:S01]  /*1ec90*/  SEL R3, R8, R9, P0 ;  /* 0x0000000908037207 */ /* 0x000fe20000000000 */
[----:B------:R2:W4:Y:S01]  /*1eca0*/  SHFL.IDX PT, R0, R11, R2, 0x1c1f ;  /* 0x001c1f020b007589 */ /* 0x00052200000e0000 */
[----:B------:R-:W-:Y:S02]  /*1ecb0*/  SEL R8, R73, R140, P0 ;  /* 0x0000008c49087207 */ /* 0x000fe40000000000 */
[----:B------:R-:W-:Y:S01]  /*1ecc0*/  SEL R9, R77, R144, P0 ;  /* 0x000000904d097207 */ /* 0x000fe20000000000 */
[----:B------:R3:W-:Y:S01]  /*1ecd0*/  STL [R1+0x10], R3 ;  /* 0x0000100301007387 */ /* 0x0007e20000100800 */
[----:B------:R-:W-:-:S02]  /*1ece0*/  SEL R181, R27, R28, P0 ;  /* 0x0000001c1bb57207 */ /* 0x000fc40000000000 */
[----:B------:R-:W-:Y:S01]  /*1ecf0*/  SEL R64, R128, R64, P0 ;  /* 0x0000004080407207 */ /* 0x000fe20000000000 */
[----:B------:R1:W-:Y:S01]  /*1ed00*/  STL [R1+0x14], R4 ;  /* 0x0000140401007387 */ /* 0x0003e20000100800 */
[----:B------:R-:W-:Y:S01]  /*1ed10*/  SEL R73, R140, R73, P0 ;  /* 0x000000498c497207 */ /* 0x000fe20000000000 */
[----:B--2---:R-:W-:Y:S01]  /*1ed20*/  IMAD.MOV.U32 R11, RZ, RZ, RZ ;  /* 0x000000ffff0b7224 */ /* 0x004fe200078e00ff */
[----:B------:R-:W-:Y:S02]  /*1ed30*/  SEL R77, R144, R77, P0 ;  /* 0x0000004d904d7207 */ /* 0x000fe40000000000 */
[----:B---3--:R-:W-:Y:S02]  /*1ed40*/  SEL R3, R10, R7, P0 ;  /* 0x000000070a037207 */ /* 0x008fe40000000000 */
[----:B------:R-:W-:Y:S02]  /*1ed50*/  SEL R7, R69, R136, P0 ;  /* 0x0000008845077207 */ /* 0x000fe40000000000 */
[----:B-1----:R-:W-:Y:S01]  /*1ed60*/  SEL R4, R61, R124, P0 ;  /* 0x0000007c3d047207 */ /* 0x002fe20000000000 */
[----:B------:R1:W-:Y:S01]  /*1ed70*/  STL [R1+0xc], R3 ;  /* 0x00000c0301007387 */ /* 0x0003e20000100800 */
[----:B------:R-:W-:-:S02]  /*1ed80*/  SEL R10, R81, R148, P0 ;  /* 0x00000094510a7207 */ /* 0x000fc40000000000 */
[----:B------:R-:W-:Y:S02]  /*1ed90*/  SEL R61, R124, R61, P0 ;  /* 0x0000003d7c3d7207 */ /* 0x000fe40000000000 */
[----:B------:R-:W-:Y:S02]  /*1eda0*/  SEL R69, R136, R69, P0 ;  /* 0x0000004588457207 */ /* 0x000fe40000000000 */
[----:B------:R-:W-:Y:S02]  /*1edb0*/  SEL R81, R148, R81, P0 ;  /* 0x0000005194517207 */ /* 0x000fe40000000000 */
[----:B-1----:R-:W-:Y:S02]  /*1edc0*/  SEL R3, R57, R120, P0 ;  /* 0x0000007839037207 */ /* 0x002fe40000000000 */
[----:B0---4-:R-:W-:-:S07]  /*1edd0*/  SEL R57, R120, R57, P0 ;  /* 0x0000003978397207 */ /* 0x011fce0000000000 */
.L_x_1990:
[----:B------:R-:W2:Y:S01]  /*1ede0*/  LDL.LU R24, [R1+0x50] ;  /* 0x0000500001187983 */ /* 0x000ea20000300800 */
[----:B------:R-:W-:Y:S05]  /*1edf0*/  WARPSYNC.ALL ;  /* 0x0000000000007948 */ /* 0x000fea0003800000 */
[----:B------:R-:W3:Y:S01]  /*1ee00*/  LDL.LU R28, [R1+0x58] ;  /* 0x00005800011c7983 */ /* 0x000ee20000300800 */
[----:B------:R-:W-:Y:S01]  /*1ee10*/  F2FP.BF16.F32.PACK_AB R13, R21, R20 ;  /* 0x00000014150d723e */ /* 0x000fe200000010ff */
[----:B------:R-:W-:Y:S01]  /*1ee20*/  ULDC.64 UR4, c[0x0][0xc00] ;  /* 0x0003000000047ab9 */ /* 0x000fe20000000a00 */
[----:B------:R-:W-:Y:S01]  /*1ee30*/  F2FP.BF16.F32.PACK_AB R15, R56, R85 ;  /* 0x00000055380f723e */ /* 0x000fe200000010ff */
[----:B------:R-:W4:Y:S01]  /*1ee40*/  LDL.LU R71, [R1+0x5c] ;  /* 0x00005c0001477983 */ /* 0x000f220000300800 */
[----:B------:R-:W-:Y:S01]  /*1ee50*/  F2FP.BF16.F32.PACK_AB R25, R35, R34 ;  /* 0x000000222319723e */ /* 0x000fe200000010ff */
[----:B------:R-:W-:Y:S01]  /*1ee60*/  ULDC.64 UR6, c[0x0][0xc08] ;  /* 0x0003020000067ab9 */ /* 0x000fe20000000a00 */
[----:B------:R-:W-:Y:S01]  /*1ee70*/  F2FP.BF16.F32.PACK_AB R27, R93, R89 ;  /* 0x000000595d1b723e */ /* 0x000fe200000010ff */
[----:B------:R-:W4:Y:S01]  /*1ee80*/  LDL.LU R2, [R1+0x60] ;  /* 0x0000600001027983 */ /* 0x000f220000300800 */
[----:B------:R-:W-:Y:S01]  /*1ee90*/  F2FP.BF16.F32.PACK_AB R29, R37, R36 ;  /* 0x00000024251d723e */ /* 0x000fe200000010ff */
[----:B------:R-:W0:Y:S02]  /*1eea0*/  LDC R107, c[0x0][0xbe8] ;  /* 0x0002fa00ff6b7b82 */ /* 0x000e240000000800 */
[----:B------:R-:W4:Y:S04]  /*1eeb0*/  LDL.LU R102, [R1+0x64] ;  /* 0x0000640001667983 */ /* 0x000f280000300800 */
[----:B------:R-:W4:Y:S04]  /*1eec0*/  LDL.LU R98, [R1+0x68] ;  /* 0x0000680001627983 */ /* 0x000f280000300800 */
[----:B------:R-:W2:Y:S04]  /*1eed0*/  LDL R120, [R1+0x18] ;  /* 0x0000180001787983 */ /* 0x000ea80000100800 */
[----:B------:R-:W2:Y:S04]  /*1eee0*/  LDL R119, [R1+0x24] ;  /* 0x0000240001777983 */ /* 0x000ea80000100800 */
[----:B------:R-:W3:Y:S04]  /*1eef0*/  LDL R118, [R1+0x20] ;  /* 0x0000200001767983 */ /* 0x000ee80000100800 */
[----:B------:R-:W3:Y:S04]  /*1ef00*/  LDL R117, [R1+0x28] ;  /* 0x0000280001757983 */ /* 0x000ee80000100800 */
[----:B------:R-:W4:Y:S04]  /*1ef10*/  LDL R114, [R1+0x10] ;  /* 0x0000100001727983 */ /* 0x000f280000100800 */
[----:B------:R-:W4:Y:S04]  /*1ef20*/  LDL R110, [R1+0xc] ;  /* 0x00000c00016e7983 */ /* 0x000f280000100800 */
[----:B------:R-:W4:Y:S01]  /*1ef30*/  LDL R109, [R1+0x14] ;  /* 0x00001400016d7983 */ /* 0x000f220000100800 */
[----:B------:R-:W-:-:S02]  /*1ef40*/  F2FP.BF16.F32.PACK_AB R30, R195, R201 ;  /* 0x000000c9c31e723e */ /* 0x000fc400000010ff */
[----:B------:R-:W-:Y:S01]  /*1ef50*/  F2FP.BF16.F32.PACK_AB R31, R97, R40 ;  /* 0x00000028611f723e */ /* 0x000fe200000010ff */
[----:B------:R-:W4:Y:S04]  /*1ef60*/  LDL.LU R94, [R1+0x6c] ;  /* 0x00006c00015e7983 */ /* 0x000f280000300800 */
[----:B------:R-:W4:Y:S01]  /*1ef70*/  LDL.LU R86, [R1+0x70] ;  /* 0x0000700001567983 */ /* 0x000f220000300800 */
[----:B------:R-:W-:Y:S01]  /*1ef80*/  BAR.SYNC.DEFER_BLOCKING 0x1, 0x100 ;  /* 0x0044000000007b1d */ /* 0x000fe20000010000 */
[----:B--2---:R-:W-:Y:S02]  /*1ef90*/  F2FP.BF16.F32.PACK_AB R12, R120, R119 ;  /* 0x00000077780c723e */ /* 0x004fe400000010ff */
[----:B---3--:R-:W-:-:S05]  /*1efa0*/  F2FP.BF16.F32.PACK_AB R14, R118, R117 ;  /* 0x00000075760e723e */ /* 0x008fca00000010ff */
[----:B------:R1:W-:Y:S01]  /*1efb0*/  STSM.16.M88.4 [R24], R12 ;  /* 0x0000000c18007844 */ /* 0x0003e20000000200 */
[----:B----4-:R-:W-:Y:S02]  /*1efc0*/  F2FP.BF16.F32.PACK_AB R26, R110, R109 ;  /* 0x0000006d6e1a723e */ /* 0x010fe400000010ff */
[----:B-1----:R-:W-:-:S05]  /*1efd0*/  F2FP.BF16.F32.PACK_AB R24, R204, R114 ;  /* 0x00000072cc18723e */ /* 0x002fca00000010ff */
[----:B------:R1:W-:Y:S01]  /*1efe0*/  STSM.16.M88.4 [R28], R24 ;  /* 0x000000181c007844 */ /* 0x0003e20000000200 */
[----:B------:R-:W-:Y:S02]  /*1eff0*/  F2FP.BF16.F32.PACK_AB R12, R187, R189 ;  /* 0x000000bdbb0c723e */ /* 0x000fe400000010ff */
[----:B------:R-:W-:Y:S02]  /*1f000*/  F2FP.BF16.F32.PACK_AB R13, R39, R38 ;  /* 0x00000026270d723e */ /* 0x000fe400000010ff */
[----:B------:R-:W-:Y:S02]  /*1f010*/  F2FP.BF16.F32.PACK_AB R14, R188, R190 ;  /* 0x000000bebc0e723e */ /* 0x000fe400000010ff */
[----:B-1----:R-:W-:-:S05]  /*1f020*/  F2FP.BF16.F32.PACK_AB R28, R191, R197 ;  /* 0x000000c5bf1c723e */ /* 0x002fca00000010ff */
[----:B------:R1:W-:Y:S01]  /*1f030*/  STSM.16.M88.4 [R71], R28 ;  /* 0x0000001c47007844 */ /* 0x0003e20000000200 */
[----:B------:R-:W-:-:S05]  /*1f040*/  F2FP.BF16.F32.PACK_AB R15, R50, R51 ;  /* 0x00000033320f723e */ /* 0x000fca00000010ff */
[----:B------:R2:W-:Y:S04]  /*1f050*/  STSM.16.M88.4 [R2], R12 ;  /* 0x0000000c02007844 */ /* 0x0005e80000000200 */
[----:B-1----:R-:W3:Y:S04]  /*1f060*/  LDL.LU R71, [R1+0x74] ;  /* 0x0000740001477983 */ /* 0x002ee80000300800 */
[----:B--2---:R-:W2:Y:S01]  /*1f070*/  LDL.LU R2, [R1+0x78] ;  /* 0x0000780001027983 */ /* 0x004ea20000300800 */
[----:B------:R-:W-:Y:S02]  /*1f080*/  F2FP.BF16.F32.PACK_AB R24, R183, R185 ;  /* 0x000000b9b718723e */ /* 0x000fe400000010ff */
[----:B------:R-:W-:-:S02]  /*1f090*/  F2FP.BF16.F32.PACK_AB R25, R42, R41 ;  /* 0x000000292a19723e */ /* 0x000fc400000010ff */
[----:B------:R-:W-:Y:S02]  /*1f0a0*/  F2FP.BF16.F32.PACK_AB R26, R184, R186 ;  /* 0x000000bab81a723e */ /* 0x000fe400000010ff */
[----:B------:R-:W-:Y:S02]  /*1f0b0*/  F2FP.BF16.F32.PACK_AB R27, R58, R54 ;  /* 0x000000363a1b723e */ /* 0x000fe400000010ff */
[----:B------:R-:W-:Y:S02]  /*1f0c0*/  F2FP.BF16.F32.PACK_AB R28, R180, R182 ;  /* 0x000000b6b41c723e */ /* 0x000fe400000010ff */
[----:B------:R-:W-:Y:S02]  /*1f0d0*/  F2FP.BF16.F32.PACK_AB R29, R44, R43 ;  /* 0x0000002b2c1d723e */ /* 0x000fe400000010ff */
[----:B------:R-:W-:Y:S02]  /*1f0e0*/  F2FP.BF16.F32.PACK_AB R30, R179, R181 ;  /* 0x000000b5b31e723e */ /* 0x000fe400000010ff */
[----:B------:R-:W-:Y:S01]  /*1f0f0*/  F2FP.BF16.F32.PACK_AB R31, R66, R62 ;  /* 0x0000003e421f723e */ /* 0x000fe200000010ff */
[----:B------:R1:W-:Y:S01]  /*1f100*/  STSM.16.M88.4 [R102], R24 ;  /* 0x0000001866007844 */ /* 0x0003e20000000200 */
[----:B------:R-:W-:-:S02]  /*1f110*/  F2FP.BF16.F32.PACK_AB R12, R176, R178 ;  /* 0x000000b2b00c723e */ /* 0x000fc400000010ff */
[----:B------:R-:W-:Y:S01]  /*1f120*/  F2FP.BF16.F32.PACK_AB R13, R46, R45 ;  /* 0x0000002d2e0d723e */ /* 0x000fe200000010ff */
[----:B------:R4:W-:Y:S01]  /*1f130*/  STSM.16.M88.4 [R98], R28 ;  /* 0x0000001c62007844 */ /* 0x0009e20000000200 */
[----:B------:R-:W-:Y:S02]  /*1f140*/  F2FP.BF16.F32.PACK_AB R14, R175, R177 ;  /* 0x000000b1af0e723e */ /* 0x000fe400000010ff */
[----:B------:R-:W-:-:S05]  /*1f150*/  F2FP.BF16.F32.PACK_AB R15, R74, R75 ;  /* 0x0000004b4a0f723e */ /* 0x000fca00000010ff */
[----:B------:R0:W-:Y:S04]  /*1f160*/  STSM.16.M88.4 [R94], R12 ;  /* 0x0000000c5e007844 */ /* 0x0001e80000000200 */
[----:B-1----:R-:W2:Y:S01]  /*1f170*/  LDL.LU R102, [R1+0x7c] ;  /* 0x00007c0001667983 */ /* 0x002ea20000300800 */
[----:B------:R-:W-:Y:S02]  /*1f180*/  F2FP.BF16.F32.PACK_AB R24, R172, R174 ;  /* 0x000000aeac18723e */ /* 0x000fe400000010ff */
[----:B------:R-:W-:Y:S01]  /*1f190*/  F2FP.BF16.F32.PACK_AB R25, R48, R47 ;  /* 0x0000002f3019723e */ /* 0x000fe200000010ff */
[----:B----4-:R-:W4:Y:S01]  /*1f1a0*/  LDL.LU R98, [R1+0x80] ;  /* 0x0000800001627983 */ /* 0x010f220000300800 */
[----:B------:R-:W-:Y:S02]  /*1f1b0*/  F2FP.BF16.F32.PACK_AB R26, R171, R173 ;  /* 0x000000adab1a723e */ /* 0x000fe400000010ff */
[----:B------:R-:W-:-:S02]  /*1f1c0*/  F2FP.BF16.F32.PACK_AB R27, R79, R113 ;  /* 0x000000714f1b723e */ /* 0x000fc400000010ff */
[----:B------:R-:W-:Y:S02]  /*1f1d0*/  F2FP.BF16.F32.PACK_AB R28, R168, R170 ;  /* 0x000000aaa81c723e */ /* 0x000fe400000010ff */
[----:B------:R-:W-:Y:S01]  /*1f1e0*/  F2FP.BF16.F32.PACK_AB R29, R52, R49 ;  /* 0x00000031341d723e */ /* 0x000fe200000010ff */
[----:B0-----:R-:W4:Y:S01]  /*1f1f0*/  LDL.LU R94, [R1+0x84] ;  /* 0x00008400015e7983 */ /* 0x001f220000300800 */
[----:B------:R-:W-:Y:S02]  /*1f200*/  F2FP.BF16.F32.PACK_AB R30, R167, R169 ;  /* 0x000000a9a71e723e */ /* 0x000fe400000010ff */
[----:B------:R-:W-:Y:S01]  /*1f210*/  F2FP.BF16.F32.PACK_AB R31, R82, R121 ;  /* 0x00000079521f723e */ /* 0x000fe200000010ff */
[----:B------:R0:W-:Y:S01]  /*1f220*/  STSM.16.M88.4 [R86], R24 ;  /* 0x0000001856007844 */ /* 0x0001e20000000200 */
[----:B------:R-:W-:Y:S02]  /*1f230*/  F2FP.BF16.F32.PACK_AB R12, R164, R166 ;  /* 0x000000a6a40c723e */ /* 0x000fe400000010ff */
[----:B------:R-:W-:-:S02]  /*1f240*/  F2FP.BF16.F32.PACK_AB R13, R55, R53 ;  /* 0x00000035370d723e */ /* 0x000fc400000010ff */
[----:B------:R-:W-:Y:S02]  /*1f250*/  F2FP.BF16.F32.PACK_AB R14, R147, R165 ;  /* 0x000000a5930e723e */ /* 0x000fe400000010ff */
[----:B------:R-:W-:Y:S01]  /*1f260*/  F2FP.BF16.F32.PACK_AB R15, R87, R83 ;  /* 0x00000053570f723e */ /* 0x000fe200000010ff */
[----:B0-----:R-:W4:Y:S04]  /*1f270*/  LDL.LU R86, [R1+0x88] ;  /* 0x0000880001567983 */ /* 0x001f280000300800 */
[----:B---3--:R0:W-:Y:S04]  /*1f280*/  STSM.16.M88.4 [R71], R28 ;  /* 0x0000001c47007844 */ /* 0x0081e80000000200 */
[----:B--2---:R1:W-:Y:S04]  /*1f290*/  STSM.16.M88.4 [R2], R12 ;  /* 0x0000000c02007844 */ /* 0x0043e80000000200 */
[----:B0-----:R-:W2:Y:S04]  /*1f2a0*/  LDL.LU R71, [R1+0x8c] ;  /* 0x00008c0001477983 */ /* 0x001ea80000300800 */
[----:B-1----:R-:W3:Y:S01]  /*1f2b0*/  LDL.LU R2, [R1+0x90] ;  /* 0x0000900001027983 */ /* 0x002ee20000300800 */
[----:B------:R-:W-:-:S02]  /*1f2c0*/  F2FP.BF16.F32.PACK_AB R24, R96, R100 ;  /* 0x000000646018723e */ /* 0x000fc400000010ff */
[----:B------:R-:W-:Y:S02]  /*1f2d0*/  F2FP.BF16.F32.PACK_AB R25, R60, R59 ;  /* 0x0000003b3c19723e */ /* 0x000fe400000010ff */
[----:B------:R-:W-:Y:S02]  /*1f2e0*/  F2FP.BF16.F32.PACK_AB R26, R108, R104 ;  /* 0x000000686c1a723e */ /* 0x000fe400000010ff */
[----:B------:R-:W-:Y:S02]  /*1f2f0*/  F2FP.BF16.F32.PACK_AB R27, R90, R106 ;  /* 0x0000006a5a1b723e */ /* 0x000fe400000010ff */
[----:B------:R-:W-:Y:S02]  /*1f300*/  F2FP.BF16.F32.PACK_AB R28, R88, R92 ;  /* 0x0000005c581c723e */ /* 0x000fe400000010ff */
[----:B------:R-:W-:Y:S02]  /*1f310*/  F2FP.BF16.F32.PACK_AB R29, R67, R63 ;  /* 0x0000003f431d723e */ /* 0x000fe400000010ff */
[----:B------:R-:W-:-:S02]  /*1f320*/  F2FP.BF16.F32.PACK_AB R30, R116, R112 ;  /* 0x00000070741e723e */ /* 0x000fc400000010ff */
[----:B------:R-:W-:Y:S01]  /*1f330*/  F2FP.BF16.F32.PACK_AB R31, R91, R111 ;  /* 0x0000006f5b1f723e */ /* 0x000fe200000010ff */
[----:B------:R0:W-:Y:S01]  /*1f340*/  STSM.16.M88.4 [R102], R24 ;  /* 0x0000001866007844 */ /* 0x0001e20000000200 */
[----:B------:R-:W-:Y:S02]  /*1f350*/  F2FP.BF16.F32.PACK_AB R12, R4, R3 ;  /* 0x00000003040c723e */ /* 0x000fe400000010ff */
[----:B------:R-:W-:Y:S01]  /*1f360*/  F2FP.BF16.F32.PACK_AB R13, R72, R68 ;  /* 0x00000044480d723e */ /* 0x000fe200000010ff */
[----:B----4-:R1:W-:Y:S01]  /*1f370*/  STSM.16.M88.4 [R98], R28 ;  /* 0x0000001c62007844 */ /* 0x0103e20000000200 */
[----:B------:R-:W-:Y:S02]  /*1f380*/  F2FP.BF16.F32.PACK_AB R14, R61, R57 ;  /* 0x000000393d0e723e */ /* 0x000fe400000010ff */
[----:B------:R-:W-:-:S05]  /*1f390*/  F2FP.BF16.F32.PACK_AB R15, R95, R115 ;  /* 0x000000735f0f723e */ /* 0x000fca00000010ff */
[----:B------:R4:W-:Y:S01]  /*1f3a0*/  STSM.16.M88.4 [R94], R12 ;  /* 0x0000000c5e007844 */ /* 0x0009e20000000200 */
[----:B0-----:R-:W-:Y:S02]  /*1f3b0*/  F2FP.BF16.F32.PACK_AB R24, R6, R5 ;  /* 0x000000050618723e */ /* 0x001fe400000010ff */
[----:B------:R-:W-:Y:S02]  /*1f3c0*/  F2FP.BF16.F32.PACK_AB R25, R78, R76 ;  /* 0x0000004c4e19723e */ /* 0x000fe400000010ff */
[----:B------:R-:W-:Y:S02]  /*1f3d0*/  F2FP.BF16.F32.PACK_AB R26, R65, R64 ;  /* 0x00000040411a723e */ /* 0x000fe400000010ff */
[----:B------:R-:W-:Y:S02]  /*1f3e0*/  F2FP.BF16.F32.PACK_AB R27, R99, R122 ;  /* 0x0000007a631b723e */ /* 0x000fe400000010ff */
[----:B-1----:R-:W-:Y:S02]  /*1f3f0*/  F2FP.BF16.F32.PACK_AB R28, R8, R7 ;  /* 0x00000007081c723e */ /* 0x002fe400000010ff */
[----:B------:R-:W-:-:S02]  /*1f400*/  F2FP.BF16.F32.PACK_AB R29, R84, R80 ;  /* 0x00000050541d723e */ /* 0x000fc400000010ff */
[----:B------:R-:W-:Y:S02]  /*1f410*/  F2FP.BF16.F32.PACK_AB R30, R73, R69 ;  /* 0x00000045491e723e */ /* 0x000fe400000010ff */
[----:B------:R-:W-:Y:S01]  /*1f420*/  F2FP.BF16.F32.PACK_AB R31, R101, R127 ;  /* 0x0000007f651f723e */ /* 0x000fe200000010ff */
[----:B------:R0:W-:Y:S01]  /*1f430*/  STSM.16.M88.4 [R86], R24 ;  /* 0x0000001856007844 */ /* 0x0001e20000000200 */
[----:B----4-:R-:W-:Y:S02]  /*1f440*/  F2FP.BF16.F32.PACK_AB R12, R10, R9 ;  /* 0x000000090a0c723e */ /* 0x010fe400000010ff */
[----:B------:R-:W-:Y:S02]  /*1f450*/  F2FP.BF16.F32.PACK_AB R14, R81, R77 ;  /* 0x0000004d510e723e */ /* 0x000fe400000010ff */
[----:B0-----:R-:W-:Y:S02]  /*1f460*/  SEL R24, R70, R0, P0 ;  /* 0x0000000046187207 */ /* 0x001fe40000000000 */
[----:B------:R-:W-:-:S02]  /*1f470*/  SEL R70, R0, R70, P0 ;  /* 0x0000004600467207 */ /* 0x000fc40000000000 */
[----:B------:R-:W-:-:S04]  /*1f480*/  SEL R25, R103, R150, P0 ;  /* 0x0000009667197207 */ /* 0x000fc80000000000 */
[----:B------:R-:W-:Y:S02]  /*1f490*/  F2FP.BF16.F32.PACK_AB R13, R25, R24 ;  /* 0x00000018190d723e */ /* 0x000fe400000010ff */
[----:B------:R-:W-:-:S04]  /*1f4a0*/  ISETP.NE.U32.AND P3, PT, RZ, UR4, PT ;  /* 0x00000004ff007c0c */ /* 0x000fc8000bf65070 */
[----:B------:R-:W-:Y:S01]  /*1f4b0*/  ISETP.NE.AND.EX P3, PT, RZ, UR5, PT, P3 ;  /* 0x00000005ff007c0c */ /* 0x000fe2000bf65330 */
[----:B--2---:R0:W-:Y:S02]  /*1f4c0*/  STSM.16.M88.4 [R71], R28 ;  /* 0x0000001c47007844 */ /* 0x0041e40000000200 */
[----:B0-----:R-:W-:-:S04]  /*1f4d0*/  SEL R71, R150, R103, P0 ;  /* 0x0000006796477207 */ /* 0x001fc80000000000 */
[----:B------:R-:W-:-:S05]  /*1f4e0*/  F2FP.BF16.F32.PACK_AB R15, R71, R70 ;  /* 0x00000046470f723e */ /* 0x000fca00000010ff */
[----:B---3--:R0:W-:Y:S02]  /*1f4f0*/  STSM.16.M88.4 [R2], R12 ;  /* 0x0000000c02007844 */ /* 0x0081e40000000200 */
[----:B0-----:R-:W0:Y:S02]  /*1f500*/  LDC.64 R12, c[0x0][0xc00] ;  /* 0x00030000ff0c7b82 */ /* 0x001e240000000a00 */
[----:B0-----:R-:W-:-:S06]  /*1f510*/  IMAD.WIDE R12, R218, 0x4, R12 ;  /* 0x00000004da0c7825 */ /* 0x001fcc00078e020c */
[----:B------:R-:W-:Y:S06]  /*1f520*/  BAR.SYNC.DEFER_BLOCKING 0x1, 0x100 ;  /* 0x0044000000007b1d */ /* 0x000fec0000010000 */
[----:B------:R-:W5:Y:S01]  /*1f530*/  @P3 LDG.E R11, desc[UR46][R12.64] ;  /* 0x0000002e0c0b3981 */ /* 0x000f62000c1e1900 */
[----:B------:R-:W-:-:S04]  /*1f540*/  ISETP.NE.U32.AND P0, PT, RZ, UR6, PT ;  /* 0x00000006ff007c0c */ /* 0x000fc8000bf05070 */
[----:B------:R-:W-:-:S13]  /*1f550*/  ISETP.NE.AND.EX P0, PT, RZ, UR7, PT, P0 ;  /* 0x00000007ff007c0c */ /* 0x000fda000bf05300 */
[----:B------:R-:W0:Y:S01]  /*1f560*/  @P0 LDC.64 R14, c[0x0][0xc08] ;  /* 0x00030200ff0e0b82 */ /* 0x000e220000000a00 */
[----:B------:R-:W-:Y:S01]  /*1f570*/  ULDC UR6, c[0x0][0xa88] ;  /* 0x0002a20000067ab9 */ /* 0x000fe20000000800 */
[----:B------:R-:W-:Y:S01]  /*1f580*/  IMAD.MOV.U32 R30, RZ, RZ, 0x9b8 ;  /* 0x000009b8ff1e7424 */ /* 0x000fe200078e00ff */
[----:B------:R-:W-:Y:S02]  /*1f590*/  ISETP.GT.AND P1, PT, R217, 0x1, PT ;  /* 0x00000001d900780c */ /* 0x000fe40003f24270 */
[----:B------:R-:W-:Y:S02]  /*1f5a0*/  MOV R0, UR6 ;  /* 0x0000000600007c02 */ /* 0x000fe40008000f00 */
[----:B------:R-:W-:-:S04]  /*1f5b0*/  SEL R30, R30, 0x978, P1 ;  /* 0x000009781e1e7807 */ /* 0x000fc80000800000 */
[----:B------:R1:W2:Y:S01]  /*1f5c0*/  LDC.64 R28, c[0x0][R30+0x218] ;  /* 0x000086001e1c7b82 */ /* 0x0002a20000000a00 */
[----:B0-----:R-:W-:-:S07]  /*1f5d0*/  @P0 IMAD.WIDE R14, R218, 0x4, R14 ;  /* 0x00000004da0e0825 */ /* 0x001fce00078e020e */
[----:B------:R1:W0:Y:S01]  /*1f5e0*/  LDC.64 R26, c[0x0][R30+0x228] ;  /* 0x00008a001e1a7b82 */ /* 0x0002220000000a00 */
[----:B------:R3:W5:Y:S07]  /*1f5f0*/  @P0 LDG.E R0, desc[UR46][R14.64] ;  /* 0x0000002e0e000981 */ /* 0x00076e000c1e1900 */
[----:B---3--:R1:W3:Y:S01]  /*1f600*/  LDC.64 R14, c[0x0][R30+0x220] ;  /* 0x000088001e0e7b82 */ /* 0x0082e20000000a00 */
[----:B------:R-:W-:-:S13]  /*1f610*/  ISETP.NE.AND P2, PT, R107, 0x1, PT ;  /* 0x000000016b00780c */ /* 0x000fda0003f45270 */
[----:B------:R-:W4:Y:S08]  /*1f620*/  @P2 LDC R2, c[0x0][0xbec] ;  /* 0x0002fb00ff022b82 */ /* 0x000f300000000800 */
[----:B------:R-:W0:Y:S01]  /*1f630*/  @P2 LDC R31, c[0x0][0xbf0] ;  /* 0x0002fc00ff1f2b82 */ /* 0x000e220000000800 */
[----:B-12---:R-:W-:Y:S05]  /*1f640*/  @P0 BRA `(.L_x_1624) ;  /* 0x0000000000100947 */ /* 0x006fea0003800000 */
[----:B------:R-:W-:Y:S05]  /*1f650*/  @!P3 BRA `(.L_x_1624) ;  /* 0x00000000000cb947 */ /* 0x000fea0003800000 */
[----:B-----5:R-:W2:Y:S04]  /*1f660*/  LDG.E R0, desc[UR46][R12.64] ;  /* 0x0000002e0c007981 */ /* 0x020ea8000c1e1900 */
[----:B------:R-:W2:Y:S02]  /*1f670*/  LDG.E R12, desc[UR46][R12.64+0x4] ;  /* 0x0000042e0c0c7981 */ /* 0x000ea4000c1e1900 */
[----:B--2---:R-:W-:-:S07]  /*1f680*/  IMAD.IADD R0, R12, 0x1, -R0 ;  /* 0x000000010c007824 */ /* 0x004fce00078e0a00 */
.L_x_1624:
[----:B------:R-:W2:Y:S04]  /*1f690*/  LDL R124, [R1+0xa4] ;  /* 0x0000a400017c7983 */ /* 0x000ea80000100800 */
[----:B------:R-:W2:Y:S01]  /*1f6a0*/  LDL R123, [R1+0x94] ;  /* 0x00009400017b7983 */ /* 0x000ea20000100800 */
[----:B------:R-:W-:Y:S01]  /*1f6b0*/  IMAD.IADD R98, R202, 0x1, R199 ;  /* 0x00000001ca627824 */ /* 0x000fe200078e02c7 */
[----:B------:R-:W-:Y:S01]  /*1f6c0*/  ISETP.NE.U32.AND P0, PT, RZ, UR4, PT ;  /* 0x00000004ff007c0c */ /* 0x000fe2000bf05070 */
[----:B------:R-:W-:Y:S01]  /*1f6d0*/  IMAD R102, R29, R211, RZ ;  /* 0x000000d31d667224 */ /* 0x000fe200078e02ff */
[----:B------:R-:W-:Y:S01]  /*1f6e0*/  SEL R105, R222, RZ, P1 ;  /* 0x000000ffde697207 */ /* 0x000fe20000800000 */
[----:B----4-:R-:W-:Y:S01]  /*1f6f0*/  @P2 IMAD.HI.U32 R12, R98, R2, RZ ;  /* 0x00000002620c2227 */ /* 0x010fe200078e00ff */
[----:B------:R-:W-:-:S03]  /*1f700*/  ISETP.NE.AND.EX P0, PT, RZ, UR5, PT, P0 ;  /* 0x00000005ff007c0c */ /* 0x000fc6000bf05300 */
[----:B------:R-:W-:Y:S01]  /*1f710*/  IMAD.MOV.U32 R2, RZ, RZ, R98 ;  /* 0x000000ffff027224 */ /* 0x000fe200078e0062 */
[----:B0-----:R-:W-:Y:S01]  /*1f720*/  @P2 SHF.R.U32.HI R2, RZ, R31, R12 ;  /* 0x0000001fff022219 */ /* 0x001fe2000001160c */
[----:B------:R-:W-:Y:S01]  /*1f730*/  IMAD.WIDE.U32 R28, R28, R211, RZ ;  /* 0x000000d31c1c7225 */ /* 0x000fe200078e00ff */
[----:B------:R-:W-:Y:S01]  /*1f740*/  SHF.R.S32.HI R31, RZ, 0x1f, R218 ;  /* 0x0000001fff1f7819 */ /* 0x000fe200000114da */
[----:B------:R0:W1:Y:S01]  /*1f750*/  LDC.64 R12, c[0x0][R30+0x210] ;  /* 0x000084001e0c7b82 */ /* 0x0000620000000a00 */
[----:B------:R-:W-:Y:S01]  /*1f760*/  SEL R86, R218, RZ, !P0 ;  /* 0x000000ffda567207 */ /* 0x000fe20004000000 */
[-C--:B------:R-:W-:Y:S01]  /*1f770*/  IMAD R103, R27, R105.reuse, RZ ;  /* 0x000000691b677224 */ /* 0x080fe200078e02ff */
[----:B------:R-:W-:Y:S01]  /*1f780*/  SEL R31, R31, RZ, !P0 ;  /* 0x000000ff1f1f7207 */ /* 0x000fe20004000000 */
[----:B------:R-:W-:-:S04]  /*1f790*/  IMAD.WIDE.U32 R26, R26, R105, RZ ;  /* 0x000000691a1a7225 */ /* 0x000fc800078e00ff */
[-C--:B---3--:R-:W-:Y:S02]  /*1f7a0*/  IMAD R94, R15, R86.reuse, RZ ;  /* 0x000000560f5e7224 */ /* 0x088fe400078e02ff */
[----:B------:R-:W-:Y:S02]  /*1f7b0*/  IMAD.IADD R102, R29, 0x1, R102 ;  /* 0x000000011d667824 */ /* 0x000fe400078e0266 */
[C---:B------:R-:W-:Y:S02]  /*1f7c0*/  IMAD R94, R14.reuse, R31, R94 ;  /* 0x0000001f0e5e7224 */ /* 0x040fe400078e025e */
[----:B0-----:R-:W0:Y:S01]  /*1f7d0*/  LDC.64 R30, c[0x0][0xba8] ;  /* 0x0002ea00ff1e7b82 */ /* 0x001e220000000a00 */
[----:B------:R-:W-:-:S04]  /*1f7e0*/  IMAD.WIDE.U32 R14, R14, R86, RZ ;  /* 0x000000560e0e7225 */ /* 0x000fc800078e00ff */
[----:B------:R-:W-:Y:S01]  /*1f7f0*/  IMAD.IADD R15, R15, 0x1, R94 ;  /* 0x000000010f0f7824 */ /* 0x000fe200078e025e */
[----:B-----5:R-:W-:Y:S01]  /*1f800*/  IADD3 R14, P0, P3, R14, R28, R11 ;  /* 0x0000001c0e0e7210 */ /* 0x020fe20007b1e00b */
[----:B------:R-:W-:Y:S01]  /*1f810*/  IMAD.IADD R103, R27, 0x1, R103 ;  /* 0x000000011b677824 */ /* 0x000fe200078e0267 */
[----:B------:R-:W-:Y:S01]  /*1f820*/  SHF.R.S32.HI R94, RZ, 0x1f, R11 ;  /* 0x0000001fff5e7819 */ /* 0x000fe2000001140b */
[----:B------:R-:W-:Y:S01]  /*1f830*/  IMAD R0, R0, R107, RZ ;  /* 0x0000006b00007224 */ /* 0x000fe200078e02ff */
[----:B------:R-:W-:Y:S02]  /*1f840*/  IADD3 R26, P4, P5, R2, R14, R26 ;  /* 0x0000000e021a7210 */ /* 0x000fe40007d9e01a */
[----:B------:R-:W-:Y:S02]  /*1f850*/  IADD3.X R15, R15, R102, R94, P0, P3 ;  /* 0x000000660f0f7210 */ /* 0x000fe400007e645e */
[----:B------:R-:W-:-:S04]  /*1f860*/  SHF.R.S32.HI R14, RZ, 0x1f, R2 ;  /* 0x0000001fff0e7819 */ /* 0x000fc80000011402 */
[----:B------:R-:W-:Y:S01]  /*1f870*/  IADD3.X R27, R14, R15, R103, P4, P5 ;  /* 0x0000000f0e1b7210 */ /* 0x000fe200027ea467 */
[----:B------:R-:W-:-:S04]  /*1f880*/  IMAD.MOV R14, RZ, RZ, -R2 ;  /* 0x000000ffff0e7224 */ /* 0x000fc800078e0a02 */
[----:B------:R-:W-:Y:S01]  /*1f890*/  IMAD R14, R107, R14, R98 ;  /* 0x0000000e6b0e7224 */ /* 0x000fe200078e0262 */
[----:B0-----:R-:W0:Y:S04]  /*1f8a0*/  @!P1 LDC R30, c[0x0][0xb50] ;  /* 0x0002d400ff1e9b82 */ /* 0x001e280000000800 */
[----:B------:R-:W-:-:S04]  /*1f8b0*/  SHF.R.S32.HI R2, RZ, 0x1f, R14 ;  /* 0x0000001fff027819 */ /* 0x000fc8000001140e */
[----:B------:R-:W3:Y:S01]  /*1f8c0*/  @!P1 LDC R31, c[0x0][0xb54] ;  /* 0x0002d500ff1f9b82 */ /* 0x000ee20000000800 */
[-C--:B-1----:R-:W-:Y:S02]  /*1f8d0*/  IMAD R13, R13, R14.reuse, RZ ;  /* 0x0000000e0d0d7224 */ /* 0x082fe400078e02ff */
[----:B------:R-:W-:-:S04]  /*1f8e0*/  IMAD.WIDE.U32 R26, R12, R14, R26 ;  /* 0x0000000e0c1a7225 */ /* 0x000fc800078e001a */
[----:B------:R-:W-:-:S04]  /*1f8f0*/  IMAD R2, R12, R2, R13 ;  /* 0x000000020c027224 */ /* 0x000fc800078e020d */
[----:B------:R-:W-:Y:S01]  /*1f900*/  IMAD.IADD R2, R27, 0x1, R2 ;  /* 0x000000011b027824 */ /* 0x000fe200078e0202 */
[----:B0-----:R-:W-:-:S05]  /*1f910*/  LEA R30, P0, R26, R30, 0x2 ;  /* 0x0000001e1a1e7211 */ /* 0x001fca00078010ff */
[----:B------:R-:W-:Y:S01]  /*1f920*/  SHFL.IDX PT, R12, R30, RZ, 0x1c1f ;  /* 0x001c1fff1e0c7589 */ /* 0x000fe200000e0000 */
[----:B---3--:R-:W-:-:S03]  /*1f930*/  LEA.HI.X R2, R26, R31, R2, 0x2, P0 ;  /* 0x0000001f1a027211 */ /* 0x008fc600000f1402 */
[----:B------:R-:W-:Y:S04]  /*1f940*/  SHFL.IDX PT, R14, R30, 0x1, 0x1c1f ;  /* 0x003c1f001e0e7f89 */ /* 0x000fe800000e0000 */
[----:B------:R-:W0:Y:S04]  /*1f950*/  SHFL.IDX PT, R13, R2, RZ, 0x1c1f ;  /* 0x001c1fff020d7589 */ /* 0x000e2800000e0000 */
[----:B------:R1:W3:Y:S01]  /*1f960*/  SHFL.IDX PT, R15, R2, 0x1, 0x1c1f ;  /* 0x003c1f00020f7f89 */ /* 0x0002e200000e0000 */
[----:B--2---:R-:W-:Y:S01]  /*1f970*/  IMAD.IADD R26, R124, 0x1, R199 ;  /* 0x000000017c1a7824 */ /* 0x004fe200078e02c7 */
[----:B------:R-:W-:-:S03]  /*1f980*/  LOP3.LUT P0, RZ, R123, 0x3, RZ, 0xc0, !PT ;  /* 0x000000037bff7812 */ /* 0x000fc6000780c0ff */
[C---:B-1----:R-:W-:Y:S01]  /*1f990*/  VIADD R2, R26.reuse, 0x8 ;  /* 0x000000081a027836 */ /* 0x042fe20000000000 */
[----:B------:R-:W-:-:S04]  /*1f9a0*/  ISETP.GE.OR P3, PT, R26, R0, P0 ;  /* 0x000000001a00720c */ /* 0x000fc80000766670 */
[----:B------:R-:W-:-:S09]  /*1f9b0*/  ISETP.GE.OR P0, PT, R2, R0, P0 ;  /* 0x000000000200720c */ /* 0x000fd20000706670 */
[----:B0-----:R0:W-:Y:S04]  /*1f9c0*/  @!P3 ST.E desc[UR46][R12.64], R163 ;  /* 0x000000a30c00b985 */ /* 0x0011e8000c10192e */
[----:B---3--:R0:W-:Y:S01]  /*1f9d0*/  @!P0 ST.E desc[UR46][R14.64], R162 ;  /* 0x000000a20e008985 */ /* 0x0081e2000c10192e */
[----:B------:R-:W-:Y:S05]  /*1f9e0*/  @P1 BRA `(.L_x_1625) ;  /* 0x0000000c00fc1947 */ /* 0x000fea0003800000 */
[----:B------:R-:W1:Y:S01]  /*1f9f0*/  S2R R123, SR_TID.X ;  /* 0x00000000007b7919 */ /* 0x000e620000002100 */
[----:B------:R-:W2:Y:S01]  /*1fa00*/  @P2 LDC R10, c[0x0][0xbec] ;  /* 0x0002fb00ff0a2b82 */ /* 0x000ea20000000800 */
[----:B------:R-:W-:-:S07]  /*1fa10*/  ULDC.64 UR4, c[0x0][0xaa0] ;  /* 0x0002a80000047ab9 */ /* 0x000fce0000000a00 */
[----:B0-----:R-:W0:Y:S01]  /*1fa20*/  @P2 LDC R15, c[0x0][0xbf0] ;  /* 0x0002fc00ff0f2b82 */ /* 0x001e220000000800 */
[----:B-1----:R-:W-:-:S05]  /*1fa30*/  VIADD R8, R123, 0xffffff80 ;  /* 0xffffff807b087836 */ /* 0x002fca0000000000 */
[----:B------:R-:W-:-:S04]  /*1fa40*/  SHF.R.S32.HI R3, RZ, 0x1f, R8 ;  /* 0x0000001fff037819 */ /* 0x000fc80000011408 */
[----:B------:R-:W-:-:S04]  /*1fa50*/  LEA.HI R3, R3, R8, RZ, 0x3 ;  /* 0x0000000803037211 */ /* 0x000fc800078f18ff */
[----:B------:R-:W-:-:S05]  /*1fa60*/  LOP3.LUT R3, R3, 0xfffffff8, RZ, 0xc0, !PT ;  /* 0xfffffff803037812 */ /* 0x000fca00078ec0ff */
[----:B------:R-:W-:-:S04]  /*1fa70*/  IMAD.IADD R8, R8, 0x1, -R3 ;  /* 0x0000000108087824 */ /* 0x000fc800078e0a03 */
[----:B------:R-:W-:-:S04]  /*1fa80*/  IMAD R3, R17, 0x8, R8 ;  /* 0x0000000811037824 */ /* 0x000fc800078e0208 */
[----:B------:R-:W-:-:S04]  /*1fa90*/  IMAD.SHL.U32 R3, R3, 0x8, RZ ;  /* 0x0000000803037824 */ /* 0x000fc800078e00ff */
[----:B------:R-:W-:-:S03]  /*1faa0*/  IMAD.WIDE R2, R3, 0x2, R32 ;  /* 0x0000000203027825 */ /* 0x000fc600078e0220 */
[C---:B------:R-:W-:Y:S02]  /*1fab0*/  IADD3 R25, P0, R2.reuse, 0x1000, RZ ;  /* 0x0000100002197810 */ /* 0x040fe40007f1e0ff */
[C---:B------:R-:W-:Y:S02]  /*1fac0*/  IADD3 R29, P1, R2.reuse, 0x2000, RZ ;  /* 0x00002000021d7810 */ /* 0x040fe40007f3e0ff */
[C---:B------:R-:W-:Y:S02]  /*1fad0*/  IADD3 R33, P3, R2.reuse, 0x3000, RZ ;  /* 0x0000300002217810 */ /* 0x040fe40007f7e0ff */
[C---:B------:R-:W-:Y:S02]  /*1fae0*/  IADD3 R37, P4, R2.reuse, 0x4000, RZ ;  /* 0x0000400002257810 */ /* 0x040fe40007f9e0ff */
[----:B------:R-:W-:Y:S02]  /*1faf0*/  IADD3 R41, P5, R2, 0x5000, RZ ;  /* 0x0000500002297810 */ /* 0x000fe40007fbe0ff */
[----:B------:R-:W-:-:S02]  /*1fb00*/  LOP3.LUT R24, R25, 0x380, RZ, 0xc0, !PT ;  /* 0x0000038019187812 */ /* 0x000fc400078ec0ff */
[----:B------:R-:W-:Y:S02]  /*1fb10*/  LOP3.LUT R28, R29, 0x380, RZ, 0xc0, !PT ;  /* 0x000003801d1c7812 */ /* 0x000fe400078ec0ff */
[----:B------:R-:W-:Y:S02]  /*1fb20*/  LOP3.LUT R32, R33, 0x380, RZ, 0xc0, !PT ;  /* 0x0000038021207812 */ /* 0x000fe400078ec0ff */
[----:B------:R-:W-:Y:S02]  /*1fb30*/  LOP3.LUT R36, R37, 0x380, RZ, 0xc0, !PT ;  /* 0x0000038025247812 */ /* 0x000fe400078ec0ff */
[----:B------:R-:W-:Y:S02]  /*1fb40*/  LOP3.LUT R40, R41, 0x380, RZ, 0xc0, !PT ;  /* 0x0000038029287812 */ /* 0x000fe400078ec0ff */
[----:B------:R-:W-:Y:S02]  /*1fb50*/  SHF.R.U64 R24, R24, 0x3, RZ ;  /* 0x0000000318187819 */ /* 0x000fe400000012ff */
[----:B------:R-:W-:-:S02]  /*1fb60*/  SHF.R.U64 R28, R28, 0x3, RZ ;  /* 0x000000031c1c7819 */ /* 0x000fc400000012ff */
        /* <DEDUP_REMOVED lines=13> */
[----:B------:R-:W-:Y:S01]  /*1fc40*/  IADD3 R45, P0, R2, 0x6000, RZ ;  /* 0x00006000022d7810 */ /* 0x000fe20007f1e0ff */
[----:B------:R-:W-:Y:S01]  /*1fc50*/  IMAD R94, R94, UR4, RZ ;  /* 0x000000045e5e7c24 */ /* 0x000fe2000f8e02ff */
[----:B------:R-:W-:Y:S01]  /*1fc60*/  IADD3 R49, P1, R2, 0x7000, RZ ;  /* 0x0000700002317810 */ /* 0x000fe20007f3e0ff */
[----:B------:R-:W-:Y:S01]  /*1fc70*/  IMAD R8, R8, 0x20, R17 ;  /* 0x0000002008087824 */ /* 0x000fe200078e0211 */
[C---:B------:R-:W-:Y:S01]  /*1fc80*/  IADD3 R53, P3, R2.reuse, 0x8000, RZ ;  /* 0x0000800002357810 */ /* 0x040fe20007f7e0ff */
[----:B------:R-:W5:Y:S01]  /*1fc90*/  LD.E.128 R24, desc[UR46][R24.64] ;  /* 0x0000002e18187980 */ /* 0x000f62000c101d00 */
[----:B------:R-:W-:-:S02]  /*1fca0*/  IADD3 R57, P4, R2, 0x9000, RZ ;  /* 0x0000900002397810 */ /* 0x000fc40007f9e0ff */
[----:B------:R-:W-:Y:S01]  /*1fcb0*/  IADD3 R61, P5, R2, 0xa000, RZ ;  /* 0x0000a000023d7810 */ /* 0x000fe20007fbe0ff */
        /* <DEDUP_REMOVED lines=25> */
[C---:B------:R-:W-:Y:S01]  /*1fe50*/  LOP3.LUT R9, R2.reuse, 0x380, RZ, 0xc0, !PT ;  /* 0x0000038002097812 */ /* 0x040fe200078ec0ff */
[----:B------:R-:W-:Y:S01]  /*1fe60*/  IMAD.IADD R13, R199, 0x1, R8 ;  /* 0x00000001c70d7824 */ /* 0x000fe200078e0208 */
[C---:B------:R-:W-:Y:S01]  /*1fe70*/  IADD3 R69, P1, R2.reuse, 0xc000, RZ ;  /* 0x0000c00002457810 */ /* 0x040fe20007f3e0ff */
[----:B------:R-:W5:Y:S01]  /*1fe80*/  LD.E.128 R44, desc[UR46][R44.64] ;  /* 0x0000002e2c2c7980 */ /* 0x000f62000c101d00 */
[C---:B------:R-:W-:Y:S02]  /*1fe90*/  IADD3 R73, P3, R2.reuse, 0xd000, RZ ;  /* 0x0000d00002497810 */ /* 0x040fe40007f7e0ff */
[C---:B------:R-:W-:Y:S01]  /*1fea0*/  IADD3 R77, P4, R2.reuse, 0xe000, RZ ;  /* 0x0000e000024d7810 */ /* 0x040fe20007f9e0ff */
[----:B------:R-:W5:Y:S01]  /*1feb0*/  LD.E.128 R48, desc[UR46][R48.64] ;  /* 0x0000002e30307980 */ /* 0x000f62000c101d00 */
[----:B------:R-:W-:Y:S02]  /*1fec0*/  IADD3 R7, P5, R2, 0xf000, RZ ;  /* 0x0000f00002077810 */ /* 0x000fe40007fbe0ff */
[----:B------:R-:W-:Y:S01]  /*1fed0*/  LOP3.LUT R64, R65, 0x380, RZ, 0xc0, !PT ;  /* 0x0000038041407812 */ /* 0x000fe200078ec0ff */
[----:B------:R-:W5:Y:S01]  /*1fee0*/  LD.E.128 R52, desc[UR46][R52.64] ;  /* 0x0000002e34347980 */ /* 0x000f62000c101d00 */
[----:B------:R-:W-:Y:S01]  /*1fef0*/  LOP3.LUT R68, R69, 0x380, RZ, 0xc0, !PT ;  /* 0x0000038045447812 */ /* 0x000fe200078ec0ff */
[----:B------:R-:W-:Y:S01]  /*1ff00*/  IMAD.X R81, RZ, RZ, R3, P5 ;  /* 0x000000ffff517224 */ /* 0x000fe200028e0603 */
[----:B------:R-:W-:Y:S01]  /*1ff10*/  LOP3.LUT R72, R73, 0x380, RZ, 0xc0, !PT ;  /* 0x0000038049487812 */ /* 0x000fe200078ec0ff */
[----:B------:R-:W5:Y:S01]  /*1ff20*/  LD.E.128 R56, desc[UR46][R56.64] ;  /* 0x0000002e38387980 */ /* 0x000f62000c101d00 */
[----:B------:R-:W-:-:S02]  /*1ff30*/  LOP3.LUT R76, R77, 0x380, RZ, 0xc0, !PT ;  /* 0x000003804d4c7812 */ /* 0x000fc400078ec0ff */
[----:B------:R-:W-:Y:S01]  /*1ff40*/  SHF.R.U64 R9, R9, 0x3, RZ ;  /* 0x0000000309097819 */ /* 0x000fe200000012ff */
[----:B------:R-:W5:Y:S01]  /*1ff50*/  LD.E.128 R60, desc[UR46][R60.64] ;  /* 0x0000002e3c3c7980 */ /* 0x000f62000c101d00 */
[----:B------:R-:W-:Y:S02]  /*1ff60*/  LOP3.LUT R5, R7, 0x380, RZ, 0xc0, !PT ;  /* 0x0000038007057812 */ /* 0x000fe400078ec0ff */
[----:B------:R-:W-:Y:S02]  /*1ff70*/  SHF.R.U64 R64, R64, 0x3, RZ ;  /* 0x0000000340407819 */ /* 0x000fe400000012ff */
[----:B------:R-:W-:Y:S02]  /*1ff80*/  SHF.R.U64 R68, R68, 0x3, RZ ;  /* 0x0000000344447819 */ /* 0x000fe400000012ff */
[----:B------:R-:W-:Y:S02]  /*1ff90*/  SHF.R.U64 R72, R72, 0x3, RZ ;  /* 0x0000000348487819 */ /* 0x000fe400000012ff */
[----:B------:R-:W-:-:S02]  /*1ffa0*/  SHF.R.U64 R76, R76, 0x3, RZ ;  /* 0x000000034c4c7819 */ /* 0x000fc400000012ff */
[----:B------:R-:W-:Y:S02]  /*1ffb0*/  LOP3.LUT R4, R9, R2, RZ, 0x3c, !PT ;  /* 0x0000000209047212 */ /* 0x000fe400078e3cff */
[----:B------:R-:W-:Y:S01]  /*1ffc0*/  SHF.R.U64 R2, R5, 0x3, RZ ;  /* 0x0000000305027819 */ /* 0x000fe200000012ff */
[--C-:B------:R-:W-:Y:S01]  /*1ffd0*/  IMAD.MOV.U32 R5, RZ, RZ, R3.reuse ;  /* 0x000000ffff057224 */ /* 0x100fe200078e0003 */
        /* <DEDUP_REMOVED lines=8> */
[C---:B------:R-:W-:Y:S01]  /*20060*/  IMAD R9, R11.reuse, UR5, R94 ;  /* 0x000000050b097c24 */ /* 0x040fe2000f8e025e */
[----:B------:R-:W-:Y:S01]  /*20070*/  LOP3.LUT R80, R2, R7, RZ, 0x3c, !PT ;  /* 0x0000000702507212 */ /* 0x000fe200078e3cff */
[----:B------:R-:W-:Y:S01]  /*20080*/  IMAD.WIDE.U32 R2, R11, UR4, RZ ;  /* 0x000000040b027c25 */ /* 0x000fe2000f8e00ff */
[----:B------:R-:W-:Y:S01]  /*20090*/  ULDC.64 UR4, c[0x0][0xae8] ;  /* 0x0002ba0000047ab9 */ /* 0x000fe20000000a00 */
[----:B------:R-:W5:Y:S02]  /*200a0*/  LD.E.128 R4, desc[UR46][R4.64] ;  /* 0x0000002e04047980 */ /* 0x000f64000c101d00 */
[----:B------:R-:W-:-:S02]  /*200b0*/  IMAD.IADD R3, R3, 0x1, R9 ;  /* 0x0000000103037824 */ /* 0x000fc400078e0209 */
[----:B------:R-:W5:Y:S01]  /*200c0*/  LD.E.128 R64, desc[UR46][R64.64] ;  /* 0x0000002e40407980 */ /* 0x000f62000c101d00 */
[----:B--2---:R-:W-:-:S03]  /*200d0*/  @P2 IMAD.HI.U32 R8, R13, R10, RZ ;  /* 0x0000000a0d082227 */ /* 0x004fc600078e00ff */
[----:B------:R-:W5:Y:S01]  /*200e0*/  LD.E.128 R68, desc[UR46][R68.64] ;  /* 0x0000002e44447980 */ /* 0x000f62000c101d00 */
[----:B------:R-:W-:-:S03]  /*200f0*/  IMAD.WIDE.U32 R2, R211, UR4, R2 ;  /* 0x00000004d3027c25 */ /* 0x000fc6000f8e0002 */
[----:B------:R-:W5:Y:S01]  /*20100*/  LD.E.128 R72, desc[UR46][R72.64] ;  /* 0x0000002e48487980 */ /* 0x000f62000c101d00 */
[----:B------:R-:W-:-:S03]  /*20110*/  SHF.R.S32.HI R11, RZ, 0x1f, R86 ;  /* 0x0000001fff0b7819 */ /* 0x000fc60000011456 */
[----:B------:R-:W5:Y:S04]  /*20120*/  LD.E.128 R76, desc[UR46][R76.64] ;  /* 0x0000002e4c4c7980 */ /* 0x000f68000c101d00 */
[----:B------:R-:W5:Y:S01]  /*20130*/  LD.E.128 R80, desc[UR46][R80.64] ;  /* 0x0000002e50507980 */ /* 0x000f62000c101d00 */
[----:B------:R-:W-:Y:S01]  /*20140*/  @!PT LDS RZ, [RZ] ;  /* 0x00000000fffff984 */ /* 0x000fe20000000800 */
[----:B------:R-:W-:Y:S01]  /*20150*/  @!PT LDS RZ, [RZ] ;  /* 0x00000000fffff984 */ /* 0x000fe20000000800 */
[----:B------:R-:W-:Y:S01]  /*20160*/  @!PT LDS RZ, [RZ] ;  /* 0x00000000fffff984 */ /* 0x000fe20000000800 */
[----:B------:R-:W-:Y:S01]  /*20170*/  @!PT LDS RZ, [RZ] ;  /* 0x00000000fffff984 */ /* 0x000fe20000000800 */
[----:B------:R1:W-:Y:S06]  /*20180*/  MEMBAR.ALL.CTA ;  /* 0x0000000000007992 */ /* 0x0003ec0000008000 */
[----:B-1----:R-:W1:Y:S01]  /*20190*/  FENCE.VIEW.ASYNC.S ;  /* 0x00000000000073c6 */ /* 0x002e620000000000 */
[----:B------:R-:W-:Y:S01]  /*201a0*/  IMAD R3, R211, UR5, R3 ;  /* 0x00000005d3037c24 */ /* 0x000fe2000f8e0203 */
[----:B------:R-:W-:Y:S01]  /*201b0*/  ULDC.64 UR4, c[0x0][0xaf0] ;  /* 0x0002bc0000047ab9 */ /* 0x000fe20000000a00 */
[----:B------:R-:W-:Y:S01]  /*201c0*/  IMAD.MOV.U32 R9, RZ, RZ, R13 ;  /* 0x000000ffff097224 */ /* 0x000fe200078e000d */
[----:B0-----:R-:W-:Y:S01]  /*201d0*/  @P2 SHF.R.U32.HI R9, RZ, R15, R8 ;  /* 0x0000000fff092219 */ /* 0x001fe20000011608 */
[----:B------:R-:W-:-:S03]  /*201e0*/  IMAD R11, R11, UR4, RZ ;  /* 0x000000040b0b7c24 */ /* 0x000fc6000f8e02ff */
[----:B------:R-:W-:Y:S01]  /*201f0*/  SHF.R.S32.HI R8, RZ, 0x1f, R9 ;  /* 0x0000001fff087819 */ /* 0x000fe20000011409 */
[C---:B------:R-:W-:Y:S02]  /*20200*/  IMAD R11, R86.reuse, UR5, R11 ;  /* 0x00000005560b7c24 */ /* 0x040fe4000f8e020b */
[----:B------:R-:W-:Y:S01]  /*20210*/  IMAD.WIDE.U32 R2, R86, UR4, R2 ;  /* 0x0000000456027c25 */ /* 0x000fe2000f8e0002 */
[----:B------:R-:W-:-:S03]  /*20220*/  ULDC.64 UR4, c[0x0][0xae0] ;  /* 0x0002b80000047ab9 */ /* 0x000fc60000000a00 */
[----:B------:R-:W-:Y:S02]  /*20230*/  IMAD.MOV R12, RZ, RZ, -R9 ;  /* 0x000000ffff0c7224 */ /* 0x000fe400078e0a09 */
[----:B------:R-:W-:Y:S02]  /*20240*/  IMAD R10, R8, UR4, RZ ;  /* 0x00000004080a7c24 */ /* 0x000fe4000f8e02ff */
[----:B------:R-:W-:Y:S02]  /*20250*/  IMAD.IADD R3, R3, 0x1, R11 ;  /* 0x0000000103037824 */ /* 0x000fe400078e020b */
        /* <DEDUP_REMOVED lines=13> */
[----:B------:R-:W-:Y:S01]  /*20330*/  LEA R20, P0, R2, UR4, 0x1 ;  /* 0x0000000402147c11 */ /* 0x000fe2000f8008ff */
[----:B------:R-:W-:Y:S01]  /*20340*/  IMAD.IADD R3, R3, 0x1, R107 ;  /* 0x0000000103037824 */ /* 0x000fe200078e026b */
[----:B------:R-:W-:Y:S01]  /*20350*/  UMOV UR4, 0xffffffff ;  /* 0xffffffff00047882 */ /* 0x000fe20000000000 */
[----:B------:R-:W-:-:S03]  /*20360*/  IMAD.IADD R199, R17, 0x1, R199 ;  /* 0x0000000111c77824 */ /* 0x000fc600078e02c7 */
[----:B------:R-:W-:Y:S01]  /*20370*/  LEA.HI.X R84, R2, UR5, R3, 0x1, P0 ;  /* 0x0000000502547c11 */ /* 0x000fe200080f0c03 */
[----:B------:R-:W-:Y:S06]  /*20380*/  BRA.DIV UR4, `(.L_x_1626) ;  /* 0x0000010a04b87947 */ /* 0x000fec000b800000 */
[----:B------:R0:W1:Y:S04]  /*20390*/  SHFL.IDX PT, R21, R84, RZ, 0x181f ;  /* 0x00181fff54157589 */ /* 0x00006800000e0000 */
[----:B------:R0:W2:Y:S02]  /*203a0*/  SHFL.IDX PT, R14, R20, RZ, 0x181f ;  /* 0x00181fff140e7589 */ /* 0x0000a400000e0000 */
.L_x_1993:
[----:B------:R-:W-:Y:S01]  /*203b0*/  ISETP.GE.AND P0, PT, R199, R0, PT ;  /* 0x00000000c700720c */ /* 0x000fe20003f06270 */
[----:B------:R-:W-:-:S12]  /*203c0*/  BSSY B1, `(.L_x_1627) ;  /* 0x0000013000017945 */ /* 0x000fd80003800000 */
[----:B------:R-:W-:Y:S05]  /*203d0*/  @P0 BRA `(.L_x_1628) ;  /* 0x0000000000440947 */ /* 0x000fea0003800000 */
[----:B------:R-:W-:Y:S02]  /*203e0*/  ULDC UR4, c[0x0][0xac8] ;  /* 0x0002b20000047ab9 */ /* 0x000fe40000000800 */
[----:B------:R-:W-:Y:S02]  /*203f0*/  ISETP.GE.AND P3, PT, R18, UR4, PT ;  /* 0x0000000412007c0c */ /* 0x000fe4000bf66270 */
[----:B------:R-:W-:Y:S02]  /*20400*/  ISETP.GE.AND P2, PT, R194, UR4, PT ;  /* 0x00000004c2007c0c */ /* 0x000fe4000bf46270 */
[----:B------:R-:W-:Y:S02]  /*20410*/  ISETP.GE.AND P1, PT, R208, UR4, PT ;  /* 0x00000004d0007c0c */ /* 0x000fe4000bf26270 */
[----:B------:R-:W-:-:S07]  /*20420*/  ISETP.GE.AND P0, PT, R210, UR4, PT ;  /* 0x00000004d2007c0c */ /* 0x000fce000bf06270 */
[-C--:B--2---:R-:W-:Y:S02]  /*20430*/  @!P3 LEA R2, P5, R18, R14.reuse, 0x1 ;  /* 0x0000000e1202b211 */ /* 0x084fe400078a08ff */
[-C--:B------:R-:W-:Y:S02]  /*20440*/  @!P2 LEA R8, P4, R194, R14.reuse, 0x1 ;  /* 0x0000000ec208a211 */ /* 0x080fe400078808ff */
[-C--:B-1----:R-:W-:Y:S02]  /*20450*/  @!P3 LEA.HI.X R3, R18, R21.reuse, R19, 0x1, P5 ;  /* 0x000000151203b211 */ /* 0x082fe400028f0c13 */
[-C--:B------:R-:W-:Y:S02]  /*20460*/  @!P1 LEA R10, P5, R208, R14.reuse, 0x1 ;  /* 0x0000000ed00a9211 */ /* 0x080fe400078a08ff */
[----:B------:R-:W-:Y:S01]  /*20470*/  @!P2 LEA.HI.X R9, R194, R21, R216, 0x1, P4 ;  /* 0x00000015c209a211 */ /* 0x000fe200020f0cd8 */
[----:B-----5:R3:W-:Y:S01]  /*20480*/  @!P3 ST.E.128 desc[UR46][R2.64], R4 ;  /* 0x000000040200b985 */ /* 0x0207e2000c101d2e */
[----:B------:R-:W-:-:S02]  /*20490*/  @!P0 LEA R12, P4, R210, R14, 0x1 ;  /* 0x0000000ed20c8211 */ /* 0x000fc400078808ff */
[-C--:B------:R-:W-:Y:S01]  /*204a0*/  @!P1 LEA.HI.X R11, R208, R21.reuse, R221, 0x1, P5 ;  /* 0x00000015d00b9211 */ /* 0x080fe200028f0cdd */
[----:B------:R3:W-:Y:S01]  /*204b0*/  @!P2 ST.E.128 desc[UR46][R8.64], R36 ;  /* 0x000000240800a985 */ /* 0x0007e2000c101d2e */
[----:B------:R-:W-:-:S03]  /*204c0*/  @!P0 LEA.HI.X R13, R210, R21, R220, 0x1, P4 ;  /* 0x00000015d20d8211 */ /* 0x000fc600020f0cdc */
[----:B------:R3:W-:Y:S04]  /*204d0*/  @!P1 ST.E.128 desc[UR46][R10.64], R52 ;  /* 0x000000340a009985 */ /* 0x0007e8000c101d2e */
[----:B------:R3:W-:Y:S02]  /*204e0*/  @!P0 ST.E.128 desc[UR46][R12.64], R68 ;  /* 0x000000440c008985 */ /* 0x0007e4000c101d2e */
.L_x_1628:
[----:B------:R-:W-:Y:S05]  /*204f0*/  BSYNC B1 ;  /* 0x0000000000017941 */ /* 0x000fea0003800000 */
.L_x_1627:
[----:B------:R-:W-:-:S03]  /*20500*/  UMOV UR4, 0xffffffff ;  /* 0xffffffff00047882 */ /* 0x000fc60000000000 */
[----:B------:R-:W-:Y:S05]  /*20510*/  BRA.DIV UR4, `(.L_x_1629) ;  /* 0x0000010a04887947 */ /* 0x000fea000b800000 */
[----:B---3--:R3:W4:Y:S04]  /*20520*/  SHFL.IDX PT, R9, R84, 0x1, 0x181f ;  /* 0x00381f0054097f89 */ /* 0x00872800000e0000 */
[----:B--2---:R3:W2:Y:S02]  /*20530*/  SHFL.IDX PT, R14, R20, 0x1, 0x181f ;  /* 0x00381f00140e7f89 */ /* 0x0046a400000e0000 */
.L_x_1997:
[----:B------:R-:W-:Y:S01]  /*20540*/  VIADD R3, R199, 0x20 ;  /* 0x00000020c7037836 */ /* 0x000fe20000000000 */
[----:B------:R-:W-:Y:S04]  /*20550*/  BSSY B1, `(.L_x_1630) ;  /* 0x0000014000017945 */ /* 0x000fe80003800000 */
[----:B------:R-:W-:-:S13]  /*20560*/  ISETP.GE.AND P0, PT, R3, R0, PT ;  /* 0x000000000300720c */ /* 0x000fda0003f06270 */
[----:B------:R-:W-:Y:S05]  /*20570*/  @P0 BRA `(.L_x_1631) ;  /* 0x0000000000440947 */ /* 0x000fea0003800000 */
[----:B------:R-:W-:Y:S02]  /*20580*/  ULDC UR4, c[0x0][0xac8] ;  /* 0x0002b20000047ab9 */ /* 0x000fe40000000800 */
[----:B------:R-:W-:Y:S02]  /*20590*/  ISETP.GE.AND P3, PT, R18, UR4, PT ;  /* 0x0000000412007c0c */ /* 0x000fe4000bf66270 */
[----:B------:R-:W-:Y:S02]  /*205a0*/  ISETP.GE.AND P2, PT, R194, UR4, PT ;  /* 0x00000004c2007c0c */ /* 0x000fe4000bf46270 */
[----:B------:R-:W-:Y:S02]  /*205b0*/  ISETP.GE.AND P1, PT, R208, UR4, PT ;  /* 0x00000004d0007c0c */ /* 0x000fe4000bf26270 */
[----:B------:R-:W-:-:S07]  /*205c0*/  ISETP.GE.AND P0, PT, R210, UR4, PT ;  /* 0x00000004d2007c0c */ /* 0x000fce000bf06270 */
[-C--:B--2---:R-:W-:Y:S02]  /*205d0*/  @!P3 LEA R2, P5, R18, R14.reuse, 0x1 ;  /* 0x0000000e1202b211 */ /* 0x084fe400078a08ff */
[-C--:B-----5:R-:W-:Y:S02]  /*205e0*/  @!P2 LEA R4, P4, R194, R14.reuse, 0x1 ;  /* 0x0000000ec204a211 */ /* 0x0a0fe400078808ff */
[-C--:B----4-:R-:W-:Y:S02]  /*205f0*/  @!P3 LEA.HI.X R3, R18, R9.reuse, R19, 0x1, P5 ;  /* 0x000000091203b211 */ /* 0x090fe400028f0c13 */
[-C--:B------:R-:W-:Y:S02]  /*20600*/  @!P1 LEA R6, P5, R208, R14.reuse, 0x1 ;  /* 0x0000000ed0069211 */ /* 0x080fe400078a08ff */
        /* <DEDUP_REMOVED lines=8> */
.L_x_1631:
[----:B------:R-:W-:Y:S05]  /*20690*/  BSYNC B1 ;  /* 0x0000000000017941 */ /* 0x000fea0003800000 */
.L_x_1630:
[----:B------:R-:W-:-:S03]  /*206a0*/  UMOV UR4, 0xffffffff ;  /* 0xffffffff00047882 */ /* 0x000fc60000000000 */
[----:B------:R-:W-:Y:S05]  /*206b0*/  BRA.DIV UR4, `(.L_x_1632) ;  /* 0x0000010a04687947 */ /* 0x000fea000b800000 */
[----:B--2-4-:R2:W4:Y:S04]  /*206c0*/  SHFL.IDX PT, R9, R84, 0x2, 0x181f ;  /* 0x00581f0054097f89 */ /* 0x01452800000e0000 */
[----:B------:R2:W0:Y:S02]  /*206d0*/  SHFL.IDX PT, R14, R20, 0x2, 0x181f ;  /* 0x00581f00140e7f89 */ /* 0x00042400000e0000 */
.L_x_2001:
        /* <DEDUP_REMOVED lines=9> */
[-C--:B0-----:R-:W-:Y:S02]  /*20770*/  @!P3 LEA R2, P5, R18, R14.reuse, 0x1 ;  /* 0x0000000e1202b211 */ /* 0x081fe400078a08ff */
        /* <DEDUP_REMOVED lines=11> */
.L_x_1634:
[----:B------:R-:W-:Y:S05]  /*20830*/  BSYNC B1 ;  /* 0x0000000000017941 */ /* 0x000fea0003800000 */
.L_x_1633:
[----:B------:R-:W-:-:S03]  /*20840*/  UMOV UR4, 0xffffffff ;  /* 0xffffffff00047882 */ /* 0x000fc60000000000 */
[----:B------:R-:W-:Y:S05]  /*20850*/  BRA.DIV UR4, `(.L_x_1635) ;  /* 0x0000010a04487947 */ /* 0x000fea000b800000 */
[----:B0-----:R0:W0:Y:S04]  /*20860*/  SHFL.IDX PT, R3, R84, 0x3, 0x181f ;  /* 0x00781f0054037f89 */ /* 0x00102800000e0000 */
[----:B------:R0:W0:Y:S02]  /*20870*/  SHFL.IDX PT, R14, R20, 0x3, 0x181f ;  /* 0x00781f00140e7f89 */ /* 0x00002400000e0000 */
.L_x_2005:
[----:B-----5:R-:W-:-:S05]  /*20880*/  VIADD R5, R199, 0x60 ;  /* 0x00000060c7057836 */ /* 0x020fca0000000000 */
[----:B------:R-:W-:-:S13]  /*20890*/  ISETP.GE.AND P0, PT, R5, R0, PT ;  /* 0x000000000500720c */ /* 0x000fda0003f06270 */
[----:B------:R-:W-:Y:S05]  /*208a0*/  @P0 BRA `(.L_x_1636) ;  /* 0x00000030008c0947 */ /* 0x000fea0003800000 */
        /* <DEDUP_REMOVED lines=15> */
[----:B------:R-:W-:-:S04]  /*209a0*/  LEA R14, P0, R210, R14, 0x1 ;  /* 0x0000000ed20e7211 */ /* 0x000fc800078008ff */
[----:B------:R-:W-:-:S05]  /*209b0*/  LEA.HI.X R15, R210, R3, R220, 0x1, P0 ;  /* 0x00000003d20f7211 */ /* 0x000fca00000f0cdc */
[----:B------:R4:W-:Y:S01]  /*209c0*/  ST.E.128 desc[UR46][R14.64], R80 ;  /* 0x000000500e007985 */ /* 0x0009e2000c101d2e */
[----:B------:R-:W-:Y:S05]  /*209d0*/  BRA `(.L_x_1636) ;  /* 0x0000003000407947 */ /* 0x000fea0003800000 */
.L_x_1625:
        /* <DEDUP_REMOVED lines=11> */
[----:B------:R-:W-:Y:S01]  /*20a90*/  IMAD.IADD R13, R13, 0x1, R15 ;  /* 0x000000010d0d7824 */ /* 0x000fe200078e020f */
[----:B------:R-:W-:Y:S01]  /*20aa0*/  SHF.R.S32.HI R15, RZ, 0x1f, R14 ;  /* 0x0000001fff0f7819 */ /* 0x000fe2000001140e */
[----:B------:R-:W-:-:S04]  /*20ab0*/  IMAD.WIDE.U32 R12, R211, UR4, R12 ;  /* 0x00000004d30c7c25 */ /* 0x000fc8000f8e000c */
[----:B------:R-:W-:Y:S01]  /*20ac0*/  IMAD R13, R211, UR5, R13 ;  /* 0x00000005d30d7c24 */ /* 0x000fe2000f8e020d */
[----:B------:R-:W-:Y:S02]  /*20ad0*/  ULDC.64 UR4, c[0x0][0xb40] ;  /* 0x0002d00000047ab9 */ /* 0x000fe40000000a00 */
[----:B------:R-:W-:Y:S02]  /*20ae0*/  IMAD R11, R11, UR4, RZ ;  /* 0x000000040b0b7c24 */ /* 0x000fe4000f8e02ff */
[----:B------:R-:W-:-:S04]  /*20af0*/  IMAD.WIDE.U32 R12, R86, UR4, R12 ;  /* 0x00000004560c7c25 */ /* 0x000fc8000f8e000c */
[----:B------:R-:W-:Y:S01]  /*20b00*/  IMAD R11, R86, UR5, R11 ;  /* 0x00000005560b7c24 */ /* 0x000fe2000f8e020b */
[----:B------:R-:W-:-:S03]  /*20b10*/  ULDC.64 UR4, c[0x0][0xb48] ;  /* 0x0002d20000047ab9 */ /* 0x000fc60000000a00 */
[----:B------:R-:W-:Y:S02]  /*20b20*/  IMAD.IADD R13, R13, 0x1, R11 ;  /* 0x000000010d0d7824 */ /* 0x000fe400078e020b */
[----:B------:R-:W-:Y:S02]  /*20b30*/  IMAD.MOV R11, RZ, RZ, -R14 ;  /* 0x000000ffff0b7224 */ /* 0x000fe400078e0a0e */
        /* <DEDUP_REMOVED lines=9> */
[----:B------:R-:W-:-:S03]  /*20bd0*/  IMAD.IADD R13, R13, 0x1, R15 ;  /* 0x000000010d0d7824 */ /* 0x000fc600078e020f */
[----:B------:R-:W-:Y:S01]  /*20be0*/  PRMT R14, RZ, 0x654, R14 ;  /* 0x00000654ff0e7816 */ /* 0x000fe2000000000e */
[----:B------:R-:W-:-:S03]  /*20bf0*/  IMAD.WIDE.U32 R12, R11, UR4, R12 ;  /* 0x000000040b0c7c25 */ /* 0x000fc6000f8e000c */
[----:B------:R0:W-:Y:S02]  /*20c00*/  SYNCS.ARRIVE.TRANS64.RED.A1T0 RZ, [R14+URZ], RZ ;  /* 0x000000ff0eff79a7 */ /* 0x0001e4000810043f */
[----:B0-----:R-:W-:-:S05]  /*20c10*/  SHF.R.S32.HI R14, RZ, 0x1f, R11 ;  /* 0x0000001fff0e7819 */ /* 0x001fca000001140b */
[----:B------:R-:W-:-:S04]  /*20c20*/  IMAD R14, R14, UR4, RZ ;  /* 0x000000040e0e7c24 */ /* 0x000fc8000f8e02ff */
[----:B------:R-:W-:Y:S01]  /*20c30*/  IMAD R14, R11, UR5, R14 ;  /* 0x000000050b0e7c24 */ /* 0x000fe2000f8e020e */
[----:B------:R-:W-:Y:S02]  /*20c40*/  ULDC.64 UR4, c[0x0][0xb00] ;  /* 0x0002c00000047ab9 */ /* 0x000fe40000000a00 */
[----:B------:R-:W-:Y:S01]  /*20c50*/  LEA R30, P0, R12, UR4, 0x2 ;  /* 0x000000040c1e7c11 */ /* 0x000fe2000f8010ff */
[----:B------:R-:W-:Y:S01]  /*20c60*/  IMAD.IADD R14, R13, 0x1, R14 ;  /* 0x000000010d0e7824 */ /* 0x000fe200078e020e */
[----:B------:R-:W-:-:S04]  /*20c70*/  UMOV UR4, 0xffffffff ;  /* 0xffffffff00047882 */ /* 0x000fc80000000000 */
[----:B------:R-:W-:Y:S01]  /*20c80*/  LEA.HI.X R31, R12, UR5, R14, 0x2, P0 ;  /* 0x000000050c1f7c11 */ /* 0x000fe200080f140e */
[----:B------:R-:W-:Y:S06]  /*20c90*/  BRA.DIV UR4, `(.L_x_1637) ;  /* 0x0000010604807947 */ /* 0x000fec000b800000 */
[----:B------:R0:W1:Y:S04]  /*20ca0*/  SHFL.IDX PT, R32, R31, RZ, 0x1c1f ;  /* 0x001c1fff1f207589 */ /* 0x00006800000e0000 */
[----:B------:R0:W2:Y:S02]  /*20cb0*/  SHFL.IDX PT, R11, R30, RZ, 0x1c1f ;  /* 0x001c1fff1e0b7589 */ /* 0x0000a400000e0000 */
.L_x_2008:
[----:B------:R-:W-:Y:S01]  /*20cc0*/  ISETP.GE.AND P0, PT, R26, R0, PT ;  /* 0x000000001a00720c */ /* 0x000fe20003f06270 */
[----:B------:R-:W-:-:S12]  /*20cd0*/  BSSY B1, `(.L_x_1638) ;  /* 0x0000103000017945 */ /* 0x000fd80003800000 */
[----:B------:R-:W-:Y:S05]  /*20ce0*/  @P0 BRA `(.L_x_1639) ;  /* 0x0000001000040947 */ /* 0x000fea0003800000 */
[----:B------:R-:W-:Y:S01]  /*20cf0*/  ULDC UR4, c[0x0][0xac8] ;  /* 0x0002b20000047ab9 */ /* 0x000fe20000000800 */
[----:B------:R-:W-:Y:S01]  /*20d00*/  SHF.R.S32.HI R14, RZ, 0x1f, R196 ;  /* 0x0000001fff0e7819 */ /* 0x000fe200000114c4 */
[C---:B------:R-:W-:Y:S01]  /*20d10*/  VIADD R27, R196.reuse, 0x8 ;  /* 0x00000008c41b7836 */ /* 0x040fe20000000000 */
[C---:B------:R-:W-:Y:S01]  /*20d20*/  ISETP.GE.AND P0, PT, R196.reuse, UR4, PT ;  /* 0x00000004c4007c0c */ /* 0x040fe2000bf06270 */
[C---:B------:R-:W-:Y:S02]  /*20d30*/  VIADD R28, R196.reuse, 0x8 ;  /* 0x00000008c41c7836 */ /* 0x040fe40000000000 */
[C---:B------:R-:W-:Y:S02]  /*20d40*/  VIADD R29, R196.reuse, 0x10 ;  /* 0x00000010c41d7836 */ /* 0x040fe40000000000 */
[C---:B------:R-:W-:Y:S01]  /*20d50*/  VIADD R33, R196.reuse, 0x10 ;  /* 0x00000010c4217836 */ /* 0x040fe20000000000 */
[----:B------:R-:W-:Y:S01]  /*20d60*/  SHF.R.S32.HI R28, RZ, 0x1f, R28 ;  /* 0x0000001fff1c7819 */ /* 0x000fe2000001141c */
[----:B------:R-:W-:-:S02]  /*20d70*/  VIADD R26, R196, 0x40 ;  /* 0x00000040c41a7836 */ /* 0x000fc40000000000 */
[C---:B------:R-:W-:Y:S01]  /*20d80*/  VIADD R86, R196.reuse, 0x58 ;  /* 0x00000058c4567836 */ /* 0x040fe20000000000 */
[----:B------:R-:W-:Y:S01]  /*20d90*/  SHF.R.S32.HI R33, RZ, 0x1f, R33 ;  /* 0x0000001fff217819 */ /* 0x000fe20000011421 */
[C---:B------:R-:W-:Y:S02]  /*20da0*/  VIADD R98, R196.reuse, 0x60 ;  /* 0x00000060c4627836 */ /* 0x040fe40000000000 */
[C---:B--2---:R-:W-:Y:S01]  /*20db0*/  @!P0 LEA R12, P1, R196.reuse, R11, 0x2 ;  /* 0x0000000bc40c8211 */ /* 0x044fe200078210ff */
[C---:B------:R-:W-:Y:S01]  /*20dc0*/  VIADD R94, R196.reuse, 0x70 ;  /* 0x00000070c45e7836 */ /* 0x040fe20000000000 */
[----:B------:R-:W-:Y:S02]  /*20dd0*/  @!P0 MOV R15, R120 ;  /* 0x00000078000f8202 */ /* 0x000fe40000000f00 */
[----:B-1----:R-:W-:Y:S01]  /*20de0*/  @!P0 LEA.HI.X R13, R196, R32, R14, 0x2, P1 ;  /* 0x00000020c40d8211 */ /* 0x002fe200008f140e */
[----:B------:R-:W-:Y:S01]  /*20df0*/  @!P0 IMAD.MOV.U32 R14, RZ, RZ, R119 ;  /* 0x000000ffff0e8224 */ /* 0x000fe200078e0077 */
[----:B------:R-:W-:-:S02]  /*20e00*/  SHF.R.S32.HI R86, RZ, 0x1f, R86 ;  /* 0x0000001fff567819 */ /* 0x000fc40000011456 */
[----:B------:R-:W-:Y:S02]  /*20e10*/  SHF.R.S32.HI R98, RZ, 0x1f, R98 ;  /* 0x0000001fff627819 */ /* 0x000fe40000011462 */
[----:B------:R1:W-:Y:S01]  /*20e20*/  @!P0 ST.E.64 desc[UR46][R12.64], R14 ;  /* 0x0000000e0c008985 */ /* 0x0003e2000c101b2e */
[----:B------:R-:W-:-:S13]  /*20e30*/  ISETP.GE.AND P0, PT, R27, UR4, PT ;  /* 0x000000041b007c0c */ /* 0x000fda000bf06270 */
[C---:B-1----:R-:W-:Y:S01]  /*20e40*/  @!P0 LEA R12, P1, R27.reuse, R11, 0x2 ;  /* 0x0000000b1b0c8211 */ /* 0x042fe200078210ff */
[----:B------:R-:W-:Y:S02]  /*20e50*/  @!P0 IMAD.MOV.U32 R14, RZ, RZ, R117 ;  /* 0x000000ffff0e8224 */ /* 0x000fe400078e0075 */
[----:B------:R-:W-:Y:S01]  /*20e60*/  @!P0 IMAD.MOV.U32 R15, RZ, RZ, R118 ;  /* 0x000000ffff0f8224 */ /* 0x000fe200078e0076 */
[----:B------:R-:W-:Y:S01]  /*20e70*/  @!P0 LEA.HI.X R13, R27, R32, R28, 0x2, P1 ;  /* 0x000000201b0d8211 */ /* 0x000fe200008f141c */
[C---:B------:R-:W-:Y:S02]  /*20e80*/  VIADD R27, R196.reuse, 0x18 ;  /* 0x00000018c41b7836 */ /* 0x040fe40000000000 */
[----:B------:R-:W-:Y:S02]  /*20e90*/  VIADD R28, R196, 0x20 ;  /* 0x00000020c41c7836 */ /* 0x000fe40000000000 */
[----:B------:R1:W-:Y:S01]  /*20ea0*/  @!P0 ST.E.64 desc[UR46][R12.64], R14 ;  /* 0x0000000e0c008985 */ /* 0x0003e2000c101b2e */
[----:B------:R-:W-:-:S02]  /*20eb0*/  ISETP.GE.AND P0, PT, R29, UR4, PT ;  /* 0x000000041d007c0c */ /* 0x000fc4000bf06270 */
[----:B------:R-:W-:-:S11]  /*20ec0*/  ISETP.GE.AND P1, PT, R27, UR4, PT ;  /* 0x000000041b007c0c */ /* 0x000fd6000bf26270 */
        /* <DEDUP_REMOVED lines=8> */
[----:B------:R-:W-:Y:S02]  /*20f50*/  SHF.R.S32.HI R33, RZ, 0x1f, R33 ;  /* 0x0000001fff217819 */ /* 0x000fe40000011421 */
[C---:B-1----:R-:W-:Y:S01]  /*20f60*/  @!P1 LEA R12, P2, R27.reuse, R11, 0x2 ;  /* 0x0000000b1b0c9211 */ /* 0x042fe200078410ff */
[----:B------:R-:W-:Y:S02]  /*20f70*/  @!P1 IMAD.MOV.U32 R14, RZ, RZ, R109 ;  /* 0x000000ffff0e9224 */ /* 0x000fe400078e006d */
[----:B------:R-:W-:Y:S01]  /*20f80*/  @!P1 IMAD.MOV.U32 R15, RZ, RZ, R110 ;  /* 0x000000ffff0f9224 */ /* 0x000fe200078e006e */
[----:B------:R-:W-:Y:S01]  /*20f90*/  @!P1 LEA.HI.X R13, R27, R32, R33, 0x2, P2 ;  /* 0x000000201b0d9211 */ /* 0x000fe200010f1421 */
[C---:B------:R-:W-:Y:S02]  /*20fa0*/  VIADD R33, R196.reuse, 0x20 ;  /* 0x00000020c4217836 */ /* 0x040fe40000000000 */
[----:B------:R-:W-:Y:S02]  /*20fb0*/  VIADD R27, R196, 0x30 ;  /* 0x00000030c41b7836 */ /* 0x000fe40000000000 */
[----:B------:R1:W-:Y:S01]  /*20fc0*/  @!P1 ST.E.64 desc[UR46][R12.64], R14 ;  /* 0x0000000e0c009985 */ /* 0x0003e2000c101b2e */
[----:B------:R-:W-:-:S02]  /*20fd0*/  SHF.R.S32.HI R33, RZ, 0x1f, R33 ;  /* 0x0000001fff217819 */ /* 0x000fc40000011421 */
[----:B------:R-:W-:Y:S02]  /*20fe0*/  ISETP.GE.AND P1, PT, R29, UR4, PT ;  /* 0x000000041d007c0c */ /* 0x000fe4000bf26270 */
        /* <DEDUP_REMOVED lines=22> */
[C---:B------:R-:W-:Y:S01]  /*21150*/  VIADD R29, R196.reuse, 0x38 ;  /* 0x00000038c41d7836 */ /* 0x040fe20000000000 */
[----:B------:R-:W-:-:S03]  /*21160*/  IADD3 R27, R196, 0x48, RZ ;  /* 0x00000048c41b7810 */ /* 0x000fc60007ffe0ff */
[----:B------:R1:W-:Y:S01]  /*21170*/  @!P0 ST.E.64 desc[UR46][R12.64], R14 ;  /* 0x0000000e0c008985 */ /* 0x0003e2000c101b2e */
[----:B------:R-:W-:Y:S02]  /*21180*/  ISETP.GE.AND P0, PT, R26, UR4, PT ;  /* 0x000000041a007c0c */ /* 0x000fe4000bf06270 */
[----:B------:R-:W-:Y:S02]  /*21190*/  SHF.R.S32.HI R29, RZ, 0x1f, R29 ;  /* 0x0000001fff1d7819 */ /* 0x000fe4000001141d */
[C---:B-1----:R-:W-:Y:S01]  /*211a0*/  @!P1 LEA R12, P2, R28.reuse, R11, 0x2 ;  /* 0x0000000b1c0c9211 */ /* 0x042fe200078410ff */
[----:B------:R-:W-:Y:S02]  /*211b0*/  @!P1 IMAD.MOV.U32 R14, RZ, RZ, R190 ;  /* 0x000000ffff0e9224 */ /* 0x000fe400078e00be */
[----:B------:R-:W-:Y:S01]  /*211c0*/  @!P1 IMAD.MOV.U32 R15, RZ, RZ, R188 ;  /* 0x000000ffff0f9224 */ /* 0x000fe200078e00bc */
[----:B------:R-:W-:Y:S01]  /*211d0*/  @!P1 LEA.HI.X R13, R28, R32, R29, 0x2, P2 ;  /* 0x000000201c0d9211 */ /* 0x000fe200010f141d */
[C---:B------:R-:W-:Y:S01]  /*211e0*/  VIADD R28, R196.reuse, 0x40 ;  /* 0x00000040c41c7836 */ /* 0x040fe20000000000 */
[----:B------:R-:W-:Y:S01]  /*211f0*/  ISETP.GE.AND P2, PT, R27, UR4, PT ;  /* 0x000000041b007c0c */ /* 0x000fe2000bf46270 */
[----:B------:R-:W-:-:S02]  /*21200*/  VIADD R29, R196, 0x58 ;  /* 0x00000058c41d7836 */ /* 0x000fc40000000000 */
[----:B------:R1:W-:Y:S01]  /*21210*/  @!P1 ST.E.64 desc[UR46][R12.64], R14 ;  /* 0x0000000e0c009985 */ /* 0x0003e2000c101b2e */
        /* <DEDUP_REMOVED lines=9> */
[----:B------:R-:W-:Y:S02]  /*212b0*/  ISETP.GE.AND P0, PT, R26, UR4, PT ;  /* 0x000000041a007c0c */ /* 0x000fe4000bf06270 */
[----:B------:R-:W-:Y:S02]  /*212c0*/  SHF.R.S32.HI R28, RZ, 0x1f, R28 ;  /* 0x0000001fff1c7819 */ /* 0x000fe4000001141c */
[C---:B-1----:R-:W-:Y:S01]  /*212d0*/  @!P2 LEA R12, P3, R27.reuse, R11, 0x2 ;  /* 0x0000000b1b0ca211 */ /* 0x042fe200078610ff */
[----:B------:R-:W-:Y:S02]  /*212e0*/  @!P2 IMAD.MOV.U32 R14, RZ, RZ, R186 ;  /* 0x000000ffff0ea224 */ /* 0x000fe400078e00ba */
[----:B------:R-:W-:Y:S01]  /*212f0*/  @!P2 IMAD.MOV.U32 R15, RZ, RZ, R184 ;  /* 0x000000ffff0fa224 */ /* 0x000fe200078e00b8 */
[----:B------:R-:W-:Y:S01]  /*21300*/  @!P2 LEA.HI.X R13, R27, R32, R28, 0x2, P3 ;  /* 0x000000201b0da211 */ /* 0x000fe200018f141c */
[----:B------:R-:W-:-:S02]  /*21310*/  VIADD R27, R196, 0x50 ;  /* 0x00000050c41b7836 */ /* 0x000fc40000000000 */
[----:B------:R-:W-:Y:S02]  /*21320*/  VIADD R28, R196, 0x68 ;  /* 0x00000068c41c7836 */ /* 0x000fe40000000000 */
[----:B------:R1:W-:Y:S01]  /*21330*/  @!P2 ST.E.64 desc[UR46][R12.64], R14 ;  /* 0x0000000e0c00a985 */ /* 0x0003e2000c101b2e */
[----:B------:R-:W-:Y:S02]  /*21340*/  SHF.R.S32.HI R27, RZ, 0x1f, R27 ;  /* 0x0000001fff1b7819 */ /* 0x000fe4000001141b */
[----:B------:R-:W-:Y:S02]  /*21350*/  ISETP.GE.AND P2, PT, R33, UR4, PT ;  /* 0x0000000421007c0c */ /* 0x000fe4000bf46270 */
[----:B------:R-:W-:Y:S02]  /*21360*/  ISETP.GE.AND P3, PT, R28, UR4, PT ;  /* 0x000000041c007c0c */ /* 0x000fe4000bf66270 */
[-C--:B-1----:R-:W-:Y:S02]  /*21370*/  @!P0 LEA R14, P4, R26, R11.reuse, 0x2 ;  /* 0x0000000b1a0e8211 */ /* 0x082fe400078810ff */
[----:B------:R-:W-:-:S02]  /*21380*/  @!P1 LEA R12, P5, R29, R11, 0x2 ;  /* 0x0000000b1d0c9211 */ /* 0x000fc400078a10ff */
[-C--:B------:R-:W-:Y:S01]  /*21390*/  @!P0 LEA.HI.X R15, R26, R32.reuse, R27, 0x2, P4 ;  /* 0x000000201a0f8211 */ /* 0x080fe200020f141b */
[----:B------:R-:W-:Y:S01]  /*213a0*/  @!P0 IMAD.MOV.U32 R26, RZ, RZ, R182 ;  /* 0x000000ffff1a8224 */ /* 0x000fe200078e00b6 */
[----:B------:R-:W-:Y:S01]  /*213b0*/  @!P1 LEA.HI.X R13, R29, R32, R86, 0x2, P5 ;  /* 0x000000201d0d9211 */ /* 0x000fe200028f1456 */
[----:B------:R-:W-:Y:S02]  /*213c0*/  @!P0 IMAD.MOV.U32 R27, RZ, RZ, R180 ;  /* 0x000000ffff1b8224 */ /* 0x000fe400078e00b4 */
[C---:B------:R-:W-:Y:S02]  /*213d0*/  VIADD R29, R196.reuse, 0x78 ;  /* 0x00000078c41d7836 */ /* 0x040fe40000000000 */
[----:B------:R-:W-:Y:S01]  /*213e0*/  VIADD R86, R196, 0x68 ;  /* 0x00000068c4567836 */ /* 0x000fe20000000000 */
[----:B------:R1:W-:Y:S01]  /*213f0*/  @!P0 ST.E.64 desc[UR46][R14.64], R26 ;  /* 0x0000001a0e008985 */ /* 0x0003e2000c101b2e */
[----:B------:R-:W-:-:S03]  /*21400*/  ISETP.GE.AND P0, PT, R94, UR4, PT ;  /* 0x000000045e007c0c */ /* 0x000fc6000bf06270 */
[----:B------:R-:W-:Y:S01]  /*21410*/  SHF.R.S32.HI R86, RZ, 0x1f, R86 ;  /* 0x0000001fff567819 */ /* 0x000fe20000011456 */
[----:B-1----:R-:W-:Y:S01]  /*21420*/  @!P1 IMAD.MOV.U32 R26, RZ, RZ, R181 ;  /* 0x000000ffff1a9224 */ /* 0x002fe200078e00b5 */
[----:B------:R-:W-:Y:S01]  /*21430*/  @!P2 LEA R14, P4, R33, R11, 0x2 ;  /* 0x0000000b210ea211 */ /* 0x000fe200078810ff */
[----:B------:R-:W-:-:S03]  /*21440*/  @!P1 IMAD.MOV.U32 R27, RZ, RZ, R179 ;  /* 0x000000ffff1b9224 */ /* 0x000fc600078e00b3 */
[----:B------:R-:W-:Y:S01]  /*21450*/  @!P2 LEA.HI.X R15, R33, R32, R98, 0x2, P4 ;  /* 0x00000020210fa211 */ /* 0x000fe200020f1462 */
[C---:B------:R-:W-:Y:S01]  /*21460*/  VIADD R33, R196.reuse, 0x80 ;  /* 0x00000080c4217836 */ /* 0x040fe20000000000 */
[----:B------:R1:W-:Y:S01]  /*21470*/  @!P1 ST.E.64 desc[UR46][R12.64], R26 ;  /* 0x0000001a0c009985 */ /* 0x0003e2000c101b2e */
[----:B------:R-:W-:Y:S01]  /*21480*/  ISETP.GE.AND P1, PT, R29, UR4, PT ;  /* 0x000000041d007c0c */ /* 0x000fe2000bf26270 */
[----:B------:R-:W-:-:S05]  /*21490*/  VIADD R98, R196, 0x70 ;  /* 0x00000070c4627836 */ /* 0x000fca0000000000 */
        /* <DEDUP_REMOVED lines=8> */
[----:B------:R-:W-:Y:S02]  /*21520*/  VIADD R28, R196, 0x88 ;  /* 0x00000088c41c7836 */ /* 0x000fe40000000000 */
[----:B------:R-:W-:Y:S02]  /*21530*/  SHF.R.S32.HI R86, RZ, 0x1f, R86 ;  /* 0x0000001fff567819 */ /* 0x000fe40000011456 */
[----:B-1----:R-:W-:Y:S01]  /*21540*/  @!P3 MOV R26, R177 ;  /* 0x000000b1001ab202 */ /* 0x002fe20000000f00 */
[----:B------:R-:W-:Y:S01]  /*21550*/  @!P3 IMAD.MOV.U32 R27, RZ, RZ, R175 ;  /* 0x000000ffff1bb224 */ /* 0x000fe200078e00af */
[----:B------:R-:W-:-:S04]  /*21560*/  @!P0 LEA R14, P4, R94, R11, 0x2 ;  /* 0x0000000b5e0e8211 */ /* 0x000fc800078810ff */
[----:B------:R1:W-:Y:S01]  /*21570*/  @!P3 ST.E.64 desc[UR46][R12.64], R26 ;  /* 0x0000001a0c00b985 */ /* 0x0003e2000c101b2e */
[-C--:B------:R-:W-:Y:S02]  /*21580*/  @!P0 LEA.HI.X R15, R94, R32.reuse, R98, 0x2, P4 ;  /* 0x000000205e0f8211 */ /* 0x080fe400020f1462 */
[----:B------:R-:W-:Y:S02]  /*21590*/  ISETP.GE.AND P3, PT, R28, UR4, PT ;  /* 0x000000041c007c0c */ /* 0x000fe4000bf66270 */
[C---:B-1----:R-:W-:Y:S01]  /*215a0*/  @!P1 LEA R12, P5, R29.reuse, R11, 0x2 ;  /* 0x0000000b1d0c9211 */ /* 0x042fe200078a10ff */
[----:B------:R-:W-:Y:S02]  /*215b0*/  @!P0 IMAD.MOV.U32 R26, RZ, RZ, R174 ;  /* 0x000000ffff1a8224 */ /* 0x000fe400078e00ae */
[----:B------:R-:W-:Y:S01]  /*215c0*/  @!P0 IMAD.MOV.U32 R27, RZ, RZ, R172 ;  /* 0x000000ffff1b8224 */ /* 0x000fe200078e00ac */
[----:B------:R-:W-:Y:S01]  /*215d0*/  @!P1 LEA.HI.X R13, R29, R32, R86, 0x2, P5 ;  /* 0x000000201d0d9211 */ /* 0x000fe200028f1456 */
[----:B------:R-:W-:-:S02]  /*215e0*/  VIADD R86, R196, 0x80 ;  /* 0x00000080c4567836 */ /* 0x000fc40000000000 */
[----:B------:R-:W-:Y:S01]  /*215f0*/  VIADD R29, R196, 0x88 ;  /* 0x00000088c41d7836 */ /* 0x000fe20000000000 */
[----:B------:R1:W-:Y:S01]  /*21600*/  @!P0 ST.E.64 desc[UR46][R14.64], R26 ;  /* 0x0000001a0e008985 */ /* 0x0003e2000c101b2e */
[----:B------:R-:W-:Y:S02]  /*21610*/  ISETP.GE.AND P0, PT, R237, UR4, PT ;  /* 0x00000004ed007c0c */ /* 0x000fe4000bf06270 */
[----:B------:R-:W-:Y:S02]  /*21620*/  SHF.R.S32.HI R86, RZ, 0x1f, R86 ;  /* 0x0000001fff567819 */ /* 0x000fe40000011456 */
[----:B------:R-:W-:Y:S01]  /*21630*/  SHF.R.S32.HI R29, RZ, 0x1f, R29 ;  /* 0x0000001fff1d7819 */ /* 0x000fe2000001141d */
[----:B-1----:R-:W-:Y:S01]  /*21640*/  @!P1 IMAD.MOV.U32 R26, RZ, RZ, R173 ;  /* 0x000000ffff1a9224 */ /* 0x002fe200078e00ad */
[----:B------:R-:W-:Y:S01]  /*21650*/  @!P2 LEA R14, P4, R33, R11, 0x2 ;  /* 0x0000000b210ea211 */ /* 0x000fe200078810ff */
[----:B------:R-:W-:-:S03]  /*21660*/  @!P1 IMAD.MOV.U32 R27, RZ, RZ, R171 ;  /* 0x000000ffff1b9224 */ /* 0x000fc600078e00ab */
[----:B------:R-:W-:Y:S02]  /*21670*/  @!P2 LEA.HI.X R15, R33, R32, R86, 0x2, P4 ;  /* 0x00000020210fa211 */ /* 0x000fe400020f1456 */
[----:B------:R1:W-:Y:S01]  /*21680*/  @!P1 ST.E.64 desc[UR46][R12.64], R26 ;  /* 0x0000001a0c009985 */ /* 0x0003e2000c101b2e */
[----:B------:R-:W-:Y:S02]  /*21690*/  ISETP.GE.AND P1, PT, R236, UR4, PT ;  /* 0x00000004ec007c0c */ /* 0x000fe4000bf26270 */
        /* <DEDUP_REMOVED lines=16> */
[----:B------:R-:W-:Y:S01]  /*217a0*/  SHF.R.S32.HI R29, RZ, 0x1f, R235 ;  /* 0x0000001fff1d7819 */ /* 0x000fe200000114eb */
[----:B-1----:R-:W-:Y:S01]  /*217b0*/  @!P0 IMAD.MOV.U32 R26, RZ, RZ, R166 ;  /* 0x000000ffff1a8224 */ /* 0x002fe200078e00a6 */
[----:B------:R-:W-:Y:S01]  /*217c0*/  @!P1 LEA R12, P3, R236, R11, 0x2 ;  /* 0x0000000bec0c9211 */ /* 0x000fe200078610ff */
[----:B------:R-:W-:-:S03]  /*217d0*/  @!P0 IMAD.MOV.U32 R27, RZ, RZ, R164 ;  /* 0x000000ffff1b8224 */ /* 0x000fc600078e00a4 */
[----:B------:R-:W-:Y:S02]  /*217e0*/  @!P1 LEA.HI.X R13, R236, R32, R28, 0x2, P3 ;  /* 0x00000020ec0d9211 */ /* 0x000fe400018f141c */
[----:B------:R1:W-:Y:S01]  /*217f0*/  @!P0 ST.E.64 desc[UR46][R14.64], R26 ;  /* 0x0000001a0e008985 */ /* 0x0003e2000c101b2e */
[----:B------:R-:W-:Y:S02]  /*21800*/  ISETP.GE.AND P0, PT, R233, UR4, PT ;  /* 0x00000004e9007c0c */ /* 0x000fe4000bf06270 */
        /* <DEDUP_REMOVED lines=18> */
[-C--:B------:R-:W-:Y:S02]  /*21930*/  @!P0 LEA.HI.X R15, R233, R32.reuse, R29, 0x2, P3 ;  /* 0x00000020e90f8211 */ /* 0x080fe400018f141d */
[----:B------:R1:W-:Y:S01]  /*21940*/  @!P4 ST.E.64 desc[UR46][R12.64], R26 ;  /* 0x0000001a0c00c985 */ /* 0x0003e2000c101b2e */
[----:B------:R-:W-:Y:S02]  /*21950*/  ISETP.GE.AND P4, PT, R230, UR4, PT ;  /* 0x00000004e6007c0c */ /* 0x000fe4000bf86270 */
[----:B------:R-:W-:Y:S01]  /*21960*/  ISETP.GE.AND P3, PT, R229, UR4, PT ;  /* 0x00000004e5007c0c */ /* 0x000fe2000bf66270 */
[----:B-1----:R-:W-:Y:S01]  /*21970*/  @!P0 IMAD.MOV.U32 R26, RZ, RZ, R92 ;  /* 0x000000ffff1a8224 */ /* 0x002fe200078e005c */
[C---:B------:R-:W-:Y:S01]  /*21980*/  @!P1 LEA R12, P5, R232.reuse, R11, 0x2 ;  /* 0x0000000be80c9211 */ /* 0x040fe200078a10ff */
[----:B------:R-:W-:Y:S01]  /*21990*/  @!P0 IMAD.MOV.U32 R27, RZ, RZ, R88 ;  /* 0x000000ffff1b8224 */ /* 0x000fe200078e0058 */
[----:B------:R-:W-:Y:S02]  /*219a0*/  SHF.R.S32.HI R88, RZ, 0x1f, R226 ;  /* 0x0000001fff587819 */ /* 0x000fe400000114e2 */
[----:B------:R-:W-:-:S02]  /*219b0*/  @!P1 LEA.HI.X R13, R232, R32, R28, 0x2, P5 ;  /* 0x00000020e80d9211 */ /* 0x000fc400028f141c */
        /* <DEDUP_REMOVED lines=8> */
[-C--:B------:R-:W-:Y:S02]  /*21a40*/  @!P3 LEA R28, P5, R229, R11.reuse, 0x2 ;  /* 0x0000000be51cb211 */ /* 0x080fe400078a10ff */
[C---:B-1----:R-:W-:Y:S01]  /*21a50*/  @!P4 LEA R12, P1, R230.reuse, R11, 0x2 ;  /* 0x0000000be60cc211 */ /* 0x042fe200078210ff */
[----:B------:R-:W-:Y:S01]  /*21a60*/  @!P2 IMAD.MOV.U32 R14, RZ, RZ, R3 ;  /* 0x000000ffff0ea224 */ /* 0x000fe200078e0003 */
[----:B------:R-:W-:Y:S01]  /*21a70*/  @!P2 MOV R15, R4 ;  /* 0x00000004000fa202 */ /* 0x000fe20000000f00 */
[----:B------:R-:W-:Y:S01]  /*21a80*/  @!P3 IMAD.MOV.U32 R4, RZ, RZ, R5 ;  /* 0x000000ffff04b224 */ /* 0x000fe200078e0005 */
[----:B------:R-:W-:Y:S01]  /*21a90*/  @!P4 LEA.HI.X R13, R230, R32, R33, 0x2, P1 ;  /* 0x00000020e60dc211 */ /* 0x000fe200008f1421 */
[----:B------:R-:W-:Y:S01]  /*21aa0*/  @!P3 IMAD.MOV.U32 R5, RZ, RZ, R6 ;  /* 0x000000ffff05b224 */ /* 0x000fe200078e0006 */
[----:B------:R-:W-:Y:S01]  /*21ab0*/  ISETP.GE.AND P1, PT, R227, UR4, PT ;  /* 0x00000004e3007c0c */ /* 0x000fe2000bf26270 */
[----:B------:R1:W-:Y:S01]  /*21ac0*/  @!P2 ST.E.64 desc[UR46][R26.64], R14 ;  /* 0x0000000e1a00a985 */ /* 0x0003e2000c101b2e */
[----:B------:R-:W-:-:S04]  /*21ad0*/  SHF.R.S32.HI R33, RZ, 0x1f, R229 ;  /* 0x0000001fff217819 */ /* 0x000fc800000114e5 */
[----:B------:R-:W-:Y:S02]  /*21ae0*/  @!P3 LEA.HI.X R29, R229, R32, R33, 0x2, P5 ;  /* 0x00000020e51db211 */ /* 0x000fe400028f1421 */
[----:B------:R-:W-:Y:S02]  /*21af0*/  ISETP.GE.AND P5, PT, R225, UR4, PT ;  /* 0x00000004e1007c0c */ /* 0x000fe4000bfa6270 */
[----:B------:R-:W-:-:S03]  /*21b00*/  SHF.R.S32.HI R33, RZ, 0x1f, R227 ;  /* 0x0000001fff217819 */ /* 0x000fc600000114e3 */
[----:B------:R-:W-:Y:S02]  /*21b10*/  @!P1 IMAD.MOV.U32 R6, RZ, RZ, R7 ;  /* 0x000000ffff069224 */ /* 0x000fe400078e0007 */
[----:B-1----:R-:W-:Y:S02]  /*21b20*/  @!P4 IMAD.MOV.U32 R14, RZ, RZ, R57 ;  /* 0x000000ffff0ec224 */ /* 0x002fe400078e0039 */
[----:B------:R-:W-:Y:S02]  /*21b30*/  @!P4 IMAD.MOV.U32 R15, RZ, RZ, R61 ;  /* 0x000000ffff0fc224 */ /* 0x000fe400078e003d */
[----:B------:R-:W-:-:S03]  /*21b40*/  @!P1 IMAD.MOV.U32 R7, RZ, RZ, R8 ;  /* 0x000000ffff079224 */ /* 0x000fc600078e0008 */
[----:B------:R1:W-:Y:S01]  /*21b50*/  @!P4 ST.E.64 desc[UR46][R12.64], R14 ;  /* 0x0000000e0c00c985 */ /* 0x0003e2000c101b2e */
[----:B------:R-:W-:-:S03]  /*21b60*/  ISETP.GE.AND P4, PT, R226, UR4, PT ;  /* 0x00000004e2007c0c */ /* 0x000fc6000bf86270 */
[----:B------:R2:W-:Y:S01]  /*21b70*/  @!P3 ST.E.64 desc[UR46][R28.64], R4 ;  /* 0x000000041c00b985 */ /* 0x0005e2000c101b2e */
[----:B------:R-:W-:Y:S02]  /*21b80*/  ISETP.GE.AND P3, PT, R224, UR4, PT ;  /* 0x00000004e0007c0c */ /* 0x000fe4000bf66270 */
[----:B-1----:R-:W-:-:S07]  /*21b90*/  @!P0 LEA R12, P2, R228, R11, 0x2 ;  /* 0x0000000be40c8211 */ /* 0x002fce00078410ff */
[----:B------:R-:W-:Y:S02]  /*21ba0*/  @!P4 IMAD.MOV.U32 R14, RZ, RZ, R69 ;  /* 0x000000ffff0ec224 */ /* 0x000fe400078e0045 */
[----:B------:R-:W-:Y:S01]  /*21bb0*/  @!P4 IMAD.MOV.U32 R15, RZ, RZ, R73 ;  /* 0x000000ffff0fc224 */ /* 0x000fe200078e0049 */
[-C--:B------:R-:W-:Y:S01]  /*21bc0*/  @!P0 LEA.HI.X R13, R228, R32.reuse, R86, 0x2, P2 ;  /* 0x00000020e40d8211 */ /* 0x080fe200010f1456 */
[----:B------:R-:W-:Y:S01]  /*21bd0*/  @!P3 IMAD.MOV.U32 R8, RZ, RZ, R77 ;  /* 0x000000ffff08b224 */ /* 0x000fe200078e004d */
[C---:B--2---:R-:W-:Y:S02]  /*21be0*/  @!P1 LEA R4, P2, R227.reuse, R11, 0x2 ;  /* 0x0000000be3049211 */ /* 0x044fe400078410ff */
[----:B------:R-:W-:Y:S01]  /*21bf0*/  SHF.R.S32.HI R86, RZ, 0x1f, R225 ;  /* 0x0000001fff567819 */ /* 0x000fe200000114e1 */
[----:B------:R1:W-:Y:S01]  /*21c00*/  @!P0 ST.E.64 desc[UR46][R12.64], R64 ;  /* 0x000000400c008985 */ /* 0x0003e2000c101b2e */
[----:B------:R-:W-:Y:S02]  /*21c10*/  @!P1 LEA.HI.X R5, R227, R32, R33, 0x2, P2 ;  /* 0x00000020e3059211 */ /* 0x000fe400010f1421 */
[----:B------:R-:W-:-:S03]  /*21c20*/  SHF.R.S32.HI R33, RZ, 0x1f, R224 ;  /* 0x0000001fff217819 */ /* 0x000fc600000114e0 */
[----:B------:R2:W-:Y:S01]  /*21c30*/  @!P1 ST.E.64 desc[UR46][R4.64], R6 ;  /* 0x0000000604009985 */ /* 0x0005e2000c101b2e */
[----:B-1----:R-:W-:-:S04]  /*21c40*/  @!P4 LEA R12, P0, R226, R11, 0x2 ;  /* 0x0000000be20cc211 */ /* 0x002fc800078010ff */
[-C--:B------:R-:W-:Y:S02]  /*21c50*/  @!P4 LEA.HI.X R13, R226, R32.reuse, R88, 0x2, P0 ;  /* 0x00000020e20dc211 */ /* 0x080fe400000f1458 */
[CC--:B--2---:R-:W-:Y:S02]  /*21c60*/  @!P5 LEA R4, P1, R225.reuse, R11.reuse, 0x2 ;  /* 0x0000000be104d211 */ /* 0x0c4fe400078210ff */
[C---:B------:R-:W-:Y:S01]  /*21c70*/  @!P3 LEA R6, P2, R224.reuse, R11, 0x2 ;  /* 0x0000000be006b211 */ /* 0x040fe200078410ff */
[----:B------:R-:W-:Y:S01]  /*21c80*/  @!P5 IMAD.MOV.U32 R11, RZ, RZ, R10 ;  /* 0x000000ffff0bd224 */ /* 0x000fe200078e000a */
[-C--:B------:R-:W-:Y:S01]  /*21c90*/  @!P5 LEA.HI.X R5, R225, R32.reuse, R86, 0x2, P1 ;  /* 0x00000020e105d211 */ /* 0x080fe200008f1456 */
[----:B------:R-:W-:Y:S01]  /*21ca0*/  @!P5 IMAD.MOV.U32 R10, RZ, RZ, R9 ;  /* 0x000000ffff0ad224 */ /* 0x000fe200078e0009 */
[----:B------:R-:W-:Y:S01]  /*21cb0*/  @!P3 LEA.HI.X R7, R224, R32, R33, 0x2, P2 ;  /* 0x00000020e007b211 */ /* 0x000fe200010f1421 */
[----:B------:R-:W-:Y:S01]  /*21cc0*/  @!P3 IMAD.MOV.U32 R9, RZ, RZ, R81 ;  /* 0x000000ffff09b224 */ /* 0x000fe200078e0051 */
[----:B------:R3:W-:Y:S04]  /*21cd0*/  @!P4 ST.E.64 desc[UR46][R12.64], R14 ;  /* 0x0000000e0c00c985 */ /* 0x0007e8000c101b2e */
[----:B------:R3:W-:Y:S04]  /*21ce0*/  @!P5 ST.E.64 desc[UR46][R4.64], R10 ;  /* 0x0000000a0400d985 */ /* 0x0007e8000c101b2e */
[----:B------:R3:W-:Y:S02]  /*21cf0*/  @!P3 ST.E.64 desc[UR46][R6.64], R8 ;  /* 0x000000080600b985 */ /* 0x0007e4000c101b2e */
.L_x_1639:
[----:B------:R-:W-:Y:S05]  /*21d00*/  BSYNC B1 ;  /* 0x0000000000017941 */ /* 0x000fea0003800000 */
.L_x_1638:
[----:B------:R-:W-:-:S03]  /*21d10*/  UMOV UR4, 0xffffffff ;  /* 0xffffffff00047882 */ /* 0x000fc60000000000 */
[----:B------:R-:W-:Y:S05]  /*21d20*/  BRA.DIV UR4, `(.L_x_1640) ;  /* 0x000000f604947947 */ /* 0x000fea000b800000 */
[----:B0-----:R-:W0:Y:S04]  /*21d30*/  SHFL.IDX PT, R31, R31, 0x1, 0x1c1f ;  /* 0x003c1f001f1f7f89 */ /* 0x001e2800000e0000 */
[----:B------:R-:W4:Y:S02]  /*21d40*/  SHFL.IDX PT, R30, R30, 0x1, 0x1c1f ;  /* 0x003c1f001e1e7f89 */ /* 0x000f2400000e0000 */
.L_x_2012:
[----:B------:R-:W-:-:S13]  /*21d50*/  ISETP.GE.AND P0, PT, R2, R0, PT ;  /* 0x000000000200720c */ /* 0x000fda0003f06270 */
[----:B------:R-:W-:Y:S05]  /*21d60*/  @P0 BRA `(.L_x_1636) ;  /* 0x0000001c005c0947 */ /* 0x000fea0003800000 */
[----:B------:R-:W-:Y:S01]  /*21d70*/  ULDC UR4, c[0x0][0xac8] ;  /* 0x0002b20000047ab9 */ /* 0x000fe20000000800 */
[C---:B---3--:R-:W-:Y:S01]  /*21d80*/  VIADD R9, R196.reuse, 0x8 ;  /* 0x00000008c4097836 */ /* 0x048fe20000000000 */
[C---:B------:R-:W-:Y:S01]  /*21d90*/  ISETP.GE.AND P5, PT, R196.reuse, UR4, PT ;  /* 0x00000004c4007c0c */ /* 0x040fe2000bfa6270 */
[C---:B------:R-:W-:Y:S01]  /*21da0*/  VIADD R7, R196.reuse, 0x10 ;  /* 0x00000010c4077836 */ /* 0x040fe20000000000 */
[----:B------:R-:W-:Y:S01]  /*21db0*/  SHF.R.S32.HI R4, RZ, 0x1f, R196 ;  /* 0x0000001fff047819 */ /* 0x000fe200000114c4 */
[C---:B------:R-:W-:Y:S01]  /*21dc0*/  VIADD R6, R196.reuse, 0x18 ;  /* 0x00000018c4067836 */ /* 0x040fe20000000000 */
[----:B------:R-:W-:Y:S01]  /*21dd0*/  ISETP.GE.AND P0, PT, R9, UR4, PT ;  /* 0x0000000409007c0c */ /* 0x000fe2000bf06270 */
[C---:B--2---:R-:W-:Y:S01]  /*21de0*/  VIADD R11, R196.reuse, 0x8 ;  /* 0x00000008c40b7836 */ /* 0x044fe20000000000 */
[----:B------:R-:W-:Y:S01]  /*21df0*/  ISETP.GE.AND P3, PT, R7, UR4, PT ;  /* 0x0000000407007c0c */ /* 0x000fe2000bf66270 */
[----:B------:R-:W-:Y:S01]  /*21e00*/  VIADD R10, R196, 0x10 ;  /* 0x00000010c40a7836 */ /* 0x000fe20000000000 */
[----:B------:R-:W-:Y:S01]  /*21e10*/  ISETP.GE.AND P2, PT, R6, UR4, PT ;  /* 0x0000000406007c0c */ /* 0x000fe2000bf46270 */
[C---:B------:R-:W-:Y:S01]  /*21e20*/  VIADD R8, R196.reuse, 0x20 ;  /* 0x00000020c4087836 */ /* 0x040fe20000000000 */
[----:B------:R-:W-:Y:S01]  /*21e30*/  SHF.R.S32.HI R11, RZ, 0x1f, R11 ;  /* 0x0000001fff0b7819 */ /* 0x000fe2000001140b */
[C---:B------:R-:W-:Y:S01]  /*21e40*/  VIADD R12, R196.reuse, 0x20 ;  /* 0x00000020c40c7836 */ /* 0x040fe20000000000 */
[----:B------:R-:W-:Y:S01]  /*21e50*/  SHF.R.S32.HI R10, RZ, 0x1f, R10 ;  /* 0x0000001fff0a7819 */ /* 0x000fe2000001140a */
[C---:B------:R-:W-:Y:S01]  /*21e60*/  VIADD R13, R196.reuse, 0x28 ;  /* 0x00000028c40d7836 */ /* 0x040fe20000000000 */
[----:B----4-:R-:W-:-:S02]  /*21e70*/  @!P5 LEA R2, P1, R196, R30, 0x2 ;  /* 0x0000001ec402d211 */ /* 0x010fc400078210ff */
[----:B------:R-:W-:Y:S01]  /*21e80*/  SHF.R.S32.HI R12, RZ, 0x1f, R12 ;  /* 0x0000001fff0c7819 */ /* 0x000fe2000001140c */
[----:B------:R-:W-:Y:S01]  /*21e90*/  @!P0 IMAD.MOV.U32 R57, RZ, RZ, R56 ;  /* 0x000000ffff398224 */ /* 0x000fe200078e0038 */
[-C--:B0-----:R-:W-:Y:S01]  /*21ea0*/  @!P5 LEA.HI.X R3, R196, R31.reuse, R4, 0x2, P1 ;  /* 0x0000001fc403d211 */ /* 0x081fe200008f1404 */
[----:B------:R-:W-:Y:S01]  /*21eb0*/  @!P0 IMAD.MOV.U32 R56, RZ, RZ, R85 ;  /* 0x000000ffff388224 */ /* 0x000fe200078e0055 */
[C---:B------:R-:W-:Y:S02]  /*21ec0*/  @!P0 LEA R4, P4, R9.reuse, R30, 0x2 ;  /* 0x0000001e09048211 */ /* 0x040fe400078810ff */
[----:B------:R-:W-:Y:S01]  /*21ed0*/  ISETP.GE.AND P1, PT, R8, UR4, PT ;  /* 0x0000000408007c0c */ /* 0x000fe2000bf26270 */
[----:B------:R0:W-:Y:S01]  /*21ee0*/  @!P5 ST.E.64 desc[UR46][R2.64], R20 ;  /* 0x000000140200d985 */ /* 0x0001e2000c101b2e */
[----:B------:R-:W-:Y:S01]  /*21ef0*/  @!P0 LEA.HI.X R5, R9, R31, R11, 0x2, P4 ;  /* 0x0000001f09058211 */ /* 0x000fe200020f140b */
[C---:B------:R-:W-:Y:S01]  /*21f00*/  VIADD R9, R196.reuse, 0x28 ;  /* 0x00000028c4097836 */ /* 0x040fe20000000000 */
[----:B------:R-:W-:Y:S01]  /*21f10*/  SHF.R.S32.HI R13, RZ, 0x1f, R13 ;  /* 0x0000001fff0d7819 */ /* 0x000fe2000001140d */
[----:B------:R-:W-:Y:S01]  /*21f20*/  VIADD R11, R196, 0x38 ;  /* 0x00000038c40b7836 */ /* 0x000fe20000000000 */
[----:B------:R-:W-:Y:S01]  /*21f30*/  SHF.R.S32.HI R14, RZ, 0x1f, R227 ;  /* 0x0000001fff0e7819 */ /* 0x000fe200000114e3 */
[----:B------:R2:W-:Y:S01]  /*21f40*/  @!P0 ST.E.64 desc[UR46][R4.64], R56 ;  /* 0x0000003804008985 */ /* 0x0005e2000c101b2e */
[----:B------:R-:W-:-:S02]  /*21f50*/  ISETP.GE.AND P0, PT, R9, UR4, PT ;  /* 0x0000000409007c0c */ /* 0x000fc4000bf06270 */
[----:B0-----:R-:W-:-:S04]  /*21f60*/  @!P3 LEA R2, P5, R7, R30, 0x2 ;  /* 0x0000001e0702b211 */ /* 0x001fc800078a10ff */
[-C--:B------:R-:W-:Y:S01]  /*21f70*/  @!P3 LEA.HI.X R3, R7, R31.reuse, R10, 0x2, P5 ;  /* 0x0000001f0703b211 */ /* 0x080fe200028f140a */
[----:B------:R-:W-:Y:S01]  /*21f80*/  VIADD R7, R196, 0x18 ;  /* 0x00000018c4077836 */ /* 0x000fe20000000000 */
[----:B--2---:R-:W-:Y:S01]  /*21f90*/  @!P2 LEA R4, P4, R6, R30, 0x2 ;  /* 0x0000001e0604a211 */ /* 0x004fe200078810ff */
[----:B------:R-:W-:Y:S02]  /*21fa0*/  VIADD R10, R196, 0x30 ;  /* 0x00000030c40a7836 */ /* 0x000fe40000000000 */
[----:B------:R0:W-:Y:S01]  /*21fb0*/  @!P3 ST.E.64 desc[UR46][R2.64], R34 ;  /* 0x000000220200b985 */ /* 0x0001e2000c101b2e */
[----:B------:R-:W-:Y:S02]  /*21fc0*/  SHF.R.S32.HI R7, RZ, 0x1f, R7 ;  /* 0x0000001fff077819 */ /* 0x000fe40000011407 */
[----:B------:R-:W-:Y:S02]  /*21fd0*/  ISETP.GE.AND P3, PT, R10, UR4, PT ;  /* 0x000000040a007c0c */ /* 0x000fe4000bf66270 */
[----:B------:R-:W-:Y:S01]  /*21fe0*/  @!P2 LEA.HI.X R5, R6, R31, R7, 0x2, P4 ;  /* 0x0000001f0605a211 */ /* 0x000fe200020f1407 */
[----:B------:R-:W-:Y:S01]  /*21ff0*/  @!P2 IMAD.MOV.U32 R6, RZ, RZ, R89 ;  /* 0x000000ffff06a224 */ /* 0x000fe200078e0059 */
[----:B------:R-:W-:-:S05]  /*22000*/  @!P2 MOV R7, R93 ;  /* 0x0000005d0007a202 */ /* 0x000fca0000000f00 */
[----:B------:R2:W-:Y:S01]  /*22010*/  @!P2 ST.E.64 desc[UR46][R4.64], R6 ;  /* 0x000000060400a985 */ /* 0x0005e2000c101b2e */
[----:B------:R-:W-:Y:S02]  /*22020*/  ISETP.GE.AND P2, PT, R11, UR4, PT ;  /* 0x000000040b007c0c */ /* 0x000fe4000bf46270 */
[----:B0-----:R-:W-:-:S04]  /*22030*/  @!P1 LEA R2, P5, R8, R30, 0x2 ;  /* 0x0000001e08029211 */ /* 0x001fc800078a10ff */
[----:B------:R-:W-:Y:S01]  /*22040*/  @!P1 LEA.HI.X R3, R8, R31, R12, 0x2, P5 ;  /* 0x0000001f08039211 */ /* 0x000fe200028f140c */
[C---:B------:R-:W-:Y:S02]  /*22050*/  VIADD R8, R196.reuse, 0x40 ;  /* 0x00000040c4087836 */ /* 0x040fe40000000000 */
[----:B------:R-:W-:Y:S02]  /*22060*/  VIADD R12, R196, 0x30 ;  /* 0x00000030c40c7836 */ /* 0x000fe40000000000 */
[----:B------:R0:W-:Y:S01]  /*22070*/  @!P1 ST.E.64 desc[UR46][R2.64], R36 ;  /* 0x0000002402009985 */ /* 0x0001e2000c101b2e */
[----:B------:R-:W-:Y:S01]  /*22080*/  ISETP.GE.AND P1, PT, R8, UR4, PT ;  /* 0x0000000408007c0c */ /* 0x000fe2000bf26270 */
[----:B--2---:R-:W-:Y:S01]  /*22090*/  @!P0 IMAD.MOV.U32 R6, RZ, RZ, R40 ;  /* 0x000000ffff068224 */ /* 0x004fe200078e0028 */
[----:B------:R-:W-:Y:S01]  /*220a0*/  @!P0 LEA R4, P4, R9, R30, 0x2 ;  /* 0x0000001e09048211 */ /* 0x000fe200078810ff */
[----:B------:R-:W-:Y:S01]  /*220b0*/  @!P0 IMAD.MOV.U32 R7, RZ, RZ, R97 ;  /* 0x000000ffff078224 */ /* 0x000fe200078e0061 */
[----:B------:R-:W-:-:S02]  /*220c0*/  SHF.R.S32.HI R12, RZ, 0x1f, R12 ;  /* 0x0000001fff0c7819 */ /* 0x000fc4000001140c */
[----:B------:R-:W-:Y:S01]  /*220d0*/  @!P0 LEA.HI.X R5, R9, R31, R13, 0x2, P4 ;  /* 0x0000001f09058211 */ /* 0x000fe200020f140d */
[C---:B------:R-:W-:Y:S01]  /*220e0*/  VIADD R9, R196.reuse, 0x48 ;  /* 0x00000048c4097836 */ /* 0x040fe20000000000 */
[----:B------:R-:W-:Y:S01]  /*220f0*/  @!P2 LOP3.LUT R51, R51, R50, RZ, 0x3c, !PT ;  /* 0x000000323333a212 */ /* 0x000fe200078e3cff */
[----:B------:R-:W-:Y:S02]  /*22100*/  VIADD R13, R196, 0x38 ;  /* 0x00000038c40d7836 */ /* 0x000fe40000000000 */
[----:B------:R2:W-:Y:S01]  /*22110*/  @!P0 ST.E.64 desc[UR46][R4.64], R6 ;  /* 0x0000000604008985 */ /* 0x0005e2000c101b2e */
[----:B------:R-:W-:Y:S02]  /*22120*/  ISETP.GE.AND P0, PT, R9, UR4, PT ;  /* 0x0000000409007c0c */ /* 0x000fe4000bf06270 */
[----:B0-----:R-:W-:Y:S02]  /*22130*/  @!P3 LEA R2, P5, R10, R30, 0x2 ;  /* 0x0000001e0a02b211 */ /* 0x001fe400078a10ff */
[----:B------:R-:W-:-:S02]  /*22140*/  SHF.R.S32.HI R13, RZ, 0x1f, R13 ;  /* 0x0000001fff0d7819 */ /* 0x000fc4000001140d */
[----:B------:R-:W-:Y:S01]  /*22150*/  @!P3 LEA.HI.X R3, R10, R31, R12, 0x2, P5 ;  /* 0x0000001f0a03b211 */ /* 0x000fe200028f140c */
[C---:B------:R-:W-:Y:S01]  /*22160*/  VIADD R10, R196.reuse, 0x50 ;  /* 0x00000050c40a7836 */ /* 0x040fe20000000000 */
[C---:B------:R-:W-:Y:S01]  /*22170*/  @!P2 LOP3.LUT R50, R51.reuse, R50, RZ, 0x3c, !PT ;  /* 0x000000323332a212 */ /* 0x040fe200078e3cff */
[----:B------:R-:W-:Y:S02]  /*22180*/  VIADD R12, R196, 0x40 ;  /* 0x00000040c40c7836 */ /* 0x000fe40000000000 */
[----:B------:R0:W-:Y:S01]  /*22190*/  @!P3 ST.E.64 desc[UR46][R2.64], R38 ;  /* 0x000000260200b985 */ /* 0x0001e2000c101b2e */
[----:B------:R-:W-:Y:S02]  /*221a0*/  @!P2 LOP3.LUT R51, R51, R50, RZ, 0x3c, !PT ;  /* 0x000000323333a212 */ /* 0x000fe400078e3cff */
[----:B--2---:R-:W-:Y:S02]  /*221b0*/  @!P2 LEA R4, P4, R11, R30, 0x2 ;  /* 0x0000001e0b04a211 */ /* 0x004fe400078810ff */
[----:B------:R-:W-:-:S02]  /*221c0*/  ISETP.GE.AND P3, PT, R10, UR4, PT ;  /* 0x000000040a007c0c */ /* 0x000fc4000bf66270 */
[----:B------:R-:W-:Y:S01]  /*221d0*/  @!P2 LEA.HI.X R5, R11, R31, R13, 0x2, P4 ;  /* 0x0000001f0b05a211 */ /* 0x000fe200020f140d */
[C---:B------:R-:W-:Y:S01]  /*221e0*/  VIADD R11, R196.reuse, 0x58 ;  /* 0x00000058c40b7836 */ /* 0x040fe20000000000 */
[----:B------:R-:W-:Y:S01]  /*221f0*/  SHF.R.S32.HI R12, RZ, 0x1f, R12 ;  /* 0x0000001fff0c7819 */ /* 0x000fe2000001140c */
[----:B------:R-:W-:Y:S01]  /*22200*/  VIADD R13, R196, 0x48 ;  /* 0x00000048c40d7836 */ /* 0x000fe20000000000 */
[-C--:B------:R-:W-:Y:S01]  /*22210*/  @!P0 LEA R6, P4, R9, R30.reuse, 0x2 ;  /* 0x0000001e09068211 */ /* 0x080fe200078810ff */
[----:B------:R2:W-:Y:S01]  /*22220*/  @!P2 ST.E.64 desc[UR46][R4.64], R50 ;  /* 0x000000320400a985 */ /* 0x0005e2000c101b2e */
[----:B------:R-:W-:Y:S02]  /*22230*/  ISETP.GE.AND P2, PT, R11, UR4, PT ;  /* 0x000000040b007c0c */ /* 0x000fe4000bf46270 */
[----:B0-----:R-:W-:Y:S02]  /*22240*/  @!P1 LEA R2, P5, R8, R30, 0x2 ;  /* 0x0000001e08029211 */ /* 0x001fe400078a10ff */
[----:B------:R-:W-:-:S02]  /*22250*/  SHF.R.S32.HI R13, RZ, 0x1f, R13 ;  /* 0x0000001fff0d7819 */ /* 0x000fc4000001140d */
[-C--:B------:R-:W-:Y:S01]  /*22260*/  @!P1 LEA.HI.X R3, R8, R31.reuse, R12, 0x2, P5 ;  /* 0x0000001f08039211 */ /* 0x080fe200028f140c */
[C---:B------:R-:W-:Y:S01]  /*22270*/  VIADD R8, R196.reuse, 0x60 ;  /* 0x00000060c4087836 */ /* 0x040fe20000000000 */
[----:B------:R-:W-:Y:S01]  /*22280*/  @!P0 LEA.HI.X R7, R9, R31, R13, 0x2, P4 ;  /* 0x0000001f09078211 */ /* 0x000fe200020f140d */
[C---:B------:R-:W-:Y:S02]  /*22290*/  VIADD R12, R196.reuse, 0x50 ;  /* 0x00000050c40c7836 */ /* 0x040fe40000000000 */
[C---:B------:R-:W-:Y:S02]  /*222a0*/  VIADD R9, R196.reuse, 0x68 ;  /* 0x00000068c4097836 */ /* 0x040fe40000000000 */
[----:B--2---:R-:W-:Y:S01]  /*222b0*/  @!P1 IMAD.MOV.U32 R4, RZ, RZ, R41 ;  /* 0x000000ffff049224 */ /* 0x004fe200078e0029 */
[----:B------:R-:W-:Y:S01]  /*222c0*/  SHF.R.S32.HI R12, RZ, 0x1f, R12 ;  /* 0x0000001fff0c7819 */ /* 0x000fe2000001140c */
[----:B------:R-:W-:Y:S02]  /*222d0*/  @!P1 IMAD.MOV.U32 R5, RZ, RZ, R42 ;  /* 0x000000ffff059224 */ /* 0x000fe400078e002a */
[----:B------:R-:W-:-:S03]  /*222e0*/  VIADD R13, R196, 0x58 ;  /* 0x00000058c40d7836 */ /* 0x000fc60000000000 */
[----:B------:R0:W-:Y:S01]  /*222f0*/  @!P1 ST.E.64 desc[UR46][R2.64], R4 ;  /* 0x0000000402009985 */ /* 0x0001e2000c101b2e */
[----:B------:R-:W-:Y:S02]  /*22300*/  ISETP.GE.AND P1, PT, R8, UR4, PT ;  /* 0x0000000408007c0c */ /* 0x000fe4000bf26270 */
[----:B------:R-:W-:Y:S01]  /*22310*/  SHF.R.S32.HI R13, RZ, 0x1f, R13 ;  /* 0x0000001fff0d7819 */ /* 0x000fe2000001140d */
[----:B0-----:R-:W-:Y:S01]  /*22320*/  @!P0 IMAD.MOV.U32 R4, RZ, RZ, R54 ;  /* 0x000000ffff048224 */ /* 0x001fe200078e0036 */
        /* <DEDUP_REMOVED lines=8> */
[----:B0-----:R-:W-:Y:S01]  /*223b0*/  @!P3 IMAD.MOV.U32 R4, RZ, RZ, R43 ;  /* 0x000000ffff04b224 */ /* 0x001fe200078e002b */
[----:B------:R-:W-:Y:S01]  /*223c0*/  @!P2 LEA R6, P4, R11, R30, 0x2 ;  /* 0x0000001e0b06a211 */ /* 0x000fe200078810ff */
[----:B------:R-:W-:-:S04]  /*223d0*/  @!P3 IMAD.MOV.U32 R5, RZ, RZ, R44 ;  /* 0x000000ffff05b224 */ /* 0x000fc800078e002c */
[-C--:B------:R-:W-:Y:S02]  /*223e0*/  @!P0 LOP3.LUT R75, R75, R74.reuse, RZ, 0x3c, !PT ;  /* 0x0000004a4b4b8212 */ /* 0x080fe400078e3cff */
[----:B------:R-:W-:Y:S01]  /*223f0*/  @!P2 LEA.HI.X R7, R11, R31, R13, 0x2, P4 ;  /* 0x0000001f0b07a211 */ /* 0x000fe200020f140d */
[----:B------:R-:W-:Y:S01]  /*22400*/  VIADD R11, R196, 0x78 ;  /* 0x00000078c40b7836 */ /* 0x000fe20000000000 */
[----:B------:R0:W-:Y:S01]  /*22410*/  @!P3 ST.E.64 desc[UR46][R2.64], R4 ;  /* 0x000000040200b985 */ /* 0x0001e2000c101b2e */
[----:B------:R-:W-:Y:S01]  /*22420*/  ISETP.GE.AND P3, PT, R10, UR4, PT ;  /* 0x000000040a007c0c */ /* 0x000fe2000bf66270 */
[----:B------:R-:W-:Y:S01]  /*22430*/  VIADD R13, R196, 0x68 ;  /* 0x00000068c40d7836 */ /* 0x000fe20000000000 */
[----:B------:R-:W-:-:S04]  /*22440*/  @!P0 LOP3.LUT R74, R75, R74, RZ, 0x3c, !PT ;  /* 0x0000004a4b4a8212 */ /* 0x000fc800078e3cff */
[----:B------:R-:W-:Y:S02]  /*22450*/  SHF.R.S32.HI R13, RZ, 0x1f, R13 ;  /* 0x0000001fff0d7819 */ /* 0x000fe4000001140d */
[----:B------:R-:W-:Y:S01]  /*22460*/  @!P0 LOP3.LUT R75, R75, R74, RZ, 0x3c, !PT ;  /* 0x0000004a4b4b8212 */ /* 0x000fe200078e3cff */
[----:B0-----:R-:W-:Y:S01]  /*22470*/  @!P2 IMAD.MOV.U32 R4, RZ, RZ, R62 ;  /* 0x000000ffff04a224 */ /* 0x001fe200078e003e */
[----:B------:R-:W-:Y:S01]  /*22480*/  @!P1 LEA R2, P5, R8, R30, 0x2 ;  /* 0x0000001e08029211 */ /* 0x000fe200078a10ff */
[----:B------:R-:W-:-:S03]  /*22490*/  @!P2 IMAD.MOV.U32 R5, RZ, RZ, R66 ;  /* 0x000000ffff05a224 */ /* 0x000fc600078e0042 */
[----:B------:R-:W-:Y:S01]  /*224a0*/  @!P1 LEA.HI.X R3, R8, R31, R12, 0x2, P5 ;  /* 0x0000001f08039211 */ /* 0x000fe200028f140c */
[C---:B------:R-:W-:Y:S01]  /*224b0*/  VIADD R12, R196.reuse, 0x70 ;  /* 0x00000070c40c7836 */ /* 0x040fe20000000000 */
[----:B------:R0:W-:Y:S01]  /*224c0*/  @!P2 ST.E.64 desc[UR46][R6.64], R4 ;  /* 0x000000040600a985 */ /* 0x0001e2000c101b2e */
[----:B------:R-:W-:Y:S02]  /*224d0*/  IADD3 R8, R196, 0x80, RZ ;  /* 0x00000080c4087810 */ /* 0x000fe40007ffe0ff */
[----:B------:R-:W-:Y:S02]  /*224e0*/  ISETP.GE.AND P2, PT, R11, UR4, PT ;  /* 0x000000040b007c0c */ /* 0x000fe4000bf46270 */
[----:B------:R-:W-:Y:S01]  /*224f0*/  SHF.R.S32.HI R12, RZ, 0x1f, R12 ;  /* 0x0000001fff0c7819 */ /* 0x000fe2000001140c */
[----:B0-----:R-:W-:Y:S01]  /*22500*/  @!P1 IMAD.MOV.U32 R4, RZ, RZ, R45 ;  /* 0x000000ffff049224 */ /* 0x001fe200078e002d */
[----:B------:R-:W-:Y:S01]  /*22510*/  @!P0 LEA R6, P4, R9, R30, 0x2 ;  /* 0x0000001e09068211 */ /* 0x000fe200078810ff */
[----:B------:R-:W-:-:S03]  /*22520*/  @!P1 IMAD.MOV.U32 R5, RZ, RZ, R46 ;  /* 0x000000ffff059224 */ /* 0x000fc600078e002e */
[----:B------:R-:W-:Y:S01]  /*22530*/  @!P0 LEA.HI.X R7, R9, R31, R13, 0x2, P4 ;  /* 0x0000001f09078211 */ /* 0x000fe200020f140d */
[----:B------:R-:W-:Y:S01]  /*22540*/  VIADD R9, R196, 0x88 ;  /* 0x00000088c4097836 */ /* 0x000fe20000000000 */
[----:B------:R0:W-:Y:S01]  /*22550*/  @!P1 ST.E.64 desc[UR46][R2.64], R4 ;  /* 0x0000000402009985 */ /* 0x0001e2000c101b2e */
[----:B------:R-:W-:Y:S02]  /*22560*/  ISETP.GE.AND P1, PT, R8, UR4, PT ;  /* 0x0000000408007c0c */ /* 0x000fe4000bf26270 */
[----:B------:R-:W-:Y:S01]  /*22570*/  SHF.R.S32.HI R13, RZ, 0x1f, R229 ;  /* 0x0000001fff0d7819 */ /* 0x000fe200000114e5 */
[----:B------:R2:W-:Y:S01]  /*22580*/  @!P0 ST.E.64 desc[UR46][R6.64], R74 ;  /* 0x0000004a06008985 */ /* 0x0005e2000c101b2e */
[----:B------:R-:W-:Y:S02]  /*22590*/  ISETP.GE.AND P0, PT, R9, UR4, PT ;  /* 0x0000000409007c0c */ /* 0x000fe4000bf06270 */
[----:B0-----:R-:W-:Y:S01]  /*225a0*/  @!P3 LEA R2, P5, R10, R30, 0x2 ;  /* 0x0000001e0a02b211 */ /* 0x001fe200078a10ff */
[----:B------:R-:W-:-:S02]  /*225b0*/  @!P3 IMAD.MOV.U32 R4, RZ, RZ, R47 ;  /* 0x000000ffff04b224 */ /* 0x000fc400078e002f */
[----:B------:R-:W-:Y:S01]  /*225c0*/  @!P3 IMAD.MOV.U32 R5, RZ, RZ, R48 ;  /* 0x000000ffff05b224 */ /* 0x000fe200078e0030 */
[-C--:B------:R-:W-:Y:S01]  /*225d0*/  @!P3 LEA.HI.X R3, R10, R31.reuse, R12, 0x2, P5 ;  /* 0x0000001f0a03b211 */ /* 0x080fe200028f140c */
[C---:B------:R-:W-:Y:S01]  /*225e0*/  VIADD R12, R196.reuse, 0x78 ;  /* 0x00000078c40c7836 */ /* 0x040fe20000000000 */
[C---:B--2---:R-:W-:Y:S01]  /*225f0*/  @!P2 LEA R6, P4, R11.reuse, R30, 0x2 ;  /* 0x0000001e0b06a211 */ /* 0x044fe200078810ff */
[----:B------:R-:W-:Y:S02]  /*22600*/  VIADD R10, R196, 0x80 ;  /* 0x00000080c40a7836 */ /* 0x000fe40000000000 */
[----:B------:R0:W-:Y:S01]  /*22610*/  @!P3 ST.E.64 desc[UR46][R2.64], R4 ;  /* 0x000000040200b985 */ /* 0x0001e2000c101b2e */
[----:B------:R-:W-:Y:S02]  /*22620*/  SHF.R.S32.HI R12, RZ, 0x1f, R12 ;  /* 0x0000001fff0c7819 */ /* 0x000fe4000001140c */
[----:B------:R-:W-:Y:S02]  /*22630*/  SHF.R.S32.HI R10, RZ, 0x1f, R10 ;  /* 0x0000001fff0a7819 */ /* 0x000fe4000001140a */
[----:B------:R-:W-:-:S02]  /*22640*/  @!P2 LEA.HI.X R7, R11, R31, R12, 0x2, P4 ;  /* 0x0000001f0b07a211 */ /* 0x000fc400020f140c */
[----:B------:R-:W-:Y:S02]  /*22650*/  ISETP.GE.AND P3, PT, R237, UR4, PT ;  /* 0x00000004ed007c0c */ /* 0x000fe4000bf66270 */
[----:B------:R-:W-:Y:S02]  /*22660*/  SHF.R.S32.HI R12, RZ, 0x1f, R228 ;  /* 0x0000001fff0c7819 */ /* 0x000fe400000114e4 */
[C---:B0-----:R-:W-:Y:S01]  /*22670*/  @!P1 LEA R2, P5, R8.reuse, R30, 0x2 ;  /* 0x0000001e08029211 */ /* 0x041fe200078a10ff */
[----:B------:R-:W-:Y:S02]  /*22680*/  @!P2 IMAD.MOV.U32 R4, RZ, RZ, R113 ;  /* 0x000000ffff04a224 */ /* 0x000fe400078e0071 */
[----:B------:R-:W-:Y:S01]  /*22690*/  @!P2 IMAD.MOV.U32 R5, RZ, RZ, R79 ;  /* 0x000000ffff05a224 */ /* 0x000fe200078e004f */
[----:B------:R-:W-:Y:S01]  /*226a0*/  @!P1 LEA.HI.X R3, R8, R31, R10, 0x2, P5 ;  /* 0x0000001f08039211 */ /* 0x000fe200028f140a */
[----:B------:R-:W-:Y:S01]  /*226b0*/  VIADD R10, R196, 0x88 ;  /* 0x00000088c40a7836 */ /* 0x000fe20000000000 */
[----:B------:R-:W-:-:S02]  /*226c0*/  SHF.R.S32.HI R8, RZ, 0x1f, R237 ;  /* 0x0000001fff087819 */ /* 0x000fc400000114ed */
[----:B------:R0:W-:Y:S01]  /*226d0*/  @!P2 ST.E.64 desc[UR46][R6.64], R4 ;  /* 0x000000040600a985 */ /* 0x0001e2000c101b2e */
[----:B------:R-:W-:Y:S02]  /*226e0*/  ISETP.GE.AND P2, PT, R236, UR4, PT ;  /* 0x00000004ec007c0c */ /* 0x000fe4000bf46270 */
[----:B------:R-:W-:Y:S01]  /*226f0*/  SHF.R.S32.HI R10, RZ, 0x1f, R10 ;  /* 0x0000001fff0a7819 */ /* 0x000fe2000001140a */
[----:B0-----:R-:W-:Y:S01]  /*22700*/  @!P1 IMAD.MOV.U32 R4, RZ, RZ, R49 ;  /* 0x000000ffff049224 */ /* 0x001fe200078e0031 */
[----:B------:R-:W-:Y:S01]  /*22710*/  @!P0 LEA R6, P4, R9, R30, 0x2 ;  /* 0x0000001e09068211 */ /* 0x000fe200078810ff */
[----:B------:R-:W-:-:S03]  /*22720*/  @!P1 IMAD.MOV.U32 R5, RZ, RZ, R52 ;  /* 0x000000ffff059224 */ /* 0x000fc600078e0034 */
[----:B------:R-:W-:Y:S02]  /*22730*/  @!P0 LEA.HI.X R7, R9, R31, R10, 0x2, P4 ;  /* 0x0000001f09078211 */ /* 0x000fe400020f140a */
[----:B------:R0:W-:Y:S01]  /*22740*/  @!P1 ST.E.64 desc[UR46][R2.64], R4 ;  /* 0x0000000402009985 */ /* 0x0001e2000c101b2e */
[----:B------:R-:W-:Y:S02]  /*22750*/  ISETP.GE.AND P1, PT, R235, UR4, PT ;  /* 0x00000004eb007c0c */ /* 0x000fe4000bf26270 */
[----:B------:R-:W-:Y:S02]  /*22760*/  SHF.R.S32.HI R9, RZ, 0x1f, R236 ;  /* 0x0000001fff097819 */ /* 0x000fe400000114ec */
[----:B------:R-:W-:Y:S01]  /*22770*/  SHF.R.S32.HI R10, RZ, 0x1f, R231 ;  /* 0x0000001fff0a7819 */ /* 0x000fe200000114e7 */
[----:B0-----:R-:W-:Y:S01]  /*22780*/  @!P0 IMAD.MOV.U32 R4, RZ, RZ, R121 ;  /* 0x000000ffff048224 */ /* 0x001fe200078e0079 */
[----:B------:R-:W-:Y:S01]  /*22790*/  @!P3 LEA R2, P5, R237, R30, 0x2 ;  /* 0x0000001eed02b211 */ /* 0x000fe200078a10ff */
[----:B------:R-:W-:-:S06]  /*227a0*/  @!P0 IMAD.MOV.U32 R5, RZ, RZ, R82 ;  /* 0x000000ffff058224 */ /* 0x000fcc00078e0052 */
[----:B------:R-:W-:Y:S01]  /*227b0*/  @!P1 IMAD.MOV.U32 R61, RZ, RZ, R60 ;  /* 0x000000ffff3d9224 */ /* 0x000fe200078e003c */
[----:B------:R-:W-:Y:S01]  /*227c0*/  @!P3 LEA.HI.X R3, R237, R31, R8, 0x2, P5 ;  /* 0x0000001fed03b211 */ /* 0x000fe200028f1408 */
[----:B------:R-:W-:Y:S01]  /*227d0*/  @!P1 IMAD.MOV.U32 R60, RZ, RZ, R59 ;  /* 0x000000ffff3c9224 */ /* 0x000fe200078e003b */
[----:B------:R0:W-:Y:S01]  /*227e0*/  @!P0 ST.E.64 desc[UR46][R6.64], R4 ;  /* 0x0000000406008985 */ /* 0x0001e2000c101b2e */
[----:B------:R-:W-:Y:S02]  /*227f0*/  ISETP.GE.AND P0, PT, R234, UR4, PT ;  /* 0x00000004ea007c0c */ /* 0x000fe4000bf06270 */
[----:B------:R-:W-:Y:S01]  /*22800*/  SHF.R.S32.HI R8, RZ, 0x1f, R235 ;  /* 0x0000001fff087819 */ /* 0x000fe200000114eb */
[----:B0-----:R-:W-:Y:S01]  /*22810*/  @!P3 IMAD.MOV.U32 R4, RZ, RZ, R53 ;  /* 0x000000ffff04b224 */ /* 0x001fe200078e0035 */
[----:B------:R-:W-:Y:S01]  /*22820*/  @!P2 LEA R6, P4, R236, R30, 0x2 ;  /* 0x0000001eec06a211 */ /* 0x000fe200078810ff */
[----:B------:R-:W-:-:S08]  /*22830*/  @!P3 IMAD.MOV.U32 R5, RZ, RZ, R55 ;  /* 0x000000ffff05b224 */ /* 0x000fd000078e0037 */
[----:B------:R-:W-:Y:S01]  /*22840*/  @!P0 IMAD.MOV.U32 R107, RZ, RZ, R90 ;  /* 0x000000ffff6b8224 */ /* 0x000fe200078e005a */
[----:B------:R-:W-:Y:S01]  /*22850*/  @!P2 LEA.HI.X R7, R236, R31, R9, 0x2, P4 ;  /* 0x0000001fec07a211 */ /* 0x000fe200020f1409 */
        /* <DEDUP_REMOVED lines=9> */
[----:B------:R-:W-:Y:S01]  /*228f0*/  SHF.R.S32.HI R8, RZ, 0x1f, R233 ;  /* 0x0000001fff087819 */ /* 0x000fe200000114e9 */
[----:B------:R2:W-:Y:S01]  /*22900*/  @!P1 ST.E.64 desc[UR46][R2.64], R60 ;  /* 0x0000003c02009985 */ /* 0x0005e2000c101b2e */
[----:B------:R-:W-:Y:S02]  /*22910*/  ISETP.GE.AND P1, PT, R231, UR4, PT ;  /* 0x00000004e7007c0c */ /* 0x000fe4000bf26270 */
[----:B0-----:R-:W-:-:S04]  /*22920*/  @!P0 LEA R4, P4, R234, R30, 0x2 ;  /* 0x0000001eea048211 */ /* 0x001fc800078810ff */
[----:B------:R-:W-:-:S07]  /*22930*/  @!P0 LEA.HI.X R5, R234, R31, R9, 0x2, P4 ;  /* 0x0000001fea058211 */ /* 0x000fce00020f1409 */
[----:B------:R-:W-:Y:S01]  /*22940*/  @!P1 IMAD.MOV.U32 R69, RZ, RZ, R72 ;  /* 0x000000ffff459224 */ /* 0x000fe200078e0048 */
[CC--:B--2---:R-:W-:Y:S02]  /*22950*/  @!P3 LEA R2, P5, R233.reuse, R30.reuse, 0x2 ;  /* 0x0000001ee902b211 */ /* 0x0c4fe400078a10ff */
[----:B------:R-:W-:Y:S01]  /*22960*/  ISETP.GE.AND P4, PT, R230, UR4, PT ;  /* 0x00000004e6007c0c */ /* 0x000fe2000bf86270 */
[----:B------:R0:W-:Y:S01]  /*22970*/  @!P0 ST.E.64 desc[UR46][R4.64], R106 ;  /* 0x0000006a04008985 */ /* 0x0001e2000c101b2e */
[----:B------:R-:W-:Y:S02]  /*22980*/  @!P3 LEA.HI.X R3, R233, R31, R8, 0x2, P5 ;  /* 0x0000001fe903b211 */ /* 0x000fe400028f1408 */
[----:B------:R-:W-:Y:S02]  /*22990*/  SHF.R.S32.HI R8, RZ, 0x1f, R232 ;  /* 0x0000001fff087819 */ /* 0x000fe400000114e8 */
[----:B------:R-:W-:-:S04]  /*229a0*/  @!P2 LEA R6, P0, R232, R30, 0x2 ;  /* 0x0000001ee806a211 */ /* 0x000fc800078010ff */
[----:B------:R-:W-:Y:S02]  /*229b0*/  @!P2 LEA.HI.X R7, R232, R31, R8, 0x2, P0 ;  /* 0x0000001fe807a211 */ /* 0x000fe400000f1408 */
[----:B------:R-:W-:Y:S01]  /*229c0*/  ISETP.GE.AND P0, PT, R229, UR4, PT ;  /* 0x00000004e5007c0c */ /* 0x000fe2000bf06270 */
[----:B------:R-:W-:Y:S02]  /*229d0*/  @!P4 IMAD.MOV.U32 R94, RZ, RZ, R115 ;  /* 0x000000ffff5ec224 */ /* 0x000fe400078e0073 */
[----:B0-----:R-:W-:Y:S02]  /*229e0*/  @!P3 IMAD.MOV.U32 R4, RZ, RZ, R63 ;  /* 0x000000ffff04b224 */ /* 0x001fe400078e003f */
[----:B------:R-:W-:-:S05]  /*229f0*/  @!P3 IMAD.MOV.U32 R5, RZ, RZ, R67 ;  /* 0x000000ffff05b224 */ /* 0x000fca00078e0043 */
[----:B------:R0:W-:Y:S01]  /*22a00*/  @!P3 ST.E.64 desc[UR46][R2.64], R4 ;  /* 0x000000040200b985 */ /* 0x0001e2000c101b2e */
[-C--:B------:R-:W-:Y:S02]  /*22a10*/  @!P4 LEA R8, P3, R230, R30.reuse, 0x2 ;  /* 0x0000001ee608c211 */ /* 0x080fe400078610ff */
[----:B------:R-:W-:Y:S02]  /*22a20*/  @!P0 IMAD.MOV.U32 R77, RZ, RZ, R78 ;  /* 0x000000ffff4d8224 */ /* 0x000fe400078e004e */
[----:B0-----:R-:W-:Y:S01]  /*22a30*/  @!P2 IMAD.MOV.U32 R4, RZ, RZ, R111 ;  /* 0x000000ffff04a224 */ /* 0x001fe200078e006f */
[----:B------:R-:W-:Y:S02]  /*22a40*/  @!P2 MOV R5, R91 ;  /* 0x0000005b0005a202 */ /* 0x000fe40000000f00 */
[----:B------:R-:W-:-:S03]  /*22a50*/  @!P1 LEA R2, P5, R231, R30, 0x2 ;  /* 0x0000001ee7029211 */ /* 0x000fc600078a10ff */
[----:B------:R0:W-:Y:S01]  /*22a60*/  @!P2 ST.E.64 desc[UR46][R6.64], R4 ;  /* 0x000000040600a985 */ /* 0x0001e2000c101b2e */
[-C--:B------:R-:W-:Y:S02]  /*22a70*/  @!P1 LEA.HI.X R3, R231, R31.reuse, R10, 0x2, P5 ;  /* 0x0000001fe7039211 */ /* 0x080fe400028f140a */
[----:B------:R-:W-:Y:S02]  /*22a80*/  SHF.R.S32.HI R10, RZ, 0x1f, R230 ;  /* 0x0000001fff0a7819 */ /* 0x000fe400000114e6 */
[----:B------:R-:W-:Y:S01]  /*22a90*/  ISETP.GE.AND P2, PT, R228, UR4, PT ;  /* 0x00000004e4007c0c */ /* 0x000fe2000bf46270 */
[----:B------:R2:W-:Y:S01]  /*22aa0*/  @!P1 ST.E.64 desc[UR46][R2.64], R68 ;  /* 0x0000004402009985 */ /* 0x0005e2000c101b2e */
[----:B------:R-:W-:Y:S02]  /*22ab0*/  @!P4 LEA.HI.X R9, R230, R31, R10, 0x2, P3 ;  /* 0x0000001fe609c211 */ /* 0x000fe400018f140a */
[----:B------:R-:W-:Y:S02]  /*22ac0*/  ISETP.GE.AND P3, PT, R227, UR4, PT ;  /* 0x00000004e3007c0c */ /* 0x000fe4000bf66270 */
[----:B------:R-:W-:Y:S01]  /*22ad0*/  @!P0 LEA R10, P1, R229, R30, 0x2 ;  /* 0x0000001ee50a8211 */ /* 0x000fe200078210ff */
[----:B------:R3:W-:Y:S01]  /*22ae0*/  @!P4 ST.E.64 desc[UR46][R8.64], R94 ;  /* 0x0000005e0800c985 */ /* 0x0007e2000c101b2e */
[----:B------:R-:W-:-:S02]  /*22af0*/  ISETP.GE.AND P5, PT, R226, UR4, PT ;  /* 0x00000004e2007c0c */ /* 0x000fc4000bfa6270 */
[----:B------:R-:W-:Y:S02]  /*22b00*/  ISETP.GE.AND P4, PT, R225, UR4, PT ;  /* 0x00000004e1007c0c */ /* 0x000fe4000bf86270 */
[-C--:B------:R-:W-:Y:S01]  /*22b10*/  @!P0 LEA.HI.X R11, R229, R31.reuse, R13, 0x2, P1 ;  /* 0x0000001fe50b8211 */ /* 0x080fe200008f140d */
[----:B------:R-:W-:Y:S01]  /*22b20*/  @!P2 IMAD.MOV.U32 R123, RZ, RZ, R99 ;  /* 0x000000ffff7ba224 */ /* 0x000fe200078e0063 */
[CC--:B0-----:R-:W-:Y:S02]  /*22b30*/  @!P2 LEA R4, P1, R228.reuse, R30.reuse, 0x2 ;  /* 0x0000001ee404a211 */ /* 0x0c1fe400078210ff */
[----:B------:R-:W-:Y:S01]  /*22b40*/  SHF.R.S32.HI R13, RZ, 0x1f, R226 ;  /* 0x0000001fff0d7819 */ /* 0x000fe200000114e2 */
[----:B------:R0:W-:Y:S01]  /*22b50*/  @!P0 ST.E.64 desc[UR46][R10.64], R76 ;  /* 0x0000004c0a008985 */ /* 0x0001e2000c101b2e */
[----:B------:R-:W-:Y:S01]  /*22b60*/  @!P2 LEA.HI.X R5, R228, R31, R12, 0x2, P1 ;  /* 0x0000001fe405a211 */ /* 0x000fe200008f140c */
[----:B------:R-:W-:Y:S01]  /*22b70*/  @!P3 IMAD.MOV.U32 R81, RZ, RZ, R84 ;  /* 0x000000ffff51b224 */ /* 0x000fe200078e0054 */
[-C--:B--2---:R-:W-:Y:S01]  /*22b80*/  @!P3 LEA R2, P0, R227, R30.reuse, 0x2 ;  /* 0x0000001ee302b211 */ /* 0x084fe200078010ff */
[----:B------:R-:W-:Y:S01]  /*22b90*/  @!P5 IMAD.MOV.U32 R100, RZ, RZ, R127 ;  /* 0x000000ffff64d224 */ /* 0x000fe200078e007f */
[-C--:B------:R-:W-:Y:S01]  /*22ba0*/  @!P5 LEA R6, P1, R226, R30.reuse, 0x2 ;  /* 0x0000001ee206d211 */ /* 0x080fe200078210ff */
[----:B------:R0:W-:Y:S01]  /*22bb0*/  @!P2 ST.E.64 desc[UR46][R4.64], R122 ;  /* 0x0000007a0400a985 */ /* 0x0001e2000c101b2e */
[----:B---3--:R-:W-:-:S02]  /*22bc0*/  @!P4 LEA R8, P2, R225, R30, 0x2 ;  /* 0x0000001ee108c211 */ /* 0x008fc400078410ff */
[----:B------:R-:W-:Y:S02]  /*22bd0*/  SHF.R.S32.HI R12, RZ, 0x1f, R225 ;  /* 0x0000001fff0c7819 */ /* 0x000fe400000114e1 */
[-C--:B------:R-:W-:Y:S02]  /*22be0*/  @!P3 LEA.HI.X R3, R227, R31.reuse, R14, 0x2, P0 ;  /* 0x0000001fe303b211 */ /* 0x080fe400000f140e */
[-C--:B------:R-:W-:Y:S02]  /*22bf0*/  @!P5 LEA.HI.X R7, R226, R31.reuse, R13, 0x2, P1 ;  /* 0x0000001fe207d211 */ /* 0x080fe400008f140d */
[----:B------:R-:W-:Y:S01]  /*22c00*/  @!P4 LEA.HI.X R9, R225, R31, R12, 0x2, P2 ;  /* 0x0000001fe109c211 */ /* 0x000fe200010f140c */
[----:B------:R0:W-:Y:S01]  /*22c10*/  @!P3 ST.E.64 desc[UR46][R2.64], R80 ;  /* 0x000000500200b985 */ /* 0x0001e2000c101b2e */
[----:B------:R-:W-:-:S03]  /*22c20*/  ISETP.GE.AND P0, PT, R224, UR4, PT ;  /* 0x00000004e0007c0c */ /* 0x000fc6000bf06270 */
[----:B------:R0:W-:Y:S04]  /*22c30*/  @!P5 ST.E.64 desc[UR46][R6.64], R100 ;  /* 0x000000640600d985 */ /* 0x0001e8000c101b2e */
[----:B------:R0:W-:Y:S06]  /*22c40*/  @!P4 ST.E.64 desc[UR46][R8.64], R24 ;  /* 0x000000180800c985 */ /* 0x0001ec000c101b2e */
[----:B------:R-:W-:Y:S05]  /*22c50*/  @P0 BRA `(.L_x_1636) ;  /* 0x0000000c00a00947 */ /* 0x000fea0003800000 */
[----:B------:R-:W-:Y:S02]  /*22c60*/  SHF.R.S32.HI R12, RZ, 0x1f, R224 ;  /* 0x0000001fff0c7819 */ /* 0x000fe400000114e0 */
[----:B------:R-:W-:-:S04]  /*22c70*/  LEA R30, P0, R224, R30, 0x2 ;  /* 0x0000001ee01e7211 */ /* 0x000fc800078010ff */
[----:B------:R-:W-:-:S05]  /*22c80*/  LEA.HI.X R31, R224, R31, R12, 0x2, P0 ;  /* 0x0000001fe01f7211 */ /* 0x000fca00000f140c */
[----:B------:R2:W-:Y:S01]  /*22c90*/  ST.E.64 desc[UR46][R30.64], R70 ;  /* 0x000000461e007985 */ /* 0x0005e2000c101b2e */
[----:B------:R-:W-:Y:S05]  /*22ca0*/  BRA `(.L_x_1636) ;  /* 0x0000000c008c7947 */ /* 0x000fea0003800000 */
.L_x_1622:
[----:B------:R-:W-:Y:S01]  /*22cb0*/  ULDC.64 UR4, c[0x0][0xc08] ;  /* 0x0003020000047ab9 */ /* 0x000fe20000000a00 */
[----:B------:R-:W3:Y:S01]  /*22cc0*/  LDC.64 R2, c[0x0][0xc00] ;  /* 0x00030000ff027b82 */ /* 0x000ee20000000a00 */
[----:B------:R-:W-:Y:S01]  /*22cd0*/  ISETP.NE.U32.AND P0, PT, RZ, UR4, PT ;  /* 0x00000004ff007c0c */ /* 0x000fe2000bf05070 */
[----:B------:R-:W-:-:S03]  /*22ce0*/  IMAD.MOV.U32 R15, RZ, RZ, RZ ;  /* 0x000000ffff0f7224 */ /* 0x000fc600078e00ff */
[----:B------:R-:W-:Y:S01]  /*22cf0*/  ISETP.NE.AND.EX P1, PT, RZ, UR5, PT, P0 ;  /* 0x00000005ff007c0c */ /* 0x000fe2000bf25300 */
[----:B------:R-:W-:Y:S02]  /*22d00*/  ULDC.64 UR4, c[0x0][0xc00] ;  /* 0x0003000000047ab9 */ /* 0x000fe40000000a00 */
[----:B------:R-:W-:-:S04]  /*22d10*/  ISETP.NE.U32.AND P0, PT, RZ, UR4, PT ;  /* 0x00000004ff007c0c */ /* 0x000fc8000bf05070 */
[----:B------:R-:W-:-:S06]  /*22d20*/  ISETP.NE.AND.EX P0, PT, RZ, UR5, PT, P0 ;  /* 0x00000005ff007c0c */ /* 0x000fcc000bf05300 */
[----:B------:R-:W4:Y:S01]  /*22d30*/  @P1 LDC.64 R4, c[0x0][0xc08] ;  /* 0x00030200ff041b82 */ /* 0x000f220000000a00 */
[----:B------:R-:W-:Y:S02]  /*22d40*/  ULDC UR4, c[0x0][0xa88] ;  /* 0x0002a20000047ab9 */ /* 0x000fe40000000800 */
[----:B------:R-:W-:Y:S02]  /*22d50*/  IMAD.U32 R20, RZ, RZ, UR4 ;  /* 0x00000004ff147e24 */ /* 0x000fe4000f8e00ff */
[----:B---3--:R-:W-:-:S05]  /*22d60*/  IMAD.WIDE R2, R218, 0x4, R2 ;  /* 0x00000004da027825 */ /* 0x008fca00078e0202 */
[----:B------:R3:W5:Y:S01]  /*22d70*/  @P0 LDG.E R15, desc[UR46][R2.64] ;  /* 0x0000002e020f0981 */ /* 0x000762000c1e1900 */
[----:B------:R-:W0:Y:S01]  /*22d80*/  S2R R28, SR_TID.X ;  /* 0x00000000001c7919 */ /* 0x000e220000002100 */
[----:B----4-:R-:W-:-:S05]  /*22d90*/  @P1 IMAD.WIDE R4, R218, 0x4, R4 ;  /* 0x00000004da041825 */ /* 0x010fca00078e0204 */
[----:B------:R3:W5:Y:S01]  /*22da0*/  @P1 LDG.E R20, desc[UR46][R4.64] ;  /* 0x0000002e04141981 */ /* 0x000762000c1e1900 */
[----:B-1----:R-:W-:Y:S02]  /*22db0*/  ISETP.GT.AND P2, PT, R217, 0x1, PT ;  /* 0x00000001d900780c */ /* 0x002fe40003f44270 */
[----:B------:R-:W-:Y:S01]  /*22dc0*/  SHF.R.S32.HI R24, RZ, 0x1f, R218 ;  /* 0x0000001fff187819 */ /* 0x000fe200000114da */
[----:B0-----:R-:W-:-:S05]  /*22dd0*/  VIADD R0, R28, 0xffffff80 ;  /* 0xffffff801c007836 */ /* 0x001fca0000000000 */
[----:B------:R-:W-:Y:S01]  /*22de0*/  ISETP.GT.AND P3, PT, R0, 0x7f, PT ;  /* 0x0000007f0000780c */ /* 0x000fe20003f64270 */
[----:B---3--:R-:W-:-:S12]  /*22df0*/  @P1 BRA `(.L_x_1641) ;  /* 0x0000000000101947 */ /* 0x008fd80003800000 */
[----:B------:R-:W-:Y:S05]  /*22e00*/  @!P0 BRA `(.L_x_1641) ;  /* 0x00000000000c8947 */ /* 0x000fea0003800000 */
[----:B------:R-:W3:Y:S04]  /*22e10*/  LDG.E R5, desc[UR46][R2.64] ;  /* 0x0000002e02057981 */ /* 0x000ee8000c1e1900 */
[----:B-----5:R-:W3:Y:S02]  /*22e20*/  LDG.E R20, desc[UR46][R2.64+0x4] ;  /* 0x0000042e02147981 */ /* 0x020ee4000c1e1900 */
[----:B---3--:R-:W-:-:S07]  /*22e30*/  IMAD.IADD R20, R20, 0x1, -R5 ;  /* 0x0000000114147824 */ /* 0x008fce00078e0a05 */
.L_x_1641:
[----:B------:R-:W-:Y:S01]  /*22e40*/  BSSY B1, `(.L_x_1642) ;  /* 0x0000035000017945 */ /* 0x000fe20003800000 */
[----:B------:R-:W-:Y:S02]  /*22e50*/  SEL R25, R218, RZ, !P0 ;  /* 0x000000ffda197207 */ /* 0x000fe40004000000 */
[----:B------:R-:W-:Y:S02]  /*22e60*/  SEL R24, R24, RZ, !P0 ;  /* 0x000000ff18187207 */ /* 0x000fe40004000000 */
[----:B-----5:R-:W-:Y:S01]  /*22e70*/  SHF.R.S32.HI R14, RZ, 0x1f, R15 ;  /* 0x0000001fff0e7819 */ /* 0x020fe2000001140f */
[----:B------:R-:W-:Y:S06]  /*22e80*/  @P3 BRA `(.L_x_1643) ;  /* 0x0000000000c03947 */ /* 0x000fec0003800000 */
[----:B------:R-:W0:Y:S01]  /*22e90*/  LDC R29, c[0x0][0xbe8] ;  /* 0x0002fa00ff1d7b82 */ /* 0x000e220000000800 */
[----:B------:R-:W-:Y:S01]  /*22ea0*/  IADD3 R27, R199, -0x80, R28 ;  /* 0xffffff80c71b7810 */ /* 0x000fe20007ffe01c */
[----:B0-----:R-:W-:-:S05]  /*22eb0*/  IMAD R0, R20, R29, RZ ;  /* 0x0000001d14007224 */ /* 0x001fca00078e02ff */
[----:B------:R-:W-:-:S13]  /*22ec0*/  ISETP.GE.AND P0, PT, R27, R0, PT ;  /* 0x000000001b00720c */ /* 0x000fda0003f06270 */
[----:B------:R-:W-:Y:S05]  /*22ed0*/  @P0 BRA `(.L_x_1643) ;  /* 0x0000000000ac0947 */ /* 0x000fea0003800000 */
[----:B------:R-:W-:Y:S01]  /*22ee0*/  IMAD.MOV.U32 R0, RZ, RZ, 0x9b8 ;  /* 0x000009b8ff007424 */ /* 0x000fe200078e00ff */
[----:B------:R-:W-:Y:S01]  /*22ef0*/  ISETP.GT.AND P3, PT, R217, 0x1, PT ;  /* 0x00000001d900780c */ /* 0x000fe20003f64270 */
[----:B------:R-:W0:Y:S01]  /*22f00*/  LDC.64 R2, c[0x0][0xba8] ;  /* 0x0002ea00ff027b82 */ /* 0x000e220000000a00 */
[----:B------:R-:W-:Y:S01]  /*22f10*/  ISETP.NE.AND P0, PT, R29, 0x1, PT ;  /* 0x000000011d00780c */ /* 0x000fe20003f05270 */
[----:B------:R-:W-:Y:S01]  /*22f20*/  IMAD.MOV.U32 R21, RZ, RZ, R27 ;  /* 0x000000ffff157224 */ /* 0x000fe200078e001b */
[----:B------:R-:W-:-:S05]  /*22f30*/  SEL R26, R0, 0x978, P3 ;  /* 0x00000978001a7807 */ /* 0x000fca0001800000 */
[----:B------:R-:W1:Y:S08]  /*22f40*/  LDC.64 R10, c[0x0][R26+0x220] ;  /* 0x000088001a0a7b82 */ /* 0x000e700000000a00 */
[----:B------:R-:W3:Y:S08]  /*22f50*/  LDC.64 R12, c[0x0][R26+0x218] ;  /* 0x000086001a0c7b82 */ /* 0x000ef00000000a00 */
[----:B------:R-:W4:Y:S08]  /*22f60*/  LDC.64 R6, c[0x0][R26+0x228] ;  /* 0x00008a001a067b82 */ /* 0x000f300000000a00 */
[----:B------:R-:W5:Y:S08]  /*22f70*/  LDC.64 R4, c[0x0][R26+0x210] ;  /* 0x000084001a047b82 */ /* 0x000f700000000a00 */
[----:B------:R-:W2:Y:S08]  /*22f80*/  @P0 LDC R0, c[0x0][0xbec] ;  /* 0x0002fb00ff000b82 */ /* 0x000eb00000000800 */
[----:B------:R-:W4:Y:S01]  /*22f90*/  @P0 LDC R33, c[0x0][0xbf0] ;  /* 0x0002fc00ff210b82 */ /* 0x000f220000000800 */
[----:B-1----:R-:W-:-:S07]  /*22fa0*/  IMAD R11, R11, R25, RZ ;  /* 0x000000190b0b7224 */ /* 0x002fce00078e02ff */
[----:B0-----:R-:W0:Y:S01]  /*22fb0*/  @!P3 LDC R2, c[0x0][0xb50] ;  /* 0x0002d400ff02bb82 */ /* 0x001e220000000800 */
[----:B------:R-:W-:-:S04]  /*22fc0*/  IMAD.WIDE.U32 R8, R10, R25, RZ ;  /* 0x000000190a087225 */ /* 0x000fc800078e00ff */
[----:B------:R-:W-:Y:S02]  /*22fd0*/  IMAD R11, R10, R24, R11 ;  /* 0x000000180a0b7224 */ /* 0x000fe400078e020b */
[----:B--2---:R-:W-:Y:S01]  /*22fe0*/  @P0 IMAD.HI.U32 R0, R27, R0, RZ ;  /* 0x000000001b000227 */ /* 0x004fe200078e00ff */
[----:B------:R-:W1:Y:S03]  /*22ff0*/  @!P3 LDC R3, c[0x0][0xb54] ;  /* 0x0002d500ff03bb82 */ /* 0x000e660000000800 */
[-C--:B---3--:R-:W-:Y:S02]  /*23000*/  IMAD R31, R13, R211.reuse, RZ ;  /* 0x000000d30d1f7224 */ /* 0x088fe400078e02ff */
[----:B------:R-:W-:Y:S01]  /*23010*/  IMAD.WIDE.U32 R12, R12, R211, RZ ;  /* 0x000000d30c0c7225 */ /* 0x000fe200078e00ff */
[----:B----4-:R-:W-:Y:S02]  /*23020*/  @P0 SHF.R.U32.HI R21, RZ, R33, R0 ;  /* 0x00000021ff150219 */ /* 0x010fe40000011600 */
[----:B------:R-:W-:Y:S01]  /*23030*/  SEL R33, R222, RZ, P3 ;  /* 0x000000ffde217207 */ /* 0x000fe20001800000 */
[----:B------:R-:W-:Y:S01]  /*23040*/  IMAD.IADD R13, R31, 0x1, R13 ;  /* 0x000000011f0d7824 */ /* 0x000fe200078e020d */
[----:B------:R-:W-:Y:S01]  /*23050*/  IADD3 R12, P0, P1, R8, R12, R15 ;  /* 0x0000000c080c7210 */ /* 0x000fe2000791e00f */
[----:B------:R-:W-:-:S02]  /*23060*/  IMAD.MOV R0, RZ, RZ, -R21 ;  /* 0x000000ffff007224 */ /* 0x000fc400078e0a15 */
[----:B------:R-:W-:Y:S02]  /*23070*/  IMAD.IADD R11, R9, 0x1, R11 ;  /* 0x00000001090b7824 */ /* 0x000fe400078e020b */
[-C--:B------:R-:W-:Y:S02]  /*23080*/  IMAD R31, R7, R33.reuse, RZ ;  /* 0x00000021071f7224 */ /* 0x080fe400078e02ff */
[----:B------:R-:W-:-:S04]  /*23090*/  IMAD.WIDE.U32 R6, R6, R33, RZ ;  /* 0x0000002106067225 */ /* 0x000fc800078e00ff */
[----:B------:R-:W-:Y:S01]  /*230a0*/  IMAD R9, R29, R0, R27 ;  /* 0x000000001d097224 */ /* 0x000fe200078e021b */
[----:B------:R-:W-:Y:S01]  /*230b0*/  IADD3.X R0, R11, R13, R14, P0, P1 ;  /* 0x0000000d0b007210 */ /* 0x000fe200007e240e */
[----:B------:R-:W-:Y:S01]  /*230c0*/  IMAD.IADD R7, R31, 0x1, R7 ;  /* 0x000000011f077824 */ /* 0x000fe200078e0207 */
[----:B------:R-:W-:Y:S02]  /*230d0*/  IADD3 R6, P0, P1, R21, R12, R6 ;  /* 0x0000000c15067210 */ /* 0x000fe4000791e006 */
[----:B------:R-:W-:Y:S02]  /*230e0*/  SHF.R.S32.HI R21, RZ, 0x1f, R21 ;  /* 0x0000001fff157819 */ /* 0x000fe40000011415 */
[----:B------:R-:W-:Y:S02]  /*230f0*/  SHF.R.S32.HI R11, RZ, 0x1f, R9 ;  /* 0x0000001fff0b7819 */ /* 0x000fe40000011409 */
[----:B------:R-:W-:Y:S01]  /*23100*/  IADD3.X R7, R21, R0, R7, P0, P1 ;  /* 0x0000000015077210 */ /* 0x000fe200007e2407 */
[----:B-----5:R-:W-:-:S04]  /*23110*/  IMAD R0, R5, R9, RZ ;  /* 0x0000000905007224 */ /* 0x020fc800078e02ff */
[C---:B------:R-:W-:Y:S02]  /*23120*/  IMAD R11, R4.reuse, R11, R0 ;  /* 0x0000000b040b7224 */ /* 0x040fe400078e0200 */
[----:B------:R-:W-:-:S04]  /*23130*/  IMAD.WIDE.U32 R4, R4, R9, R6 ;  /* 0x0000000904047225 */ /* 0x000fc800078e0006 */
[----:B------:R-:W-:Y:S01]  /*23140*/  IMAD.IADD R0, R5, 0x1, R11 ;  /* 0x0000000105007824 */ /* 0x000fe200078e020b */
[----:B0-----:R-:W-:Y:S01]  /*23150*/  LEA R2, P0, R4, R2, 0x2 ;  /* 0x0000000204027211 */ /* 0x001fe200078010ff */
[----:B------:R-:W-:-:S03]  /*23160*/  IMAD.MOV.U32 R5, RZ, RZ, -0x800000 ;  /* 0xff800000ff057424 */ /* 0x000fc600078e00ff */
[----:B-1----:R-:W-:-:S05]  /*23170*/  LEA.HI.X R3, R4, R3, R0, 0x2, P0 ;  /* 0x0000000304037211 */ /* 0x002fca00000f1400 */
[----:B------:R0:W-:Y:S04]  /*23180*/  STG.E desc[UR46][R2.64], R5 ;  /* 0x0000000502007986 */ /* 0x0001e8000c10192e */
.L_x_1643:
[----:B------:R-:W-:Y:S05]  /*23190*/  BSYNC B1 ;  /* 0x0000000000017941 */ /* 0x000fea0003800000 */
.L_x_1642:
[----:B------:R-:W-:Y:S05]  /*231a0*/  @P2 BRA `(.L_x_1636) ;  /* 0x00000008004c2947 */ /* 0x000fea0003800000 */
[----:B------:R-:W1:Y:S01]  /*231b0*/  LDC R9, c[0x0][0xbe8] ;  /* 0x0002fa00ff097b82 */ /* 0x000e620000000800 */
[----:B------:R-:W-:Y:S01]  /*231c0*/  VIADD R4, R28, 0xffffff80 ;  /* 0xffffff801c047836 */ /* 0x000fe20000000000 */
[----:B------:R-:W-:Y:S02]  /*231d0*/  ULDC.64 UR4, c[0x0][0xaa0] ;  /* 0x0002a80000047ab9 */ /* 0x000fe40000000a00 */
[----:B------:R-:W-:Y:S02]  /*231e0*/  IMAD R0, R14, UR4, RZ ;  /* 0x000000040e007c24 */ /* 0x000fe4000f8e02ff */
[----:B------:R-:W-:Y:S01]  /*231f0*/  SHF.R.S32.HI R11, RZ, 0x1f, R4 ;  /* 0x0000001fff0b7819 */ /* 0x000fe20000011404 */
[----:B0-----:R-:W-:-:S04]  /*23200*/  IMAD.WIDE.U32 R2, R15, UR4, RZ ;  /* 0x000000040f027c25 */ /* 0x001fc8000f8e00ff */
[----:B------:R-:W-:Y:S01]  /*23210*/  IMAD R5, R15, UR5, R0 ;  /* 0x000000050f057c24 */ /* 0x000fe2000f8e0200 */
[----:B------:R-:W-:Y:S01]  /*23220*/  LEA.HI R0, R11, R4, RZ, 0x3 ;  /* 0x000000040b007211 */ /* 0x000fe200078f18ff */
[----:B------:R-:W-:Y:S02]  /*23230*/  ULDC.64 UR4, c[0x0][0xae8] ;  /* 0x0002ba0000047ab9 */ /* 0x000fe40000000a00 */
[----:B------:R-:W-:Y:S01]  /*23240*/  IMAD.IADD R3, R3, 0x1, R5 ;  /* 0x0000000103037824 */ /* 0x000fe200078e0205 */
[----:B------:R-:W-:Y:S01]  /*23250*/  LOP3.LUT R13, R0, 0xfffffff8, RZ, 0xc0, !PT ;  /* 0xfffffff8000d7812 */ /* 0x000fe200078ec0ff */
[----:B------:R-:W-:-:S04]  /*23260*/  IMAD.WIDE.U32 R2, R211, UR4, R2 ;  /* 0x00000004d3027c25 */ /* 0x000fc8000f8e0002 */
[----:B------:R-:W-:Y:S01]  /*23270*/  IMAD.IADD R0, R4, 0x1, -R13 ;  /* 0x0000000104007824 */ /* 0x000fe200078e0a0d */
[----:B-1----:R-:W-:Y:S01]  /*23280*/  ISETP.NE.AND P0, PT, R9, 0x1, PT ;  /* 0x000000010900780c */ /* 0x002fe20003f05270 */
[----:B------:R-:W-:Y:S01]  /*23290*/  IMAD R3, R211, UR5, R3 ;  /* 0x00000005d3037c24 */ /* 0x000fe2000f8e0203 */
[----:B------:R-:W-:Y:S01]  /*232a0*/  ULDC.64 UR4, c[0x0][0xaf0] ;  /* 0x0002bc0000047ab9 */ /* 0x000fe20000000a00 */
[----:B------:R-:W-:Y:S02]  /*232b0*/  IMAD R0, R0, 0x20, R17 ;  /* 0x0000002000007824 */ /* 0x000fe400078e0211 */
[----:B------:R-:W-:Y:S02]  /*232c0*/  IMAD R4, R24, UR4, RZ ;  /* 0x0000000418047c24 */ /* 0x000fe4000f8e02ff */
[----:B------:R-:W-:Y:S02]  /*232d0*/  IMAD.IADD R6, R199, 0x1, R0 ;  /* 0x00000001c7067824 */ /* 0x000fe400078e0200 */
[----:B------:R-:W-:-:S04]  /*232e0*/  IMAD.WIDE.U32 R2, R25, UR4, R2 ;  /* 0x0000000419027c25 */ /* 0x000fc8000f8e0002 */
[----:B------:R-:W0:Y:S01]  /*232f0*/  @P0 LDC R7, c[0x0][0xbec] ;  /* 0x0002fb00ff070b82 */ /* 0x000e220000000800 */
[----:B------:R-:W-:Y:S02]  /*23300*/  IMAD.MOV.U32 R5, RZ, RZ, R6 ;  /* 0x000000ffff057224 */ /* 0x000fe400078e0006 */
[----:B------:R-:W-:-:S05]  /*23310*/  IMAD.IADD R199, R17, 0x1, R199 ;  /* 0x0000000111c77824 */ /* 0x000fca00078e02c7 */
[----:B------:R-:W1:Y:S01]  /*23320*/  @P0 LDC R11, c[0x0][0xbf0] ;  /* 0x0002fc00ff0b0b82 */ /* 0x000e620000000800 */
[----:B0-----:R-:W-:-:S04]  /*23330*/  @P0 IMAD.HI.U32 R0, R6, R7, RZ ;  /* 0x0000000706000227 */ /* 0x001fc800078e00ff */
[----:B------:R-:W-:Y:S01]  /*23340*/  IMAD R7, R25, UR5, R4 ;  /* 0x0000000519077c24 */ /* 0x000fe2000f8e0204 */
[----:B------:R-:W-:Y:S01]  /*23350*/  ULDC.64 UR4, c[0x0][0xae0] ;  /* 0x0002b80000047ab9 */ /* 0x000fe20000000a00 */
[----:B-1----:R-:W-:Y:S02]  /*23360*/  @P0 SHF.R.U32.HI R5, RZ, R11, R0 ;  /* 0x0000000bff050219 */ /* 0x002fe40000011600 */
[----:B------:R-:W-:Y:S02]  /*23370*/  IMAD.IADD R3, R3, 0x1, R7 ;  /* 0x0000000103037824 */ /* 0x000fe400078e0207 */
[--C-:B------:R-:W-:Y:S01]  /*23380*/  SHF.R.S32.HI R0, RZ, 0x1f, R5.reuse ;  /* 0x0000001fff007819 */ /* 0x100fe20000011405 */
[----:B------:R-:W-:Y:S02]  /*23390*/  IMAD.MOV R7, RZ, RZ, -R5 ;  /* 0x000000ffff077224 */ /* 0x000fe400078e0a05 */
[----:B------:R-:W-:-:S04]  /*233a0*/  IMAD.WIDE.U32 R2, R5, UR4, R2 ;  /* 0x0000000405027c25 */ /* 0x000fc8000f8e0002 */
[----:B------:R-:W-:Y:S02]  /*233b0*/  IMAD R0, R0, UR4, RZ ;  /* 0x0000000400007c24 */ /* 0x000fe4000f8e02ff */
[----:B------:R-:W-:Y:S02]  /*233c0*/  IMAD R7, R9, R7, R6 ;  /* 0x0000000709077224 */ /* 0x000fe400078e0206 */
[----:B------:R-:W-:Y:S01]  /*233d0*/  IMAD R5, R5, UR5, R0 ;  /* 0x0000000505057c24 */ /* 0x000fe2000f8e0200 */
[----:B------:R-:W-:Y:S02]  /*233e0*/  ULDC.64 UR4, c[0x0][0xad8] ;  /* 0x0002b60000047ab9 */ /* 0x000fe40000000a00 */
[----:B------:R-:W-:Y:S02]  /*233f0*/  SHF.R.S32.HI R0, RZ, 0x1f, R7 ;  /* 0x0000001fff007819 */ /* 0x000fe40000011407 */
[----:B------:R-:W-:-:S03]  /*23400*/  IADD3 R3, R3, R5, RZ ;  /* 0x0000000503037210 */ /* 0x000fc60007ffe0ff */
[----:B------:R-:W-:Y:S02]  /*23410*/  IMAD R0, R0, UR4, RZ ;  /* 0x0000000400007c24 */ /* 0x000fe4000f8e02ff */
[----:B------:R-:W-:-:S04]  /*23420*/  IMAD.WIDE.U32 R2, R7, UR4, R2 ;  /* 0x0000000407027c25 */ /* 0x000fc8000f8e0002 */
        /* <DEDUP_REMOVED lines=8> */
[----:B------:R0:W3:Y:S02]  /*234b0*/  SHFL.IDX PT, R14, R0, RZ, 0x181f ;  /* 0x00181fff000e7589 */ /* 0x0000e400000e0000 */
.L_x_2015:
[----:B------:R-:W-:Y:S01]  /*234c0*/  IMAD R9, R20, R9, RZ ;  /* 0x0000000914097224 */ /* 0x000fe200078e02ff */
        /* <DEDUP_REMOVED lines=8> */
[-C--:B---3--:R-:W-:Y:S02]  /*23550*/  @!P3 LEA R4, P5, R18, R14.reuse, 0x1 ;  /* 0x0000000e1204b211 */ /* 0x088fe400078a08ff */
[-C--:B------:R-:W-:Y:S02]  /*23560*/  @!P2 LEA R6, P4, R194, R14.reuse, 0x1 ;  /* 0x0000000ec206a211 */ /* 0x080fe400078808ff */
[-C--:B-1----:R-:W-:Y:S02]  /*23570*/  @!P3 LEA.HI.X R5, R18, R3.reuse, R19, 0x1, P5 ;  /* 0x000000031205b211 */ /* 0x082fe400028f0c13 */
[-C--:B------:R-:W-:Y:S02]  /*23580*/  @!P1 LEA R10, P5, R208, R14.reuse, 0x1 ;  /* 0x0000000ed00a9211 */ /* 0x080fe400078a08ff */
        /* <DEDUP_REMOVED lines=8> */
.L_x_1646:
[----:B------:R-:W-:Y:S05]  /*23610*/  BSYNC B1 ;  /* 0x0000000000017941 */ /* 0x000fea0003800000 */
.L_x_1645:
[----:B------:R-:W-:-:S03]  /*23620*/  UMOV UR4, 0xffffffff ;  /* 0xffffffff00047882 */ /* 0x000fc60000000000 */
[----:B------:R-:W-:Y:S05]  /*23630*/  BRA.DIV UR4, `(.L_x_1647) ;  /* 0x000000de04d07947 */ /* 0x000fea000b800000 */
[----:B-1----:R1:W0:Y:S04]  /*23640*/  SHFL.IDX PT, R3, R2, 0x1, 0x181f ;  /* 0x00381f0002037f89 */ /* 0x00222800000e0000 */
[----:B---34-:R1:W3:Y:S02]  /*23650*/  SHFL.IDX PT, R14, R0, 0x1, 0x181f ;  /* 0x00381f00000e7f89 */ /* 0x0182e400000e0000 */
.L_x_2019:
        /* <DEDUP_REMOVED lines=11> */
[-C--:B0-----:R-:W-:Y:S02]  /*23710*/  @!P3 LEA.HI.X R5, R18, R3.reuse, R19, 0x1, P5 ;  /* 0x000000031205b211 */ /* 0x081fe400028f0c13 */
        /* <DEDUP_REMOVED lines=9> */
.L_x_1649:
[----:B------:R-:W-:Y:S05]  /*237b0*/  BSYNC B1 ;  /* 0x0000000000017941 */ /* 0x000fea0003800000 */
.L_x_1648:
[----:B------:R-:W-:-:S03]  /*237c0*/  UMOV UR4, 0xffffffff ;  /* 0xffffffff00047882 */ /* 0x000fc60000000000 */
[----:B------:R-:W-:Y:S05]  /*237d0*/  BRA.DIV UR4, `(.L_x_1650) ;  /* 0x000000de04b07947 */ /* 0x000fea000b800000 */
[----:B0-----:R0:W0:Y:S04]  /*237e0*/  SHFL.IDX PT, R3, R2, 0x2, 0x181f ;  /* 0x00581f0002037f89 */ /* 0x00102800000e0000 */
[----:B---34-:R3:W4:Y:S02]  /*237f0*/  SHFL.IDX PT, R14, R0, 0x2, 0x181f ;  /* 0x00581f00000e7f89 */ /* 0x01872400000e0000 */
.L_x_2023:
        /* <DEDUP_REMOVED lines=21> */
.L_x_1652:
[----:B------:R-:W-:Y:S05]  /*23950*/  BSYNC B1 ;  /* 0x0000000000017941 */ /* 0x000fea0003800000 */
.L_x_1651:
[----:B------:R-:W-:-:S03]  /*23960*/  UMOV UR4, 0xffffffff ;  /* 0xffffffff00047882 */ /* 0x000fc60000000000 */
[----:B------:R-:W-:Y:S05]  /*23970*/  BRA.DIV UR4, `(.L_x_1653) ;  /* 0x000000de04907947 */ /* 0x000fea000b800000 */
[----:B0-----:R0:W0:Y:S04]  /*23980*/  SHFL.IDX PT, R3, R2, 0x3, 0x181f ;  /* 0x00781f0002037f89 */ /* 0x00102800000e0000 */
[----:B----4-:R4:W0:Y:S02]  /*23990*/  SHFL.IDX PT, R14, R0, 0x3, 0x181f ;  /* 0x00781f00000e7f89 */ /* 0x01082400000e0000 */
.L_x_2027:
[----:B-1-34-:R-:W-:-:S05]  /*239a0*/  VIADD R0, R199, 0x60 ;  /* 0x00000060c7007836 */ /* 0x01afca0000000000 */
        /* <DEDUP_REMOVED lines=9> */
[-C--:B------:R-:W-:Y:S02]  /*23a40*/  @!P3 LEA.HI.X R5, R18, R3.reuse, R19, 0x1, P5 ;  /* 0x000000031205b211 */ /* 0x080fe400028f0c13 */
        /* <DEDUP_REMOVED lines=9> */
.L_x_1636:
[----:B------:R-:W-:Y:S05]  /*23ae0*/  BSYNC B0 ;  /* 0x0000000000007941 */ /* 0x000fea0003800000 */
.L_x_1621:
[----:B------:R-:W-:Y:S02]  /*23af0*/  ULDC UR4, c[0x0][0xc3c] ;  /* 0x00030f0000047ab9 */ /* 0x000fe40000000800 */
[----:B--2---:R-:W-:-:S13]  /*23b00*/  ISETP.GE.AND P0, PT, R207, UR4, PT ;  /* 0x00000004cf007c0c */ /* 0x004fda000bf06270 */
[----:B------:R-:W-:Y:S05]  /*23b10*/  @!P0 BRA `(.L_x_1654) ;  /* 0xfffffdd800b88947 */ /* 0x000fea000383ffff */
[----:B------:R-:W-:Y:S05]  /*23b20*/  BRA `(.L_x_1412) ;  /* 0x0000008000807947 */ /* 0x000fea0003800000 */
.L_x_1410:
        /* <DEDUP_REMOVED lines=20> */
.L_x_1655:
[----:B------:R-:W1:Y:S01]  /*23c70*/  S2R R0, SR_TID.X ;  /* 0x0000000000007919 */ /* 0x000e620000002100 */
[----:B------:R-:W-:Y:S01]  /*23c80*/  ULDC UR4, c[0x0][0xc3c] ;  /* 0x00030f0000047ab9 */ /* 0x000fe20000000800 */
        /* <DEDUP_REMOVED lines=9> */
[----:B-1----:R-:W-:-:S04]  /*23d20*/  @!P1 IMAD.WIDE.U32 R2, R0, 0x4, R4 ;  /* 0x0000000400029825 */ /* 0x002fc800078e0004 */
[----:B------:R-:W-:-:S06]  /*23d30*/  IMAD.MOV.U32 R5, RZ, RZ, RZ ;  /* 0x000000ffff057224 */ /* 0x000fcc00078e00ff */
        /* <DEDUP_REMOVED lines=25> */
[----:B------:R-:W-:Y:S01]  /*23ed0*/  IMAD.MOV.U32 R4, RZ, RZ, R7 ;  /* 0x000000ffff047224 */ /* 0x000fe200078e0007 */
[----:B--2---:R-:W-:-:S13]  /*23ee0*/  ISETP.GT.AND P6, PT, R7, UR6, PT ;  /* 0x0000000607007c0c */ /* 0x004fda000bfc4270 */
[----:B------:R-:W-:Y:S05]  /*23ef0*/  @P6 BRA `(.L_x_1657) ;  /* 0x0000000000a86947 */ /* 0x000fea0003800000 */
[----:B------:R-:W-:Y:S01]  /*23f00*/  IMAD.MOV.U32 R7, RZ, RZ, R4 ;  /* 0x000000ffff077224 */ /* 0x000fe200078e0004 */
[----:B------:R-:W-:Y:S01]  /*23f10*/  UMOV UR4, URZ ;  /* 0x0000003f00047c82 */ /* 0x000fe20008000000 */
[----:B------:R-:W-:-:S05]  /*23f20*/  ULDC UR5, c[0x0][0xc38] ;  /* 0x00030e0000057ab9 */ /* 0x000fca0000000800 */
.L_x_1659:
[----:B------:R-:W0:Y:S01]  /*23f30*/  LDC R2, c[0x0][0xc3c] ;  /* 0x00030f00ff027b82 */ /* 0x000e220000000800 */
[----:B------:R-:W-:Y:S01]  /*23f40*/  ULDC UR7, c[0x0][0xc3c] ;  /* 0x00030f0000077ab9 */ /* 0x000fe20000000800 */
[----:B------:R-:W-:Y:S01]  /*23f50*/  UIADD3 UR4, UR4, 0x1f, URZ ;  /* 0x0000001f04047890 */ /* 0x000fe2000fffe03f */
[----:B------:R-:W-:-:S05]  /*23f60*/  IMAD.U32 R3, RZ, RZ, UR7 ;  /* 0x00000007ff037e24 */ /* 0x000fca000f8e00ff */
[----:B------:R1:W-:Y:S01]  /*23f70*/  STL [R1+0xc], R3 ;  /* 0x00000c0301007387 */ /* 0x0003e20000100800 */
[----:B0-----:R-:W-:-:S13]  /*23f80*/  ISETP.LE.AND P6, PT, R2, UR4, PT ;  /* 0x0000000402007c0c */ /* 0x001fda000bfc3270 */
[----:B-1----:R-:W-:Y:S05]  /*23f90*/  @P6 BRA `(.L_x_1658) ;  /* 0x0000000800b06947 */ /* 0x002fea0003800000 */
[----:B------:R-:W-:Y:S02]  /*23fa0*/  VIADD R9, R0, UR4 ;  /* 0x0000000400097c36 */ /* 0x000fe40008000000 */
[----:B------:R-:W-:-:S03]  /*23fb0*/  IMAD.MOV.U32 R6, RZ, RZ, RZ ;  /* 0x000000ffff067224 */ /* 0x000fc600078e00ff */
        /* <DEDUP_REMOVED lines=29> */
[----:B------:R-:W-:-:S07]  /*24190*/  IMAD.MOV.U32 R3, RZ, RZ, R2 ;  /* 0x000000ffff037224 */ /* 0x000fce00078e0002 */
.L_x_1657:
[----:B------:R-:W-:Y:S01]  /*241a0*/  IMAD.IADD R9, R7, 0x1, -R4 ;  /* 0x0000000107097824 */ /* 0x000fe200078e0a04 */
[----:B------:R-:W-:-:S03]  /*241b0*/  MOV R8, RZ ;  /* 0x000000ff00087202 */ /* 0x000fc60000000f00 */
[----:B------:R-:W-:-:S05]  /*241c0*/  IMAD R2, R3, UR5, R9 ;  /* 0x0000000503027c24 */ /* 0x000fca000f8e0209 */
[----:B------:R-:W-:-:S13]  /*241d0*/  ISETP.GT.AND P0, PT, R2, UR6, PT ;  /* 0x0000000602007c0c */ /* 0x000fda000bf04270 */
[----:B------:R-:W-:-:S04]  /*241e0*/  VOTE.ANY R2, PT, !P0 ;  /* 0x0000000000027806 */ /* 0x000fc800040e0100 */
[----:B------:R-:W0:Y:S01]  /*241f0*/  POPC R10, R2 ;  /* 0x00000002000a7309 */ /* 0x000e220000000000 */
[----:B------:R-:W-:Y:S01]  /*24200*/  ISETP.NE.AND P0, PT, R2, RZ, PT ;  /* 0x000000ff0200720c */ /* 0x000fe20003f05270 */
[----:B0-----:R0:W1:Y:S04]  /*24210*/  SHFL.IDX PT, R7, R5, R10, 0x1f ;  /* 0x00001f0a05077589 */ /* 0x00106800000e0000 */
[----:B------:R0:W2:Y:S08]  /*24220*/  SHFL.IDX PT, R4, R6, R10, 0x1f ;  /* 0x00001f0a06047589 */ /* 0x0000b000000e0000 */
[----:B------:R-:W-:Y:S05]  /*24230*/  @!P0 BRA `(.L_x_1660) ;  /* 0x0000000000088947 */ /* 0x000fea0003800000 */
[----:B------:R-:W-:-:S06]  /*24240*/  VIADD R8, R10, 0xffffffff ;  /* 0xffffffff0a087836 */ /* 0x000fcc0000000000 */
[----:B------:R3:W4:Y:S02]  /*24250*/  SHFL.IDX PT, R8, R3, R8, 0x1f ;  /* 0x00001f0803087589 */ /* 0x00072400000e0000 */
.L_x_1660:
[----:B----4-:R-:W-:Y:S01]  /*24260*/  IMAD R2, R8, UR5, R9 ;  /* 0x0000000508027c24 */ /* 0x010fe2000f8e0209 */
[----:B-1----:R-:W-:Y:S01]  /*24270*/  ISETP.NE.AND P0, PT, R7, 0x1, PT ;  /* 0x000000010700780c */ /* 0x002fe20003f05270 */
[----:B------:R-:W-:-:S03]  /*24280*/  VIADD R12, R10, UR4 ;  /* 0x000000040a0c7c36 */ /* 0x000fc60008000000 */
[----:B------:R1:W-:Y:S01]  /*24290*/  STL [R1], R2 ;  /* 0x0000000201007387 */ /* 0x0003e20000100800 */
[----:B0-----:R-:W-:-:S03]  /*242a0*/  IADD3 R5, -R2, UR6, RZ ;  /* 0x0000000602057c10 */ /* 0x001fc6000fffe1ff */
[----:B------:R1:W-:Y:S05]  /*242b0*/  STL [R1+0xc], R12 ;  /* 0x00000c0c01007387 */ /* 0x0003ea0000100800 */
[----:B------:R-:W-:Y:S05]  /*242c0*/  @!P0 BRA `(.L_x_1661) ;  /* 0x0000000000e08947 */ /* 0x000fea0003800000 */
[-C--:B--2---:R-:W-:Y:S02]  /*242d0*/  IABS R6, R4.reuse ;  /* 0x0000000400067213 */ /* 0x084fe40000000000 */
[----:B------:R-:W-:Y:S02]  /*242e0*/  IABS R8, R7 ;  /* 0x0000000700087213 */ /* 0x000fe40000000000 */
[----:B------:R-:W0:Y:S08]  /*242f0*/  I2F.RP R9, R6 ;  /* 0x0000000600097306 */ /* 0x000e300000209400 */
[----:B------:R-:W2:Y:S08]  /*24300*/  I2F.RP R10, R8 ;  /* 0x00000008000a7306 */ /* 0x000eb00000209400 */
[----:B0-----:R-:W1:Y:S08]  /*24310*/  MUFU.RCP R9, R9 ;  /* 0x0000000900097308 */ /* 0x001e700000001000 */
[----:B--2---:R-:W-:Y:S01]  /*24320*/  MUFU.RCP R10, R10 ;  /* 0x0000000a000a7308 */ /* 0x004fe20000001000 */
[----:B-1----:R-:W-:Y:S01]  /*24330*/  VIADD R2, R9, 0xffffffe ;  /* 0x0ffffffe09027836 */ /* 0x002fe20000000000 */
[----:B------:R-:W-:-:S06]  /*24340*/  IABS R9, R4 ;  /* 0x0000000400097213 */ /* 0x000fcc0000000000 */
[----:B---3--:R0:W1:Y:S02]  /*24350*/  F2I.FTZ.U32.TRUNC.NTZ R3, R2 ;  /* 0x0000000200037305 */ /* 0x008064000021f000 */
[----:B0-----:R-:W-:Y:S02]  /*24360*/  IMAD.MOV.U32 R2, RZ, RZ, RZ ;  /* 0x000000ffff027224 */ /* 0x001fe400078e00ff */
[----:B-1----:R-:W-:-:S04]  /*24370*/  IMAD.MOV R11, RZ, RZ, -R3 ;  /* 0x000000ffff0b7224 */ /* 0x002fc800078e0a03 */
[----:B------:R-:W-:-:S04]  /*24380*/  IMAD R11, R11, R6, RZ ;  /* 0x000000060b0b7224 */ /* 0x000fc800078e02ff */
[----:B------:R-:W-:Y:S01]  /*24390*/  IMAD.HI.U32 R3, R3, R11, R2 ;  /* 0x0000000b03037227 */ /* 0x000fe200078e0002 */
[----:B------:R-:W-:-:S03]  /*243a0*/  IABS R2, R5 ;  /* 0x0000000500027213 */ /* 0x000fc60000000000 */
[----:B------:R-:W-:Y:S02]  /*243b0*/  IMAD.MOV R11, RZ, RZ, -R9 ;  /* 0x000000ffff0b7224 */ /* 0x000fe400078e0a09 */
[----:B------:R-:W-:-:S04]  /*243c0*/  IMAD.HI.U32 R9, R3, R2, RZ ;  /* 0x0000000203097227 */ /* 0x000fc800078e00ff */
[----:B------:R-:W-:Y:S02]  /*243d0*/  IMAD R11, R9, R11, R2 ;  /* 0x0000000b090b7224 */ /* 0x000fe400078e0202 */
[----:B------:R-:W-:Y:S02]  /*243e0*/  VIADD R3, R10, 0xffffffe ;  /* 0x0ffffffe0a037836 */ /* 0x000fe40000000000 */
[----:B------:R-:W-:Y:S01]  /*243f0*/  IMAD.MOV.U32 R2, RZ, RZ, RZ ;  /* 0x000000ffff027224 */ /* 0x000fe200078e00ff */
[----:B------:R-:W-:-:S03]  /*24400*/  ISETP.GT.U32.AND P1, PT, R6, R11, PT ;  /* 0x0000000b0600720c */ /* 0x000fc60003f24070 */
[----:B------:R-:W0:Y:S10]  /*24410*/  F2I.FTZ.U32.TRUNC.NTZ R3, R3 ;  /* 0x0000000300037305 */ /* 0x000e34000021f000 */
[----:B------:R-:W-:-:S02]  /*24420*/  @!P1 IMAD.IADD R11, R11, 0x1, -R6 ;  /* 0x000000010b0b9824 */ /* 0x000fc400078e0a06 */
[----:B------:R-:W-:Y:S01]  /*24430*/  @!P1 VIADD R9, R9, 0x1 ;  /* 0x0000000109099836 */ /* 0x000fe20000000000 */
[----:B------:R-:W-:Y:S02]  /*24440*/  ISETP.NE.AND P1, PT, R4, RZ, PT ;  /* 0x000000ff0400720c */ /* 0x000fe40003f25270 */
[----:B------:R-:W-:Y:S01]  /*24450*/  ISETP.GE.U32.AND P0, PT, R11, R6, PT ;  /* 0x000000060b00720c */ /* 0x000fe20003f06070 */
[----:B0-----:R-:W-:-:S04]  /*24460*/  IMAD.MOV R11, RZ, RZ, -R3 ;  /* 0x000000ffff0b7224 */ /* 0x001fc800078e0a03 */
[----:B------:R-:W-:-:S04]  /*24470*/  IMAD R11, R11, R8, RZ ;  /* 0x000000080b0b7224 */ /* 0x000fc800078e02ff */
[----:B------:R-:W-:Y:S01]  /*24480*/  IMAD.HI.U32 R6, R3, R11, R2 ;  /* 0x0000000b03067227 */ /* 0x000fe200078e0002 */
[----:B------:R-:W-:-:S03]  /*24490*/  LOP3.LUT R2, R5, R4, RZ, 0x3c, !PT ;  /* 0x0000000405027212 */ /* 0x000fc600078e3cff */
[----:B------:R-:W-:Y:S01]  /*244a0*/  @P0 VIADD R9, R9, 0x1 ;  /* 0x0000000109090836 */ /* 0x000fe20000000000 */
[----:B------:R-:W-:Y:S02]  /*244b0*/  ISETP.GE.AND P2, PT, R2, RZ, PT ;  /* 0x000000ff0200720c */ /* 0x000fe40003f46270 */
[----:B------:R-:W-:-:S05]  /*244c0*/  IABS R2, R7 ;  /* 0x0000000700027213 */ /* 0x000fca0000000000 */
[----:B------:R-:W-:-:S06]  /*244d0*/  IMAD.MOV R2, RZ, RZ, -R2 ;  /* 0x000000ffff027224 */ /* 0x000fcc00078e0a02 */
[----:B------:R-:W-:Y:S01]  /*244e0*/  @!P2 IMAD.MOV R9, RZ, RZ, -R9 ;  /* 0x000000ffff09a224 */ /* 0x000fe200078e0a09 */
[----:B------:R-:W-:-:S04]  /*244f0*/  @!P1 LOP3.LUT R9, RZ, R4, RZ, 0x33, !PT ;  /* 0x00000004ff099212 */ /* 0x000fc800078e33ff */
[----:B------:R-:W-:-:S05]  /*24500*/  IABS R3, R9 ;  /* 0x0000000900037213 */ /* 0x000fca0000000000 */
        /* <DEDUP_REMOVED lines=20> */
.L_x_1661:
[----:B-1-3--:R-:W0:Y:S02]  /*24650*/  LDC.64 R2, c[0x0][0xc90] ;  /* 0x00032400ff027b82 */ /* 0x00ae240000000a00 */
[----:B0-----:R-:W-:-:S05]  /*24660*/  IMAD.WIDE R2, R12, 0x4, R2 ;  /* 0x000000040c027825 */ /* 0x001fca00078e0202 */
        /* <DEDUP_REMOVED lines=15> */
[----:B------:R-:W-:-:S05]  /*24760*/  IMAD R3, R2, R3, R11 ;  /* 0x0000000302037224 */ /* 0x000fca00078e020b */
[----:B------:R-:W-:-:S13]  /*24770*/  ISETP.GT.U32.AND P1, PT, R8, R3, PT ;  /* 0x000000030800720c */ /* 0x000fda0003f24070 */
[-C--:B------:R-:W-:Y:S01]  /*24780*/  @!P1 IADD3 R3, R3, -R8.reuse, RZ ;  /* 0x8000000803039210 */ /* 0x080fe20007ffe0ff */
        /* <DEDUP_REMOVED lines=12> */
[----:B------:R-:W-:-:S04]  /*24850*/  VIADDMNMX R7, R10, UR5, R7, PT ;  /* 0x000000050a077c46 */ /* 0x000fc8000b800107 */
        /* <DEDUP_REMOVED lines=28> */
.L_x_1662:
[----:B01----:R-:W-:-:S05]  /*24a20*/  LOP3.LUT R3, RZ, R2, RZ, 0x33, !PT ;  /* 0x00000002ff037212 */ /* 0x003fca00078e33ff */
[----:B------:R-:W-:-:S05]  /*24a30*/  IMAD.IADD R2, R4, 0x1, R3 ;  /* 0x0000000104027824 */ /* 0x000fca00078e0203 */
[----:B------:R1:W-:Y:S01]  /*24a40*/  STL [R1+0x4], R2 ;  /* 0x0000040201007387 */ /* 0x0003e20000100800 */
[----:B------:R-:W-:Y:S05]  /*24a50*/  BRA `(.L_x_1663) ;  /* 0x0000000000107947 */ /* 0x000fea0003800000 */
.L_x_1658:
[----:B------:R-:W-:Y:S01]  /*24a60*/  IMAD.U32 R2, RZ, RZ, UR6 ;  /* 0x00000006ff027e24 */ /* 0x000fe2000f8e00ff */
[----:B------:R0:W-:Y:S04]  /*24a70*/  STL [R1+0x4], RZ ;  /* 0x000004ff01007387 */ /* 0x0001e80000100800 */
[----:B------:R0:W-:Y:S04]  /*24a80*/  STL [R1+0x8], RZ ;  /* 0x000008ff01007387 */ /* 0x0001e80000100800 */
[----:B------:R0:W-:Y:S02]  /*24a90*/  STL [R1], R2 ;  /* 0x0000000201007387 */ /* 0x0001e40000100800 */
.L_x_1663:
[----:B------:R-:W2:Y:S04]  /*24aa0*/  LDL R4, [R1] ;  /* 0x0000000001047983 */ /* 0x000ea80000100800 */
[----:B------:R-:W2:Y:S04]  /*24ab0*/  LDL R5, [R1+0x4] ;  /* 0x0000040001057983 */ /* 0x000ea80000100800 */
[----:B------:R-:W2:Y:S04]  /*24ac0*/  LDL R6, [R1+0x8] ;  /* 0x0000080001067983 */ /* 0x000ea80000100800 */
[----:B------:R-:W2:Y:S01]  /*24ad0*/  LDL R7, [R1+0xc] ;  /* 0x00000c0001077983 */ /* 0x000ea20000100800 */
[----:B------:R-:W-:-:S13]  /*24ae0*/  ISETP.NE.AND P0, PT, R0, RZ, PT ;  /* 0x000000ff0000720c */ /* 0x000fda0003f05270 */
[----:B------:R-:W3:Y:S01]  /*24af0*/  @!P0 S2R R3, SR_CgaCtaId ;  /* 0x0000000000038919 */ /* 0x000ee20000008800 */
[----:B------:R-:W-:-:S04]  /*24b00*/  @!P0 MOV R0, 0x400 ;  /* 0x0000040000008802 */ /* 0x000fc80000000f00 */
[----:B---3--:R-:W-:-:S05]  /*24b10*/  @!P0 LEA R0, R3, R0, 0x18 ;  /* 0x0000000003008211 */ /* 0x008fca00078ec0ff */
[----:B--2---:R2:W-:Y:S01]  /*24b20*/  @!P0 STS.128 [R0+0x284d0], R4 ;  /* 0x0284d00400008388 */ /* 0x0045e20000000c00 */
[----:B------:R-:W-:Y:S06]  /*24b30*/  BAR.ARV 0x5, 0x180 ;  /* 0x0146000000007b1d */ /* 0x000fec0000002000 */
.L_x_1656:
        /* <DEDUP_REMOVED lines=8> */
[----:B------:R-:W0:Y:S01]  /*24bc0*/  S2R R8, SR_TID.X ;  /* 0x0000000000087919 */ /* 0x000e220000002100 */
        /* <DEDUP_REMOVED lines=8> */
[----:B------:R-:W-:Y:S01]  /*24c50*/  MOV R18, UR4 ;  /* 0x0000000400127c02 */ /* 0x000fe20008000f00 */
[C---:B01----:R-:W-:Y:S01]  /*24c60*/  IMAD.SHL.U32 R2, R8.reuse, 0x80, RZ ;  /* 0x0000008008027824 */ /* 0x043fe200078e00ff */
[C---:B------:R-:W-:Y:S01]  /*24c70*/  LOP3.LUT R6, R8.reuse, 0x7f, RZ, 0xc0, !PT ;  /* 0x0000007f08067812 */ /* 0x040fe200078ec0ff */
[C---:B------:R-:W-:Y:S01]  /*24c80*/  IMAD.SHL.U32 R5, R8.reuse, 0x8, RZ ;  /* 0x0000000808057824 */ /* 0x040fe200078e00ff */
[----:B------:R-:W-:-:S03]  /*24c90*/  LOP3.LUT P0, RZ, R8, 0x4, RZ, 0xc0, !PT ;  /* 0x0000000408ff7812 */ /* 0x000fc6000780c0ff */
[----:B---3--:R-:W-:-:S05]  /*24ca0*/  IMAD.SHL.U32 R0, R6, 0x20, RZ ;  /* 0x0000002006007824 */ /* 0x008fca00078e00ff */
[----:B------:R-:W-:Y:S01]  /*24cb0*/  LOP3.LUT R3, R0, 0xc00, RZ, 0xc0, !PT ;  /* 0x00000c0000037812 */ /* 0x000fe200078ec0ff */
[----:B------:R-:W-:-:S05]  /*24cc0*/  IMAD.SHL.U32 R0, R8, 0x40, RZ ;  /* 0x0000004008007824 */ /* 0x000fca00078e00ff */
[--C-:B------:R-:W-:Y:S02]  /*24cd0*/  LOP3.LUT R3, R3, 0x40, R0.reuse, 0xf8, !PT ;  /* 0x0000004003037812 */ /* 0x100fe400078ef800 */
[----:B------:R-:W-:Y:S02]  /*24ce0*/  LOP3.LUT R4, R0, 0x180, RZ, 0xc0, !PT ;  /* 0x0000018000047812 */ /* 0x000fe400078ec0ff */
[----:B------:R-:W-:Y:S02]  /*24cf0*/  LOP3.LUT R7, R3, 0x200, R0, 0xf8, !PT ;  /* 0x0000020003077812 */ /* 0x000fe400078ef800 */
[--C-:B------:R-:W-:Y:S02]  /*24d00*/  SHF.R.U32.HI R3, RZ, 0x1, R8.reuse ;  /* 0x00000001ff037819 */ /* 0x100fe40000011608 */
[----:B------:R-:W-:Y:S02]  /*24d10*/  LOP3.LUT R0, R2, 0x380, RZ, 0xc0, !PT ;  /* 0x0000038002007812 */ /* 0x000fe400078ec0ff */
[----:B------:R-:W-:-:S02]  /*24d20*/  LOP3.LUT R4, R4, 0x10, R8, 0xf8, !PT ;  /* 0x0000001004047812 */ /* 0x000fc400078ef808 */
[----:B------:R-:W-:Y:S01]  /*24d30*/  LOP3.LUT R3, R0, 0x30, R3, 0xf8, !PT ;  /* 0x0000003000037812 */ /* 0x000fe200078ef803 */
[----:B------:R-:W-:Y:S01]  /*24d40*/  IMAD.SHL.U32 R0, R8, 0x10, RZ ;  /* 0x0000001008007824 */ /* 0x000fe200078e00ff */
[----:B------:R-:W-:-:S04]  /*24d50*/  LOP3.LUT R4, R4, 0x30, R5, 0x78, !PT ;  /* 0x0000003004047812 */ /* 0x000fc800078e7805 */
[----:B------:R-:W-:Y:S02]  /*24d60*/  LOP3.LUT R3, R3, 0x70, R0, 0x78, !PT ;  /* 0x0000007003037812 */ /* 0x000fe400078e7800 */
[----:B------:R-:W-:Y:S02]  /*24d70*/  LOP3.LUT R5, R7, R4, RZ, 0xfc, !PT ;  /* 0x0000000407057212 */ /* 0x000fe400078efcff */
[----:B------:R-:W-:Y:S01]  /*24d80*/  LOP3.LUT R4, R3, 0xc00, R2, 0xf8, !PT ;  /* 0x00000c0003047812 */ /* 0x000fe200078ef802 */
[----:B------:R-:W-:Y:S01]  /*24d90*/  IMAD.SHL.U32 R3, R8, 0x2, RZ ;  /* 0x0000000208037824 */ /* 0x000fe200078e00ff */
[----:B------:R-:W-:Y:S01]  /*24da0*/  LOP3.LUT R2, R0, 0x3f0, RZ, 0xc0, !PT ;  /* 0x000003f000027812 */ /* 0x000fe200078ec0ff */
[----:B------:R0:W-:Y:S03]  /*24db0*/  STL [R1+0x2c], R5 ;  /* 0x00002c0501007387 */ /* 0x0001e60000100800 */
[----:B------:R-:W-:Y:S01]  /*24dc0*/  LOP3.LUT R3, R2, 0x70, R3, 0x78, !PT ;  /* 0x0000007002037812 */ /* 0x000fe200078e7803 */
[----:B------:R-:W-:Y:S01]  /*24dd0*/  IMAD.SHL.U32 R2, R6, 0x10, RZ ;  /* 0x0000001006027824 */ /* 0x000fe200078e00ff */
[----:B------:R1:W-:Y:S04]  /*24de0*/  STL [R1+0x34], R4 ;  /* 0x0000340401007387 */ /* 0x0003e80000100800 */
[----:B------:R-:W-:Y:S01]  /*24df0*/  LOP3.LUT R3, R3, 0x400, R2, 0xf8, !PT ;  /* 0x0000040003037812 */ /* 0x000fe200078ef802 */
[----:B------:R-:W-:Y:S01]  /*24e00*/  IMAD.MOV.U32 R2, RZ, RZ, 0x40 ;  /* 0x00000040ff027424 */ /* 0x000fe200078e00ff */
[----:B0-----:R-:W-:-:S03]  /*24e10*/  SHF.R.U32.HI R5, RZ, 0x3, R6 ;  /* 0x00000003ff057819 */ /* 0x001fc60000011606 */
[----:B------:R-:W-:Y:S01]  /*24e20*/  IMAD.IADD R3, R18, 0x1, R3 ;  /* 0x0000000112037824 */ /* 0x000fe200078e0203 */
[----:B------:R-:W-:Y:S01]  /*24e30*/  SEL R7, R2, 0xffffffc0, !P0 ;  /* 0xffffffc002077807 */ /* 0x000fe20004000000 */
[----:B-1----:R-:W-:-:S04]  /*24e40*/  IMAD.MOV.U32 R4, RZ, RZ, 0x20 ;  /* 0x00000020ff047424 */ /* 0x002fc800078e00ff */
[----:B------:R-:W-:Y:S01]  /*24e50*/  STL [R1+0x38], R7 ;  /* 0x0000380701007387 */ /* 0x000fe20000100800 */
[----:B------:R-:W-:Y:S02]  /*24e60*/  SEL R2, R4, 0xffffffe0, !P0 ;  /* 0xffffffe004027807 */ /* 0x000fe40004000000 */
[----:B------:R-:W-:-:S03]  /*24e70*/  LOP3.LUT R4, R5, 0x70, R0, 0xf8, !PT ;  /* 0x0000007005047812 */ /* 0x000fc600078ef800 */
[----:B------:R0:W-:Y:S04]  /*24e80*/  STL [R1+0x30], R2 ;  /* 0x0000300201007387 */ /* 0x0001e80000100800 */
[----:B------:R1:W-:Y:S04]  /*24e90*/  STL [R1+0x3c], R3 ;  /* 0x00003c0301007387 */ /* 0x0003e80000100800 */
[----:B------:R-:W-:Y:S01]  /*24ea0*/  STL [R1+0x54], RZ ;  /* 0x000054ff01007387 */ /* 0x000fe20000100800 */
[----:B0-----:R-:W-:Y:S01]  /*24eb0*/  LOP3.LUT R2, R0, 0x70, RZ, 0xc0, !PT ;  /* 0x0000007000027812 */ /* 0x001fe200078ec0ff */
[----:B------:R-:W-:-:S02]  /*24ec0*/  IMAD.MOV.U32 R0, RZ, RZ, 0x1 ;  /* 0x00000001ff007424 */ /* 0x000fc400078e00ff */
[----:B-1----:R-:W-:-:S03]  /*24ed0*/  IMAD.MOV.U32 R3, RZ, RZ, 0x1 ;  /* 0x00000001ff037424 */ /* 0x002fc600078e00ff */
[----:B------:R0:W-:Y:S04]  /*24ee0*/  STL [R1+0x1c], R0 ;  /* 0x00001c0001007387 */ /* 0x0001e80000100800 */
[----:B------:R1:W-:Y:S04]  /*24ef0*/  STL [R1+0x14], RZ ;  /* 0x000014ff01007387 */ /* 0x0003e80000100800 */
[----:B------:R1:W-:Y:S01]  /*24f00*/  STL [R1+0x10], RZ ;  /* 0x000010ff01007387 */ /* 0x0003e20000100800 */
[----:B0-----:R-:W-:-:S03]  /*24f10*/  LOP3.LUT R0, R2, 0x80, RZ, 0xfc, !PT ;  /* 0x0000008002007812 */ /* 0x001fc600078efcff */
[----:B------:R1:W-:Y:S04]  /*24f20*/  STL [R1+0x18], R3 ;  /* 0x0000180301007387 */ /* 0x0003e80000100800 */
.L_x_1794:
[----:B--2---:R-:W2:Y:S01]  /*24f30*/  LDL R14, [R1+0xc] ;  /* 0x00000c00010e7983 */ /* 0x004ea20000100800 */
[----:B------:R-:W-:Y:S05]  /*24f40*/  YIELD ;  /* 0x0000000000007946 */ /* 0x000fea0003800000 */
[----:B------:R-:W-:Y:S01]  /*24f50*/  ULDC.64 UR4, c[0x0][0xa28] ;  /* 0x00028a0000047ab9 */ /* 0x000fe20000000a00 */
[----:B-1----:R-:W-:Y:S02]  /*24f60*/  CS2R R6, SRZ ;  /* 0x0000000000067805 */ /* 0x002fe4000001ff00 */
[----:B------:R-:W-:Y:S01]  /*24f70*/  ISETP.NE.U32.AND P0, PT, RZ, UR4, PT ;  /* 0x00000004ff007c0c */ /* 0x000fe2000bf05070 */
[----:B0-----:R-:W0:Y:S01]  /*24f80*/  LDC.64 R12, c[0x0][0xa00] ;  /* 0x00028000ff0c7b82 */ /* 0x001e220000000a00 */
[----:B------:R-:W-:Y:S01]  /*24f90*/  ULDC.64 UR6, c[0x0][0xa08] ;  /* 0x0002820000067ab9 */ /* 0x000fe20000000a00 */
[----:B------:R-:W-:Y:S01]  /*24fa0*/  ULDC.64 UR8, c[0x0][0xa10] ;  /* 0x0002840000087ab9 */ /* 0x000fe20000000a00 */
[----:B------:R-:W-:Y:S01]  /*24fb0*/  ISETP.NE.AND.EX P0, PT, RZ, UR5, PT, P0 ;  /* 0x00000005ff007c0c */ /* 0x000fe2000bf05300 */
[----:B------:R-:W-:-:S04]  /*24fc0*/  ULDC.64 UR4, c[0x0][0xa18] ;  /* 0x0002860000047ab9 */ /* 0x000fc80000000a00 */
[----:B------:R-:W3:Y:S08]  /*24fd0*/  LDC.64 R4, c[0x0][0xa08] ;  /* 0x00028200ff047b82 */ /* 0x000ef00000000a00 */
[----:B-1----:R-:W2:Y:S02]  /*24fe0*/  @P0 LDC.64 R2, c[0x0][0xa28] ;  /* 0x00028a00ff020b82 */ /* 0x002ea40000000a00 */
[----:B--2---:R-:W-:-:S05]  /*24ff0*/  @P0 IMAD.WIDE R2, R14, 0x4, R2 ;  /* 0x000000040e020825 */ /* 0x004fca00078e0202 */
[----:B------:R1:W5:Y:S01]  /*25000*/  @P0 LDG.E R6, desc[UR46][R2.64] ;  /* 0x0000002e02060981 */ /* 0x000362000c1e1900 */
[----:B------:R-:W-:Y:S01]  /*25010*/  ISETP.NE.U32.AND P0, PT, RZ, UR4, PT ;  /* 0x00000004ff007c0c */ /* 0x000fe2000bf05070 */
[----:B0-----:R-:W-:Y:S01]  /*25020*/  IMAD.WIDE R12, R14, 0x4, R12 ;  /* 0x000000040e0c7825 */ /* 0x001fe200078e020c */
[----:B------:R-:W-:Y:S02]  /*25030*/  ISETP.NE.U32.AND P2, PT, RZ, UR6, PT ;  /* 0x00000006ff007c0c */ /* 0x000fe4000bf45070 */
[----:B------:R-:W-:Y:S01]  /*25040*/  ISETP.NE.AND.EX P0, PT, RZ, UR5, PT, P0 ;  /* 0x00000005ff007c0c */ /* 0x000fe2000bf05300 */
[----:B------:R-:W-:Y:S01]  /*25050*/  ULDC.64 UR4, c[0x0][0xa00] ;  /* 0x0002800000047ab9 */ /* 0x000fe20000000a00 */
[----:B------:R-:W-:Y:S01]  /*25060*/  ISETP.NE.U32.AND P4, PT, RZ, UR8, PT ;  /* 0x00000008ff007c0c */ /* 0x000fe2000bf85070 */
[----:B------:R-:W-:Y:S01]  /*25070*/  IMAD.MOV.U32 R8, RZ, RZ, RZ ;  /* 0x000000ffff087224 */ /* 0x000fe200078e00ff */
[----:B------:R-:W-:Y:S01]  /*25080*/  ISETP.NE.U32.AND P1, PT, RZ, UR4, PT ;  /* 0x00000004ff007c0c */ /* 0x000fe2000bf25070 */
[----:B-1----:R-:W0:Y:S01]  /*25090*/  LDC.64 R2, c[0x0][0xa10] ;  /* 0x00028400ff027b82 */ /* 0x002e220000000a00 */
[----:B------:R-:W-:-:S02]  /*250a0*/  IMAD.MOV.U32 R0, RZ, RZ, RZ ;  /* 0x000000ffff007224 */ /* 0x000fc400078e00ff */
[----:B------:R-:W-:Y:S01]  /*250b0*/  ISETP.NE.AND.EX P3, PT, RZ, UR5, PT, P1 ;  /* 0x00000005ff007c0c */ /* 0x000fe2000bf65310 */
[----:B---3--:R-:W-:-:S04]  /*250c0*/  IMAD.WIDE R4, R14, 0x4, R4 ;  /* 0x000000040e047825 */ /* 0x008fc800078e0204 */
[----:B------:R-:W1:Y:S01]  /*250d0*/  @P0 LDC.64 R10, c[0x0][0xa18] ;  /* 0x00028600ff0a0b82 */ /* 0x000e620000000a00 */
[----:B------:R-:W-:Y:S01]  /*250e0*/  ULDC UR4, c[0x0][0x288] ;  /* 0x0000a20000047ab9 */ /* 0x000fe20000000800 */
[----:B------:R-:W-:Y:S02]  /*250f0*/  ISETP.NE.AND.EX P1, PT, RZ, UR7, PT, P2 ;  /* 0x00000007ff007c0c */ /* 0x000fe4000bf25320 */
[----:B------:R-:W-:-:S04]  /*25100*/  ISETP.NE.AND.EX P2, PT, RZ, UR9, PT, P4 ;  /* 0x00000009ff007c0c */ /* 0x000fc8000bf45340 */
[----:B------:R-:W2:Y:S07]  /*25110*/  @P3 LDG.E R7, desc[UR46][R12.64] ;  /* 0x0000002e0c073981 */ /* 0x000eae000c1e1900 */
[----:B------:R-:W5:Y:S01]  /*25120*/  @P1 LDG.E R8, desc[UR46][R4.64] ;  /* 0x0000002e04081981 */ /* 0x000f62000c1e1900 */
[----:B0-----:R-:W-:-:S05]  /*25130*/  IMAD.WIDE R2, R14, 0x4, R2 ;  /* 0x000000040e027825 */ /* 0x001fca00078e0202 */
[----:B------:R-:W5:Y:S01]  /*25140*/  @P2 LDG.E R0, desc[UR46][R2.64] ;  /* 0x0000002e02002981 */ /* 0x000f62000c1e1900 */
[----:B-1----:R-:W-:-:S03]  /*25150*/  @P0 IMAD.WIDE R10, R14, 0x4, R10 ;  /* 0x000000040e0a0825 */ /* 0x002fc600078e020a */
[----:B--2---:R0:W-:Y:S02]  /*25160*/  STL [R1+0x48], R7 ;  /* 0x0000480701007387 */ /* 0x0041e40000100800 */
[----:B0-----:R-:W-:Y:S01]  /*25170*/  IMAD.U32 R7, RZ, RZ, UR4 ;  /* 0x00000004ff077e24 */ /* 0x001fe2000f8e00ff */
        /* <DEDUP_REMOVED lines=10> */
[----:B--2---:R0:W-:Y:S01]  /*25220*/  STL [R1+0x40], R7 ;  /* 0x0000400701007387 */ /* 0x0041e20000100800 */
[----:B------:R-:W-:Y:S02]  /*25230*/  IMAD.MOV.U32 R15, RZ, RZ, R7 ;  /* 0x000000ffff0f7224 */ /* 0x000fe400078e0007 */
[----:B0-----:R-:W-:Y:S01]  /*25240*/  IMAD.U32 R7, RZ, RZ, UR4 ;  /* 0x00000004ff077e24 */ /* 0x001fe2000f8e00ff */
[----:B------:R-:W-:Y:S06]  /*25250*/  @P0 BRA `(.L_x_1665) ;  /* 0x0000000000140947 */ /* 0x000fec0003800000 */
[----:B------:R-:W-:Y:S05]  /*25260*/  @!P3 BRA `(.L_x_1665) ;  /* 0x000000000010b947 */ /* 0x000fea0003800000 */
[----:B------:R-:W2:Y:S04]  /*25270*/  LDG.E R9, desc[UR46][R12.64] ;  /* 0x0000002e0c097981 */ /* 0x000ea8000c1e1900 */
[----:B------:R-:W2:Y:S02]  /*25280*/  LDG.E R12, desc[UR46][R12.64+0x4] ;  /* 0x0000042e0c0c7981 */ /* 0x000ea4000c1e1900 */
[----:B--2---:R-:W-:-:S05]  /*25290*/  IMAD.IADD R15, R12, 0x1, -R9 ;  /* 0x000000010c0f7824 */ /* 0x004fca00078e0a09 */
[----:B------:R0:W-:Y:S02]  /*252a0*/  STL [R1+0x40], R15 ;  /* 0x0000400f01007387 */ /* 0x0001e40000100800 */
.L_x_1665:
[----:B------:R-:W2:Y:S01]  /*252b0*/  LDL.LU R10, [R1+0x8] ;  /* 0x00000800010a7983 */ /* 0x000ea20000300800 */
[----:B-----5:R-:W-:Y:S01]  /*252c0*/  IMAD.IADD R8, R8, 0x1, R6 ;  /* 0x0000000108087824 */ /* 0x020fe200078e0206 */
[----:B------:R-:W-:Y:S02]  /*252d0*/  ULDC.64 UR4, c[0x0][0xa20] ;  /* 0x0002880000047ab9 */ /* 0x000fe40000000a00 */
[----:B------:R-:W-:Y:S02]  /*252e0*/  ISETP.NE.U32.AND P0, PT, RZ, UR4, PT ;  /* 0x00000004ff007c0c */ /* 0x000fe4000bf05070 */
[----:B------:R1:W-:Y:S02]  /*252f0*/  STL [R1+0x28], R8 ;  /* 0x0000280801007387 */ /* 0x0003e40000100800 */
[----:B------:R-:W-:Y:S02]  /*25300*/  ISETP.NE.AND.EX P0, PT, RZ, UR5, PT, P0 ;  /* 0x00000005ff007c0c */ /* 0x000fe4000bf05300 */
[----:B--2---:R-:W-:-:S02]  /*25310*/  LOP3.LUT R12, R10, 0xff000000, RZ, 0xc0, !PT ;  /* 0xff0000000a0c7812 */ /* 0x004fc400078ec0ff */
[C---:B------:R-:W-:Y:S02]  /*25320*/  LOP3.LUT R9, R10.reuse, 0xff0000, RZ, 0xc0, !PT ;  /* 0x00ff00000a097812 */ /* 0x040fe400078ec0ff */
[----:B------:R-:W-:Y:S02]  /*25330*/  SHF.R.U32.HI R12, RZ, 0x8, R12 ;  /* 0x00000008ff0c7819 */ /* 0x000fe4000001160c */
[----:B------:R-:W-:Y:S02]  /*25340*/  LOP3.LUT R16, R10, 0xffff, RZ, 0xc0, !PT ;  /* 0x0000ffff0a107812 */ /* 0x000fe400078ec0ff */
[----:B------:R-:W-:-:S03]  /*25350*/  LEA.HI R12, R9, R12, RZ, 0x10 ;  /* 0x0000000c090c7211 */ /* 0x000fc600078f80ff */
[----:B-1----:R-:W-:Y:S05]  /*25360*/  @!P0 BRA `(.L_x_1666) ;  /* 0x0000000000108947 */ /* 0x002fea0003800000 */
[----:B------:R-:W1:Y:S02]  /*25370*/  LDC.64 R4, c[0x0][0xa20] ;  /* 0x00028800ff047b82 */ /* 0x000e640000000a00 */
[----:B-1----:R-:W-:-:S05]  /*25380*/  IMAD.WIDE R4, R14, 0x4, R4 ;  /* 0x000000040e047825 */ /* 0x002fca00078e0204 */
[----:B------:R1:W5:Y:S01]  /*25390*/  LDG.E R7, desc[UR46][R4.64] ;  /* 0x0000002e04077981 */ /* 0x000362000c1e1900 */
[----:B------:R-:W-:Y:S05]  /*253a0*/  BRA `(.L_x_1667) ;  /* 0x0000000000107947 */ /* 0x000fea0003800000 */
.L_x_1666:
[----:B------:R-:W-:Y:S05]  /*253b0*/  @!P1 BRA `(.L_x_1667) ;  /* 0x00000000000c9947 */ /* 0x000fea0003800000 */
[----:B------:R-:W2:Y:S04]  /*253c0*/  LDG.E R7, desc[UR46][R4.64] ;  /* 0x0000002e04077981 */ /* 0x000ea8000c1e1900 */
[----:B------:R-:W2:Y:S02]  /*253d0*/  LDG.E R4, desc[UR46][R4.64+0x4] ;  /* 0x0000042e04047981 */ /* 0x000ea4000c1e1900 */
[----:B--2---:R-:W-:-:S07]  /*253e0*/  IMAD.IADD R7, R4, 0x1, -R7 ;  /* 0x0000000104077824 */ /* 0x004fce00078e0a07 */
.L_x_1667:
[----:B------:R-:W2:Y:S04]  /*253f0*/  LDL.LU R8, [R1+0x4] ;  /* 0x0000040001087983 */ /* 0x000ea80000300800 */
[----:B-1----:R-:W3:Y:S04]  /*25400*/  @P2 LDG.E R4, desc[UR46][R2.64] ;  /* 0x0000002e02042981 */ /* 0x002ee8000c1e1900 */
[----:B------:R1:W3:Y:S01]  /*25410*/  @P2 LDG.E R2, desc[UR46][R2.64+0x4] ;  /* 0x0000042e02022981 */ /* 0x0002e2000c1e1900 */
[----:B-----5:R-:W-:Y:S01]  /*25420*/  IMAD.IADD R10, R7, 0x1, -R6 ;  /* 0x00000001070a7824 */ /* 0x020fe200078e0a06 */
[----:B-1----:R-:W1:Y:S02]  /*25430*/  LDC R3, c[0x0][0x448] ;  /* 0x00011200ff037b82 */ /* 0x002e640000000800 */
[----:B-1----:R-:W-:-:S13]  /*25440*/  ISETP.NE.AND P1, PT, R3, 0x1, PT ;  /* 0x000000010300780c */ /* 0x002fda0003f25270 */
[----:B------:R-:W1:Y:S08]  /*25450*/  @P1 LDC R3, c[0x0][0x44c] ;  /* 0x00011300ff031b82 */ /* 0x000e700000000800 */
[----:B------:R-:W4:Y:S01]  /*25460*/  @P1 LDC R5, c[0x0][0x450] ;  /* 0x00011400ff051b82 */ /* 0x000f220000000800 */
[----:B--2---:R-:W-:Y:S02]  /*25470*/  IMAD.SHL.U32 R19, R8, 0x80, RZ ;  /* 0x0000008008137824 */ /* 0x004fe400078e00ff */
[----:B---3--:R-:W-:-:S02]  /*25480*/  @P2 IMAD.IADD R11, R2, 0x1, -R4 ;  /* 0x00000001020b2824 */ /* 0x008fc400078e0a04 */
[----:B------:R-:W-:Y:S02]  /*25490*/  VIADD R2, R19, 0x7f ;  /* 0x0000007f13027836 */ /* 0x000fe40000000000 */
[----:B------:R-:W-:Y:S02]  /*254a0*/  IMAD.IADD R7, R10, 0x1, R11 ;  /* 0x000000010a077824 */ /* 0x000fe400078e020b */
[----:B-1----:R-:W-:-:S03]  /*254b0*/  @P1 IMAD.HI.U32 R3, R2, R3, RZ ;  /* 0x0000000302031227 */ /* 0x002fc600078e00ff */
[C---:B------:R-:W-:Y:S01]  /*254c0*/  IADD3 R17, R7.reuse, 0x1, -R15 ;  /* 0x0000000107117810 */ /* 0x040fe20007ffe80f */
[----:B------:R-:W-:Y:S01]  /*254d0*/  IMAD.MOV.U32 R6, RZ, RZ, R2 ;  /* 0x000000ffff067224 */ /* 0x000fe200078e0002 */
[----:B----4-:R-:W-:Y:S01]  /*254e0*/  @P1 SHF.R.U32.HI R6, RZ, R5, R3 ;  /* 0x00000005ff061219 */ /* 0x010fe20000011603 */
[----:B------:R-:W-:-:S04]  /*254f0*/  VIADD R2, R7, 0x3f ;  /* 0x0000003f07027836 */ /* 0x000fc80000000000 */
[----:B------:R-:W-:Y:S01]  /*25500*/  IMAD.IADD R6, R17, 0x1, R6 ;  /* 0x0000000111067824 */ /* 0x000fe200078e0206 */
[----:B------:R-:W-:-:S04]  /*25510*/  SHF.R.S32.HI R3, RZ, 0x1f, R2 ;  /* 0x0000001fff037819 */ /* 0x000fc80000011402 */
[----:B------:R-:W-:Y:S02]  /*25520*/  LEA.HI R21, R3, R2, RZ, 0x6 ;  /* 0x0000000203157211 */ /* 0x000fe400078f30ff */
[----:B------:R-:W1:Y:S02]  /*25530*/  LDC.64 R2, c[0x0][0x9e0] ;  /* 0x00027800ff027b82 */ /* 0x000e640000000a00 */
[----:B------:R-:W-:Y:S02]  /*25540*/  SHF.R.S32.HI R21, RZ, 0x6, R21 ;  /* 0x00000006ff157819 */ /* 0x000fe40000011415 */
[----:B-1----:R-:W-:Y:S01]  /*25550*/  ISETP.GE.AND P3, PT, R3, 0x1, PT ;  /* 0x000000010300780c */ /* 0x002fe20003f66270 */
[----:B------:R-:W-:-:S12]  /*25560*/  IMAD.IADD R8, R6, 0x1, R2 ;  /* 0x0000000106087824 */ /* 0x000fd800078e0202 */
[----:B------:R-:W-:Y:S05]  /*25570*/  @!P3 BRA `(.L_x_1668) ;  /* 0x000000000048b947 */ /* 0x000fea0003800000 */
[C---:B------:R-:W-:Y:S01]  /*25580*/  ISETP.GT.AND P0, PT, R6.reuse, RZ, PT ;  /* 0x000000ff0600720c */ /* 0x040fe20003f04270 */
[----:B------:R-:W-:Y:S01]  /*25590*/  BSSY B0, `(.L_x_1669) ;  /* 0x000000e000007945 */ /* 0x000fe20003800000 */
[----:B------:R-:W-:-:S11]  /*255a0*/  VIADD R2, R6, 0xffffffff ;  /* 0xffffffff06027836 */ /* 0x000fd60000000000 */
[----:B------:R-:W-:Y:S05]  /*255b0*/  @P0 BRA `(.L_x_1670) ;  /* 0x00000000001c0947 */ /* 0x000fea0003800000 */
[----:B------:R-:W-:Y:S01]  /*255c0*/  ISETP.NE.AND P0, PT, R3, 0x1, PT ;  /* 0x000000010300780c */ /* 0x000fe20003f05270 */
[----:B------:R-:W-:-:S12]  /*255d0*/  IMAD.MOV R2, RZ, RZ, -R6 ;  /* 0x000000ffff027224 */ /* 0x000fd800078e0a06 */
[----:B------:R-:W1:Y:S02]  /*255e0*/  @P0 LDC.64 R4, c[0x0][0x9e8] ;  /* 0x00027a00ff040b82 */ /* 0x000e640000000a00 */
[----:B-1----:R-:W-:-:S05]  /*255f0*/  @P0 IMAD.HI.U32 R4, R2, R4, RZ ;  /* 0x0000000402040227 */ /* 0x002fca00078e00ff */
[----:B------:R-:W-:-:S04]  /*25600*/  @P0 SHF.R.U32.HI R2, RZ, R5, R4 ;  /* 0x00000005ff020219 */ /* 0x000fc80000011604 */
[----:B------:R-:W-:Y:S01]  /*25610*/  LOP3.LUT R2, RZ, R2, RZ, 0x33, !PT ;  /* 0x00000002ff027212 */ /* 0x000fe200078e33ff */
[----:B------:R-:W-:Y:S06]  /*25620*/  BRA `(.L_x_1671) ;  /* 0x0000000000107947 */ /* 0x000fec0003800000 */
.L_x_1670:
[----:B------:R-:W-:-:S13]  /*25630*/  ISETP.NE.AND P0, PT, R3, 0x1, PT ;  /* 0x000000010300780c */ /* 0x000fda0003f05270 */
[----:B------:R-:W1:Y:S02]  /*25640*/  @P0 LDC.64 R4, c[0x0][0x9e8] ;  /* 0x00027a00ff040b82 */ /* 0x000e640000000a00 */
[----:B-1----:R-:W-:-:S05]  /*25650*/  @P0 IMAD.HI.U32 R4, R2, R4, RZ ;  /* 0x0000000402040227 */ /* 0x002fca00078e00ff */
[----:B------:R-:W-:-:S07]  /*25660*/  @P0 SHF.R.U32.HI R2, RZ, R5, R4 ;  /* 0x00000005ff020219 */ /* 0x000fce0000011604 */
.L_x_1671:
[----:B------:R-:W-:Y:S05]  /*25670*/  BSYNC B0 ;  /* 0x0000000000007941 */ /* 0x000fea0003800000 */
.L_x_1669:
[----:B------:R-:W-:-:S05]  /*25680*/  IMAD R2, R2, R3, R3 ;  /* 0x0000000302027224 */ /* 0x000fca00078e0203 */
[----:B------:R-:W-:-:S07]  /*25690*/  VIMNMX R8, R8, R2, PT ;  /* 0x0000000208087248 */ /* 0x000fce0003fe0100 */
.L_x_1668:
[----:B------:R-:W1:Y:S01]  /*256a0*/  @P1 LDC R4, c[0x0][0x44c] ;  /* 0x00011300ff041b82 */ /* 0x000e620000000800 */
[----:B------:R-:W-:Y:S01]  /*256b0*/  VIADD R8, R8, 0x3f ;  /* 0x0000003f08087836 */ /* 0x000fe20000000000 */
[----:B------:R-:W-:Y:S01]  /*256c0*/  ULDC UR4, c[0x0][0x9dc] ;  /* 0x0002770000047ab9 */ /* 0x000fe20000000800 */
[----:B------:R-:W-:Y:S02]  /*256d0*/  IMAD.MOV.U32 R2, RZ, RZ, R19 ;  /* 0x000000ffff027224 */ /* 0x000fe400078e0013 */
[----:B------:R-:W-:Y:S01]  /*256e0*/  IMAD.IADD R20, R7, 0x1, -R15 ;  /* 0x0000000107147824 */ /* 0x000fe200078e0a0f */
[----:B------:R-:W-:Y:S02]  /*256f0*/  SHF.R.S32.HI R9, RZ, 0x1f, R8 ;  /* 0x0000001fff097819 */ /* 0x000fe40000011408 */
[----:B------:R-:W2:Y:S02]  /*25700*/  @P1 LDC R5, c[0x0][0x450] ;  /* 0x00011400ff051b82 */ /* 0x000ea40000000800 */
[----:B------:R-:W-:-:S04]  /*25710*/  LEA.HI R9, R9, R8, RZ, 0x6 ;  /* 0x0000000809097211 */ /* 0x000fc800078f30ff */
[----:B------:R-:W-:-:S04]  /*25720*/  SHF.R.S32.HI R9, RZ, 0x6, R9 ;  /* 0x00000006ff097819 */ /* 0x000fc80000011409 */
[----:B------:R-:W-:Y:S01]  /*25730*/  VIMNMX R9, R21, R9, PT ;  /* 0x0000000915097248 */ /* 0x000fe20003fe0100 */
[----:B-1----:R-:W-:-:S05]  /*25740*/  @P1 IMAD.HI.U32 R4, R19, R4, RZ ;  /* 0x0000000413041227 */ /* 0x002fca00078e00ff */
[----:B--2---:R-:W-:-:S04]  /*25750*/  @P1 SHF.R.U32.HI R2, RZ, R5, R4 ;  /* 0x00000005ff021219 */ /* 0x004fc80000011604 */
[----:B------:R-:W-:-:S05]  /*25760*/  IADD3 R2, R20, R2, RZ ;  /* 0x0000000214027210 */ /* 0x000fca0007ffe0ff */
[----:B------:R-:W-:Y:S01]  /*25770*/  VIADD R6, R2, -UR4 ;  /* 0x8000000402067c36 */ /* 0x000fe20008000000 */
[----:B------:R-:W-:Y:S06]  /*25780*/  @!P3 BRA `(.L_x_1672) ;  /* 0x000000000044b947 */ /* 0x000fec0003800000 */
[----:B------:R-:W-:Y:S01]  /*25790*/  ISETP.GT.AND P0, PT, R2, -0x1, PT ;  /* 0xffffffff0200780c */ /* 0x000fe20003f04270 */
[----:B------:R-:W-:-:S12]  /*257a0*/  BSSY B0, `(.L_x_1673) ;  /* 0x000000d000007945 */ /* 0x000fd80003800000 */
        /* <DEDUP_REMOVED lines=8> */
.L_x_1674:
[----:B------:R-:W-:-:S13]  /*25830*/  ISETP.NE.AND P0, PT, R3, 0x1, PT ;  /* 0x000000010300780c */ /* 0x000fda0003f05270 */
[----:B------:R-:W1:Y:S02]  /*25840*/  @P0 LDC.64 R4, c[0x0][0x9e8] ;  /* 0x00027a00ff040b82 */ /* 0x000e640000000a00 */
[----:B-1----:R-:W-:-:S05]  /*25850*/  @P0 IMAD.HI.U32 R4, R2, R4, RZ ;  /* 0x0000000402040227 */ /* 0x002fca00078e00ff */
[----:B------:R-:W-:-:S07]  /*25860*/  @P0 SHF.R.U32.HI R2, RZ, R5, R4 ;  /* 0x00000005ff020219 */ /* 0x000fce0000011604 */
.L_x_1675:
[----:B------:R-:W-:Y:S05]  /*25870*/  BSYNC B0 ;  /* 0x0000000000007941 */ /* 0x000fea0003800000 */
.L_x_1673:
[----:B------:R-:W-:-:S05]  /*25880*/  IMAD R2, R2, R3, RZ ;  /* 0x0000000302027224 */ /* 0x000fca00078e02ff */
[----:B------:R-:W-:-:S07]  /*25890*/  VIMNMX R6, R6, R2, !PT ;  /* 0x0000000206067248 */ /* 0x000fce0007fe0100 */
.L_x_1672:
[----:B------:R-:W-:Y:S01]  /*258a0*/  SHF.R.S32.HI R8, RZ, 0x1f, R6 ;  /* 0x0000001fff087819 */ /* 0x000fe20000011406 */
[----:B------:R-:W-:Y:S01]  /*258b0*/  BSSY B0, `(.L_x_1676) ;  /* 0x0000028000007945 */ /* 0x000fe20003800000 */
[----:B------:R-:W-:Y:S01]  /*258c0*/  LOP3.LUT R13, R12, 0xff, RZ, 0xc0, !PT ;  /* 0x000000ff0c0d7812 */ /* 0x000fe200078ec0ff */
[----:B------:R-:W-:Y:S01]  /*258d0*/  IMAD.MOV.U32 R5, RZ, RZ, RZ ;  /* 0x000000ffff057224 */ /* 0x000fe200078e00ff */
[----:B------:R-:W-:Y:S02]  /*258e0*/  LEA.HI R8, R8, R6, RZ, 0x6 ;  /* 0x0000000608087211 */ /* 0x000fe400078f30ff */
[----:B------:R-:W-:Y:S01]  /*258f0*/  SHF.R.U32.HI R4, RZ, 0x10, R12 ;  /* 0x00000010ff047819 */ /* 0x000fe2000001160c */
[----:B------:R1:W-:Y:S01]  /*25900*/  STL [R1+0x4], R13 ;  /* 0x0000040d01007387 */ /* 0x0003e20000100800 */
[----:B------:R-:W-:-:S04]  /*25910*/  SHF.R.S32.HI R8, RZ, 0x6, R8 ;  /* 0x00000006ff087819 */ /* 0x000fc80000011408 */
[----:B------:R-:W-:-:S04]  /*25920*/  VIMNMX R8, RZ, R8, !PT ;  /* 0x00000008ff087248 */ /* 0x000fc80007fe0100 */
[----:B------:R-:W-:-:S13]  /*25930*/  ISETP.GT.AND P0, PT, R9, R8, PT ;  /* 0x000000080900720c */ /* 0x000fda0003f04270 */
[----:B-1----:R-:W-:Y:S05]  /*25940*/  @!P0 BRA `(.L_x_1677) ;  /* 0x0000000000788947 */ /* 0x002fea0003800000 */
[----:B------:R-:W-:Y:S01]  /*25950*/  ISETP.NE.AND P0, PT, R4, RZ, PT ;  /* 0x000000ff0400720c */ /* 0x000fe20003f05270 */
[----:B------:R-:W-:-:S03]  /*25960*/  ULDC UR4, c[0x0][0x9f0] ;  /* 0x00027c0000047ab9 */ /* 0x000fc60000000800 */
[----:B------:R-:W-:-:S04]  /*25970*/  SEL R2, R4, UR4, P0 ;  /* 0x0000000404027c07 */ /* 0x000fc80008000000 */
[----:B------:R-:W-:Y:S02]  /*25980*/  IABS R3, R2 ;  /* 0x0000000200037213 */ /* 0x000fe40000000000 */
[----:B------:R-:W-:Y:S02]  /*25990*/  IADD3 R5, R2, -0x1, R9 ;  /* 0xffffffff02057810 */ /* 0x000fe40007ffe009 */
[----:B------:R-:W1:Y:S03]  /*259a0*/  I2F.RP R6, R3 ;  /* 0x0000000300067306 */ /* 0x000e660000209400 */
[----:B------:R-:W-:-:S05]  /*259b0*/  IMAD.IADD R5, R5, 0x1, -R8 ;  /* 0x0000000105057824 */ /* 0x000fca00078e0a08 */
[----:B-1----:R-:W1:Y:S02]  /*259c0*/  MUFU.RCP R6, R6 ;  /* 0x0000000600067308 */ /* 0x002e640000001000 */
[----:B-1----:R-:W-:-:S06]  /*259d0*/  VIADD R6, R6, 0xffffffe ;  /* 0x0ffffffe06067836 */ /* 0x002fcc0000000000 */
[----:B------:R1:W2:Y:S02]  /*259e0*/  F2I.FTZ.U32.TRUNC.NTZ R7, R6 ;  /* 0x0000000600077305 */ /* 0x0002a4000021f000 */
[----:B-1----:R-:W-:-:S04]  /*259f0*/  LOP3.LUT R6, R5, R2, RZ, 0x3c, !PT ;  /* 0x0000000205067212 */ /* 0x002fc800078e3cff */
[----:B------:R-:W-:Y:S01]  /*25a00*/  ISETP.GE.AND P3, PT, R6, RZ, PT ;  /* 0x000000ff0600720c */ /* 0x000fe20003f66270 */
[----:B--2---:R-:W-:-:S04]  /*25a10*/  IMAD.MOV R6, RZ, RZ, -R7 ;  /* 0x000000ffff067224 */ /* 0x004fc800078e0a07 */
[----:B------:R-:W-:Y:S02]  /*25a20*/  IMAD R12, R6, R3, RZ ;  /* 0x00000003060c7224 */ /* 0x000fe400078e02ff */
[----:B------:R-:W-:-:S04]  /*25a30*/  IMAD.MOV.U32 R6, RZ, RZ, RZ ;  /* 0x000000ffff067224 */ /* 0x000fc800078e00ff */
[----:B------:R-:W-:Y:S01]  /*25a40*/  IMAD.HI.U32 R12, R7, R12, R6 ;  /* 0x0000000c070c7227 */ /* 0x000fe200078e0006 */
[----:B------:R-:W-:Y:S02]  /*25a50*/  IABS R6, R5 ;  /* 0x0000000500067213 */ /* 0x000fe40000000000 */
[----:B------:R-:W-:-:S05]  /*25a60*/  IABS R5, R2 ;  /* 0x0000000200057213 */ /* 0x000fca0000000000 */
[----:B------:R-:W-:-:S04]  /*25a70*/  IMAD.MOV R5, RZ, RZ, -R5 ;  /* 0x000000ffff057224 */ /* 0x000fc800078e0a05 */
        /* <DEDUP_REMOVED lines=11> */
.L_x_1677:
[----:B------:R-:W-:Y:S05]  /*25b30*/  BSYNC B0 ;  /* 0x0000000000007941 */ /* 0x000fea0003800000 */
.L_x_1676:
[-C--:B------:R-:W-:Y:S01]  /*25b40*/  IMAD R8, R13, R5.reuse, R8 ;  /* 0x000000050d087224 */ /* 0x080fe200078e0208 */
[----:B------:R-:W-:Y:S03]  /*25b50*/  BSSY B0, `(.L_x_1678) ;  /* 0x0000120000007945 */ /* 0x000fe60003800000 */
[C---:B------:R-:W-:Y:S01]  /*25b60*/  IMAD R3, R8.reuse, 0x40, -R10 ;  /* 0x0000004008037824 */ /* 0x040fe200078e0a0a */
[----:B------:R-:W-:-:S04]  /*25b70*/  VIADDMNMX R2, R8, R5, R9, PT ;  /* 0x0000000508027246 */ /* 0x000fc80003800109 */
[----:B------:R-:W-:Y:S01]  /*25b80*/  VIMNMX R3, RZ, R3, !PT ;  /* 0x00000003ff037248 */ /* 0x000fe20007fe0100 */
[----:B------:R-:W-:-:S05]  /*25b90*/  IMAD R2, R2, 0x40, -R10 ;  /* 0x0000004002027824 */ /* 0x000fca00078e0a0a */
[----:B------:R-:W-:-:S04]  /*25ba0*/  VIMNMX R2, R2, R11, PT ;  /* 0x0000000b02027248 */ /* 0x000fc80003fe0100 */
[----:B------:R-:W-:Y:S02]  /*25bb0*/  ISETP.GT.AND P0, PT, R2, R3, PT ;  /* 0x000000030200720c */ /* 0x000fe40003f04270 */
[----:B------:R-:W-:-:S05]  /*25bc0*/  SHF.R.U32.HI R3, RZ, 0x6, R3 ;  /* 0x00000006ff037819 */ /* 0x000fca0000011603 */
[----:B------:R-:W-:-:S06]  /*25bd0*/  IMAD.MOV.U32 R9, RZ, RZ, R3 ;  /* 0x000000ffff097224 */ /* 0x000fcc00078e0003 */
        /* <DEDUP_REMOVED lines=10> */
[----:B------:R-:W1:Y:S02]  /*25c80*/  S2R R5, SR_TID.X ;  /* 0x0000000000057919 */ /* 0x000e640000002100 */
[----:B-1----:R-:W-:-:S04]  /*25c90*/  SHF.R.U32.HI R5, RZ, 0x5, R5 ;  /* 0x00000005ff057819 */ /* 0x002fc80000011605 */
[----:B------:R-:W-:-:S05]  /*25ca0*/  LOP3.LUT R5, R5, 0x3, RZ, 0xc0, !PT ;  /* 0x0000000305057812 */ /* 0x000fca00078ec0ff */
[----:B------:R1:W2:Y:S02]  /*25cb0*/  SHFL.IDX PT, R14, R5, RZ, 0x1f ;  /* 0x00001fff050e7589 */ /* 0x0002a400000e0000 */
.L_x_2030:
[----:B--2---:R-:W-:Y:S02]  /*25cc0*/  ISETP.NE.AND P0, PT, R14, RZ, PT ;  /* 0x000000ff0e00720c */ /* 0x004fe40003f05270 */
[----:B------:R-:W-:-:S11]  /*25cd0*/  PLOP3.LUT P6, PT, PT, PT, PT, 0x8, 0x0 ;  /* 0x000000000000781c */ /* 0x000fd60003fce170 */
[----:B------:R-:W-:Y:S05]  /*25ce0*/  @P0 BRA `(.L_x_1681) ;  /* 0x00000000000c0947 */ /* 0x000fea0003800000 */
[----:B------:R-:W-:-:S03]  /*25cf0*/  UMOV UR4, 0xffffffff ;  /* 0xffffffff00047882 */ /* 0x000fc60000000000 */
[----:B------:R-:W-:Y:S05]  /*25d00*/  BRA.DIV UR4, `(.L_x_1682) ;  /* 0x000000be04287947 */ /* 0x000fea000b800000 */
[----:B------:R-:W-:-:S13]  /*25d10*/  ELECT P6, URZ, PT ;  /* 0x00000000003f782f */ /* 0x000fda00038c0000 */
.L_x_1681:
[----:B-1----:R-:W2:Y:S01]  /*25d20*/  LDL R5, [R1+0x54] ;  /* 0x0000540001057983 */ /* 0x002ea20000100800 */
[----:B------:R-:W-:Y:S01]  /*25d30*/  BSSY B1, `(.L_x_1683) ;  /* 0x0000008000017945 */ /* 0x000fe20003800000 */
[----:B--2---:R-:W-:-:S05]  /*25d40*/  VIADD R5, R5, 0x1 ;  /* 0x0000000105057836 */ /* 0x004fca0000000000 */
[----:B------:R-:W-:-:S04]  /*25d50*/  LEA.HI R6, R5, R5, RZ, 0x1 ;  /* 0x0000000505067211 */ /* 0x000fc800078f08ff */
[----:B------:R-:W-:-:S05]  /*25d60*/  LOP3.LUT R6, R6, 0xfffffffe, RZ, 0xc0, !PT ;  /* 0xfffffffe06067812 */ /* 0x000fca00078ec0ff */
[----:B------:R-:W-:-:S05]  /*25d70*/  IMAD.IADD R5, R5, 0x1, -R6 ;  /* 0x0000000105057824 */ /* 0x000fca00078e0a06 */
[----:B------:R-:W-:-:S04]  /*25d80*/  SHF.L.U32 R5, R5, 0x1f, RZ ;  /* 0x0000001f05057819 */ /* 0x000fc800000006ff */
[----:B------:R-:W1:Y:S02]  /*25d90*/  SYNCS.PHASECHK.TRANS64.TRYWAIT P0, [R18+URZ+0x28420], R5 ;  /* 0x02842005120075a7 */ /* 0x000e64000800017f */
[----:B-1----:R-:W-:Y:S05]  /*25da0*/  @!P0 BRA `(.L_x_1684) ;  /* 0x000000bc00208947 */ /* 0x002fea0003800000 */
.L_x_2033:
[----:B------:R-:W-:Y:S05]  /*25db0*/  BSYNC B1 ;  /* 0x0000000000017941 */ /* 0x000fea0003800000 */
.L_x_1683:
[----:B------:R-:W-:Y:S04]  /*25dc0*/  BSSY B1, `(.L_x_1685) ;  /* 0x000006f000017945 */ /* 0x000fe80003800000 */
[----:B------:R-:W-:Y:S05]  /*25dd0*/  @!P6 BRA `(.L_x_1686) ;  /* 0x0000000400b4e947 */ /* 0x000fea0003800000 */
[----:B------:R-:W2:Y:S04]  /*25de0*/  LDL R8, [R1+0x14] ;  /* 0x0000140001087983 */ /* 0x000ea80000100800 */
[----:B------:R-:W3:Y:S01]  /*25df0*/  LDL R7, [R1+0x1c] ;  /* 0x00001c0001077983 */ /* 0x000ee20000100800 */
[----:B------:R-:W4:Y:S01]  /*25e00*/  S2R R6, SR_TID.X ;  /* 0x0000000000067919 */ /* 0x000f220000002100 */
[----:B------:R-:W-:Y:S01]  /*25e10*/  BSSY B2, `(.L_x_1687) ;  /* 0x0000007000027945 */ /* 0x000fe20003800000 */
[----:B----4-:R-:W-:-:S04]  /*25e20*/  LOP3.LUT R6, R6, 0x7f, RZ, 0xc0, !PT ;  /* 0x0000007f06067812 */ /* 0x010fc800078ec0ff */
[----:B------:R-:W-:Y:S01]  /*25e30*/  ISETP.NE.AND P1, PT, R6, RZ, PT ;  /* 0x000000ff0600720c */ /* 0x000fe20003f25270 */
[----:B--2---:R-:W-:Y:S01]  /*25e40*/  IMAD R8, R8, 0x8, R18 ;  /* 0x0000000808087824 */ /* 0x004fe200078e0212 */
[----:B---3--:R-:W-:-:S04]  /*25e50*/  SHF.L.U32 R11, R7, 0x1f, RZ ;  /* 0x0000001f070b7819 */ /* 0x008fc800000006ff */
[----:B------:R-:W2:Y:S02]  /*25e60*/  SYNCS.PHASECHK.TRANS64.TRYWAIT P0, [R8+URZ+0x284a0], R11 ;  /* 0x0284a00b080075a7 */ /* 0x000ea4000800017f */
[----:B--2---:R-:W-:Y:S05]  /*25e70*/  @!P0 BRA `(.L_x_1688) ;  /* 0x000000bc00008947 */ /* 0x004fea0003800000 */
.L_x_2034:
[----:B------:R-:W-:Y:S05]  /*25e80*/  BSYNC B2 ;  /* 0x0000000000027941 */ /* 0x000fea0003800000 */
.L_x_1687:
[----:B------:R-:W-:Y:S04]  /*25e90*/  BSSY B2, `(.L_x_1689) ;  /* 0x0000009000027945 */ /* 0x000fe80003800000 */
[----:B------:R-:W-:Y:S05]  /*25ea0*/  @P1 BRA `(.L_x_1690) ;  /* 0x00000000001c1947 */ /* 0x000fea0003800000 */
[----:B-1----:R-:W1:Y:S02]  /*25eb0*/  S2R R5, SR_TID.X ;  /* 0x0000000000057919 */ /* 0x002e640000002100 */
[----:B-1----:R-:W-:Y:S01]  /*25ec0*/  LOP3.LUT R6, R5, 0x1f, RZ, 0xc0, !PT ;  /* 0x0000001f05067812 */ /* 0x002fe200078ec0ff */
[----:B------:R-:W-:-:S03]  /*25ed0*/  IMAD.MOV.U32 R5, RZ, RZ, 0x4000 ;  /* 0x00004000ff057424 */ /* 0x000fc600078e00ff */
[----:B------:R-:W-:Y:S01]  /*25ee0*/  ISETP.NE.AND P0, PT, R6, RZ, PT ;  /* 0x000000ff0600720c */ /* 0x000fe20003f05270 */
[----:B------:R3:W-:-:S12]  /*25ef0*/  SYNCS.ARRIVE.TRANS64 RZ, [R8+URZ+0x28490], R5 ;  /* 0x0284900508ff79a7 */ /* 0x0007d8000800003f */
[----:B---3--:R-:W-:Y:S05]  /*25f00*/  @!P0 BRA `(.L_x_1690) ;  /* 0x0000000000048947 */ /* 0x008fea0003800000 */
[----:B------:R-:W-:Y:S01]  /*25f10*/  BPT.TRAP 0x1 ;  /* 0x000000040000795c */ /* 0x000fe20000300000 */
.L_x_1690:
[----:B------:R-:W-:Y:S05]  /*25f20*/  BSYNC B2 ;  /* 0x0000000000027941 */ /* 0x000fea0003800000 */
.L_x_1689:
[----:B-1----:R-:W3:Y:S01]  /*25f30*/  LDL R5, [R1+0x14] ;  /* 0x0000140001057983 */ /* 0x002ee20000100800 */
[----:B0-----:R-:W-:Y:S01]  /*25f40*/  IMAD.MOV.U32 R15, RZ, RZ, RZ ;  /* 0x000000ffff0f7224 */ /* 0x001fe200078e00ff */
[----:B------:R-:W-:Y:S01]  /*25f50*/  UIADD3 UR4, UP0, UR42, 0x570, URZ ;  /* 0x000005702a047890 */ /* 0x000fe2000ff1e03f */
[----:B------:R-:W-:Y:S01]  /*25f60*/  IMAD R6, R9, 0x40, R0 ;  /* 0x0000004009067824 */ /* 0x000fe200078e0200 */
[----:B------:R-:W-:Y:S01]  /*25f70*/  PLOP3.LUT P0, PT, PT, PT, PT, 0x80, 0x0 ;  /* 0x000000000000781c */ /* 0x000fe20003f0f070 */
[----:B------:R-:W-:Y:S01]  /*25f80*/  UMOV UR6, 0x0 ;  /* 0x0000000000067882 */ /* 0x000fe20000000000 */
[----:B------:R-:W-:Y:S01]  /*25f90*/  R2UR UR10, R15 ;  /* 0x000000000f0a72ca */ /* 0x000fe200000e0000 */
[----:B------:R-:W-:Y:S01]  /*25fa0*/  VIADD R6, R6, 0xffffffc0 ;  /* 0xffffffc006067836 */ /* 0x000fe20000000000 */
[----:B------:R-:W-:Y:S01]  /*25fb0*/  UIADD3.X UR5, URZ, UR43, URZ, UP0, !UPT ;  /* 0x0000002b3f057290 */ /* 0x000fe200087fe43f */
[----:B------:R-:W-:Y:S01]  /*25fc0*/  UMOV UR7, 0x12f00000 ;  /* 0x12f0000000077882 */ /* 0x000fe20000000000 */
[----:B---3--:R-:W-:-:S02]  /*25fd0*/  IMAD R10, R5, 0x4000, R18 ;  /* 0x00004000050a7824 */ /* 0x008fc400078e0212 */
[----:B------:R-:W-:Y:S02]  /*25fe0*/  VIADD R5, R8, 0x28490 ;  /* 0x0002849008057836 */ /* 0x000fe40000000000 */
[----:B------:R-:W-:-:S07]  /*25ff0*/  VIADD R7, R10, 0x20000 ;  /* 0x000200000a077836 */ /* 0x000fce0000000000 */
.L_x_1691:
        /* <DEDUP_REMOVED lines=10> */
[----:B------:R-:W-:Y:S01]  /*260a0*/  MOV R14, 0x80 ;  /* 0x00000080000e7802 */ /* 0x000fe20000000f00 */
[----:B------:R-:W-:Y:S01]  /*260b0*/  VIADD R7, R10, 0x22000 ;  /* 0x000220000a077836 */ /* 0x000fe20000000000 */
[----:B------:R-:W-:Y:S01]  /*260c0*/  PLOP3.LUT P0, PT, PT, PT, PT, 0x80, 0x0 ;  /* 0x000000000000781c */ /* 0x000fe20003f0f070 */
[----:B------:R-:W-:Y:S01]  /*260d0*/  UMOV UR6, 0x0 ;  /* 0x0000000000067882 */ /* 0x000fe20000000000 */
[----:B------:R-:W-:Y:S01]  /*260e0*/  R2UR UR10, R14 ;  /* 0x000000000e0a72ca */ /* 0x000fe200000e0000 */
[----:B------:R-:W-:-:S14]  /*260f0*/  UMOV UR7, 0x12f00000 ;  /* 0x12f0000000077882 */ /* 0x000fdc0000000000 */
.L_x_1692:
        /* <DEDUP_REMOVED lines=13> */
.L_x_2035:
[----:B------:R-:W-:Y:S05]  /*261d0*/  BSYNC B2 ;  /* 0x0000000000027941 */ /* 0x000fea0003800000 */
.L_x_1693:
[----:B------:R-:W-:Y:S01]  /*261e0*/  BSSY B2, `(.L_x_1695) ;  /* 0x000000b000027945 */ /* 0x000fe20003800000 */
[----:B------:R-:W-:Y:S02]  /*261f0*/  IMAD.MOV.U32 R12, RZ, RZ, 0x0 ;  /* 0x00000000ff0c7424 */ /* 0x000fe400078e00ff */
[----:B------:R-:W-:Y:S01]  /*26200*/  IMAD.MOV.U32 R13, RZ, RZ, 0x12f00000 ;  /* 0x12f00000ff0d7424 */ /* 0x000fe200078e00ff */
[----:B------:R-:W-:Y:S06]  /*26210*/  @P1 BRA `(.L_x_1696) ;  /* 0x00000000001c1947 */ /* 0x000fec0003800000 */
[----:B------:R-:W1:Y:S02]  /*26220*/  S2R R5, SR_TID.X ;  /* 0x0000000000057919 */ /* 0x000e640000002100 */
[----:B-1----:R-:W-:Y:S01]  /*26230*/  LOP3.LUT R7, R5, 0x1f, RZ, 0xc0, !PT ;  /* 0x0000001f05077812 */ /* 0x002fe200078ec0ff */
[----:B------:R-:W-:-:S03]  /*26240*/  IMAD.MOV.U32 R5, RZ, RZ, 0x4000 ;  /* 0x00004000ff057424 */ /* 0x000fc600078e00ff */
[----:B------:R-:W-:Y:S01]  /*26250*/  ISETP.NE.AND P0, PT, R7, RZ, PT ;  /* 0x000000ff0700720c */ /* 0x000fe20003f05270 */
[----:B------:R1:W-:-:S12]  /*26260*/  SYNCS.ARRIVE.TRANS64 RZ, [R8+URZ+0x284b0], R5 ;  /* 0x0284b00508ff79a7 */ /* 0x0003d8000800003f */
[----:B-1----:R-:W-:Y:S05]  /*26270*/  @!P0 BRA `(.L_x_1696) ;  /* 0x0000000000048947 */ /* 0x002fea0003800000 */
[----:B------:R-:W-:Y:S01]  /*26280*/  BPT.TRAP 0x1 ;  /* 0x000000040000795c */ /* 0x000fe20000300000 */
.L_x_1696:
[----:B------:R-:W-:Y:S05]  /*26290*/  BSYNC B2 ;  /* 0x0000000000027941 */ /* 0x000fea0003800000 */
.L_x_1695:
[----:B------:R-:W-:Y:S01]  /*262a0*/  R2UR UR10, R15 ;  /* 0x000000000f0a72ca */ /* 0x000fe200000e0000 */
[----:B------:R-:W-:Y:S01]  /*262b0*/  UIADD3 UR4, UP0, UR42, 0x670, URZ ;  /* 0x000006702a047890 */ /* 0x000fe2000ff1e03f */
[----:B------:R-:W-:Y:S01]  /*262c0*/  R2UR UR6, R12 ;  /* 0x000000000c0672ca */ /* 0x000fe200000e0000 */
[----:B------:R-:W-:Y:S01]  /*262d0*/  VIADD R5, R8, 0x284b0 ;  /* 0x000284b008057836 */ /* 0x000fe20000000000 */
[----:B------:R-:W-:Y:S01]  /*262e0*/  R2UR UR7, R13 ;  /* 0x000000000d0772ca */ /* 0x000fe200000e0000 */
[----:B------:R-:W-:Y:S01]  /*262f0*/  VIADD R7, R10, 0x10000 ;  /* 0x000100000a077836 */ /* 0x000fe20000000000 */
[----:B------:R-:W-:Y:S01]  /*26300*/  PLOP3.LUT P0, PT, PT, PT, PT, 0x80, 0x0 ;  /* 0x000000000000781c */ /* 0x000fe20003f0f070 */
[----:B------:R-:W-:-:S12]  /*26310*/  UIADD3.X UR5, URZ, UR43, URZ, UP0, !UPT ;  /* 0x0000002b3f057290 */ /* 0x000fd800087fe43f */
.L_x_1697:
        /* <DEDUP_REMOVED lines=15> */
.L_x_1698:
        /* <DEDUP_REMOVED lines=9> */
[----:B---3--:R-:W-:Y:S05]  /*264a0*/  @P0 BRA.U.ANY `(.L_x_1698) ;  /* 0xfffffffd00d80947 */ /* 0x008fea000393ffff */
.L_x_1686:
[----:B------:R-:W-:Y:S05]  /*264b0*/  BSYNC B1 ;  /* 0x0000000000017941 */ /* 0x000fea0003800000 */
.L_x_1685:
[----:B------:R-:W1:Y:S04]  /*264c0*/  LDL.LU R10, [R1+0x14] ;  /* 0x00001400010a7983 */ /* 0x000e680000300800 */
[----:B0-2---:R-:W2:Y:S01]  /*264d0*/  LDL.LU R8, [R1+0x1c] ;  /* 0x00001c0001087983 */ /* 0x005ea20000300800 */
[----:B------:R-:W-:Y:S01]  /*264e0*/  PLOP3.LUT P0, PT, PT, PT, PT, 0x8, 0x0 ;  /* 0x000000000000781c */ /* 0x000fe20003f0e170 */
[----:B-1----:R-:W-:Y:S02]  /*264f0*/  VIADD R5, R10, 0x1 ;  /* 0x000000010a057836 */ /* 0x002fe40000000000 */
[----:B------:R-:W-:-:S03]  /*26500*/  VIADD R10, R9, 0xfffffffe ;  /* 0xfffffffe090a7836 */ /* 0x000fc60000000000 */
        /* <DEDUP_REMOVED lines=8> */
.L_x_1713:
[----:B------:R-:W-:Y:S05]  /*26590*/  YIELD ;  /* 0x0000000000007946 */ /* 0x000fea0003800000 */
[----:B------:R-:W-:Y:S04]  /*265a0*/  BSSY B1, `(.L_x_1699) ;  /* 0x000006e000017945 */ /* 0x000fe80003800000 */
[----:B--2---:R-:W-:Y:S05]  /*265b0*/  @!P6 BRA `(.L_x_1700) ;  /* 0x0000000400b0e947 */ /* 0x004fea0003800000 */
[----:B------:R-:W2:Y:S04]  /*265c0*/  LDL R7, [R1+0x14] ;  /* 0x0000140001077983 */ /* 0x000ea80000100800 */
[----:B------:R-:W3:Y:S01]  /*265d0*/  LDL R6, [R1+0x1c] ;  /* 0x00001c0001067983 */ /* 0x000ee20000100800 */
[----:B-1----:R-:W0:Y:S01]  /*265e0*/  S2R R5, SR_TID.X ;  /* 0x0000000000057919 */ /* 0x002e220000002100 */
[----:B------:R-:W-:Y:S01]  /*265f0*/  BSSY B2, `(.L_x_1701) ;  /* 0x0000007000027945 */ /* 0x000fe20003800000 */
[----:B0-----:R-:W-:-:S04]  /*26600*/  LOP3.LUT R5, R5, 0x7f, RZ, 0xc0, !PT ;  /* 0x0000007f05057812 */ /* 0x001fc800078ec0ff */
[----:B------:R-:W-:Y:S01]  /*26610*/  ISETP.NE.AND P2, PT, R5, RZ, PT ;  /* 0x000000ff0500720c */ /* 0x000fe20003f45270 */
[----:B--2---:R-:W-:Y:S01]  /*26620*/  IMAD R9, R7, 0x8, R18 ;  /* 0x0000000807097824 */ /* 0x004fe200078e0212 */
[----:B---3--:R-:W-:-:S04]  /*26630*/  SHF.L.U32 R8, R6, 0x1f, RZ ;  /* 0x0000001f06087819 */ /* 0x008fc800000006ff */
[----:B------:R-:W0:Y:S02]  /*26640*/  SYNCS.PHASECHK.TRANS64.TRYWAIT P1, [R9+URZ+0x284a0], R8 ;  /* 0x0284a008090075a7 */ /* 0x000e24000802017f */
[----:B0-----:R-:W-:Y:S05]  /*26650*/  @!P1 BRA `(.L_x_1702) ;  /* 0x000000b400309947 */ /* 0x001fea0003800000 */
.L_x_2036:
[----:B------:R-:W-:Y:S05]  /*26660*/  BSYNC B2 ;  /* 0x0000000000027941 */ /* 0x000fea0003800000 */
.L_x_1701:
        /* <DEDUP_REMOVED lines=9> */
.L_x_1704:
[----:B------:R-:W-:Y:S05]  /*26700*/  BSYNC B2 ;  /* 0x0000000000027941 */ /* 0x000fea0003800000 */
.L_x_1703:
        /* <DEDUP_REMOVED lines=9> */
[----:B--2---:R-:W-:Y:S02]  /*267a0*/  IMAD R7, R5, 0x4000, R18 ;  /* 0x0000400005077824 */ /* 0x004fe400078e0212 */
[----:B------:R-:W-:-:S02]  /*267b0*/  VIADD R5, R9, 0x28490 ;  /* 0x0002849009057836 */ /* 0x000fc40000000000 */
[----:B------:R-:W-:-:S08]  /*267c0*/  VIADD R11, R7, 0x20000 ;  /* 0x00020000070b7836 */ /* 0x000fd00000000000 */
.L_x_1705:
        /* <DEDUP_REMOVED lines=16> */
.L_x_1706:
        /* <DEDUP_REMOVED lines=13> */
.L_x_2037:
[----:B------:R-:W-:Y:S05]  /*269a0*/  BSYNC B2 ;  /* 0x0000000000027941 */ /* 0x000fea0003800000 */
.L_x_1707:
[----:B------:R-:W-:Y:S01]  /*269b0*/  BSSY B2, `(.L_x_1709) ;  /* 0x000000b000027945 */ /* 0x000fe20003800000 */
[----:B------:R-:W-:Y:S02]  /*269c0*/  IMAD.MOV.U32 R12, RZ, RZ, 0x0 ;  /* 0x00000000ff0c7424 */ /* 0x000fe400078e00ff */
[----:B------:R-:W-:Y:S01]  /*269d0*/  IMAD.MOV.U32 R13, RZ, RZ, 0x12f00000 ;  /* 0x12f00000ff0d7424 */ /* 0x000fe200078e00ff */
[----:B------:R-:W-:Y:S06]  /*269e0*/  @P2 BRA `(.L_x_1710) ;  /* 0x00000000001c2947 */ /* 0x000fec0003800000 */
[----:B------:R-:W2:Y:S02]  /*269f0*/  S2R R5, SR_TID.X ;  /* 0x0000000000057919 */ /* 0x000ea40000002100 */
[----:B--2---:R-:W-:Y:S01]  /*26a00*/  LOP3.LUT R11, R5, 0x1f, RZ, 0xc0, !PT ;  /* 0x0000001f050b7812 */ /* 0x004fe200078ec0ff */
[----:B------:R-:W-:-:S03]  /*26a10*/  IMAD.MOV.U32 R5, RZ, RZ, 0x4000 ;  /* 0x00004000ff057424 */ /* 0x000fc600078e00ff */
[----:B------:R-:W-:Y:S01]  /*26a20*/  ISETP.NE.AND P1, PT, R11, RZ, PT ;  /* 0x000000ff0b00720c */ /* 0x000fe20003f25270 */
[----:B------:R2:W-:-:S12]  /*26a30*/  SYNCS.ARRIVE.TRANS64 RZ, [R9+URZ+0x284b0], R5 ;  /* 0x0284b00509ff79a7 */ /* 0x0005d8000800003f */
[----:B--2---:R-:W-:Y:S05]  /*26a40*/  @!P1 BRA `(.L_x_1710) ;  /* 0x0000000000049947 */ /* 0x004fea0003800000 */
[----:B------:R-:W-:Y:S01]  /*26a50*/  BPT.TRAP 0x1 ;  /* 0x000000040000795c */ /* 0x000fe20000300000 */
.L_x_1710:
[----:B------:R-:W-:Y:S05]  /*26a60*/  BSYNC B2 ;  /* 0x0000000000027941 */ /* 0x000fea0003800000 */
.L_x_1709:
        /* <DEDUP_REMOVED lines=8> */
.L_x_1711:
        /* <DEDUP_REMOVED lines=15> */
.L_x_1712:
        /* <DEDUP_REMOVED lines=10> */
.L_x_1700:
[----:B------:R-:W-:Y:S05]  /*26c80*/  BSYNC B1 ;  /* 0x0000000000017941 */ /* 0x000fea0003800000 */
.L_x_1699:
[----:B-1----:R-:W2:Y:S04]  /*26c90*/  LDL.LU R5, [R1+0x14] ;  /* 0x0000140001057983 */ /* 0x002ea80000300800 */
[----:B------:R-:W3:Y:S01]  /*26ca0*/  LDL.LU R8, [R1+0x1c] ;  /* 0x00001c0001087983 */ /* 0x000ee20000300800 */
[C---:B------:R-:W-:Y:S01]  /*26cb0*/  ISETP.GT.AND P2, PT, R10.reuse, R3, PT ;  /* 0x000000030a00720c */ /* 0x040fe20003f44270 */
[----:B------:R-:W-:Y:S02]  /*26cc0*/  VIADD R10, R10, 0xffffffff ;  /* 0xffffffff0a0a7836 */ /* 0x000fe40000000000 */
[----:B--2---:R-:W-:-:S05]  /*26cd0*/  VIADD R5, R5, 0x1 ;  /* 0x0000000105057836 */ /* 0x004fca0000000000 */
[----:B------:R-:W-:-:S04]  /*26ce0*/  ISETP.NE.AND P1, PT, R5, 0x2, PT ;  /* 0x000000020500780c */ /* 0x000fc80003f25270 */
[----:B------:R-:W-:Y:S02]  /*26cf0*/  SEL R6, RZ, 0x1, P1 ;  /* 0x00000001ff067807 */ /* 0x000fe40000800000 */
[----:B------:R-:W-:Y:S02]  /*26d00*/  SEL R5, R5, RZ, P1 ;  /* 0x000000ff05057207 */ /* 0x000fe40000800000 */
[----:B---3--:R-:W-:-:S05]  /*26d10*/  LOP3.LUT R8, R8, R6, RZ, 0x3c, !PT ;  /* 0x0000000608087212 */ /* 0x008fca00078e3cff */
[----:B------:R2:W-:Y:S04]  /*26d20*/  STL [R1+0x1c], R8 ;  /* 0x00001c0801007387 */ /* 0x0005e80000100800 */
[----:B------:R2:W-:Y:S01]  /*26d30*/  STL [R1+0x14], R5 ;  /* 0x0000140501007387 */ /* 0x0005e20000100800 */
[----:B------:R-:W-:Y:S05]  /*26d40*/  @P2 BRA `(.L_x_1713) ;  /* 0xfffffff800102947 */ /* 0x000fea000383ffff */
.L_x_1679:
[----:B------:R-:W-:Y:S05]  /*26d50*/  BSYNC B0 ;  /* 0x0000000000007941 */ /* 0x000fea0003800000 */
.L_x_1678:
[----:B------:R-:W3:Y:S01]  /*26d60*/  LDC R0, c[0x0][0x448] ;  /* 0x00011200ff007b82 */ /* 0x000ee20000000800 */
[----:B------:R-:W-:Y:S07]  /*26d70*/  @!P0 WARPSYNC.ALL ;  /* 0x0000000000008948 */ /* 0x000fee0003800000 */
[----:B------:R-:W-:Y:S01]  /*26d80*/  @!P0 BAR.SYNC.DEFER_BLOCKING 0xc, 0x180 ;  /* 0x0306000000008b1d */ /* 0x000fe20000010000 */
[----:B---3--:R-:W-:Y:S02]  /*26d90*/  ISETP.NE.AND P1, PT, R0, 0x1, PT ;  /* 0x000000010000780c */ /* 0x008fe40003f25270 */
[----:B------:R-:W-:-:S05]  /*26da0*/  IADD3 R0, R19, 0x7f, RZ ;  /* 0x0000007f13007810 */ /* 0x000fca0007ffe0ff */
[----:B-12---:R-:W-:-:S06]  /*26db0*/  IMAD.MOV.U32 R5, RZ, RZ, R0 ;  /* 0x000000ffff057224 */ /* 0x006fcc00078e0000 */
[----:B------:R-:W1:Y:S08]  /*26dc0*/  @P1 LDC R2, c[0x0][0x44c] ;  /* 0x00011300ff021b82 */ /* 0x000e700000000800 */
[----:B------:R-:W2:Y:S01]  /*26dd0*/  @P1 LDC R3, c[0x0][0x450] ;  /* 0x00011400ff031b82 */ /* 0x000ea20000000800 */
[----:B-1----:R-:W-:-:S05]  /*26de0*/  @P1 IMAD.HI.U32 R2, R0, R2, RZ ;  /* 0x0000000200021227 */ /* 0x002fca00078e00ff */
[----:B--2---:R-:W-:Y:S02]  /*26df0*/  @P1 SHF.R.U32.HI R5, RZ, R3, R2 ;  /* 0x00000003ff051219 */ /* 0x004fe40000011602 */
[----:B------:R-:W1:Y:S03]  /*26e00*/  LDC.64 R2, c[0x0][0x9e0] ;  /* 0x00027800ff027b82 */ /* 0x000e660000000a00 */
[----:B------:R-:W-:Y:S01]  /*26e10*/  IMAD.IADD R5, R17, 0x1, R5 ;  /* 0x0000000111057824 */ /* 0x000fe200078e0205 */
[----:B-1----:R-:W-:-:S03]  /*26e20*/  ISETP.GE.AND P2, PT, R3, 0x1, PT ;  /* 0x000000010300780c */ /* 0x002fc60003f46270 */
[----:B------:R-:W-:-:S10]  /*26e30*/  IMAD.IADD R2, R5, 0x1, R2 ;  /* 0x0000000105027824 */ /* 0x000fd400078e0202 */
        /* <DEDUP_REMOVED lines=12> */
.L_x_1716:
[----:B------:R-:W-:-:S13]  /*26f00*/  ISETP.NE.AND P0, PT, R3, 0x1, PT ;  /* 0x000000010300780c */ /* 0x000fda0003f05270 */
[----:B------:R-:W1:Y:S02]  /*26f10*/  @P0 LDC.64 R6, c[0x0][0x9e8] ;  /* 0x00027a00ff060b82 */ /* 0x000e640000000a00 */
[----:B-1----:R-:W-:-:S05]  /*26f20*/  @P0 IMAD.HI.U32 R6, R0, R6, RZ ;  /* 0x0000000600060227 */ /* 0x002fca00078e00ff */
[----:B------:R-:W-:-:S07]  /*26f30*/  @P0 SHF.R.U32.HI R0, RZ, R7, R6 ;  /* 0x00000007ff000219 */ /* 0x000fce0000011606 */
.L_x_1717:
[----:B------:R-:W-:Y:S05]  /*26f40*/  BSYNC B0 ;  /* 0x0000000000007941 */ /* 0x000fea0003800000 */
.L_x_1715:
[----:B------:R-:W-:-:S05]  /*26f50*/  IMAD R0, R0, R3, R3 ;  /* 0x0000000300007224 */ /* 0x000fca00078e0203 */
[----:B------:R-:W-:-:S07]  /*26f60*/  VIMNMX R2, R2, R0, PT ;  /* 0x0000000002027248 */ /* 0x000fce0003fe0100 */
.L_x_1714:
[----:B------:R-:W-:Y:S01]  /*26f70*/  VIADD R2, R2, 0x3f ;  /* 0x0000003f02027836 */ /* 0x000fe20000000000 */
[----:B------:R-:W1:Y:S01]  /*26f80*/  @P1 LDC R5, c[0x0][0x450] ;  /* 0x00011400ff051b82 */ /* 0x000e620000000800 */
[----:B------:R-:W-:Y:S01]  /*26f90*/  IMAD.MOV.U32 R0, RZ, RZ, R19 ;  /* 0x000000ffff007224 */ /* 0x000fe200078e0013 */
[----:B------:R-:W-:Y:S02]  /*26fa0*/  ULDC UR4, c[0x0][0x9dc] ;  /* 0x0002770000047ab9 */ /* 0x000fe40000000800 */
[----:B------:R-:W-:-:S04]  /*26fb0*/  SHF.R.S32.HI R8, RZ, 0x1f, R2 ;  /* 0x0000001fff087819 */ /* 0x000fc80000011402 */
[----:B------:R-:W-:Y:S02]  /*26fc0*/  LEA.HI R8, R8, R2, RZ, 0x6 ;  /* 0x0000000208087211 */ /* 0x000fe400078f30ff */
[----:B------:R-:W2:Y:S02]  /*26fd0*/  @P1 LDC R2, c[0x0][0x44c] ;  /* 0x00011300ff021b82 */ /* 0x000ea40000000800 */
[----:B------:R-:W-:-:S04]  /*26fe0*/  SHF.R.S32.HI R8, RZ, 0x6, R8 ;  /* 0x00000006ff087819 */ /* 0x000fc80000011408 */
[----:B------:R-:W-:Y:S01]  /*26ff0*/  VIMNMX R8, R21, R8, PT ;  /* 0x0000000815087248 */ /* 0x000fe20003fe0100 */
[----:B--2---:R-:W-:-:S05]  /*27000*/  @P1 IMAD.HI.U32 R2, R19, R2, RZ ;  /* 0x0000000213021227 */ /* 0x004fca00078e00ff */
[----:B-1----:R-:W-:-:S05]  /*27010*/  @P1 SHF.R.U32.HI R0, RZ, R5, R2 ;  /* 0x00000005ff001219 */ /* 0x002fca0000011602 */
[----:B------:R-:W-:-:S04]  /*27020*/  IMAD.IADD R0, R20, 0x1, R0 ;  /* 0x0000000114007824 */ /* 0x000fc800078e0200 */
        /* <DEDUP_REMOVED lines=12> */
.L_x_1720:
[----:B------:R-:W-:-:S13]  /*270f0*/  ISETP.NE.AND P0, PT, R3, 0x1, PT ;  /* 0x000000010300780c */ /* 0x000fda0003f05270 */
[----:B------:R-:W1:Y:S02]  /*27100*/  @P0 LDC.64 R6, c[0x0][0x9e8] ;  /* 0x00027a00ff060b82 */ /* 0x000e640000000a00 */
[----:B-1----:R-:W-:-:S05]  /*27110*/  @P0 IMAD.HI.U32 R6, R0, R6, RZ ;  /* 0x0000000600060227 */ /* 0x002fca00078e00ff */
[----:B------:R-:W-:-:S07]  /*27120*/  @P0 SHF.R.U32.HI R0, RZ, R7, R6 ;  /* 0x00000007ff000219 */ /* 0x000fce0000011606 */
.L_x_1721:
[----:B------:R-:W-:Y:S05]  /*27130*/  BSYNC B0 ;  /* 0x0000000000007941 */ /* 0x000fea0003800000 */
.L_x_1719:
[----:B------:R-:W-:-:S05]  /*27140*/  IMAD R0, R0, R3, RZ ;  /* 0x0000000300007224 */ /* 0x000fca00078e02ff */
[----:B------:R-:W-:-:S07]  /*27150*/  VIMNMX R2, R2, R0, !PT ;  /* 0x0000000002027248 */ /* 0x000fce0007fe0100 */
.L_x_1718:
[----:B------:R-:W-:Y:S01]  /*27160*/  ISETP.NE.AND P1, PT, R4, RZ, PT ;  /* 0x000000ff0400720c */ /* 0x000fe20003f25270 */
[----:B------:R-:W-:Y:S01]  /*27170*/  BSSY B0, `(.L_x_1722) ;  /* 0x0000024000007945 */ /* 0x000fe20003800000 */
[----:B------:R-:W-:-:S04]  /*27180*/  SHF.R.S32.HI R0, RZ, 0x1f, R2 ;  /* 0x0000001fff007819 */ /* 0x000fc80000011402 */
[----:B------:R-:W-:Y:S01]  /*27190*/  LEA.HI R0, R0, R2, RZ, 0x6 ;  /* 0x0000000200007211 */ /* 0x000fe200078f30ff */
[----:B------:R-:W-:-:S03]  /*271a0*/  IMAD.MOV.U32 R2, RZ, RZ, RZ ;  /* 0x000000ffff027224 */ /* 0x000fc600078e00ff */
[----:B------:R-:W-:-:S03]  /*271b0*/  SHF.R.S32.HI R0, RZ, 0x6, R0 ;  /* 0x00000006ff007819 */ /* 0x000fc60000011400 */
[----:B------:R-:W1:Y:S01]  /*271c0*/  @!P1 LDC R4, c[0x0][0x9f0] ;  /* 0x00027c00ff049b82 */ /* 0x000e620000000800 */
[----:B------:R-:W-:-:S04]  /*271d0*/  VIMNMX R0, RZ, R0, !PT ;  /* 0x00000000ff007248 */ /* 0x000fc80007fe0100 */
[----:B------:R-:W-:-:S13]  /*271e0*/  ISETP.GT.AND P0, PT, R8, R0, PT ;  /* 0x000000000800720c */ /* 0x000fda0003f04270 */
[----:B------:R-:W-:Y:S05]  /*271f0*/  @!P0 BRA `(.L_x_1723) ;  /* 0x00000000006c8947 */ /* 0x000fea0003800000 */
[----:B-1----:R-:W-:-:S04]  /*27200*/  IABS R5, R4 ;  /* 0x0000000400057213 */ /* 0x002fc80000000000 */
[----:B------:R-:W1:Y:S08]  /*27210*/  I2F.RP R2, R5 ;  /* 0x0000000500027306 */ /* 0x000e700000209400 */
[----:B-1----:R-:W1:Y:S02]  /*27220*/  MUFU.RCP R2, R2 ;  /* 0x0000000200027308 */ /* 0x002e640000001000 */
[----:B-1----:R-:W-:-:S06]  /*27230*/  VIADD R2, R2, 0xffffffe ;  /* 0x0ffffffe02027836 */ /* 0x002fcc0000000000 */
[----:B------:R-:W1:Y:S02]  /*27240*/  F2I.FTZ.U32.TRUNC.NTZ R3, R2 ;  /* 0x0000000200037305 */ /* 0x000e64000021f000 */
[----:B-1----:R-:W-:-:S04]  /*27250*/  IMAD.MOV R2, RZ, RZ, -R3 ;  /* 0x000000ffff027224 */ /* 0x002fc800078e0a03 */
[----:B------:R-:W-:Y:S02]  /*27260*/  IMAD R6, R2, R5, RZ ;  /* 0x0000000502067224 */ /* 0x000fe400078e02ff */
[----:B------:R-:W-:-:S04]  /*27270*/  IMAD.MOV.U32 R2, RZ, RZ, RZ ;  /* 0x000000ffff027224 */ /* 0x000fc800078e00ff */
[----:B------:R-:W-:Y:S01]  /*27280*/  IMAD.HI.U32 R9, R3, R6, R2 ;  /* 0x0000000603097227 */ /* 0x000fe200078e0002 */
[----:B------:R-:W-:Y:S02]  /*27290*/  IADD3 R6, R4, -0x1, R8 ;  /* 0xffffffff04067810 */ /* 0x000fe40007ffe008 */
[----:B------:R-:W-:-:S03]  /*272a0*/  IABS R2, R4 ;  /* 0x0000000400027213 */ /* 0x000fc60000000000 */
[----:B------:R-:W-:Y:S02]  /*272b0*/  IMAD.IADD R6, R6, 0x1, -R0 ;  /* 0x0000000106067824 */ /* 0x000fe400078e0a00 */
[----:B------:R-:W-:-:S03]  /*272c0*/  IMAD.MOV R2, RZ, RZ, -R2 ;  /* 0x000000ffff027224 */ /* 0x000fc600078e0a02 */
[----:B------:R-:W-:Y:S01]  /*272d0*/  IABS R3, R6 ;  /* 0x0000000600037213 */ /* 0x000fe20000000000 */
[----:B------:R-:W-:Y:S01]  /*272e0*/  IMAD.MOV.U32 R7, RZ, RZ, R2 ;  /* 0x000000ffff077224 */ /* 0x000fe200078e0002 */
        /* <DEDUP_REMOVED lines=12> */
.L_x_1723:
[----:B------:R-:W-:Y:S05]  /*273b0*/  BSYNC B0 ;  /* 0x0000000000007941 */ /* 0x000fea0003800000 */
.L_x_1722:
[----:B------:R-:W2:Y:S02]  /*273c0*/  LDL.LU R3, [R1+0x4] ;  /* 0x0000040001037983 */ /* 0x000ea40000300800 */
[----:B--2---:R-:W-:-:S05]  /*273d0*/  IMAD R0, R3, R2, R0 ;  /* 0x0000000203007224 */ /* 0x004fca00078e0200 */
        /* <DEDUP_REMOVED lines=11> */
[----:B-1----:R-:W1:Y:S01]  /*27490*/  LDC.64 R4, c[0x0][0xc60] ;  /* 0x00031800ff047b82 */ /* 0x002e620000000a00 */
[----:B------:R-:W2:Y:S02]  /*274a0*/  FLO.U32 R0, UR4 ;  /* 0x0000000400007d00 */ /* 0x000ea400080e0000 */
[----:B--2---:R-:W-:-:S06]  /*274b0*/  ISETP.EQ.U32.AND P0, PT, R0, R2, PT ;  /* 0x000000020000720c */ /* 0x004fcc0003f02070 */
[----:B------:R-:W1:Y:S07]  /*274c0*/  POPC R2, UR4 ;  /* 0x0000000400027d09 */ /* 0x000e6e0008000000 */
[----:B-1----:R-:W2:Y:S04]  /*274d0*/  @P0 ATOMG.E.ADD.STRONG.GPU PT, R2, desc[UR46][R4.64], R2 ;  /* 0x00000002040209a8 */ /* 0x002ea800081ee1ee */
[----:B--2---:R1:W2:Y:S02]  /*274e0*/  SHFL.IDX PT, R2, R2, R0, 0x1f ;  /* 0x00001f0002027589 */ /* 0x0042a400000e0000 */
[----:B-1----:R-:W1:Y:S02]  /*274f0*/  S2R R0, SR_LTMASK ;  /* 0x0000000000007919 */ /* 0x002e640000003900 */
[----:B-1----:R-:W-:-:S06]  /*27500*/  LOP3.LUT R0, R0, UR4, RZ, 0xc0, !PT ;  /* 0x0000000400007c12 */ /* 0x002fcc000f8ec0ff */
[----:B------:R-:W2:Y:S02]  /*27510*/  POPC R0, R0 ;  /* 0x0000000000007309 */ /* 0x000ea40000000000 */
[----:B--2---:R-:W-:-:S05]  /*27520*/  IADD3 R0, R2, UR37, R0 ;  /* 0x0000002502007c10 */ /* 0x004fca000fffe000 */
[----:B------:R3:W-:Y:S01]  /*27530*/  STL [R1], R0 ;  /* 0x0000000001007387 */ /* 0x0007e20000100800 */
[----:B------:R-:W-:Y:S05]  /*27540*/  BRA `(.L_x_1725) ;  /* 0x0000003000687947 */ /* 0x000fea0003800000 */
.L_x_1724:
        /* <DEDUP_REMOVED lines=8> */
[----:B-1----:R-:W-:Y:S01]  /*275d0*/  IMAD.U32 R4, RZ, RZ, UR6 ;  /* 0x00000006ff047e24 */ /* 0x002fe2000f8e00ff */
[----:B------:R-:W-:Y:S01]  /*275e0*/  MOV R11, UR5 ;  /* 0x00000005000b7c02 */ /* 0x000fe20008000f00 */
[----:B------:R-:W1:Y:S01]  /*275f0*/  LDC.64 R2, c[0x4][R2] ;  /* 0x0100000002027b82 */ /* 0x000e620000000a00 */
[----:B------:R-:W-:Y:S02]  /*27600*/  IMAD.U32 R5, RZ, RZ, UR7 ;  /* 0x00000007ff057e24 */ /* 0x000fe4000f8e00ff */
[----:B------:R-:W-:Y:S02]  /*27610*/  IMAD.U32 R6, RZ, RZ, UR8 ;  /* 0x00000008ff067e24 */ /* 0x000fe4000f8e00ff */
[----:B------:R-:W-:-:S02]  /*27620*/  IMAD.U32 R7, RZ, RZ, UR9 ;  /* 0x00000009ff077e24 */ /* 0x000fc4000f8e00ff */
[----:B------:R-:W-:Y:S02]  /*27630*/  IMAD.U32 R10, RZ, RZ, UR4 ;  /* 0x00000004ff0a7e24 */ /* 0x000fe4000f8e00ff */
[----:B------:R-:W-:Y:S02]  /*27640*/  IMAD.MOV.U32 R8, RZ, RZ, 0x70 ;  /* 0x00000070ff087424 */ /* 0x000fe400078e00ff */
[----:B------:R-:W-:Y:S02]  /*27650*/  IMAD.MOV.U32 R12, RZ, RZ, 0x1 ;  /* 0x00000001ff0c7424 */ /* 0x000fe400078e00ff */
[----:B------:R-:W-:-:S07]  /*27660*/  IMAD.MOV.U32 R13, RZ, RZ, RZ ;  /* 0x000000ffff0d7224 */ /* 0x000fce00078e00ff */
[----:B------:R-:W-:-:S07]  /*27670*/  LEPC R20, `(.L_x_1727) ;  /* 0x000000001014794e */ /* 0x000fce0000000000 */
[----:B01----:R-:W-:Y:S05]  /*27680*/  CALL.ABS.NOINC R2 ;  /* 0x0000000002007343 */ /* 0x003fea0003c00000 */
.L_x_1727:
[----:B------:R-:W-:Y:S05]  /*27690*/  BSYNC B6 ;  /* 0x0000000000067941 */ /* 0x000fea0003800000 */
.L_x_1726:
        /* <DEDUP_REMOVED lines=12> */
[----:B-1----:R-:W-:Y:S02]  /*27760*/  IMAD.U32 R4, RZ, RZ, UR6 ;  /* 0x00000006ff047e24 */ /* 0x002fe4000f8e00ff */
[----:B------:R-:W1:Y:S01]  /*27770*/  LDC.64 R2, c[0x4][R2] ;  /* 0x0100000002027b82 */ /* 0x000e620000000a00 */
        /* <DEDUP_REMOVED lines=10> */
.L_x_1729:
[----:B------:R-:W-:Y:S05]  /*27820*/  BSYNC B6 ;  /* 0x0000000000067941 */ /* 0x000fea0003800000 */
.L_x_1728:
        /* <DEDUP_REMOVED lines=20> */
.L_x_1731:
[----:B------:R-:W-:Y:S05]  /*27970*/  BSYNC B6 ;  /* 0x0000000000067941 */ /* 0x000fea0003800000 */
.L_x_1730:
[----:B------:R-:W-:Y:S01]  /*27980*/  LOP3.LUT P6, RZ, R17, 0x1, RZ, 0xc0, !PT ;  /* 0x0000000111ff7812 */ /* 0x000fe200078cc0ff */
[----:B------:R-:W-:-:S12]  /*27990*/  BSSY B6, `(.L_x_1732) ;  /* 0x0000012000067945 */ /* 0x000fd80003800000 */
        /* <DEDUP_REMOVED lines=16> */
[----:B012---:R-:W-:Y:S05]  /*27aa0*/  CALL.ABS.NOINC R2 ;  /* 0x0000000002007343 */ /* 0x007fea0003c00000 */
.L_x_1733:
[----:B------:R-:W-:Y:S05]  /*27ab0*/  BSYNC B6 ;  /* 0x0000000000067941 */ /* 0x000fea0003800000 */
.L_x_1732:
[----:B--2---:R-:W2:Y:S01]  /*27ac0*/  LDL R17, [R1+0xc] ;  /* 0x00000c0001117983 */ /* 0x004ea20000100800 */
[----:B------:R-:W-:Y:S02]  /*27ad0*/  ULDC.64 UR4, c[0x0][0x9f8] ;  /* 0x00027e0000047ab9 */ /* 0x000fe40000000a00 */
[----:B------:R-:W-:-:S04]  /*27ae0*/  ISETP.NE.U32.AND P0, PT, RZ, UR4, PT ;  /* 0x00000004ff007c0c */ /* 0x000fc8000bf05070 */
[----:B------:R-:W-:Y:S01]  /*27af0*/  ISETP.NE.AND.EX P0, PT, RZ, UR5, PT, P0 ;  /* 0x00000005ff007c0c */ /* 0x000fe2000bf05300 */
[----:B------:R-:W-:-:S12]  /*27b00*/  ULDC.64 UR4, c[0x0][0xa08] ;  /* 0x0002820000047ab9 */ /* 0x000fd80000000a00 */
[----:B------:R-:W3:Y:S01]  /*27b10*/  @P0 LDC.64 R2, c[0x0][0x9f8] ;  /* 0x00027e00ff020b82 */ /* 0x000ee20000000a00 */
[----:B--2---:R-:W-:Y:S02]  /*27b20*/  IMAD.MOV.U32 R9, RZ, RZ, R17 ;  /* 0x000000ffff097224 */ /* 0x004fe400078e0011 */
[----:B---3--:R-:W-:-:S05]  /*27b30*/  @P0 IMAD.WIDE R2, R17, 0x4, R2 ;  /* 0x0000000411020825 */ /* 0x008fca00078e0202 */
[----:B------:R2:W3:Y:S02]  /*27b40*/  @P0 LDG.E R9, desc[UR46][R2.64] ;  /* 0x0000002e02090981 */ /* 0x0004e4000c1e1900 */
[----:B--2---:R-:W2:Y:S02]  /*27b50*/  LDC.64 R2, c[0x0][0x418] ;  /* 0x00010600ff027b82 */ /* 0x004ea40000000a00 */
[----:B--2---:R-:W-:Y:S01]  /*27b60*/  LOP3.LUT P0, RZ, R2, UR4, RZ, 0xfc, !PT ;  /* 0x0000000402ff7c12 */ /* 0x004fe2000f80fcff */
[----:B------:R-:W-:-:S03]  /*27b70*/  UMOV UR4, 0xffffffff ;  /* 0xffffffff00047882 */ /* 0x000fc60000000000 */
[----:B------:R-:W-:Y:S02]  /*27b80*/  LOP3.LUT P0, RZ, R3, UR5, RZ, 0xfc, P0 ;  /* 0x0000000503ff7c12 */ /* 0x000fe4000800fcff */
[----:B---3--:R-:W-:Y:S01]  /*27b90*/  SHF.R.S32.HI R10, RZ, 0x1f, R9 ;  /* 0x0000001fff0a7819 */ /* 0x008fe20000011409 */
[----:B------:R2:W-:Y:S01]  /*27ba0*/  STL [R1+0x4], R9 ;  /* 0x0000040901007387 */ /* 0x0005e20000100800 */
[----:B------:R-:W-:-:S03]  /*27bb0*/  SEL R17, R9, RZ, !P0 ;  /* 0x000000ff09117207 */ /* 0x000fc60004000000 */
[----:B------:R2:W-:Y:S01]  /*27bc0*/  STL [R1+0x24], R10 ;  /* 0x0000240a01007387 */ /* 0x0005e20000100800 */
[----:B------:R-:W-:Y:S05]  /*27bd0*/  BRA.DIV UR4, `(.L_x_1734) ;  /* 0x0000009e04f87947 */ /* 0x000fea000b800000 */
[----:B------:R-:W3:Y:S02]  /*27be0*/  S2R R0, SR_TID.X ;  /* 0x0000000000007919 */ /* 0x000ee40000002100 */
[----:B---3--:R-:W-:-:S04]  /*27bf0*/  SHF.R.U32.HI R0, RZ, 0x5, R0 ;  /* 0x00000005ff007819 */ /* 0x008fc80000011600 */
[----:B------:R-:W-:-:S05]  /*27c00*/  LOP3.LUT R0, R0, 0x3, RZ, 0xc0, !PT ;  /* 0x0000000300007812 */ /* 0x000fca00078ec0ff */
[----:B------:R3:W4:Y:S02]  /*27c10*/  SHFL.IDX PT, R14, R0, RZ, 0x1f ;  /* 0x00001fff000e7589 */ /* 0x00072400000e0000 */
.L_x_2040:
[----:B---3--:R-:W3:Y:S01]  /*27c20*/  LDL.LU R0, [R1+0x20] ;  /* 0x0000200001007983 */ /* 0x008ee20000300800 */
[----:B------:R-:W-:Y:S02]  /*27c30*/  PLOP3.LUT P1, PT, PT, PT, PT, 0x8, 0x0 ;  /* 0x000000000000781c */ /* 0x000fe40003f2e170 */
[----:B----4-:R-:W-:Y:S02]  /*27c40*/  ISETP.NE.AND P0, PT, R14, RZ, PT ;  /* 0x000000ff0e00720c */ /* 0x010fe40003f05270 */
[----:B---3--:R-:W-:-:S09]  /*27c50*/  LOP3.LUT R0, R0, 0xfffffffe, RZ, 0xc0, !PT ;  /* 0xfffffffe00007812 */ /* 0x008fd200078ec0ff */
[----:B------:R-:W-:-:S05]  /*27c60*/  @P1 LOP3.LUT R0, R0, 0x1, RZ, 0xfc, !PT ;  /* 0x0000000100001812 */ /* 0x000fca00078efcff */
[----:B------:R3:W-:Y:S01]  /*27c70*/  STL [R1+0x20], R0 ;  /* 0x0000200001007387 */ /* 0x0007e20000100800 */
[----:B------:R-:W-:Y:S05]  /*27c80*/  @P0 BRA `(.L_x_1735) ;  /* 0x0000000400900947 */ /* 0x000fea0003800000 */
[----:B------:R-:W-:-:S03]  /*27c90*/  UMOV UR4, 0xffffffff ;  /* 0xffffffff00047882 */ /* 0x000fc60000000000 */
[----:B------:R-:W-:Y:S05]  /*27ca0*/  BRA.DIV UR4, `(.L_x_1736) ;  /* 0x0000009e04f87947 */ /* 0x000fea000b800000 */
[----:B------:R-:W-:-:S13]  /*27cb0*/  ELECT P6, URZ, PT ;  /* 0x00000000003f782f */ /* 0x000fda00038c0000 */
.L_x_2043:
[----:B------:R-:W-:Y:S05]  /*27cc0*/  @!P6 BRA `(.L_x_1735) ;  /* 0x000000040080e947 */ /* 0x000fea0003800000 */
[----:B---3--:R-:W1:Y:S01]  /*27cd0*/  LDL R0, [R1+0x44] ;  /* 0x0000440001007983 */ /* 0x008e620000100800 */
[----:B------:R-:W-:-:S04]  /*27ce0*/  ISETP.NE.U32.AND P0, PT, R2, RZ, PT ;  /* 0x000000ff0200720c */ /* 0x000fc80003f05070 */
[----:B------:R-:W-:Y:S01]  /*27cf0*/  ISETP.NE.AND.EX P0, PT, R3, RZ, PT, P0 ;  /* 0x000000ff0300720c */ /* 0x000fe20003f05300 */
[----:B-1----:R-:W-:-:S12]  /*27d00*/  VIADD R4, R0, 0xffffffff ;  /* 0xffffffff00047836 */ /* 0x002fd80000000000 */
[----:B------:R-:W-:Y:S05]  /*27d10*/  @!P0 BRA `(.L_x_1737) ;  /* 0x0000000000488947 */ /* 0x000fea0003800000 */
[----:B------:R-:W1:Y:S01]  /*27d20*/  LDC R8, c[0x0][0x43c] ;  /* 0x00010f00ff087b82 */ /* 0x000e620000000800 */
[----:B------:R-:W-:Y:S01]  /*27d30*/  IMAD.MOV.U32 R0, RZ, RZ, R4 ;  /* 0x000000ffff007224 */ /* 0x000fe200078e0004 */
[----:B------:R-:W-:Y:S01]  /*27d40*/  ULDC.64 UR4, c[0x0][0x428] ;  /* 0x00010a0000047ab9 */ /* 0x000fe20000000a00 */
[----:B-1----:R-:W-:-:S13]  /*27d50*/  ISETP.NE.AND P0, PT, R8, 0x1, PT ;  /* 0x000000010800780c */ /* 0x002fda0003f05270 */
[----:B------:R-:W1:Y:S02]  /*27d60*/  @P0 LDC.64 R6, c[0x0][0x440] ;  /* 0x00011000ff060b82 */ /* 0x000e640000000a00 */
[----:B-1----:R-:W-:-:S05]  /*27d70*/  @P0 IMAD.HI.U32 R6, R4, R6, RZ ;  /* 0x0000000604060227 */ /* 0x002fca00078e00ff */
        /* <DEDUP_REMOVED lines=12> */
.L_x_1737:
[----:B------:R-:W3:Y:S04]  /*27e40*/  LDL R0, [R1+0x10] ;  /* 0x0000100001007983 */ /* 0x000ee80000100800 */
[----:B-1----:R-:W4:Y:S01]  /*27e50*/  LDL R2, [R1+0x18] ;  /* 0x0000180001027983 */ /* 0x002f220000100800 */
[----:B--2---:R-:W1:Y:S02]  /*27e60*/  S2R R9, SR_TID.X ;  /* 0x0000000000097919 */ /* 0x004e640000002100 */
[----:B-1----:R-:W-:-:S04]  /*27e70*/  LOP3.LUT R9, R9, 0x7f, RZ, 0xc0, !PT ;  /* 0x0000007f09097812 */ /* 0x002fc800078ec0ff */
[----:B------:R-:W-:Y:S01]  /*27e80*/  ISETP.NE.AND P1, PT, R9, RZ, PT ;  /* 0x000000ff0900720c */ /* 0x000fe20003f25270 */
[----:B---3--:R-:W-:Y:S01]  /*27e90*/  IMAD R0, R0, 0x8, R18 ;  /* 0x0000000800007824 */ /* 0x008fe200078e0212 */
[----:B----4-:R-:W-:-:S04]  /*27ea0*/  SHF.L.U32 R3, R2, 0x1f, RZ ;  /* 0x0000001f02037819 */ /* 0x010fc800000006ff */
[----:B------:R-:W1:Y:S02]  /*27eb0*/  SYNCS.PHASECHK.TRANS64.TRYWAIT P0, [R0+URZ+0x28480], R3 ;  /* 0x02848003000075a7 */ /* 0x000e64000800017f */
[----:B-1----:R-:W-:Y:S05]  /*27ec0*/  @!P0 BRA `(.L_x_1738) ;  /* 0x0000009c00908947 */ /* 0x002fea0003800000 */
.L_x_2044:
        /* <DEDUP_REMOVED lines=8> */
.L_x_1739:
        /* <DEDUP_REMOVED lines=19> */
[----:B--2---:R-:W-:Y:S01]  /*28080*/  UMOV UR8, UR14 ;  /* 0x0000000e00087c82 */ /* 0x004fe20008000000 */
[----:B------:R-:W-:Y:S02]  /*28090*/  UMOV UR10, UR15 ;  /* 0x0000000f000a7c82 */ /* 0x000fe40008000000 */
[----:B------:R2:W-:Y:S01]  /*280a0*/  UTMALDG.4D [UR8], [UR4], desc[UR6] ;  /* 0x00000608040075b4 */ /* 0x0005e20008019000 */
[----:B------:R-:W3:Y:S02]  /*280b0*/  SYNCS.PHASECHK.TRANS64.TRYWAIT P0, [R0+URZ+0x28440], R3 ;  /* 0x02844003000075a7 */ /* 0x000ee4000800017f */
[----:B--23--:R-:W-:Y:S05]  /*280c0*/  @!P0 BRA `(.L_x_1740) ;  /* 0x0000009c00248947 */ /* 0x00cfea0003800000 */
.L_x_2045:
        /* <DEDUP_REMOVED lines=8> */
.L_x_1741:
[----:B-12---:R-:W2:Y:S01]  /*28150*/  LDL.LU R3, [R1+0x20] ;  /* 0x0000200001037983 */ /* 0x006ea20000300800 */
        /* <DEDUP_REMOVED lines=16> */
[----:B-1----:R-:W-:Y:S01]  /*28260*/  UMOV UR8, UR14 ;  /* 0x0000000e00087c82 */ /* 0x002fe20008000000 */
[----:B------:R-:W-:Y:S02]  /*28270*/  UMOV UR10, UR15 ;  /* 0x0000000f000a7c82 */ /* 0x000fe40008000000 */
[----:B------:R4:W-:Y:S01]  /*28280*/  UTMALDG.4D [UR8], [UR4], desc[UR6] ;  /* 0x00000608040075b4 */ /* 0x0009e20008019000 */
[----:B--2---:R-:W-:-:S04]  /*28290*/  LOP3.LUT R3, R3, 0xfffffffe, RZ, 0xc0, !PT ;  /* 0xfffffffe03037812 */ /* 0x004fc800078ec0ff */
[----:B------:R-:W-:-:S05]  /*282a0*/  @P0 LOP3.LUT R3, R3, 0x1, RZ, 0xfc, !PT ;  /* 0x0000000103030812 */ /* 0x000fca00078efcff */
[----:B------:R4:W-:Y:S01]  /*282b0*/  STL [R1+0x20], R3 ;  /* 0x0000200301007387 */ /* 0x0009e20000100800 */
[----:B------:R-:W-:Y:S01]  /*282c0*/  NOP ;  /* 0x0000000000007918 */ /* 0x000fe20000000000 */
.L_x_1735:
[----:B----4-:R-:W3:Y:S01]  /*282d0*/  LDL.LU R3, [R1+0x48] ;  /* 0x0000480001037983 */ /* 0x010ee20000300800 */
[----:B------:R-:W-:Y:S05]  /*282e0*/  WARPSYNC.ALL ;  /* 0x0000000000007948 */ /* 0x000fea0003800000 */
[----:B------:R-:W-:Y:S01]  /*282f0*/  ULDC.64 UR4, c[0x0][0x298] ;  /* 0x0000a60000047ab9 */ /* 0x000fe20000000a00 */
[----:B------:R-:W-:Y:S01]  /*28300*/  BSSY B6, `(.L_x_1742) ;  /* 0x000001c000067945 */ /* 0x000fe20003800000 */
[----:B------:R-:W-:Y:S01]  /*28310*/  BAR.SYNC.DEFER_BLOCKING 0x8, 0x180 ;  /* 0x0206000000007b1d */ /* 0x000fe20000010000 */
[----:B---3--:R-:W-:Y:S01]  /*28320*/  SHF.R.S32.HI R0, RZ, 0x1f, R3 ;  /* 0x0000001fff007819 */ /* 0x008fe20000011403 */
[----:B-1----:R-:W-:-:S04]  /*28330*/  IMAD.WIDE.U32 R4, R3, UR4, RZ ;  /* 0x0000000403047c25 */ /* 0x002fc8000f8e00ff */
[----:B------:R-:W-:Y:S01]  /*28340*/  IMAD R2, R0, UR4, RZ ;  /* 0x0000000400027c24 */ /* 0x000fe2000f8e02ff */
[----:B------:R1:W-:Y:S01]  /*28350*/  STL.64 [R1+0x48], R4 ;  /* 0x0000480401007387 */ /* 0x0003e20000100a00 */
[----:B------:R-:W-:Y:S02]  /*28360*/  VIADD R0, R18, 0x18000 ;  /* 0x0001800012007836 */ /* 0x000fe40000000000 */
[----:B------:R-:W-:-:S03]  /*28370*/  IMAD R2, R3, UR5, R2 ;  /* 0x0000000503027c24 */ /* 0x000fc6000f8e0202 */
[----:B------:R-:W-:Y:S01]  /*28380*/  LOP3.LUT P0, RZ, R0, 0x3ff, RZ, 0xc0, !PT ;  /* 0x000003ff00ff7812 */ /* 0x000fe2000780c0ff */
[----:B------:R-:W-:-:S05]  /*28390*/  IMAD.IADD R0, R5, 0x1, R2 ;  /* 0x0000000105007824 */ /* 0x000fca00078e0202 */
[----:B------:R1:W-:Y:S07]  /*283a0*/  STL [R1+0x50], R0 ;  /* 0x0000500001007387 */ /* 0x0003ee0000100800 */
[----:B------:R-:W-:Y:S05]  /*283b0*/  @!P0 BRA `(.L_x_1743) ;  /* 0x0000000000408947 */ /* 0x000fea0003800000 */
[----:B------:R-:W-:Y:S01]  /*283c0*/  MOV R2, 0x0 ;  /* 0x0000000000027802 */ /* 0x000fe20000000f00 */
[----:B------:R-:W-:Y:S01]  /*283d0*/  ULDC.64 UR4, c[0x4][0xc0] ;  /* 0x0100300000047ab9 */ /* 0x000fe20000000a00 */
[----:B------:R-:W-:Y:S01]  /*283e0*/  ULDC.64 UR6, c[0x4][0xc8] ;  /* 0x0100320000067ab9 */ /* 0x000fe20000000a00 */
[----:B------:R-:W-:Y:S01]  /*283f0*/  ULDC.64 UR8, c[0x4][0x28] ;  /* 0x01000a0000087ab9 */ /* 0x000fe20000000a00 */
[----:B-1----:R-:W-:Y:S01]  /*28400*/  IMAD.U32 R4, RZ, RZ, UR4 ;  /* 0x00000004ff047e24 */ /* 0x002fe2000f8e00ff */
[----:B------:R-:W-:Y:S01]  /*28410*/  MOV R13, RZ ;  /* 0x000000ff000d7202 */ /* 0x000fe20000000f00 */
[----:B------:R-:W1:Y:S01]  /*28420*/  LDC.64 R2, c[0x4][R2] ;  /* 0x0100000002027b82 */ /* 0x000e620000000a00 */
[----:B------:R-:W-:Y:S02]  /*28430*/  IMAD.U32 R5, RZ, RZ, UR5 ;  /* 0x00000005ff057e24 */ /* 0x000fe4000f8e00ff */
[----:B------:R-:W-:Y:S02]  /*28440*/  IMAD.U32 R6, RZ, RZ, UR6 ;  /* 0x00000006ff067e24 */ /* 0x000fe4000f8e00ff */
[----:B------:R-:W-:-:S02]  /*28450*/  IMAD.U32 R7, RZ, RZ, UR7 ;  /* 0x00000007ff077e24 */ /* 0x000fc4000f8e00ff */
[----:B--2---:R-:W-:Y:S02]  /*28460*/  IMAD.U32 R10, RZ, RZ, UR8 ;  /* 0x00000008ff0a7e24 */ /* 0x004fe4000f8e00ff */
[----:B------:R-:W-:Y:S02]  /*28470*/  IMAD.U32 R11, RZ, RZ, UR9 ;  /* 0x00000009ff0b7e24 */ /* 0x000fe4000f8e00ff */
[----:B------:R-:W-:Y:S02]  /*28480*/  IMAD.MOV.U32 R8, RZ, RZ, 0x70 ;  /* 0x00000070ff087424 */ /* 0x000fe400078e00ff */
[----:B------:R-:W-:-:S07]  /*28490*/  IMAD.MOV.U32 R12, RZ, RZ, 0x1 ;  /* 0x00000001ff0c7424 */ /* 0x000fce00078e00ff */
[----:B------:R-:W-:-:S07]  /*284a0*/  LEPC R20, `(.L_x_1743) ;  /* 0x000000001014794e */ /* 0x000fce0000000000 */
[----:B01----:R-:W-:Y:S05]  /*284b0*/  CALL.ABS.NOINC R2 ;  /* 0x0000000002007343 */ /* 0x003fea0003c00000 */
.L_x_1743:
[----:B------:R-:W-:Y:S05]  /*284c0*/  BSYNC B6 ;  /* 0x0000000000067941 */ /* 0x000fea0003800000 */
.L_x_1742:
[----:B-1----:R-:W3:Y:S01]  /*284d0*/  LDL.LU R0, [R1+0x50] ;  /* 0x0000500001007983 */ /* 0x002ee20000300800 */
[----:B------:R-:W-:Y:S01]  /*284e0*/  ULDC.64 UR6, c[0x0][0xa00] ;  /* 0x0002800000067ab9 */ /* 0x000fe20000000a00 */
[----:B------:R-:W1:Y:S01]  /*284f0*/  LDC R7, c[0x0][0x448] ;  /* 0x00011200ff077b82 */ /* 0x000e620000000800 */
[----:B------:R-:W-:Y:S01]  /*28500*/  ULDC.64 UR4, c[0x0][0x2d8] ;  /* 0x0000b60000047ab9 */ /* 0x000fe20000000a00 */
[----:B------:R-:W3:Y:S04]  /*28510*/  LDL.LU.64 R2, [R1+0x48] ;  /* 0x0000480001027983 */ /* 0x000ee80000300a00 */
[----:B------:R-:W4:Y:S01]  /*28520*/  LDL R6, [R1+0xc] ;  /* 0x00000c0001067983 */ /* 0x000f220000100800 */
[----:B------:R-:W-:Y:S01]  /*28530*/  ISETP.NE.U32.AND P0, PT, RZ, UR6, PT ;  /* 0x00000006ff007c0c */ /* 0x000fe2000bf05070 */
[----:B------:R-:W0:Y:S03]  /*28540*/  S2R R5, SR_TID.X ;  /* 0x0000000000057919 */ /* 0x000e260000002100 */
[----:B------:R-:W-:Y:S01]  /*28550*/  ISETP.NE.AND.EX P0, PT, RZ, UR7, PT, P0 ;  /* 0x00000007ff007c0c */ /* 0x000fe2000bf05300 */
[----:B------:R-:W-:Y:S01]  /*28560*/  ULDC.64 UR6, c[0x0][0x280] ;  /* 0x0000a00000067ab9 */ /* 0x000fe20000000a00 */
[----:B--2---:R-:W2:Y:S01]  /*28570*/  S2R R9, SR_TID.X ;  /* 0x0000000000097919 */ /* 0x004ea20000002100 */
[----:B0-----:R-:W-:-:S04]  /*28580*/  LOP3.LUT R5, R5, 0x7f, RZ, 0xc0, !PT ;  /* 0x0000007f05057812 */ /* 0x001fc800078ec0ff */
[----:B------:R-:W-:Y:S01]  /*28590*/  SHF.R.U32.HI R5, RZ, 0x3, R5 ;  /* 0x00000003ff057819 */ /* 0x000fe20000011605 */
[----:B--2---:R-:W-:-:S05]  /*285a0*/  IMAD.SHL.U32 R9, R9, 0x10, RZ ;  /* 0x0000001009097824 */ /* 0x004fca00078e00ff */
[----:B------:R-:W-:-:S04]  /*285b0*/  LOP3.LUT R9, R9, 0x70, RZ, 0xc0, !PT ;  /* 0x0000007009097812 */ /* 0x000fc800078ec0ff */
[----:B------:R-:W-:Y:S01]  /*285c0*/  LOP3.LUT R9, R9, 0x80, RZ, 0xfc, !PT ;  /* 0x0000008009097812 */ /* 0x000fe200078efcff */
[----:B---3--:R-:W-:Y:S01]  /*285d0*/  IMAD.MOV.U32 R3, RZ, RZ, R0 ;  /* 0x000000ffff037224 */ /* 0x008fe200078e0000 */
[----:B----4-:R-:W-:Y:S01]  /*285e0*/  SHF.R.S32.HI R0, RZ, 0x1f, R6 ;  /* 0x0000001fff007819 */ /* 0x010fe20000011406 */
[----:B------:R-:W-:-:S03]  /*285f0*/  IMAD.WIDE.U32 R2, R16, UR4, R2 ;  /* 0x0000000410027c25 */ /* 0x000fc6000f8e0002 */
[----:B------:R-:W-:Y:S01]  /*28600*/  SEL R4, R0, RZ, !P0 ;  /* 0x000000ff00047207 */ /* 0x000fe20004000000 */
[----:B------:R-:W-:Y:S01]  /*28610*/  IMAD R3, R16, UR5, R3 ;  /* 0x0000000510037c24 */ /* 0x000fe2000f8e0203 */
[----:B------:R-:W-:Y:S01]  /*28620*/  SEL R0, R6, RZ, !P0 ;  /* 0x000000ff06007207 */ /* 0x000fe20004000000 */
[----:B------:R-:W-:Y:S01]  /*28630*/  ULDC.64 UR4, c[0x0][0x2e0] ;  /* 0x0000b80000047ab9 */ /* 0x000fe20000000a00 */
[----:B------:R-:W0:Y:S01]  /*28640*/  S2R R6, SR_TID.X ;  /* 0x0000000000067919 */ /* 0x000e220000002100 */
[----:B-1----:R-:W-:Y:S01]  /*28650*/  ISETP.NE.AND P0, PT, R7, 0x1, PT ;  /* 0x000000010700780c */ /* 0x002fe20003f05270 */
[----:B------:R-:W-:Y:S02]  /*28660*/  IMAD R4, R4, UR4, RZ ;  /* 0x0000000404047c24 */ /* 0x000fe4000f8e02ff */
[----:B------:R-:W-:-:S04]  /*28670*/  IMAD.WIDE.U32 R2, R0, UR4, R2 ;  /* 0x0000000400027c25 */ /* 0x000fc8000f8e0002 */
[----:B------:R-:W-:Y:S01]  /*28680*/  IMAD R0, R0, UR5, R4 ;  /* 0x0000000500007c24 */ /* 0x000fe2000f8e0204 */
[----:B------:R-:W-:-:S03]  /*28690*/  ULDC.64 UR4, c[0x0][0x2d0] ;  /* 0x0000b40000047ab9 */ /* 0x000fc60000000a00 */
[----:B------:R-:W-:Y:S02]  /*286a0*/  IMAD.IADD R3, R3, 0x1, R0 ;  /* 0x0000000103037824 */ /* 0x000fe400078e0200 */
[----:B0-----:R-:W-:Y:S02]  /*286b0*/  IMAD.SHL.U32 R8, R6, 0x10, RZ ;  /* 0x0000001006087824 */ /* 0x001fe400078e00ff */
[----:B------:R-:W0:Y:S03]  /*286c0*/  @P0 LDC R6, c[0x0][0x450] ;  /* 0x00011400ff060b82 */ /* 0x000e260000000800 */
[----:B------:R-:W-:-:S05]  /*286d0*/  LOP3.LUT R8, R5, 0x70, R8, 0xf8, !PT ;  /* 0x0000007005087812 */ /* 0x000fca00078ef808 */
[----:B------:R-:W1:Y:S01]  /*286e0*/  @P0 LDC R5, c[0x0][0x44c] ;  /* 0x00011300ff050b82 */ /* 0x000e620000000800 */
[----:B------:R-:W-:Y:S02]  /*286f0*/  IMAD.IADD R4, R8, 0x1, R19 ;  /* 0x0000000108047824 */ /* 0x000fe400078e0213 */
[----:B------:R-:W2:Y:S02]  /*28700*/  S2R R8, SR_TID.X ;  /* 0x0000000000087919 */ /* 0x000ea40000002100 */
[----:B------:R-:W-:Y:S02]  /*28710*/  IMAD.MOV.U32 R0, RZ, RZ, R4 ;  /* 0x000000ffff007224 */ /* 0x000fe400078e0004 */
[----:B-1----:R-:W-:-:S05]  /*28720*/  @P0 IMAD.HI.U32 R5, R4, R5, RZ ;  /* 0x0000000504050227 */ /* 0x002fca00078e00ff */
[----:B0-----:R-:W-:-:S05]  /*28730*/  @P0 SHF.R.U32.HI R0, RZ, R6, R5 ;  /* 0x00000006ff000219 */ /* 0x001fca0000011605 */
[----:B------:R-:W-:Y:S02]  /*28740*/  IMAD.MOV R5, RZ, RZ, -R0 ;  /* 0x000000ffff057224 */ /* 0x000fe400078e0a00 */
[----:B------:R-:W-:-:S04]  /*28750*/  IMAD.WIDE.U32 R2, R0, UR4, R2 ;  /* 0x0000000400027c25 */ /* 0x000fc8000f8e0002 */
[----:B------:R-:W-:Y:S01]  /*28760*/  IMAD R4, R7, R5, R4 ;  /* 0x0000000507047224 */ /* 0x000fe200078e0204 */
[----:B------:R-:W-:Y:S01]  /*28770*/  SHF.R.S32.HI R5, RZ, 0x1f, R0 ;  /* 0x0000001fff057819 */ /* 0x000fe20000011400 */
[----:B--2---:R-:W-:-:S04]  /*28780*/  IMAD.SHL.U32 R10, R8, 0x10, RZ ;  /* 0x00000010080a7824 */ /* 0x004fc800078e00ff */
[----:B------:R-:W-:Y:S01]  /*28790*/  IMAD R5, R5, UR4, RZ ;  /* 0x0000000405057c24 */ /* 0x000fe2000f8e02ff */
[----:B------:R-:W-:-:S03]  /*287a0*/  LOP3.LUT R10, R10, 0x70, RZ, 0xc0, !PT ;  /* 0x000000700a0a7812 */ /* 0x000fc600078ec0ff */
        /* <DEDUP_REMOVED lines=15> */
[----:B------:R-:W1:Y:S02]  /*288a0*/  S2R R6, SR_TID.X ;  /* 0x0000000000067919 */ /* 0x000e640000002100 */
[----:B-1----:R-:W-:-:S04]  /*288b0*/  LOP3.LUT R6, R6, 0x7f, RZ, 0xc0, !PT ;  /* 0x0000007f06067812 */ /* 0x002fc800078ec0ff */
[----:B------:R-:W-:Y:S02]  /*288c0*/  SHF.R.U32.HI R8, RZ, 0x3, R6 ;  /* 0x00000003ff087819 */ /* 0x000fe40000011606 */
[----:B------:R-:W2:Y:S03]  /*288d0*/  LDL.LU R6, [R1+0x40] ;  /* 0x0000400001067983 */ /* 0x000ea60000300800 */
[----:B------:R-:W-:Y:S02]  /*288e0*/  IMAD.IADD R0, R8, 0x1, R19 ;  /* 0x0000000108007824 */ /* 0x000fe400078e0213 */
[----:B------:R-:W-:Y:S02]  /*288f0*/  SHFL.IDX PT, R8, R3, 0x1, 0x181f ;  /* 0x00381f0003087f89 */ /* 0x000fe400000e0000 */
[----:B------:R-:W-:Y:S02]  /*28900*/  VIADD R5, R0, 0x10 ;  /* 0x0000001000057836 */ /* 0x000fe40000000000 */
[----:B--2---:R-:W-:-:S02]  /*28910*/  IMAD R2, R6, R7, RZ ;  /* 0x0000000706027224 */ /* 0x004fc400078e02ff */
[----:B------:R-:W1:Y:S03]  /*28920*/  SHFL.IDX PT, R7, R4, RZ, 0x181f ;  /* 0x00181fff04077589 */ /* 0x000e6600000e0000 */
[-C--:B------:R-:W-:Y:S01]  /*28930*/  ISETP.GE.AND P4, PT, R0, R2.reuse, PT ;  /* 0x000000020000720c */ /* 0x080fe20003f86270 */
[----:B------:R-:W2:Y:S01]  /*28940*/  SHFL.IDX PT, R6, R3, RZ, 0x181f ;  /* 0x00181fff03067589 */ /* 0x000ea200000e0000 */
[----:B------:R-:W-:-:S03]  /*28950*/  ISETP.GE.AND P2, PT, R5, R2, PT ;  /* 0x000000020500720c */ /* 0x000fc60003f46270 */
[----:B------:R-:W3:Y:S08]  /*28960*/  SHFL.IDX PT, R5, R4, 0x1, 0x181f ;  /* 0x00381f0004057f89 */ /* 0x000ef000000e0000 */
[----:B-1----:R-:W-:-:S05]  /*28970*/  @!P4 IADD3 R7, P3, R10, R7, RZ ;  /* 0x000000070a07c210 */ /* 0x002fca0007f7e0ff */
[----:B--2---:R-:W-:-:S05]  /*28980*/  @!P4 IMAD.X R6, RZ, RZ, R6, P3 ;  /* 0x000000ffff06c224 */ /* 0x004fca00018e0606 */
[----:B------:R-:W-:-:S04]  /*28990*/  @!P4 LOP3.LUT R7, R7, R6, RZ, 0x3c, !PT ;  /* 0x000000060707c212 */ /* 0x000fc800078e3cff */
[----:B------:R-:W-:-:S04]  /*289a0*/  @!P4 LOP3.LUT R6, R7, R6, RZ, 0x3c, !PT ;  /* 0x000000060706c212 */ /* 0x000fc800078e3cff */
[----:B------:R-:W-:-:S05]  /*289b0*/  @!P4 LOP3.LUT R7, R7, R6, RZ, 0x3c, !PT ;  /* 0x000000060707c212 */ /* 0x000fca00078e3cff */
[----:B-----5:R-:W-:Y:S04]  /*289c0*/  @!P4 LDGSTS.E.BYPASS.LTC128B.128 [R9+0x18000], desc[UR46][R6.64], !P0 ;  /* 0x180000000609cfae */ /* 0x020fe8000c101d6e */
[----:B------:R3:W-:Y:S02]  /*289d0*/  @!P4 LDGSTS.E.BYPASS.LTC128B.128 [R9+0x1c000], desc[UR46][R6.64+0x80], !P1 ;  /* 0x1c0000800609cfae */ /* 0x0007e4000c901d6e */
[----:B---3--:R-:W-:Y:S01]  /*289e0*/  @!P2 IADD3 R7, P3, R10, R5, RZ ;  /* 0x000000050a07a210 */ /* 0x008fe20007f7e0ff */
[----:B------:R-:W-:-:S04]  /*289f0*/  VIADD R5, R0, 0x20 ;  /* 0x0000002000057836 */ /* 0x000fc80000000000 */
[----:B------:R-:W-:-:S05]  /*28a00*/  @!P2 IMAD.X R6, RZ, RZ, R8, P3 ;  /* 0x000000ffff06a224 */ /* 0x000fca00018e0608 */
[----:B------:R-:W-:-:S04]  /*28a10*/  @!P2 LOP3.LUT R7, R7, R6, RZ, 0x3c, !PT ;  /* 0x000000060707a212 */ /* 0x000fc800078e3cff */
[----:B------:R-:W-:-:S04]  /*28a20*/  @!P2 LOP3.LUT R6, R7, R6, RZ, 0x3c, !PT ;  /* 0x000000060706a212 */ /* 0x000fc800078e3cff */
[----:B------:R-:W-:-:S05]  /*28a30*/  @!P2 LOP3.LUT R7, R7, R6, RZ, 0x3c, !PT ;  /* 0x000000060707a212 */ /* 0x000fca00078e3cff */
[----:B------:R-:W-:Y:S04]  /*28a40*/  @!P2 LDGSTS.E.BYPASS.LTC128B.128 [R9+0x18800], desc[UR46][R6.64], !P0 ;  /* 0x188000000609afae */ /* 0x000fe8000c101d6e */
[----:B------:R1:W-:Y:S01]  /*28a50*/  @!P2 LDGSTS.E.BYPASS.LTC128B.128 [R9+0x1c800], desc[UR46][R6.64+0x80], !P1 ;  /* 0x1c8000800609afae */ /* 0x0003e2000c901d6e */
[----:B------:R-:W-:-:S03]  /*28a60*/  ISETP.GE.AND P2, PT, R5, R2, PT ;  /* 0x000000020500720c */ /* 0x000fc60003f46270 */
[----:B------:R-:W2:Y:S04]  /*28a70*/  SHFL.IDX PT, R5, R4, 0x2, 0x181f ;  /* 0x00581f0004057f89 */ /* 0x000ea800000e0000 */
[----:B-1----:R-:W1:Y:S06]  /*28a80*/  SHFL.IDX PT, R6, R3, 0x2, 0x181f ;  /* 0x00581f0003067f89 */ /* 0x002e6c00000e0000 */
[----:B--2---:R-:W-:-:S05]  /*28a90*/  @!P2 IADD3 R5, P3, R10, R5, RZ ;  /* 0x000000050a05a210 */ /* 0x004fca0007f7e0ff */
[----:B-1----:R-:W-:-:S04]  /*28aa0*/  @!P2 IMAD.X R6, RZ, RZ, R6, P3 ;  /* 0x000000ffff06a224 */ /* 0x002fc800018e0606 */
[----:B------:R-:W-:Y:S02]  /*28ab0*/  @!P2 IMAD.MOV.U32 R7, RZ, RZ, R6 ;  /* 0x000000ffff07a224 */ /* 0x000fe400078e0006 */
[----:B------:R-:W-:Y:S02]  /*28ac0*/  @!P2 IMAD.MOV.U32 R6, RZ, RZ, R5 ;  /* 0x000000ffff06a224 */ /* 0x000fe400078e0005 */
[----:B------:R-:W-:-:S03]  /*28ad0*/  VIADD R5, R0, 0x30 ;  /* 0x0000003000057836 */ /* 0x000fc60000000000 */
        /* <DEDUP_REMOVED lines=25> */
[----:B--2---:R-:W-:-:S04]  /*28c70*/  @!P2 IADD3 R5, P3, R10, R5, RZ ;  /* 0x000000050a05a210 */ /* 0x004fc80007f7e0ff */
[----:B-1----:R-:W-:-:S05]  /*28c80*/  @!P2 IADD3.X R6, RZ, R6, RZ, P3, !PT ;  /* 0x00000006ff06a210 */ /* 0x002fca0001ffe4ff */
        /* <DEDUP_REMOVED lines=12> */
[----:B------:R1:W2:Y:S04]  /*28d50*/  SHFL.IDX PT, R5, R3, 0x7, 0x181f ;  /* 0x00f81f0003057f89 */ /* 0x0002a800000e0000 */
[----:B------:R1:W-:Y:S04]  /*28d60*/  @!P2 LDGSTS.E.BYPASS.LTC128B.128 [R9+0x1b000], desc[UR46][R6.64], !P0 ;  /* 0x1b0000000609afae */ /* 0x0003e8000c101d6e */
[----:B------:R1:W-:Y:S04]  /*28d70*/  @!P2 LDGSTS.E.BYPASS.LTC128B.128 [R9+0x1f000], desc[UR46][R6.64+0x80], !P1 ;  /* 0x1f0000800609afae */ /* 0x0003e8000c901d6e */
[----:B------:R1:W3:Y:S02]  /*28d80*/  SHFL.IDX PT, R3, R4, 0x7, 0x181f ;  /* 0x00f81f0004037f89 */ /* 0x0002e400000e0000 */
.L_x_2062:
[----:B------:R-:W-:Y:S01]  /*28d90*/  VIADD R0, R0, 0x70 ;  /* 0x0000007000007836 */ /* 0x000fe20000000000 */
[----:B------:R-:W-:Y:S04]  /*28da0*/  BSSY B0, `(.L_x_1745) ;  /* 0x000000a000007945 */ /* 0x000fe80003800000 */
[----:B------:R-:W-:-:S13]  /*28db0*/  ISETP.GE.AND P2, PT, R0, R2, PT ;  /* 0x000000020000720c */ /* 0x000fda0003f46270 */
[----:B------:R-:W-:Y:S05]  /*28dc0*/  @P2 BRA `(.L_x_1746) ;  /* 0x00000000001c2947 */ /* 0x000fea0003800000 */
[----:B---3--:R-:W-:-:S05]  /*28dd0*/  IADD3 R2, P2, R10, R3, RZ ;  /* 0x000000030a027210 */ /* 0x008fca0007f5e0ff */
[----:B-12---:R-:W-:-:S05]  /*28de0*/  IMAD.X R3, RZ, RZ, R5, P2 ;  /* 0x000000ffff037224 */ /* 0x006fca00010e0605 */
[----:B------:R-:W-:Y:S01]  /*28df0*/  @!PT LDS RZ, [RZ] ;  /* 0x00000000fffff984 */ /* 0x000fe20000000800 */
[----:B------:R-:W-:Y:S01]  /*28e00*/  @!PT LDS RZ, [RZ] ;  /* 0x00000000fffff984 */ /* 0x000fe20000000800 */
[----:B------:R-:W-:Y:S01]  /*28e10*/  @!PT LDS RZ, [RZ] ;  /* 0x00000000fffff984 */ /* 0x000fe20000000800 */
[----:B------:R4:W-:Y:S04]  /*28e20*/  LDGSTS.E.BYPASS.LTC128B.128 [R9+0x1b800], desc[UR46][R2.64], !P0 ;  /* 0x1b80000002097fae */ /* 0x0009e8000c101d6e */
[----:B------:R4:W-:Y:S02]  /*28e30*/  LDGSTS.E.BYPASS.LTC128B.128 [R9+0x1f800], desc[UR46][R2.64+0x80], !P1 ;  /* 0x1f80008002097fae */ /* 0x0009e4000c901d6e */
.L_x_1746:
[----:B------:R-:W-:Y:S05]  /*28e40*/  BSYNC B0 ;  /* 0x0000000000007941 */ /* 0x000fea0003800000 */
.L_x_1745:
[----:B------:R-:W-:Y:S01]  /*28e50*/  NOP ;  /* 0x0000000000007918 */ /* 0x000fe20000000000 */
[----:B------:R-:W-:-:S13]  /*28e60*/  PLOP3.LUT P0, PT, PT, PT, PT, 0x80, 0x0 ;  /* 0x000000000000781c */ /* 0x000fda0003f0f070 */
.L_x_1747:
[----:B------:R-:W-:Y:S02]  /*28e70*/  PLOP3.LUT P1, PT, P1, P0, PT, 0xa2, 0x0 ;  /* 0x000000000000781c */ /* 0x000fe40000f21472 */
[----:B------:R-:W-:-:S08]  /*28e80*/  @P0 R2UR P1, UR4, R18 ;  /* 0x00000000120402ca */ /* 0x000fd00000020000 */
[----:B------:R-:W-:-:S05]  /*28e90*/  @P0 PLOP3.LUT P0, PT, P1, PT, PT, 0x80, 0x0 ;  /* 0x000000000000081c */ /* 0x000fca0000f0f070 */
[----:B------:R-:W-:Y:S01]  /*28ea0*/  @!P1 SYNCS.ARRIVE.TRANS64.RED.A0T1 RZ, [UR4+0x28400], RZ ;  /* 0x028400ffffff99a7 */ /* 0x000fe20008200404 */
[----:B------:R-:W-:Y:S07]  /*28eb0*/  @!P1 ARRIVES.LDGSTSBAR.64.TRANSCNT [UR4+0x28400] ;  /* 0x02840000ff0099b0 */ /* 0x000fee0008000a84 */
[----:B------:R-:W-:Y:S05]  /*28ec0*/  @P0 BRA.U.ANY `(.L_x_1747) ;  /* 0xfffffffd00e80947 */ /* 0x000fea000393ffff */
[----:B----4-:R-:W4:Y:S02]  /*28ed0*/  LDL.LU R2, [R1+0x54] ;  /* 0x0000540001027983 */ /* 0x010f240000300800 */
[----:B----4-:R-:W-:-:S05]  /*28ee0*/  VIADD R2, R2, 0x1 ;  /* 0x0000000102027836 */ /* 0x010fca0000000000 */
        /* <DEDUP_REMOVED lines=8> */
[----:B------:R-:W5:Y:S03]  /*28f70*/  SYNCS.PHASECHK.TRANS64.TRYWAIT P0, [R18+URZ+0x28420], R0 ;  /* 0x02842000120075a7 */ /* 0x000f66000800017f */
[----:B----45:R-:W-:Y:S05]  /*28f80*/  @!P0 BRA `(.L_x_1749) ;  /* 0x0000009800408947 */ /* 0x030fea0003800000 */
.L_x_2063:
[----:B------:R-:W-:Y:S05]  /*28f90*/  BSYNC B0 ;  /* 0x0000000000007941 */ /* 0x000fea0003800000 */
.L_x_1748:
[----:B-1-3--:R-:W4:Y:S04]  /*28fa0*/  LDL.LU R3, [R1+0x44] ;  /* 0x0000440001037983 */ /* 0x00af280000300800 */
[----:B------:R-:W3:Y:S01]  /*28fb0*/  LDL R2, [R1+0x8] ;  /* 0x0000080001027983 */ /* 0x000ee20000100800 */
[----:B----4-:R-:W-:-:S05]  /*28fc0*/  VIADD R0, R3, 0xfffffffe ;  /* 0xfffffffe03007836 */ /* 0x010fca0000000000 */
[----:B---3--:R-:W-:-:S13]  /*28fd0*/  ISETP.GE.AND P0, PT, R0, R2, PT ;  /* 0x000000020000720c */ /* 0x008fda0003f06270 */
[----:B------:R-:W-:Y:S05]  /*28fe0*/  @!P0 BRA `(.L_x_1750) ;  /* 0x0000000c00d88947 */ /* 0x000fea0003800000 */
[----:B------:R1:W5:Y:S04]  /*28ff0*/  LDL.LU R6, [R1+0x10] ;  /* 0x0000100001067983 */ /* 0x0003680000300800 */
[----:B------:R1:W5:Y:S02]  /*29000*/  LDL.LU R7, [R1+0x18] ;  /* 0x0000180001077983 */ /* 0x0003640000300800 */
.L_x_1772:
[----:B---3--:R-:W3:Y:S01]  /*29010*/  LDL R2, [R1+0x20] ;  /* 0x0000200001027983 */ /* 0x008ee20000100800 */
[----:B-----5:R-:W-:Y:S01]  /*29020*/  VIADD R3, R6, 0x1 ;  /* 0x0000000106037836 */ /* 0x020fe20000000000 */
        /* <DEDUP_REMOVED lines=15> */
[----:B------:R-:W4:Y:S01]  /*29120*/  LDL R12, [R1+0x24] ;  /* 0x00002400010c7983 */ /* 0x000f220000100800 */
[----:B--2---:R-:W2:Y:S01]  /*29130*/  LDC R5, c[0x0][0x43c] ;  /* 0x00010f00ff057b82 */ /* 0x004ea20000000800 */
[----:B------:R-:W-:Y:S02]  /*29140*/  ULDC.64 UR6, c[0x0][0x428] ;  /* 0x00010a0000067ab9 */ /* 0x000fe40000000a00 */
[----:B------:R-:W3:Y:S01]  /*29150*/  LDL R11, [R1+0x4] ;  /* 0x00000400010b7983 */ /* 0x000ee20000100800 */
[----:B--2---:R-:W-:-:S13]  /*29160*/  ISETP.NE.AND P0, PT, R5, 0x1, PT ;  /* 0x000000010500780c */ /* 0x004fda0003f05270 */
[----:B------:R-:W2:Y:S02]  /*29170*/  @P0 LDC.64 R2, c[0x0][0x440] ;  /* 0x00011000ff020b82 */ /* 0x000ea40000000a00 */
[----:B--2---:R-:W-:-:S04]  /*29180*/  @P0 IMAD.HI.U32 R4, R0, R2, RZ ;  /* 0x0000000200040227 */ /* 0x004fc800078e00ff */
[----:B------:R-:W-:Y:S01]  /*29190*/  IMAD.MOV.U32 R2, RZ, RZ, R0 ;  /* 0x000000ffff027224 */ /* 0x000fe200078e0000 */
[----:B------:R-:W-:-:S04]  /*291a0*/  @P0 SHF.R.U32.HI R2, RZ, R3, R4 ;  /* 0x00000003ff020219 */ /* 0x000fc80000011604 */
[--C-:B------:R-:W-:Y:S01]  /*291b0*/  SHF.R.S32.HI R3, RZ, 0x1f, R2.reuse ;  /* 0x0000001fff037819 */ /* 0x100fe20000011402 */
[----:B------:R-:W-:-:S04]  /*291c0*/  IMAD.MOV R8, RZ, RZ, -R2 ;  /* 0x000000ffff087224 */ /* 0x000fc800078e0a02 */
[----:B------:R-:W-:Y:S02]  /*291d0*/  IMAD R8, R5, R8, R0 ;  /* 0x0000000805087224 */ /* 0x000fe400078e0200 */
[----:B----4-:R-:W-:-:S04]  /*291e0*/  IMAD R4, R12, UR6, RZ ;  /* 0x000000060c047c24 */ /* 0x010fc8000f8e02ff */
[C---:B---3--:R-:W-:Y:S02]  /*291f0*/  IMAD R4, R11.reuse, UR7, R4 ;  /* 0x000000070b047c24 */ /* 0x048fe4000f8e0204 */
[----:B------:R-:W-:-:S04]  /*29200*/  IMAD.WIDE.U32 R2, R11, UR6, R2 ;  /* 0x000000060b027c25 */ /* 0x000fc8000f8e0002 */
[----:B------:R-:W-:Y:S01]  /*29210*/  IMAD.IADD R3, R4, 0x1, R3 ;  /* 0x0000000104037824 */ /* 0x000fe200078e0203 */
[----:B------:R-:W-:-:S04]  /*29220*/  LEA R4, P0, R2, UR4, 0x2 ;  /* 0x0000000402047c11 */ /* 0x000fc8000f8010ff */
[----:B------:R-:W-:-:S05]  /*29230*/  LEA.HI.X R5, R2, UR5, R3, 0x2, P0 ;  /* 0x0000000502057c11 */ /* 0x000fca00080f1403 */
[----:B------:R4:W5:Y:S04]  /*29240*/  LDG.E R17, desc[UR46][R4.64] ;  /* 0x0000002e04117981 */ /* 0x000968000c1e1900 */
.L_x_1753:
[----:B----4-:R-:W-:Y:S01]  /*29250*/  IMAD R4, R10, 0x8, R18 ;  /* 0x000000080a047824 */ /* 0x010fe200078e0212 */
[----:B------:R-:W-:Y:S01]  /*29260*/  SHF.L.U32 R3, R9, 0x1f, RZ ;  /* 0x0000001f09037819 */ /* 0x000fe200000006ff */
[----:B------:R-:W4:Y:S01]  /*29270*/  S2R R2, SR_TID.X ;  /* 0x0000000000027919 */ /* 0x000f220000002100 */
[----:B------:R-:W-:Y:S02]  /*29280*/  BSSY B1, `(.L_x_1754) ;  /* 0x0000005000017945 */ /* 0x000fe40003800000 */
[----:B------:R-:W0:Y:S01]  /*29290*/  SYNCS.PHASECHK.TRANS64.TRYWAIT P0, [R4+URZ+0x28480], R3 ;  /* 0x02848003040075a7 */ /* 0x000e22000800017f */
[----:B----4-:R-:W-:-:S04]  /*292a0*/  LOP3.LUT R2, R2, 0x7f, RZ, 0xc0, !PT ;  /* 0x0000007f02027812 */ /* 0x010fc800078ec0ff */
[----:B------:R-:W-:Y:S01]  /*292b0*/  ISETP.NE.AND P1, PT, R2, RZ, PT ;  /* 0x000000ff0200720c */ /* 0x000fe20003f25270 */
[----:B0-----:R-:W-:-:S12]  /*292c0*/  @!P0 BRA `(.L_x_1755) ;  /* 0x0000009400848947 */ /* 0x001fd80003800000 */
.L_x_2064:
[----:B------:R-:W-:Y:S05]  /*292d0*/  BSYNC B1 ;  /* 0x0000000000017941 */ /* 0x000fea0003800000 */
.L_x_1754:
        /* <DEDUP_REMOVED lines=9> */
.L_x_1757:
[----:B------:R-:W-:Y:S05]  /*29370*/  BSYNC B1 ;  /* 0x0000000000017941 */ /* 0x000fea0003800000 */
.L_x_1756:
[----:B------:R-:W4:Y:S04]  /*29380*/  LDL R2, [R1+0x10] ;  /* 0x0000100001027983 */ /* 0x000f280000100800 */
[----:B--2---:R-:W2:Y:S01]  /*29390*/  LDL R5, [R1+0x28] ;  /* 0x0000280001057983 */ /* 0x004ea20000100800 */
        /* <DEDUP_REMOVED lines=10> */
[----:B---3--:R-:W-:-:S07]  /*29440*/  VIADD R9, R2, 0x10000 ;  /* 0x0001000002097836 */ /* 0x008fce0000000000 */
.L_x_1758:
        /* <DEDUP_REMOVED lines=16> */
.L_x_1759:
        /* <DEDUP_REMOVED lines=10> */
[----:B------:R-:W2:Y:S01]  /*295f0*/  SYNCS.PHASECHK.TRANS64.TRYWAIT P0, [R4+URZ+0x28440], R3 ;  /* 0x02844003040075a7 */ /* 0x000ea2000800017f */
[----:B------:R-:W-:Y:S04]  /*29600*/  BSSY B1, `(.L_x_1760) ;  /* 0x0000002000017945 */ /* 0x000fe80003800000 */
[----:B--2---:R-:W-:Y:S05]  /*29610*/  @!P0 BRA `(.L_x_1761) ;  /* 0x0000009000c48947 */ /* 0x004fea0003800000 */
.L_x_2065:
[----:B------:R-:W-:Y:S05]  /*29620*/  BSYNC B1 ;  /* 0x0000000000017941 */ /* 0x000fea0003800000 */
.L_x_1760:
[----:B------:R-:W-:Y:S01]  /*29630*/  BSSY B1, `(.L_x_1762) ;  /* 0x000000b000017945 */ /* 0x000fe20003800000 */
[----:B------:R-:W-:Y:S01]  /*29640*/  IMAD.MOV.U32 R10, RZ, RZ, 0x0 ;  /* 0x00000000ff0a7424 */ /* 0x000fe200078e00ff */
[----:B------:R-:W-:Y:S02]  /*29650*/  MOV R11, 0x14f00000 ;  /* 0x14f00000000b7802 */ /* 0x000fe40000000f00 */
        /* <DEDUP_REMOVED lines=8> */
.L_x_1763:
[----:B------:R-:W-:Y:S05]  /*296e0*/  BSYNC B1 ;  /* 0x0000000000017941 */ /* 0x000fea0003800000 */
.L_x_1762:
[----:B------:R-:W-:Y:S01]  /*296f0*/  R2UR UR10, R13 ;  /* 0x000000000d0a72ca */ /* 0x000fe200000e0000 */
[----:B------:R-:W-:Y:S01]  /*29700*/  UIADD3 UR4, UP0, UR42, 0x370, URZ ;  /* 0x000003702a047890 */ /* 0x000fe2000ff1e03f */
[----:B------:R-:W-:Y:S01]  /*29710*/  R2UR UR6, R10 ;  /* 0x000000000a0672ca */ /* 0x000fe200000e0000 */
[----:B0-2---:R-:W-:Y:S01]  /*29720*/  VIADD R4, R4, 0x28430 ;  /* 0x0002843004047836 */ /* 0x005fe20000000000 */
[----:B------:R-:W-:Y:S01]  /*29730*/  R2UR UR7, R11 ;  /* 0x000000000b0772ca */ /* 0x000fe200000e0000 */
[----:B------:R-:W-:Y:S01]  /*29740*/  VIADD R3, R2, 0x20000 ;  /* 0x0002000002037836 */ /* 0x000fe20000000000 */
[----:B------:R-:W-:Y:S01]  /*29750*/  PLOP3.LUT P0, PT, PT, PT, PT, 0x80, 0x0 ;  /* 0x000000000000781c */ /* 0x000fe20003f0f070 */
[----:B------:R-:W-:-:S12]  /*29760*/  UIADD3.X UR5, URZ, UR43, URZ, UP0, !UPT ;  /* 0x0000002b3f057290 */ /* 0x000fd800087fe43f */
.L_x_1764:
        /* <DEDUP_REMOVED lines=15> */
.L_x_1765:
        /* <DEDUP_REMOVED lines=9> */
[----:B----4-:R-:W-:Y:S05]  /*298f0*/  @P0 BRA.U.ANY `(.L_x_1765) ;  /* 0xfffffffd00d80947 */ /* 0x010fea000393ffff */
.L_x_1752:
[----:B------:R-:W-:Y:S05]  /*29900*/  BSYNC B0 ;  /* 0x0000000000007941 */ /* 0x000fea0003800000 */
.L_x_1751:
[----:B------:R-:W-:-:S06]  /*29910*/  UISETP.NE.AND UP0, UPT, UR36, 0x3, UPT ;  /* 0x000000032400788c */ /* 0x000fcc000bf05270 */
[----:B------:R-:W-:-:S13]  /*29920*/  PLOP3.LUT P0, PT, PT, PT, UP0, 0x80, 0x0 ;  /* 0x000000000000781c */ /* 0x000fda0003f0f008 */
[----:B------:R-:W-:Y:S05]  /*29930*/  @!P0 BRA `(.L_x_1766) ;  /* 0x0000000000048947 */ /* 0x000fea0003800000 */
[----:B------:R-:W-:Y:S01]  /*29940*/  BPT.TRAP 0x1 ;  /* 0x000000040000795c */ /* 0x000fe20000300000 */
.L_x_1766:
[----:B------:R-:W-:Y:S01]  /*29950*/  IMAD.U32 R2, RZ, RZ, UR38 ;  /* 0x00000026ff027e24 */ /* 0x000fe2000f8e00ff */
[----:B------:R-:W-:Y:S01]  /*29960*/  BSSY B0, `(.L_x_1767) ;  /* 0x0000007000007945 */ /* 0x000fe20003800000 */
[----:B------:R-:W-:-:S03]  /*29970*/  IMAD R19, R6, 0x8, R18 ;  /* 0x0000000806137824 */ /* 0x000fc600078e0212 */
[----:B------:R-:W-:Y:S02]  /*29980*/  ISETP.NE.AND P1, PT, R2, 0x3, PT ;  /* 0x000000030200780c */ /* 0x000fe40003f25270 */
[----:B------:R-:W-:-:S04]  /*29990*/  LOP3.LUT R2, R7, 0x1, RZ, 0x3c, !PT ;  /* 0x0000000107027812 */ /* 0x000fc800078e3cff */
[----:B------:R-:W-:-:S04]  /*299a0*/  SHF.L.U32 R2, R2, 0x1f, RZ ;  /* 0x0000001f02027819 */ /* 0x000fc800000006ff */
[----:B------:R-:W4:Y:S02]  /*299b0*/  SYNCS.PHASECHK.TRANS64.TRYWAIT P0, [R19+URZ+0x28470], R2 ;  /* 0x02847002130075a7 */ /* 0x000f24000800017f */
[----:B----4-:R-:W-:Y:S05]  /*299c0*/  @!P0 BRA `(.L_x_1768) ;  /* 0x0000008c00ec8947 */ /* 0x010fea0003800000 */
.L_x_2066:
[----:B------:R-:W-:Y:S05]  /*299d0*/  BSYNC B0 ;  /* 0x0000000000007941 */ /* 0x000fea0003800000 */
.L_x_1767:
[----:B------:R-:W-:Y:S05]  /*299e0*/  @!P1 BRA `(.L_x_1769) ;  /* 0x0000000000049947 */ /* 0x000fea0003800000 */
[----:B------:R-:W-:Y:S01]  /*299f0*/  BPT.TRAP 0x1 ;  /* 0x000000040000795c */ /* 0x000fe20000300000 */
.L_x_1769:
[----:B----4-:R-:W-:Y:S01]  /*29a00*/  SHF.L.U32 R2, R7, 0x1f, RZ ;  /* 0x0000001f07027819 */ /* 0x010fe200000006ff */
[----:B------:R-:W-:-:S03]  /*29a10*/  IMAD.SHL.U32 R12, R6, 0x4000, RZ ;  /* 0x00004000060c7824 */ /* 0x000fc600078e00ff */
[----:B------:R-:W4:Y:S02]  /*29a20*/  SYNCS.PHASECHK.TRANS64.TRYWAIT P0, [R19+URZ+0x28460], R2 ;  /* 0x02846002130075a7 */ /* 0x000f24000800017f */
[----:B----4-:R-:W-:Y:S05]  /*29a30*/  @!P0 BRA `(.L_x_1770) ;  /* 0x0000008c00e48947 */ /* 0x010fea0003800000 */
.L_x_2067:
[----:B------:R-:W4:Y:S04]  /*29a40*/  LDL R4, [R1+0x34] ;  /* 0x0000340001047983 */ /* 0x000f280000100800 */
[----:B------:R-:W5:Y:S04]  /*29a50*/  LDL R3, [R1+0x38] ;  /* 0x0000380001037983 */ /* 0x000f680000100800 */
[----:B------:R-:W2:Y:S01]  /*29a60*/  LDL R13, [R1+0x2c] ;  /* 0x00002c00010d7983 */ /* 0x000ea20000100800 */
[----:B------:R-:W-:Y:S05]  /*29a70*/  WARPSYNC.ALL ;  /* 0x0000000000007948 */ /* 0x000fea0003800000 */
[----:B----4-:R-:W-:-:S05]  /*29a80*/  LOP3.LUT R2, R12, R4, RZ, 0xfc, !PT ;  /* 0x000000040c027212 */ /* 0x010fca00078efcff */
[----:B------:R-:W-:Y:S01]  /*29a90*/  IMAD.IADD R2, R18, 0x1, R2 ;  /* 0x0000000112027824 */ /* 0x000fe200078e0202 */
[----:B--2---:R-:W-:-:S03]  /*29aa0*/  LOP3.LUT R20, R12, R13, RZ, 0xfc, !PT ;  /* 0x0000000d0c147212 */ /* 0x004fc600078efcff */
[----:B-----5:R-:W-:Y:S01]  /*29ab0*/  IMAD.IADD R3, R3, 0x1, R2 ;  /* 0x0000000103037824 */ /* 0x020fe200078e0202 */
[----:B------:R-:W2:Y:S01]  /*29ac0*/  LDSM.16.MT88.4 R4, [R2+0x10000] ;  /* 0x010000000204783b */ /* 0x000ea20000004200 */
[----:B------:R-:W-:Y:S01]  /*29ad0*/  IMAD.IADD R20, R18, 0x1, R20 ;  /* 0x0000000112147824 */ /* 0x000fe200078e0214 */
[C-C-:B--2---:R-:W-:Y:S02]  /*29ae0*/  PRMT R8, R4.reuse, 0x6420, R5.reuse ;  /* 0x0000642004087816 */ /* 0x144fe40000000005 */
[----:B---3--:R-:W-:Y:S02]  /*29af0*/  PRMT R9, R4, 0x7531, R5 ;  /* 0x0000753104097816 */ /* 0x008fe40000000005 */
[C-C-:B------:R-:W-:Y:S02]  /*29b00*/  PRMT R10, R6.reuse, 0x6420, R7.reuse ;  /* 0x00006420060a7816 */ /* 0x140fe40000000007 */
[----:B------:R-:W-:Y:S02]  /*29b10*/  PRMT R11, R6, 0x7531, R7 ;  /* 0x00007531060b7816 */ /* 0x000fe40000000007 */
[----:B------:R-:W2:Y:S04]  /*29b20*/  LDSM.16.MT88.4 R4, [R3+0x10000] ;  /* 0x010000000304783b */ /* 0x000ea80000004200 */
[----:B------:R2:W-:Y:S02]  /*29b30*/  STSM.16.M88.4 [R20+0x8000], R8 ;  /* 0x0080000814007844 */ /* 0x0005e40000000200 */
        /* <DEDUP_REMOVED lines=16> */
[----:B------:R2:W-:Y:S04]  /*29c40*/  STSM.16.M88.4 [R20+0xb000], R8 ;  /* 0x00b0000814007844 */ /* 0x0005e80000000200 */
[----:B------:R-:W3:Y:S04]  /*29c50*/  LDSM.16.MT88.4 R4, [R2+0x11000] ;  /* 0x011000000204783b */ /* 0x000ee80000004200 */
[----:B--2---:R-:W2:Y:S01]  /*29c60*/  LDL R11, [R1+0x30] ;  /* 0x00003000010b7983 */ /* 0x004ea20000100800 */
[C-C-:B---3--:R-:W-:Y:S02]  /*29c70*/  PRMT R12, R4.reuse, 0x6420, R5.reuse ;  /* 0x00006420040c7816 */ /* 0x148fe40000000005 */
[----:B------:R-:W-:-:S02]  /*29c80*/  PRMT R13, R4, 0x7531, R5 ;  /* 0x00007531040d7816 */ /* 0x000fc40000000005 */
[C-C-:B------:R-:W-:Y:S02]  /*29c90*/  PRMT R14, R6.reuse, 0x6420, R7.reuse ;  /* 0x00006420060e7816 */ /* 0x140fe40000000007 */
[----:B------:R-:W-:Y:S02]  /*29ca0*/  PRMT R15, R6, 0x7531, R7 ;  /* 0x00007531060f7816 */ /* 0x000fe40000000007 */
[----:B------:R-:W3:Y:S02]  /*29cb0*/  LDSM.16.MT88.4 R4, [R3+0x11000] ;  /* 0x011000000304783b */ /* 0x000ee40000004200 */
[C-C-:B---3--:R-:W-:Y:S02]  /*29cc0*/  PRMT R8, R4.reuse, 0x6420, R5.reuse ;  /* 0x0000642004087816 */ /* 0x148fe40000000005 */
[----:B------:R-:W-:Y:S02]  /*29cd0*/  PRMT R9, R4, 0x7531, R5 ;  /* 0x0000753104097816 */ /* 0x000fe40000000005 */
[----:B------:R-:W-:-:S02]  /*29ce0*/  PRMT R10, R6, 0x6420, R7 ;  /* 0x00006420060a7816 */ /* 0x000fc40000000007 */
[----:B--2---:R-:W-:Y:S02]  /*29cf0*/  IADD3 R20, R11, 0x8000, R20 ;  /* 0x000080000b147810 */ /* 0x004fe40007ffe014 */
[----:B------:R-:W-:-:S03]  /*29d00*/  PRMT R11, R6, 0x7531, R7 ;  /* 0x00007531060b7816 */ /* 0x000fc60000000007 */
[----:B------:R-:W-:Y:S04]  /*29d10*/  STSM.16.M88.4 [R20], R12 ;  /* 0x0000000c14007844 */ /* 0x000fe80000000200 */
[----:B------:R-:W-:Y:S04]  /*29d20*/  STSM.16.M88.4 [R20+0x1000], R8 ;  /* 0x0010000814007844 */ /* 0x000fe80000000200 */
[----:B------:R-:W2:Y:S02]  /*29d30*/  LDSM.16.MT88.4 R4, [R2+0x13000] ;  /* 0x013000000204783b */ /* 0x000ea40000004200 */
[----:B--2---:R-:W-:-:S02]  /*29d40*/  PRMT R12, R4, 0x6420, R5 ;  /* 0x00006420040c7816 */ /* 0x004fc40000000005 */
[----:B------:R-:W-:Y:S02]  /*29d50*/  PRMT R13, R4, 0x7531, R5 ;  /* 0x00007531040d7816 */ /* 0x000fe40000000005 */
[C-C-:B------:R-:W-:Y:S02]  /*29d60*/  PRMT R14, R6.reuse, 0x6420, R7.reuse ;  /* 0x00006420060e7816 */ /* 0x140fe40000000007 */
[----:B------:R-:W-:Y:S02]  /*29d70*/  PRMT R15, R6, 0x7531, R7 ;  /* 0x00007531060f7816 */ /* 0x000fe40000000007 */
[----:B------:R-:W2:Y:S04]  /*29d80*/  LDSM.16.MT88.4 R4, [R3+0x13000] ;  /* 0x013000000304783b */ /* 0x000ea80000004200 */
[----:B------:R3:W-:Y:S01]  /*29d90*/  STSM.16.M88.4 [R20+0x2000], R12 ;  /* 0x0020000c14007844 */ /* 0x0007e20000000200 */
[----:B--2---:R-:W-:-:S02]  /*29da0*/  PRMT R8, R4, 0x6420, R5 ;  /* 0x0000642004087816 */ /* 0x004fc40000000005 */
[----:B------:R-:W-:Y:S02]  /*29db0*/  PRMT R9, R4, 0x7531, R5 ;  /* 0x0000753104097816 */ /* 0x000fe40000000005 */
        /* <DEDUP_REMOVED lines=11> */
.L_x_1771:
[----:B------:R-:W4:Y:S01]  /*29e70*/  S2R R2, SR_TID.X ;  /* 0x0000000000027919 */ /* 0x000f220000002100 */
[----:B--2---:R2:W-:Y:S01]  /*29e80*/  SYNCS.ARRIVE.TRANS64.A1T0 RZ, [R19+URZ+0x28450], RZ ;  /* 0x028450ff13ff79a7 */ /* 0x0045e2000810003f */
[----:B------:R0:W5:Y:S04]  /*29e90*/  LDL R6, [R1+0x10] ;  /* 0x0000100001067983 */ /* 0x0001680000100800 */
[----:B------:R0:W5:Y:S01]  /*29ea0*/  LDL R7, [R1+0x18] ;  /* 0x0000180001077983 */ /* 0x0001620000100800 */
[----:B----4-:R-:W-:-:S03]  /*29eb0*/  LOP3.LUT R3, R2, 0x7f, RZ, 0xc0, !PT ;  /* 0x0000007f02037812 */ /* 0x010fc600078ec0ff */
[----:B------:R-:W4:Y:S01]  /*29ec0*/  LDL R2, [R1+0x8] ;  /* 0x0000080001027983 */ /* 0x000f220000100800 */
[----:B------:R-:W-:Y:S01]  /*29ed0*/  BAR.SYNC.DEFER_BLOCKING 0x2, 0x80 ;  /* 0x0082000000007b1d */ /* 0x000fe20000010000 */
[----:B------:R-:W-:-:S13]  /*29ee0*/  ISETP.NE.AND P0, PT, R3, RZ, PT ;  /* 0x000000ff0300720c */ /* 0x000fda0003f05270 */
[----:B--2---:R-:W-:-:S05]  /*29ef0*/  @!P0 VIADD R19, R19, 0x28480 ;  /* 0x0002848013138836 */ /* 0x004fca0000000000 */
[----:B------:R-:W-:-:S04]  /*29f00*/  @!P0 PRMT R19, RZ, 0x654, R19 ;  /* 0x00000654ff138816 */ /* 0x000fc80000000013 */
[----:B------:R0:W-:Y:S01]  /*29f10*/  @!P0 SYNCS.ARRIVE.TRANS64.RED.A1T0 RZ, [R19+URZ], RZ ;  /* 0x000000ff13ff89a7 */ /* 0x0001e2000810043f */
[C---:B----4-:R-:W-:Y:S01]  /*29f20*/  ISETP.GT.AND P0, PT, R0.reuse, R2, PT ;  /* 0x000000020000720c */ /* 0x050fe20003f04270 */
[----:B------:R-:W-:-:S12]  /*29f30*/  VIADD R0, R0, 0xffffffff ;  /* 0xffffffff00007836 */ /* 0x000fd80000000000 */
[----:B0-----:R-:W-:Y:S05]  /*29f40*/  @P0 BRA `(.L_x_1772) ;  /* 0xfffffff000300947 */ /* 0x001fea000383ffff */
.L_x_1750:
[----:B------:R-:W4:Y:S01]  /*29f50*/  S2R R2, SR_TID.X ;  /* 0x0000000000027919 */ /* 0x000f220000002100 */
[----:B------:R-:W-:Y:S01]  /*29f60*/  BSSY B0, `(.L_x_1773) ;  /* 0x0000011000007945 */ /* 0x000fe20003800000 */
[----:B----4-:R-:W-:-:S04]  /*29f70*/  LOP3.LUT R2, R2, 0x7f, RZ, 0xc0, !PT ;  /* 0x0000007f02027812 */ /* 0x010fc800078ec0ff */
[----:B------:R-:W-:-:S13]  /*29f80*/  ISETP.NE.AND P0, PT, R2, RZ, PT ;  /* 0x000000ff0200720c */ /* 0x000fda0003f05270 */
[----:B------:R-:W-:Y:S05]  /*29f90*/  @P0 BRA `(.L_x_1774) ;  /* 0x0000000000340947 */ /* 0x000fea0003800000 */
[----:B------:R-:W4:Y:S01]  /*29fa0*/  S2R R2, SR_LANEID ;  /* 0x0000000000027919 */ /* 0x000f220000000000 */
[----:B------:R-:W-:Y:S01]  /*29fb0*/  VOTEU.ANY UR4, UPT, PT ;  /* 0x0000000000047886 */ /* 0x000fe200038e0100 */
[----:B--2---:R-:W2:Y:S01]  /*29fc0*/  LDC.64 R4, c[0x0][0xc60] ;  /* 0x00031800ff047b82 */ /* 0x004ea20000000a00 */
[----:B------:R-:W4:Y:S02]  /*29fd0*/  FLO.U32 R0, UR4 ;  /* 0x0000000400007d00 */ /* 0x000f2400080e0000 */
[----:B----4-:R-:W-:-:S06]  /*29fe0*/  ISETP.EQ.U32.AND P1, PT, R0, R2, PT ;  /* 0x000000020000720c */ /* 0x010fcc0003f22070 */
[----:B------:R-:W2:Y:S07]  /*29ff0*/  POPC R2, UR4 ;  /* 0x0000000400027d09 */ /* 0x000eae0008000000 */
[----:B--2---:R-:W2:Y:S04]  /*2a000*/  @P1 ATOMG.E.ADD.STRONG.GPU PT, R2, desc[UR46][R4.64], R2 ;  /* 0x00000002040219a8 */ /* 0x004ea800081ee1ee */
[----:B--2---:R2:W4:Y:S02]  /*2a010*/  SHFL.IDX PT, R2, R2, R0, 0x1f ;  /* 0x00001f0002027589 */ /* 0x00452400000e0000 */
[----:B--2---:R-:W2:Y:S02]  /*2a020*/  S2R R0, SR_LTMASK ;  /* 0x0000000000007919 */ /* 0x004ea40000003900 */
[----:B--2---:R-:W-:-:S06]  /*2a030*/  LOP3.LUT R0, R0, UR4, RZ, 0xc0, !PT ;  /* 0x0000000400007c12 */ /* 0x004fcc000f8ec0ff */
[----:B------:R-:W4:Y:S02]  /*2a040*/  POPC R0, R0 ;  /* 0x0000000000007309 */ /* 0x000f240000000000 */
[----:B----4-:R-:W-:-:S05]  /*2a050*/  IADD3 R0, R2, UR37, R0 ;  /* 0x0000002502007c10 */ /* 0x010fca000fffe000 */
[----:B------:R4:W-:Y:S02]  /*2a060*/  STL [R1], R0 ;  /* 0x0000000001007387 */ /* 0x0009e40000100800 */
.L_x_1774:
[----:B------:R-:W-:Y:S05]  /*2a070*/  BSYNC B0 ;  /* 0x0000000000007941 */ /* 0x000fea0003800000 */
.L_x_1773:
[----:B------:R-:W-:-:S06]  /*2a080*/  UISETP.NE.AND UP0, UPT, UR36, 0x3, UPT ;  /* 0x000000032400788c */ /* 0x000fcc000bf05270 */
[----:B------:R-:W-:-:S13]  /*2a090*/  PLOP3.LUT P1, PT, PT, PT, UP0, 0x80, 0x0 ;  /* 0x000000000000781c */ /* 0x000fda0003f2f008 */
[----:B------:R-:W-:Y:S05]  /*2a0a0*/  @!P1 BRA `(.L_x_1775) ;  /* 0x0000000000049947 */ /* 0x000fea0003800000 */
[----:B------:R-:W-:Y:S01]  /*2a0b0*/  BPT.TRAP 0x1 ;  /* 0x000000040000795c */ /* 0x000fe20000300000 */
.L_x_1775:
[----:B------:R-:W2:Y:S04]  /*2a0c0*/  LDL R3, [R1+0x18] ;  /* 0x0000180001037983 */ /* 0x000ea80000100800 */
[----:B------:R-:W3:Y:S01]  /*2a0d0*/  LDL R2, [R1+0x10] ;  /* 0x0000100001027983 */ /* 0x000ee20000100800 */
[----:B----4-:R-:W-:Y:S01]  /*2a0e0*/  IMAD.U32 R0, RZ, RZ, UR38 ;  /* 0x00000026ff007e24 */ /* 0x010fe2000f8e00ff */
[----:B------:R-:W-:Y:S04]  /*2a0f0*/  BSSY B0, `(.L_x_1776) ;  /* 0x0000007000007945 */ /* 0x000fe80003800000 */
[----:B------:R-:W-:-:S02]  /*2a100*/  ISETP.NE.AND P2, PT, R0, 0x3, PT ;  /* 0x000000030000780c */ /* 0x000fc40003f45270 */
[----:B--2---:R-:W-:-:S04]  /*2a110*/  LOP3.LUT R0, R3, 0x1, RZ, 0x3c, !PT ;  /* 0x0000000103007812 */ /* 0x004fc800078e3cff */
[----:B------:R-:W-:Y:S01]  /*2a120*/  SHF.L.U32 R0, R0, 0x1f, RZ ;  /* 0x0000001f00007819 */ /* 0x000fe200000006ff */
[----:B---3--:R-:W-:-:S04]  /*2a130*/  IMAD R16, R2, 0x8, R18 ;  /* 0x0000000802107824 */ /* 0x008fc800078e0212 */
[----:B------:R-:W2:Y:S02]  /*2a140*/  SYNCS.PHASECHK.TRANS64.TRYWAIT P1, [R16+URZ+0x28470], R0 ;  /* 0x02847000100075a7 */ /* 0x000ea4000802017f */
[----:B--2---:R-:W-:Y:S05]  /*2a150*/  @!P1 BRA `(.L_x_1777) ;  /* 0x0000008800309947 */ /* 0x004fea0003800000 */
.L_x_2068:
[----:B------:R-:W-:Y:S05]  /*2a160*/  BSYNC B0 ;  /* 0x0000000000007941 */ /* 0x000fea0003800000 */
.L_x_1776:
[----:B------:R-:W-:Y:S05]  /*2a170*/  @!P2 BRA `(.L_x_1778) ;  /* 0x000000000004a947 */ /* 0x000fea0003800000 */
[----:B------:R-:W-:Y:S01]  /*2a180*/  BPT.TRAP 0x1 ;  /* 0x000000040000795c */ /* 0x000fe20000300000 */
.L_x_1778:
[----:B--2---:R-:W2:Y:S02]  /*2a190*/  LDL R0, [R1+0x18] ;  /* 0x0000180001007983 */ /* 0x004ea40000100800 */
[----:B--2---:R-:W-:-:S04]  /*2a1a0*/  SHF.L.U32 R0, R0, 0x1f, RZ ;  /* 0x0000001f00007819 */ /* 0x004fc800000006ff */
[----:B------:R-:W2:Y:S02]  /*2a1b0*/  SYNCS.PHASECHK.TRANS64.TRYWAIT P1, [R16+URZ+0x28460], R0 ;  /* 0x02846000100075a7 */ /* 0x000ea4000802017f */
[----:B--2---:R-:W-:Y:S05]  /*2a1c0*/  @!P1 BRA `(.L_x_1779) ;  /* 0x0000008800289947 */ /* 0x004fea0003800000 */
.L_x_2069:
[----:B------:R-:W2:Y:S04]  /*2a1d0*/  LDL R17, [R1+0x10] ;  /* 0x0000100001117983 */ /* 0x000ea80000100800 */
[----:B------:R-:W3:Y:S04]  /*2a1e0*/  LDL R2, [R1+0x34] ;  /* 0x0000340001027983 */ /* 0x000ee80000100800 */
[----:B------:R-:W4:Y:S04]  /*2a1f0*/  LDL R3, [R1+0x38] ;  /* 0x0000380001037983 */ /* 0x000f280000100800 */
[----:B------:R-:W4:Y:S04]  /*2a200*/  LDL R12, [R1+0x2c] ;  /* 0x00002c00010c7983 */ /* 0x000f280000100800 */
[----:B------:R-:W4:Y:S01]  /*2a210*/  LDL R19, [R1+0x30] ;  /* 0x0000300001137983 */ /* 0x000f220000100800 */
[----:B------:R-:W-:Y:S05]  /*2a220*/  WARPSYNC.ALL ;  /* 0x0000000000007948 */ /* 0x000fea0003800000 */
[----:B--2---:R-:W-:-:S05]  /*2a230*/  IMAD.SHL.U32 R0, R17, 0x4000, RZ ;  /* 0x0000400011007824 */ /* 0x004fca00078e00ff */
[----:B---3--:R-:W-:-:S05]  /*2a240*/  LOP3.LUT R2, R0, R2, RZ, 0xfc, !PT ;  /* 0x0000000200027212 */ /* 0x008fca00078efcff */
[----:B------:R-:W-:-:S05]  /*2a250*/  IMAD.IADD R2, R18, 0x1, R2 ;  /* 0x0000000112027824 */ /* 0x000fca00078e0202 */
[----:B-----5:R-:W2:Y:S01]  /*2a260*/  LDSM.16.MT88.4 R4, [R2+0x10000] ;  /* 0x010000000204783b */ /* 0x020ea20000004200 */
[----:B----4-:R-:W-:Y:S01]  /*2a270*/  IMAD.IADD R3, R3, 0x1, R2 ;  /* 0x0000000103037824 */ /* 0x010fe200078e0202 */
[----:B------:R-:W-:Y:S02]  /*2a280*/  LOP3.LUT R0, R0, R12, RZ, 0xfc, !PT ;  /* 0x0000000c00007212 */ /* 0x000fe400078efcff */
[C-C-:B--2---:R-:W-:Y:S02]  /*2a290*/  PRMT R8, R4.reuse, 0x6420, R5.reuse ;  /* 0x0000642004087816 */ /* 0x144fe40000000005 */
[----:B------:R-:W-:Y:S02]  /*2a2a0*/  PRMT R9, R4, 0x7531, R5 ;  /* 0x0000753104097816 */ /* 0x000fe40000000005 */
[C-C-:B------:R-:W-:Y:S02]  /*2a2b0*/  PRMT R10, R6.reuse, 0x6420, R7.reuse ;  /* 0x00006420060a7816 */ /* 0x140fe40000000007 */
[----:B------:R-:W-:-:S02]  /*2a2c0*/  PRMT R11, R6, 0x7531, R7 ;  /* 0x00007531060b7816 */ /* 0x000fc40000000007 */
[----:B------:R-:W2:Y:S01]  /*2a2d0*/  LDSM.16.MT88.4 R4, [R3+0x10000] ;  /* 0x010000000304783b */ /* 0x000ea20000004200 */
[----:B------:R-:W-:-:S05]  /*2a2e0*/  IMAD.IADD R0, R18, 0x1, R0 ;  /* 0x0000000112007824 */ /* 0x000fca00078e0200 */
[----:B------:R2:W-:Y:S02]  /*2a2f0*/  STSM.16.M88.4 [R0+0x8000], R8 ;  /* 0x0080000800007844 */ /* 0x0005e40000000200 */
[C-C-:B--2---:R-:W-:Y:S02]  /*2a300*/  PRMT R8, R4.reuse, 0x6420, R5.reuse ;  /* 0x0000642004087816 */ /* 0x144fe40000000005 */
        /* <DEDUP_REMOVED lines=21> */
[----:B------:R-:W2:Y:S01]  /*2a460*/  LDSM.16.MT88.4 R4, [R3+0x11000] ;  /* 0x011000000304783b */ /* 0x000ea20000004200 */
[----:B------:R-:W-:-:S05]  /*2a470*/  IADD3 R0, R19, 0x8000, R0 ;  /* 0x0000800013007810 */ /* 0x000fca0007ffe000 */
[----:B------:R-:W-:Y:S01]  /*2a480*/  STSM.16.M88.4 [R0], R12 ;  /* 0x0000000c00007844 */ /* 0x000fe20000000200 */
        /* <DEDUP_REMOVED lines=11> */
[----:B------:R3:W-:Y:S01]  /*2a540*/  STSM.16.M88.4 [R0+0x2000], R12 ;  /* 0x0020000c00007844 */ /* 0x0007e20000000200 */
[C-C-:B--2---:R-:W-:Y:S02]  /*2a550*/  PRMT R8, R4.reuse, 0x6420, R5.reuse ;  /* 0x0000642004087816 */ /* 0x144fe40000000005 */
        /* <DEDUP_REMOVED lines=12> */
.L_x_1780:
[----:B------:R-:W4:Y:S01]  /*2a620*/  LDL.LU R3, [R1+0x18] ;  /* 0x0000180001037983 */ /* 0x000f220000300800 */
[----:B--2---:R2:W-:Y:S01]  /*2a630*/  SYNCS.ARRIVE.TRANS64.A1T0 RZ, [R16+URZ+0x28450], RZ ;  /* 0x028450ff10ff79a7 */ /* 0x0045e2000810003f */
[----:B---3--:R-:W-:Y:S02]  /*2a640*/  VIADD R0, R17, 0x1 ;  /* 0x0000000111007836 */ /* 0x008fe40000000000 */
[----:B--2---:R-:W-:-:S05]  /*2a650*/  @!P0 VIADD R16, R16, 0x28480 ;  /* 0x0002848010108836 */ /* 0x004fca0000000000 */
[----:B------:R-:W-:Y:S01]  /*2a660*/  @!P0 PRMT R16, RZ, 0x654, R16 ;  /* 0x00000654ff108816 */ /* 0x000fe20000000010 */
[----:B------:R-:W-:Y:S06]  /*2a670*/  BAR.SYNC.DEFER_BLOCKING 0x2, 0x80 ;  /* 0x0082000000007b1d */ /* 0x000fec0000010000 */
[----:B------:R2:W-:Y:S01]  /*2a680*/  @!P0 SYNCS.ARRIVE.TRANS64.RED.A1T0 RZ, [R16+URZ], RZ ;  /* 0x000000ff10ff89a7 */ /* 0x0005e2000810043f */
[----:B------:R-:W-:-:S04]  /*2a690*/  ISETP.NE.AND P0, PT, R0, 0x2, PT ;  /* 0x000000020000780c */ /* 0x000fc80003f05270 */
[----:B------:R-:W-:Y:S02]  /*2a6a0*/  SEL R2, RZ, 0x1, P0 ;  /* 0x00000001ff027807 */ /* 0x000fe40000000000 */
[----:B------:R-:W-:-:S05]  /*2a6b0*/  SEL R0, R0, RZ, P0 ;  /* 0x000000ff00007207 */ /* 0x000fca0000000000 */
[----:B------:R2:W-:Y:S01]  /*2a6c0*/  STL [R1+0x10], R0 ;  /* 0x0000100001007387 */ /* 0x0005e20000100800 */
[----:B----4-:R-:W-:-:S05]  /*2a6d0*/  LOP3.LUT R3, R3, R2, RZ, 0x3c, !PT ;  /* 0x0000000203037212 */ /* 0x010fca00078e3cff */
[----:B------:R2:W-:Y:S02]  /*2a6e0*/  STL [R1+0x18], R3 ;  /* 0x0000180301007387 */ /* 0x0005e40000100800 */
.L_x_1725:
[----:B--23--:R-:W2:Y:S02]  /*2a6f0*/  LDL R0, [R1+0x20] ;  /* 0x0000200001007983 */ /* 0x00cea40000100800 */
[----:B--2---:R-:W-:-:S13]  /*2a700*/  LOP3.LUT P0, RZ, R0, 0x2, RZ, 0xc0, !PT ;  /* 0x0000000200ff7812 */ /* 0x004fda000780c0ff */
[----:B------:R-:W-:Y:S05]  /*2a710*/  @!P0 BRA `(.L_x_1781) ;  /* 0x00000000002c8947 */ /* 0x000fea0003800000 */
[----:B------:R-:W-:Y:S05]  /*2a720*/  WARPSYNC.ALL ;  /* 0x0000000000007948 */ /* 0x000fea0003800000 */
[----:B------:R-:W2:Y:S08]  /*2a730*/  S2UR UR5, SR_CgaCtaId ;  /* 0x00000000000579c3 */ /* 0x000eb00000008800 */
[----:B------:R-:W-:Y:S06]  /*2a740*/  BAR.SYNC.DEFER_BLOCKING 0x5, 0x180 ;  /* 0x0146000000007b1d */ /* 0x000fec0000010000 */
[----:B------:R-:W-:-:S02]  /*2a750*/  UMOV UR4, 0x400 ;  /* 0x0000040000047882 */ /* 0x000fc40000000000 */
[----:B--2---:R-:W-:-:S06]  /*2a760*/  ULEA UR4, UR5, UR4, 0x18 ;  /* 0x0000000405047291 */ /* 0x004fcc000f8ec03f */
[----:B------:R-:W-:-:S05]  /*2a770*/  IMAD.U32 R18, RZ, RZ, UR4 ;  /* 0x00000004ff127e24 */ /* 0x000fca000f8e00ff */
[----:B-1----:R-:W1:Y:S04]  /*2a780*/  LDS.128 R4, [R18+0x284d0] ;  /* 0x0284d00012047984 */ /* 0x002e680000000c00 */
[----:B-1----:R1:W-:Y:S04]  /*2a790*/  STL.64 [R1], R4 ;  /* 0x0000000401007387 */ /* 0x0023e80000100a00 */
[----:B------:R1:W-:Y:S01]  /*2a7a0*/  STL.64 [R1+0x8], R6 ;  /* 0x0000080601007387 */ /* 0x0003e20000100a00 */
[----:B------:R-:W-:Y:S06]  /*2a7b0*/  BAR.ARV 0x4, 0x180 ;  /* 0x0106000000007b1d */ /* 0x000fec0000002000 */
[----:B------:R-:W-:Y:S05]  /*2a7c0*/  BRA `(.L_x_1782) ;  /* 0x0000001000407947 */ /* 0x000fea0003800000 */
.L_x_1781:
[----:B------:R-:W2:Y:S01]  /*2a7d0*/  S2R R0, SR_TID.X ;  /* 0x0000000000007919 */ /* 0x000ea20000002100 */
[----:B------:R-:W-:Y:S01]  /*2a7e0*/  UMOV UR4, 0xffffffff ;  /* 0xffffffff00047882 */ /* 0x000fe20000000000 */
[----:B--2---:R-:W-:-:S04]  /*2a7f0*/  LOP3.LUT R16, R0, 0x1f, RZ, 0xc0, !PT ;  /* 0x0000001f00107812 */ /* 0x004fc800078ec0ff */
[----:B------:R-:W-:Y:S01]  /*2a800*/  ISETP.NE.AND P0, PT, R16, 0x1f, PT ;  /* 0x0000001f1000780c */ /* 0x000fe20003f05270 */
[----:B------:R-:W-:-:S12]  /*2a810*/  BRA.DIV UR4, `(.L_x_1783) ;  /* 0x0000008204a87947 */ /* 0x000fd8000b800000 */
[----:B------:R-:W2:Y:S01]  /*2a820*/  LDL.LU R2, [R1] ;  /* 0x0000000001027983 */ /* 0x000ea20000300800 */
[----:B------:R-:W-:-:S03]  /*2a830*/  ULDC UR4, c[0x0][0xc3c] ;  /* 0x00030f0000047ab9 */ /* 0x000fc60000000800 */
[----:B-1----:R-:W3:Y:S01]  /*2a840*/  LDL R4, [R1+0xc] ;  /* 0x00000c0001047983 */ /* 0x002ee20000100800 */
[----:B--2---:R-:W-:Y:S02]  /*2a850*/  IMAD.MOV.U32 R7, RZ, RZ, R2 ;  /* 0x000000ffff077224 */ /* 0x004fe400078e0002 */
[----:B---3--:R-:W-:-:S05]  /*2a860*/  IMAD.IADD R0, R4, 0x1, R16 ;  /* 0x0000000104007824 */ /* 0x008fca00078e0210 */
[----:B------:R-:W-:-:S13]  /*2a870*/  ISETP.GE.OR P1, PT, R0, UR4, !P0 ;  /* 0x0000000400007c0c */ /* 0x000fda000c726670 */
[----:B------:R-:W1:Y:S08]  /*2a880*/  @!P1 LDC.64 R2, c[0x0][0xc80] ;  /* 0x00032000ff029b82 */ /* 0x000e700000000a00 */
[----:B------:R-:W2:Y:S01]  /*2a890*/  @!P1 LDC.64 R4, c[0x0][0xc78] ;  /* 0x00031e00ff049b82 */ /* 0x000ea20000000a00 */
[----:B-1----:R-:W-:-:S05]  /*2a8a0*/  @!P1 IMAD.WIDE R2, R0, 0x4, R2 ;  /* 0x0000000400029825 */ /* 0x002fca00078e0202 */
[----:B------:R2:W3:Y:S02]  /*2a8b0*/  @!P1 LDG.E R6, desc[UR46][R2.64] ;  /* 0x0000002e02069981 */ /* 0x0004e4000c1e1900 */
[----:B--2---:R-:W-:-:S06]  /*2a8c0*/  @!P1 IMAD.WIDE R2, R0, 0x4, R4 ;  /* 0x0000000400029825 */ /* 0x004fcc00078e0204 */
[----:B------:R-:W2:Y:S01]  /*2a8d0*/  @!P1 LDG.E R2, desc[UR46][R2.64] ;  /* 0x0000002e02029981 */ /* 0x000ea2000c1e1900 */
[----:B------:R-:W-:Y:S01]  /*2a8e0*/  IMAD.MOV.U32 R5, RZ, RZ, RZ ;  /* 0x000000ffff057224 */ /* 0x000fe200078e00ff */
[C---:B------:R-:W-:Y:S01]  /*2a8f0*/  ISETP.GE.U32.AND P2, PT, R16.reuse, 0x2, PT ;  /* 0x000000021000780c */ /* 0x040fe20003f46070 */
[----:B------:R-:W-:Y:S01]  /*2a900*/  IMAD.MOV.U32 R8, RZ, RZ, RZ ;  /* 0x000000ffff087224 */ /* 0x000fe200078e00ff */
[C---:B------:R-:W-:Y:S01]  /*2a910*/  ISETP.GE.U32.AND P3, PT, R16.reuse, 0x4, PT ;  /* 0x000000041000780c */ /* 0x040fe20003f66070 */
[----:B------:R-:W-:Y:S01]  /*2a920*/  SHFL.IDX PT, R0, R7, RZ, 0x1f ;  /* 0x00001fff07007589 */ /* 0x000fe200000e0000 */
[C---:B------:R-:W-:Y:S02]  /*2a930*/  ISETP.GE.U32.AND P4, PT, R16.reuse, 0x8, PT ;  /* 0x000000081000780c */ /* 0x040fe40003f86070 */
[----:B------:R-:W-:Y:S01]  /*2a940*/  ISETP.GE.U32.AND P5, PT, R16, 0x10, PT ;  /* 0x000000101000780c */ /* 0x000fe20003fa6070 */
[----:B------:R-:W-:Y:S01]  /*2a950*/  SHFL.IDX PT, R10, R7, 0x1, 0x1f ;  /* 0x00201f00070a7f89 */ /* 0x000fe200000e0000 */
[----:B---3--:R-:W-:-:S02]  /*2a960*/  @!P1 IMAD.MOV.U32 R5, RZ, RZ, R6 ;  /* 0x000000ffff059224 */ /* 0x008fc400078e0006 */
[----:B------:R-:W-:Y:S01]  /*2a970*/  IMAD.MOV.U32 R6, RZ, RZ, RZ ;  /* 0x000000ffff067224 */ /* 0x000fe200078e00ff */
[----:B--2---:R-:W-:Y:S02]  /*2a980*/  @!P1 MOV R6, R2 ;  /* 0x0000000200069202 */ /* 0x004fe40000000f00 */
[----:B------:R-:W-:-:S03]  /*2a990*/  ISETP.NE.AND P1, PT, R16, RZ, PT ;  /* 0x000000ff1000720c */ /* 0x000fc60003f25270 */
[----:B------:R-:W-:-:S05]  /*2a9a0*/  IMAD R2, R6, R5, RZ ;  /* 0x0000000506027224 */ /* 0x000fca00078e02ff */
        /* <DEDUP_REMOVED lines=15> */
[----:B------:R1:W2:Y:S02]  /*2aaa0*/  SHFL.IDX PT, R9, R3, 0x1f, 0x1f ;  /* 0x03e01f0003097f89 */ /* 0x0002a400000e0000 */
.L_x_2079:
[----:B------:R-:W-:Y:S01]  /*2aab0*/  ULDC UR4, c[0x0][0xc38] ;  /* 0x00030e0000047ab9 */ /* 0x000fe20000000800 */
[----:B------:R-:W-:Y:S02]  /*2aac0*/  IMAD.MOV.U32 R7, RZ, RZ, R3 ;  /* 0x000000ffff077224 */ /* 0x000fe400078e0003 */
[----:B------:R-:W-:-:S04]  /*2aad0*/  IMAD.U32 R2, RZ, RZ, UR4 ;  /* 0x00000004ff027e24 */ /* 0x000fc8000f8e00ff */
[----:B--2---:R-:W-:-:S04]  /*2aae0*/  IMAD R9, R9, R2, RZ ;  /* 0x0000000209097224 */ /* 0x004fc800078e02ff */
[----:B------:R-:W-:-:S05]  /*2aaf0*/  IMAD.IADD R4, R10, 0x1, R9 ;  /* 0x000000010a047824 */ /* 0x000fca00078e0209 */
[----:B------:R-:W-:-:S13]  /*2ab00*/  ISETP.GT.AND P6, PT, R4, R0, PT ;  /* 0x000000000400720c */ /* 0x000fda0003fc4270 */
[----:B------:R-:W-:Y:S05]  /*2ab10*/  @P6 BRA `(.L_x_1784) ;  /* 0x0000000000b06947 */ /* 0x000fea0003800000 */
.L_x_1787:
[----:B-1----:R-:W2:Y:S01]  /*2ab20*/  LDL.LU R3, [R1+0xc] ;  /* 0x00000c0001037983 */ /* 0x002ea20000300800 */
[----:B------:R-:W1:Y:S01]  /*2ab30*/  LDC R2, c[0x0][0xc3c] ;  /* 0x00030f00ff027b82 */ /* 0x000e620000000800 */
[----:B--2---:R-:W-:-:S05]  /*2ab40*/  VIADD R3, R3, 0x1f ;  /* 0x0000001f03037836 */ /* 0x004fca0000000000 */
[----:B-1----:R-:W-:-:S13]  /*2ab50*/  ISETP.GE.AND P6, PT, R3, R2, PT ;  /* 0x000000020300720c */ /* 0x002fda0003fc6270 */
[----:B------:R-:W-:Y:S05]  /*2ab60*/  @P6 BRA `(.L_x_1785) ;  /* 0x0000000800f06947 */ /* 0x000fea0003800000 */
[----:B------:R-:W1:Y:S01]  /*2ab70*/  S2R R5, SR_TID.X ;  /* 0x0000000000057919 */ /* 0x000e620000002100 */
[----:B------:R2:W-:Y:S01]  /*2ab80*/  STL [R1+0xc], R3 ;  /* 0x00000c0301007387 */ /* 0x0005e20000100800 */
[----:B-1----:R-:W-:-:S05]  /*2ab90*/  LOP3.LUT R5, R5, 0x1f, RZ, 0xc0, !PT ;  /* 0x0000001f05057812 */ /* 0x002fca00078ec0ff */
[----:B------:R-:W-:Y:S02]  /*2aba0*/  IMAD.IADD R6, R3, 0x1, R5 ;  /* 0x0000000103067824 */ /* 0x000fe400078e0205 */
[----:B------:R-:W-:-:S03]  /*2abb0*/  IMAD.MOV.U32 R5, RZ, RZ, RZ ;  /* 0x000000ffff057224 */ /* 0x000fc600078e00ff */
[----:B------:R-:W-:-:S13]  /*2abc0*/  ISETP.GE.OR P6, PT, R6, R2, !P0 ;  /* 0x000000020600720c */ /* 0x000fda00047c6670 */
[----:B--2---:R-:W1:Y:S02]  /*2abd0*/  @!P6 LDC.64 R2, c[0x0][0xc80] ;  /* 0x00032000ff02eb82 */ /* 0x004e640000000a00 */
[----:B-1----:R-:W-:-:S05]  /*2abe0*/  @!P6 IMAD.WIDE R2, R6, 0x4, R2 ;  /* 0x000000040602e825 */ /* 0x002fca00078e0202 */
[----:B------:R1:W2:Y:S02]  /*2abf0*/  @!P6 LDG.E R5, desc[UR46][R2.64] ;  /* 0x0000002e0205e981 */ /* 0x0002a4000c1e1900 */
[----:B-1----:R-:W1:Y:S02]  /*2ac00*/  @!P6 LDC.64 R2, c[0x0][0xc78] ;  /* 0x00031e00ff02eb82 */ /* 0x002e640000000a00 */
[----:B-1----:R-:W-:-:S04]  /*2ac10*/  @!P6 IMAD.WIDE R2, R6, 0x4, R2 ;  /* 0x000000040602e825 */ /* 0x002fc800078e0202 */
[----:B------:R-:W-:-:S06]  /*2ac20*/  IMAD.MOV.U32 R6, RZ, RZ, RZ ;  /* 0x000000ffff067224 */ /* 0x000fcc00078e00ff */
[----:B------:R-:W2:Y:S01]  /*2ac30*/  @!P6 LDG.E R6, desc[UR46][R2.64] ;  /* 0x0000002e0206e981 */ /* 0x000ea2000c1e1900 */
[----:B------:R-:W-:Y:S01]  /*2ac40*/  UMOV UR4, 0xffffffff ;  /* 0xffffffff00047882 */ /* 0x000fe20000000000 */
[----:B--2---:R-:W-:Y:S02]  /*2ac50*/  IMAD R2, R6, R5, RZ ;  /* 0x0000000506027224 */ /* 0x004fe400078e02ff */
[----:B------:R-:W-:Y:S05]  /*2ac60*/  BRA.DIV UR4, `(.L_x_1786) ;  /* 0x0000008204f47947 */ /* 0x000fea000b800000 */
        /* <DEDUP_REMOVED lines=16> */
.L_x_2087:
[----:B------:R-:W-:Y:S02]  /*2ad70*/  ULDC UR4, c[0x0][0xc38] ;  /* 0x00030e0000047ab9 */ /* 0x000fe40000000800 */
[----:B------:R-:W-:-:S04]  /*2ad80*/  IMAD.U32 R2, RZ, RZ, UR4 ;  /* 0x00000004ff027e24 */ /* 0x000fc8000f8e00ff */
[----:B--2---:R-:W-:-:S04]  /*2ad90*/  IMAD R9, R9, R2, RZ ;  /* 0x0000000209097224 */ /* 0x004fc800078e02ff */
[----:B------:R-:W-:-:S05]  /*2ada0*/  IMAD.IADD R4, R9, 0x1, R4 ;  /* 0x0000000109047824 */ /* 0x000fca00078e0204 */
[----:B------:R-:W-:-:S13]  /*2adb0*/  ISETP.GT.AND P6, PT, R4, R0, PT ;  /* 0x000000000400720c */ /* 0x000fda0003fc4270 */
[----:B------:R-:W-:Y:S05]  /*2adc0*/  @!P6 BRA `(.L_x_1787) ;  /* 0xfffffffc0054e947 */ /* 0x000fea000383ffff */
[----:B------:R-:W-:-:S07]  /*2add0*/  IMAD.MOV.U32 R7, RZ, RZ, R3 ;  /* 0x000000ffff077224 */ /* 0x000fce00078e0003 */
.L_x_1784:
[----:B------:R-:W-:Y:S01]  /*2ade0*/  IMAD.IADD R9, R4, 0x1, -R9 ;  /* 0x0000000104097824 */ /* 0x000fe200078e0a09 */
[----:B------:R-:W-:-:S03]  /*2adf0*/  UMOV UR4, 0xffffffff ;  /* 0xffffffff00047882 */ /* 0x000fc60000000000 */
[----:B-1----:R-:W-:-:S05]  /*2ae00*/  IMAD R3, R7, R2, R9 ;  /* 0x0000000207037224 */ /* 0x002fca00078e0209 */
[----:B------:R-:W-:Y:S01]  /*2ae10*/  ISETP.GT.AND P6, PT, R3, R0, PT ;  /* 0x000000000300720c */ /* 0x000fe20003fc4270 */
[----:B------:R-:W-:-:S12]  /*2ae20*/  BRA.DIV UR4, `(.L_x_1788) ;  /* 0x00000086045c7947 */ /* 0x000fd8000b800000 */
[----:B------:R-:W2:Y:S01]  /*2ae30*/  LDL.LU R10, [R1+0xc] ;  /* 0x00000c00010a7983 */ /* 0x000ea20000300800 */
[----:B------:R-:W-:-:S04]  /*2ae40*/  VOTE.ANY R4, PT, !P6 ;  /* 0x0000000000047806 */ /* 0x000fc800070e0100 */
[----:B------:R-:W1:Y:S02]  /*2ae50*/  POPC R3, R4 ;  /* 0x0000000400037309 */ /* 0x000e640000000000 */
[----:B-1----:R1:W3:Y:S04]  /*2ae60*/  SHFL.IDX PT, R5, R5, R3, 0x1f ;  /* 0x00001f0305057589 */ /* 0x0022e800000e0000 */
[----:B------:R1:W4:Y:S01]  /*2ae70*/  SHFL.IDX PT, R6, R6, R3, 0x1f ;  /* 0x00001f0306067589 */ /* 0x00032200000e0000 */
[----:B--2---:R-:W-:-:S05]  /*2ae80*/  IMAD.IADD R10, R3, 0x1, R10 ;  /* 0x00000001030a7824 */ /* 0x004fca00078e020a */
[----:B---34-:R1:W-:Y:S02]  /*2ae90*/  STL [R1+0xc], R10 ;  /* 0x00000c0a01007387 */ /* 0x0183e40000100800 */
.L_x_2092:
[----:B------:R-:W-:-:S13]  /*2aea0*/  ISETP.NE.AND P0, PT, R4, RZ, PT ;  /* 0x000000ff0400720c */ /* 0x000fda0003f05270 */
[----:B------:R-:W-:Y:S05]  /*2aeb0*/  @!P0 BRA `(.L_x_1789) ;  /* 0x0000000000148947 */ /* 0x000fea0003800000 */
[----:B------:R-:W-:Y:S01]  /*2aec0*/  UMOV UR4, 0xffffffff ;  /* 0xffffffff00047882 */ /* 0x000fe20000000000 */
[----:B-1----:R-:W-:Y:S02]  /*2aed0*/  VIADD R3, R3, 0xffffffff ;  /* 0xffffffff03037836 */ /* 0x002fe40000000000 */
[----:B------:R-:W-:Y:S05]  /*2aee0*/  BRA.DIV UR4, `(.L_x_1790) ;  /* 0x0000008604947947 */ /* 0x000fea000b800000 */
[----:B------:R1:W2:Y:S02]  /*2aef0*/  SHFL.IDX PT, R3, R7, R3, 0x1f ;  /* 0x00001f0307037589 */ /* 0x0002a400000e0000 */
.L_x_2095:
[----:B--2---:R-:W-:-:S07]  /*2af00*/  IMAD.MOV.U32 R8, RZ, RZ, R3 ;  /* 0x000000ffff087224 */ /* 0x004fce00078e0003 */
.L_x_1789:
[----:B-1----:R-:W-:Y:S01]  /*2af10*/  IMAD R3, R8, R2, R9 ;  /* 0x0000000208037224 */ /* 0x002fe200078e0209 */
[----:B------:R-:W-:-:S03]  /*2af20*/  ISETP.NE.AND P0, PT, R6, 0x1, PT ;  /* 0x000000010600780c */ /* 0x000fc60003f05270 */
[----:B------:R-:W-:Y:S01]  /*2af30*/  IMAD.IADD R0, R0, 0x1, -R3 ;  /* 0x0000000100007824 */ /* 0x000fe200078e0a03 */
[----:B------:R1:W-:Y:S09]  /*2af40*/  STL [R1], R3 ;  /* 0x0000000301007387 */ /* 0x0003f20000100800 */
[----:B------:R-:W-:Y:S05]  /*2af50*/  @!P0 BRA `(.L_x_1791) ;  /* 0x0000000000e48947 */ /* 0x000fea0003800000 */
[----:B------:R-:W-:-:S04]  /*2af60*/  IABS R4, R5 ;  /* 0x0000000500047213 */ /* 0x000fc80000000000 */
[----:B------:R-:W2:Y:S08]  /*2af70*/  I2F.RP R2, R4 ;  /* 0x0000000400027306 */ /* 0x000eb00000209400 */
[----:B--2---:R-:W2:Y:S02]  /*2af80*/  MUFU.RCP R2, R2 ;  /* 0x0000000200027308 */ /* 0x004ea40000001000 */
[----:B--2---:R-:W-:-:S06]  /*2af90*/  IADD3 R2, R2, 0xffffffe, RZ ;  /* 0x0ffffffe02027810 */ /* 0x004fcc0007ffe0ff */
[----:B-1----:R-:W1:Y:S02]  /*2afa0*/  F2I.FTZ.U32.TRUNC.NTZ R3, R2 ;  /* 0x0000000200037305 */ /* 0x002e64000021f000 */
[----:B-1----:R-:W-:-:S04]  /*2afb0*/  IMAD.MOV R2, RZ, RZ, -R3 ;  /* 0x000000ffff027224 */ /* 0x002fc800078e0a03 */
        /* <DEDUP_REMOVED lines=14> */
[----:B------:R-:W1:Y:S07]  /*2b0a0*/  I2F.RP R2, R4 ;  /* 0x0000000400027306 */ /* 0x000e6e0000209400 */
[----:B------:R-:W-:Y:S01]  /*2b0b0*/  @P0 VIADD R8, R8, 0x1 ;  /* 0x0000000108080836 */ /* 0x000fe20000000000 */
[----:B-1----:R-:W1:Y:S02]  /*2b0c0*/  MUFU.RCP R2, R2 ;  /* 0x0000000200027308 */ /* 0x002e640000001000 */
[----:B-1----:R-:W-:-:S06]  /*2b0d0*/  VIADD R2, R2, 0xffffffe ;  /* 0x0ffffffe02027836 */ /* 0x002fcc0000000000 */
[----:B------:R-:W1:Y:S02]  /*2b0e0*/  F2I.FTZ.U32.TRUNC.NTZ R3, R2 ;  /* 0x0000000200037305 */ /* 0x000e64000021f000 */
[----:B-1----:R-:W-:-:S04]  /*2b0f0*/  IMAD.MOV R2, RZ, RZ, -R3 ;  /* 0x000000ffff027224 */ /* 0x002fc800078e0a03 */
        /* <DEDUP_REMOVED lines=25> */
[----:B------:R-:W-:-:S04]  /*2b290*/  IMAD.MOV R2, RZ, RZ, -R7 ;  /* 0x000000ffff027224 */ /* 0x000fc800078e0a07 */
[C---:B------:R-:W-:Y:S02]  /*2b2a0*/  IMAD R2, R6.reuse, R2, R3 ;  /* 0x0000000206027224 */ /* 0x040fe400078e0203 */
[----:B------:R-:W-:-:S04]  /*2b2b0*/  IMAD R6, R6, 0x1000000, R7 ;  /* 0x0100000006067824 */ /* 0x000fc800078e0207 */
[----:B------:R-:W-:-:S05]  /*2b2c0*/  IMAD R2, R2, 0x10000, R6 ;  /* 0x0001000002027824 */ /* 0x000fca00078e0206 */
[----:B------:R1:W-:Y:S01]  /*2b2d0*/  STL [R1+0x8], R2 ;  /* 0x0000080201007387 */ /* 0x0003e20000100800 */
[----:B------:R-:W-:Y:S05]  /*2b2e0*/  BRA `(.L_x_1792) ;  /* 0x0000000400007947 */ /* 0x000fea0003800000 */
.L_x_1791:
[----:B-1----:R-:W2:Y:S01]  /*2b2f0*/  LDL R3, [R1+0xc] ;  /* 0x00000c0001037983 */ /* 0x002ea20000100800 */
[----:B------:R-:W2:Y:S02]  /*2b300*/  LDC.64 R6, c[0x0][0xc90] ;  /* 0x00032400ff067b82 */ /* 0x000ea40000000a00 */
[----:B--2---:R-:W-:-:S05]  /*2b310*/  IMAD.WIDE R6, R3, 0x4, R6 ;  /* 0x0000000403067825 */ /* 0x004fca00078e0206 */
[----:B------:R-:W2:Y:S02]  /*2b320*/  LDG.E R3, desc[UR46][R6.64] ;  /* 0x0000002e06037981 */ /* 0x000ea4000c1e1900 */
[----:B--2---:R-:W-:-:S05]  /*2b330*/  IMAD R9, R5, R3, RZ ;  /* 0x0000000305097224 */ /* 0x004fca00078e02ff */
[----:B------:R-:W-:-:S04]  /*2b340*/  IABS R4, R9 ;  /* 0x0000000900047213 */ /* 0x000fc80000000000 */
        /* <DEDUP_REMOVED lines=20> */
[----:B------:R-:W-:-:S05]  /*2b490*/  @P0 IADD3 R8, R8, 0x1, RZ ;  /* 0x0000000108080810 */ /* 0x000fca0007ffe0ff */
[----:B------:R-:W-:-:S04]  /*2b4a0*/  IMAD.MOV.U32 R4, RZ, RZ, R8 ;  /* 0x000000ffff047224 */ /* 0x000fc800078e0008 */
        /* <DEDUP_REMOVED lines=8> */
[----:B------:R-:W1:Y:S08]  /*2b530*/  I2F.RP R2, R8 ;  /* 0x0000000800027306 */ /* 0x000e700000209400 */
[----:B-1----:R-:W1:Y:S02]  /*2b540*/  MUFU.RCP R2, R2 ;  /* 0x0000000200027308 */ /* 0x002e640000001000 */
[----:B-1----:R-:W-:-:S06]  /*2b550*/  VIADD R2, R2, 0xffffffe ;  /* 0x0ffffffe02027836 */ /* 0x002fcc0000000000 */
[----:B------:R1:W2:Y:S02]  /*2b560*/  F2I.FTZ.U32.TRUNC.NTZ R3, R2 ;  /* 0x0000000200037305 */ /* 0x0002a4000021f000 */
[----:B-1----:R-:W-:Y:S02]  /*2b570*/  IMAD.MOV.U32 R2, RZ, RZ, RZ ;  /* 0x000000ffff027224 */ /* 0x002fe400078e00ff */
[----:B--2---:R-:W-:-:S04]  /*2b580*/  IMAD.MOV R0, RZ, RZ, -R3 ;  /* 0x000000ffff007224 */ /* 0x004fc800078e0a03 */
        /* <DEDUP_REMOVED lines=15> */
[----:B------:R-:W-:-:S04]  /*2b680*/  @P0 VIADD R2, R2, 0x1 ;  /* 0x0000000102020836 */ /* 0x000fc80000000000 */
[----:B------:R-:W-:-:S04]  /*2b690*/  IMAD.MOV.U32 R0, RZ, RZ, R2 ;  /* 0x000000ffff007224 */ /* 0x000fc800078e0002 */
[----:B------:R-:W-:Y:S01]  /*2b6a0*/  @!P2 IMAD.MOV R0, RZ, RZ, -R0 ;  /* 0x000000ffff00a224 */ /* 0x000fe200078e0a00 */
[----:B------:R-:W-:Y:S01]  /*2b6b0*/  @!P1 LOP3.LUT R0, RZ, R7, RZ, 0x33, !PT ;  /* 0x00000007ff009212 */ /* 0x000fe200078e33ff */
[----:B------:R-:W-:-:S04]  /*2b6c0*/  IMAD.MOV R7, RZ, RZ, -R7 ;  /* 0x000000ffff077224 */ /* 0x000fc800078e0a07 */
[----:B------:R-:W-:-:S05]  /*2b6d0*/  IMAD R2, R0, R7, R4 ;  /* 0x0000000700027224 */ /* 0x000fca00078e0204 */
[----:B------:R2:W-:Y:S02]  /*2b6e0*/  STL [R1+0x8], R2 ;  /* 0x0000080201007387 */ /* 0x0005e40000100800 */
.L_x_1792:
[----:B------:R-:W-:-:S05]  /*2b6f0*/  LOP3.LUT R0, RZ, R0, RZ, 0x33, !PT ;  /* 0x00000000ff007212 */ /* 0x000fca00078e33ff */
[----:B------:R-:W-:-:S05]  /*2b700*/  IMAD.IADD R0, R5, 0x1, R0 ;  /* 0x0000000105007824 */ /* 0x000fca00078e0200 */
[----:B------:R3:W-:Y:S01]  /*2b710*/  STL [R1+0x4], R0 ;  /* 0x0000040001007387 */ /* 0x0007e20000100800 */
[----:B------:R-:W-:Y:S05]  /*2b720*/  BRA `(.L_x_1793) ;  /* 0x0000000000287947 */ /* 0x000fea0003800000 */
.L_x_1785:
[----:B------:R-:W-:Y:S01]  /*2b730*/  UMOV UR4, URZ ;  /* 0x0000003f00047c82 */ /* 0x000fe20008000000 */
[----:B------:R-:W-:Y:S01]  /*2b740*/  ULDC UR6, c[0x0][0xc3c] ;  /* 0x00030f0000067ab9 */ /* 0x000fe20000000800 */
[----:B------:R-:W-:Y:S01]  /*2b750*/  UMOV UR5, URZ ;  /* 0x0000003f00057c82 */ /* 0x000fe20008000000 */
[----:B------:R1:W-:Y:S01]  /*2b760*/  STL [R1], R0 ;  /* 0x0000000001007387 */ /* 0x0003e20000100800 */
[----:B------:R-:W-:Y:S02]  /*2b770*/  IMAD.U32 R3, RZ, RZ, UR4 ;  /* 0x00000004ff037e24 */ /* 0x000fe4000f8e00ff */
[----:B------:R-:W-:-:S03]  /*2b780*/  IMAD.U32 R2, RZ, RZ, UR5 ;  /* 0x00000005ff027e24 */ /* 0x000fc6000f8e00ff */
[----:B------:R2:W-:Y:S01]  /*2b790*/  STL [R1+0x4], R3 ;  /* 0x0000040301007387 */ /* 0x0005e20000100800 */
[----:B-1----:R-:W-:-:S05]  /*2b7a0*/  IMAD.U32 R0, RZ, RZ, UR6 ;  /* 0x00000006ff007e24 */ /* 0x002fca000f8e00ff */
[----:B------:R2:W-:Y:S04]  /*2b7b0*/  STL [R1+0xc], R0 ;  /* 0x00000c0001007387 */ /* 0x0005e80000100800 */
[----:B------:R2:W-:Y:S02]  /*2b7c0*/  STL [R1+0x8], R2 ;  /* 0x0000080201007387 */ /* 0x0005e40000100800 */
.L_x_1793:
[----:B-12---:R-:W2:Y:S04]  /*2b7d0*/  LDL R2, [R1+0xc] ;  /* 0x00000c0001027983 */ /* 0x006ea80000100800 */
[----:B------:R-:W4:Y:S04]  /*2b7e0*/  LDL R3, [R1+0x8] ;  /* 0x0000080001037983 */ /* 0x000f280000100800 */
[----:B------:R-:W5:Y:S04]  /*2b7f0*/  LDL R4, [R1] ;  /* 0x0000000001047983 */ /* 0x000f680000100800 */
[----:B------:R-:W5:Y:S01]  /*2b800*/  LDL R5, [R1+0x4] ;  /* 0x0000040001057983 */ /* 0x000f620000100800 */
[----:B---3--:R-:W1:Y:S01]  /*2b810*/  S2R R0, SR_TID.X ;  /* 0x0000000000007919 */ /* 0x008e620000002100 */
[----:B------:R-:W-:Y:S05]  /*2b820*/  WARPSYNC.ALL ;  /* 0x0000000000007948 */ /* 0x000fea0003800000 */
[----:B-1----:R-:W-:Y:S01]  /*2b830*/  LOP3.LUT R0, R0, 0x1f, RZ, 0xc0, !PT ;  /* 0x0000001f00007812 */ /* 0x002fe200078ec0ff */
[----:B------:R-:W-:Y:S03]  /*2b840*/  BAR.SYNC.DEFER_BLOCKING 0x4, 0x180 ;  /* 0x0106000000007b1d */ /* 0x000fe60000010000 */
[----:B------:R-:W-:-:S13]  /*2b850*/  ISETP.NE.AND P0, PT, R0, RZ, PT ;  /* 0x000000ff0000720c */ /* 0x000fda0003f05270 */
[----:B------:R-:W1:Y:S01]  /*2b860*/  @!P0 S2R R0, SR_CgaCtaId ;  /* 0x0000000000008919 */ /* 0x000e620000008800 */
[----:B--2---:R-:W-:Y:S01]  /*2b870*/  IMAD.MOV.U32 R7, RZ, RZ, R2 ;  /* 0x000000ffff077224 */ /* 0x004fe200078e0002 */
[----:B------:R-:W-:Y:S01]  /*2b880*/  @!P0 MOV R2, 0x400 ;  /* 0x0000040000028802 */ /* 0x000fe20000000f00 */
[----:B----4-:R-:W-:-:S03]  /*2b890*/  IMAD.MOV.U32 R6, RZ, RZ, R3 ;  /* 0x000000ffff067224 */ /* 0x010fc600078e0003 */
[----:B-1----:R-:W-:-:S05]  /*2b8a0*/  @!P0 LEA R18, R0, R2, 0x18 ;  /* 0x0000000200128211 */ /* 0x002fca00078ec0ff */
[----:B-----5:R2:W-:Y:S01]  /*2b8b0*/  @!P0 STS.128 [R18+0x284d0], R4 ;  /* 0x0284d00412008388 */ /* 0x0205e20000000c00 */
[----:B------:R-:W-:Y:S06]  /*2b8c0*/  BAR.ARV 0x5, 0x180 ;  /* 0x0146000000007b1d */ /* 0x000fec0000002000 */
.L_x_1782:
[----:B------:R-:W3:Y:S01]  /*2b8d0*/  LDL R0, [R1+0xc] ;  /* 0x00000c0001007983 */ /* 0x000ee20000100800 */
[----:B------:R-:W-:Y:S02]  /*2b8e0*/  ULDC UR4, c[0x0][0xc3c] ;  /* 0x00030f0000047ab9 */ /* 0x000fe40000000800 */
[----:B---3--:R-:W-:-:S13]  /*2b8f0*/  ISETP.GE.AND P0, PT, R0, UR4, PT ;  /* 0x0000000400007c0c */ /* 0x008fda000bf06270 */
[----:B------:R-:W-:Y:S05]  /*2b900*/  @!P0 BRA `(.L_x_1794) ;  /* 0xffffff9400888947 */ /* 0x000fea000383ffff */
[----:B------:R-:W-:Y:S05]  /*2b910*/  BSYNC B7 ;  /* 0x0000000000077941 */ /* 0x000fea0003800000 */
.L_x_1664:
[----:B---3--:R-:W3:Y:S01]  /*2b920*/  LDL.LU R0, [R1+0x54] ;  /* 0x0000540001007983 */ /* 0x008ee20000300800 */
[----:B------:R-:W-:Y:S01]  /*2b930*/  BSSY B0, `(.L_x_1795) ;  /* 0x000000b000007945 */ /* 0x000fe20003800000 */
[----:B-12---:R-:W1:Y:S01]  /*2b940*/  S2R R5, SR_CgaCtaId ;  /* 0x0000000000057919 */ /* 0x006e620000008800 */
[----:B---3--:R-:W-:-:S05]  /*2b950*/  VIADD R0, R0, 0x1 ;  /* 0x0000000100007836 */ /* 0x008fca0000000000 */
[----:B0-----:R-:W-:-:S04]  /*2b960*/  LEA.HI R2, R0, R0, RZ, 0x1 ;  /* 0x0000000000027211 */ /* 0x001fc800078f08ff */
[----:B------:R-:W-:-:S05]  /*2b970*/  LOP3.LUT R3, R2, 0xfffffffe, RZ, 0xc0, !PT ;  /* 0xfffffffe02037812 */ /* 0x000fca00078ec0ff */
[----:B------:R-:W-:Y:S01]  /*2b980*/  IMAD.IADD R3, R0, 0x1, -R3 ;  /* 0x0000000100037824 */ /* 0x000fe200078e0a03 */
[----:B------:R-:W-:-:S04]  /*2b990*/  MOV R0, 0x400 ;  /* 0x0000040000007802 */ /* 0x000fc80000000f00 */
[----:B-1----:R-:W-:Y:S02]  /*2b9a0*/  LEA R0, R5, R0, 0x18 ;  /* 0x0000000005007211 */ /* 0x002fe400078ec0ff */
[----:B------:R-:W-:-:S04]  /*2b9b0*/  SHF.L.U32 R3, R3, 0x1f, RZ ;  /* 0x0000001f03037819 */ /* 0x000fc800000006ff */
[----:B------:R-:W0:Y:S02]  /*2b9c0*/  SYNCS.PHASECHK.TRANS64.TRYWAIT P0, [R0+URZ+0x28420], R3 ;  /* 0x02842003000075a7 */ /* 0x000e24000800017f */
[----:B0-----:R-:W-:Y:S05]  /*2b9d0*/  @!P0 BRA `(.L_x_1796) ;  /* 0x0000007c00048947 */ /* 0x001fea0003800000 */
.L_x_2096:
[----:B------:R-:W-:Y:S05]  /*2b9e0*/  BSYNC B0 ;  /* 0x0000000000007941 */ /* 0x000fea0003800000 */
.L_x_1795:
[----:B------:R-:W-:-:S03]  /*2b9f0*/  UMOV UR4, 0xffffffff ;  /* 0xffffffff00047882 */ /* 0x000fc60000000000 */
[----:B------:R-:W-:Y:S05]  /*2ba00*/  BRA.DIV UR4, `(.L_x_1797) ;  /* 0x0000007e040c7947 */ /* 0x000fea000b800000 */
[----:B------:R-:W1:Y:S02]  /*2ba10*/  S2R R2, SR_TID.X ;  /* 0x0000000000027919 */ /* 0x000e640000002100 */
[----:B-1----:R-:W-:-:S04]  /*2ba20*/  SHF.R.U32.HI R2, RZ, 0x5, R2 ;  /* 0x00000005ff027819 */ /* 0x002fc80000011602 */
[----:B------:R-:W-:-:S05]  /*2ba30*/  LOP3.LUT R2, R2, 0x3, RZ, 0xc0, !PT ;  /* 0x0000000302027812 */ /* 0x000fca00078ec0ff */
[----:B------:R1:W2:Y:S02]  /*2ba40*/  SHFL.IDX PT, R14, R2, RZ, 0x1f ;  /* 0x00001fff020e7589 */ /* 0x0002a400000e0000 */
.L_x_2099:
[----:B--2---:R-:W-:-:S13]  /*2ba50*/  ISETP.NE.AND P0, PT, R14, RZ, PT ;  /* 0x000000ff0e00720c */ /* 0x004fda0003f05270 */
[----:B------:R-:W-:Y:S05]  /*2ba60*/  @P0 BRA `(.L_x_1412) ;  /* 0x0000000000b00947 */ /* 0x000fea0003800000 */
[----:B------:R-:W-:-:S03]  /*2ba70*/  UMOV UR4, 0xffffffff ;  /* 0xffffffff00047882 */ /* 0x000fc60000000000 */
[----:B------:R-:W-:Y:S05]  /*2ba80*/  BRA.DIV UR4, `(.L_x_1798) ;  /* 0x0000007e04207947 */ /* 0x000fea000b800000 */
[----:B------:R-:W-:-:S13]  /*2ba90*/  ELECT P6, URZ, PT ;  /* 0x00000000003f782f */ /* 0x000fda00038c0000 */
.L_x_2102:
[----:B------:R-:W-:Y:S05]  /*2baa0*/  @!P6 BRA `(.L_x_1412) ;  /* 0x0000000000a0e947 */ /* 0x000fea0003800000 */
[----:B------:R-:W-:-:S06]  /*2bab0*/  ULOP3.LUT UR4, UR40, 0x2, URZ, 0xfc, !UPT ;  /* 0x0000000228047892 */ /* 0x000fcc000f8efc3f */
[----:B-1----:R-:W-:-:S05]  /*2bac0*/  IMAD.U32 R2, RZ, RZ, UR4 ;  /* 0x00000004ff027e24 */ /* 0x002fca000f8e00ff */
[----:B------:R-:W-:-:S13]  /*2bad0*/  ISETP.NE.AND P0, PT, R2, 0x3, PT ;  /* 0x000000030200780c */ /* 0x000fda0003f05270 */
[----:B------:R-:W-:Y:S05]  /*2bae0*/  @!P0 BRA `(.L_x_1799) ;  /* 0x0000000000048947 */ /* 0x000fea0003800000 */
[----:B------:R-:W-:Y:S01]  /*2baf0*/  BPT.TRAP 0x1 ;  /* 0x000000040000795c */ /* 0x000fe20000300000 */
.L_x_1799:
[----:B0-----:R-:W2:Y:S04]  /*2bb00*/  LDL R3, [R1+0x10] ;  /* 0x0000100001037983 */ /* 0x001ea80000100800 */
        /* <DEDUP_REMOVED lines=9> */
[----:B------:R-:W-:Y:S02]  /*2bba0*/  LOP3.LUT R4, R7, R4, RZ, 0x3c, !PT ;  /* 0x0000000407047212 */ /* 0x000fe400078e3cff */
[----:B------:R-:W-:-:S02]  /*2bbb0*/  LEA R7, R3, R2, 0x3 ;  /* 0x0000000203077211 */ /* 0x000fc400078e18ff */
[----:B------:R-:W-:Y:S01]  /*2bbc0*/  SHF.L.U32 R2, R4, 0x1f, RZ ;  /* 0x0000001f04027819 */ /* 0x000fe200000006ff */
[----:B0-----:R-:W-:Y:S06]  /*2bbd0*/  @!P1 BRA `(.L_x_1800) ;  /* 0x0000007800ec9947 */ /* 0x001fec0003800000 */
.L_x_2103:
[----:B------:R-:W1:Y:S02]  /*2bbe0*/  SYNCS.PHASECHK.TRANS64.TRYWAIT P1, [R7+URZ], R2 ;  /* 0x00000002070075a7 */ /* 0x000e64000802017f */
[----:B-1----:R-:W-:Y:S05]  /*2bbf0*/  @!P1 BRA `(.L_x_1801) ;  /* 0x0000007800f89947 */ /* 0x002fea0003800000 */
.L_x_2104:
[----:B------:R-:W-:Y:S05]  /*2bc00*/  @!P0 BRA `(.L_x_1802) ;  /* 0x0000000000048947 */ /* 0x000fea0003800000 */
[----:B------:R-:W-:Y:S01]  /*2bc10*/  BPT.TRAP 0x1 ;  /* 0x000000040000795c */ /* 0x000fe20000300000 */
.L_x_1802:
[----:B------:R-:W2:Y:S02]  /*2bc20*/  LDL.LU R4, [R1+0x10] ;  /* 0x0000100001047983 */ /* 0x000ea40000300800 */
[----:B--2---:R-:W-:-:S04]  /*2bc30*/  IMAD R4, R4, 0x8, R0 ;  /* 0x0000000804047824 */ /* 0x004fc800078e0200 */
[----:B------:R-:W2:Y:S02]  /*2bc40*/  SYNCS.PHASECHK.TRANS64.TRYWAIT P1, [R4+URZ+0x28460], R5 ;  /* 0x02846005040075a7 */ /* 0x000ea4000802017f */
[----:B--2---:R-:W-:Y:S05]  /*2bc50*/  @!P1 BRA `(.L_x_1803) ;  /* 0x0000007800f49947 */ /* 0x004fea0003800000 */
.L_x_2105:
[----:B------:R-:W-:Y:S05]  /*2bc60*/  @!P0 BRA `(.L_x_1804) ;  /* 0x0000000000048947 */ /* 0x000fea0003800000 */
[----:B------:R-:W-:Y:S01]  /*2bc70*/  BPT.TRAP 0x1 ;  /* 0x000000040000795c */ /* 0x000fe20000300000 */
.L_x_1804:
[----:B------:R-:W-:-:S04]  /*2bc80*/  IMAD R3, R3, 0x8, R0 ;  /* 0x0000000803037824 */ /* 0x000fc800078e0200 */
[----:B------:R-:W3:Y:S02]  /*2bc90*/  SYNCS.PHASECHK.TRANS64.TRYWAIT P1, [R3+URZ+0x28460], R2 ;  /* 0x02846002030075a7 */ /* 0x000ee4000802017f */
[----:B---3--:R-:W-:Y:S05]  /*2bca0*/  @!P1 BRA `(.L_x_1805) ;  /* 0x0000007800f49947 */ /* 0x008fea0003800000 */
.L_x_2106:
[----:B------:R-:W-:Y:S05]  /*2bcb0*/  @!P0 BRA `(.L_x_1806) ;  /* 0x0000000000048947 */ /* 0x000fea0003800000 */
[----:B------:R-:W-:Y:S01]  /*2bcc0*/  BPT.TRAP 0x1 ;  /* 0x000000040000795c */ /* 0x000fe20000300000 */
.L_x_1806:
[----:B------:R-:W4:Y:S02]  /*2bcd0*/  SYNCS.PHASECHK.TRANS64.TRYWAIT P0, [R4+URZ+0x28480], R5 ;  /* 0x02848005040075a7 */ /* 0x000f24000800017f */
[----:B----4-:R-:W-:Y:S05]  /*2bce0*/  @!P0 BRA `(.L_x_1807) ;  /* 0x0000007800f88947 */ /* 0x010fea0003800000 */
.L_x_1808:
[----:B------:R0:W0:Y:S02]  /*2bcf0*/  SYNCS.PHASECHK.TRANS64.TRYWAIT P0, [R3+URZ+0x28480], R2 ;  /* 0x02848002030075a7 */ /* 0x000024000800017f */
[----:B0-----:R-:W-:Y:S05]  /*2bd00*/  @!P0 NANOSLEEP.SYNCS 0x989680 ;  /* 0x009896800000895d */ /* 0x001fea0003900000 */
[----:B------:R-:W0:Y:S02]  /*2bd10*/  @!P0 SYNCS.PHASECHK.TRANS64 P0, [R3+URZ+0x28480], R2 ;  /* 0x02848002030085a7 */ /* 0x000e24000800007f */
[----:B0-----:R-:W-:Y:S05]  /*2bd20*/  @!P0 BRA `(.L_x_1808) ;  /* 0xfffffffc00f08947 */ /* 0x001fea000383ffff */
.L_x_1412:
[----:B------:R-:W-:Y:S05]  /*2bd30*/  BSYNC B8 ;  /* 0x0000000000087941 */ /* 0x000fea0003800000 */
.L_x_1409:
[----:B------:R-:W-:Y:S05]  /*2bd40*/  EXIT ;  /* 0x000000000000794d */ /* 0x000fea0003800000 */
.L_x_1440:
[----:B-1----:R1:W2:Y:S02]  /*2bd50*/  SYNCS.PHASECHK.TRANS64.TRYWAIT P6, [R91+URZ+0x28490], R92 ;  /* 0x0284905c5b0075a7 */ /* 0x0022a400080c017f */
[----:B--2---:R-:W-:Y:S05]  /*2bd60*/  @!P6 NANOSLEEP.SYNCS 0x989680 ;  /* 0x009896800000e95d */ /* 0x004fea0003900000 */
[----:B------:R-:W2:Y:S02]  /*2bd70*/  @!P6 SYNCS.PHASECHK.TRANS64 P6, [R91+URZ+0x28490], R92 ;  /* 0x0284905c5b00e5a7 */ /* 0x000ea400080c007f */
[----:B--2---:R-:W-:Y:S05]  /*2bd80*/  @!P6 BRA `(.L_x_1440) ;  /* 0xfffffffc00f0e947 */ /* 0x004fea000383ffff */
[----:B------:R-:W-:Y:S05]  /*2bd90*/  BRA `(.L_x_1809) ;  /* 0xfffffd7400607947 */ /* 0x000fea000383ffff */
.L_x_1458:
[----:B0-----:R0:W1:Y:S02]  /*2bda0*/  SYNCS.PHASECHK.TRANS64.TRYWAIT P5, [R91+URZ+0x28490], R92 ;  /* 0x0284905c5b0075a7 */ /* 0x00106400080a017f */
[----:B-1----:R-:W-:Y:S05]  /*2bdb0*/  @!P5 NANOSLEEP.SYNCS 0x989680 ;  /* 0x009896800000d95d */ /* 0x002fea0003900000 */
[----:B------:R-:W1:Y:S02]  /*2bdc0*/  @!P5 SYNCS.PHASECHK.TRANS64 P5, [R91+URZ+0x28490], R92 ;  /* 0x0284905c5b00d5a7 */ /* 0x000e6400080a007f */
[----:B-1----:R-:W-:Y:S05]  /*2bdd0*/  @!P5 BRA `(.L_x_1458) ;  /* 0xfffffffc00f0d947 */ /* 0x002fea000383ffff */
[----:B------:R-:W-:Y:S05]  /*2bde0*/  BRA `(.L_x_1810) ;  /* 0xfffffd9400307947 */ /* 0x000fea000383ffff */
.L_x_1467:
[----:B0-----:R0:W1:Y:S02]  /*2bdf0*/  SYNCS.PHASECHK.TRANS64.TRYWAIT P4, [R91+URZ+0x28490], R92 ;  /* 0x0284905c5b0075a7 */ /* 0x001064000808017f */
[----:B-1----:R-:W-:Y:S05]  /*2be00*/  @!P4 NANOSLEEP.SYNCS 0x989680 ;  /* 0x009896800000c95d */ /* 0x002fea0003900000 */
[----:B------:R-:W1:Y:S02]  /*2be10*/  @!P4 SYNCS.PHASECHK.TRANS64 P4, [R91+URZ+0x28490], R92 ;  /* 0x0284905c5b00c5a7 */ /* 0x000e64000808007f */
[----:B-1----:R-:W-:Y:S05]  /*2be20*/  @!P4 BRA `(.L_x_1467) ;  /* 0xfffffffc00f0c947 */ /* 0x002fea000383ffff */
[----:B------:R-:W-:Y:S05]  /*2be30*/  BRA `(.L_x_1811) ;  /* 0xfffffdb400207947 */ /* 0x000fea000383ffff */
.L_x_1473:
[----:B-1----:R1:W2:Y:S02]  /*2be40*/  SYNCS.PHASECHK.TRANS64.TRYWAIT P3, [R91+URZ+0x284b0], R92 ;  /* 0x0284b05c5b0075a7 */ /* 0x0022a4000806017f */
[----:B--2---:R-:W-:Y:S05]  /*2be50*/  @!P3 NANOSLEEP.SYNCS 0x989680 ;  /* 0x009896800000b95d */ /* 0x004fea0003900000 */
[----:B------:R-:W2:Y:S02]  /*2be60*/  @!P3 SYNCS.PHASECHK.TRANS64 P3, [R91+URZ+0x284b0], R92 ;  /* 0x0284b05c5b00b5a7 */ /* 0x000ea4000806007f */
[----:B--2---:R-:W-:Y:S05]  /*2be70*/  @!P3 BRA `(.L_x_1473) ;  /* 0xfffffffc00f0b947 */ /* 0x004fea000383ffff */
[----:B------:R-:W-:Y:S05]  /*2be80*/  BRA `(.L_x_1812) ;  /* 0xfffffdb400ac7947 */ /* 0x000fea000383ffff */
.L_x_1491:
[----:B------:R-:W-:Y:S01]  /*2be90*/  BSSY B0, `(.L_x_1813) ;  /* 0x0000007000007945 */ /* 0x000fe20003800000 */
[----:B------:R-:W-:Y:S02]  /*2bea0*/  IMAD.MOV.U32 R12, RZ, RZ, RZ ;  /* 0x000000ffff0c7224 */ /* 0x000fe400078e00ff */
[----:B------:R-:W-:Y:S02]  /*2beb0*/  IMAD.MOV.U32 R11, RZ, RZ, 0x1f ;  /* 0x0000001fff0b7424 */ /* 0x000fe400078e00ff */
[----:B------:R-:W-:-:S07]  /*2bec0*/  IMAD.MOV.U32 R15, RZ, RZ, -0x1 ;  /* 0xffffffffff0f7424 */ /* 0x000fce00078e00ff */
[----:B-----5:R-:W-:Y:S05]  /*2bed0*/  WARPSYNC.COLLECTIVE R15, `(.L_x_1814) ;  /* 0x000000000f087348 */ /* 0x020fea0003c00000 */
[----:B------:R0:W1:Y:S02]  /*2bee0*/  SHFL.IDX P6, R14, R13, R12, R11 ;  /* 0x0000000c0d0e7389 */ /* 0x00006400000c000b */
[----:B01---5:R-:W-:Y:S01]  /*2bef0*/  ENDCOLLECTIVE ;  /* 0x000000000000791b */ /* 0x023fe20003800000 */
.L_x_1814:
[----:B------:R-:W-:Y:S05]  /*2bf00*/  BSYNC B0 ;  /* 0x0000000000007941 */ /* 0x000fea0003800000 */
.L_x_1813:
[----:B------:R-:W-:Y:S01]  /*2bf10*/  IMAD.MOV.U32 R201, RZ, RZ, R14 ;  /* 0x000000ffffc97224 */ /* 0x000fe200078e000e */
[----:B------:R-:W-:Y:S06]  /*2bf20*/  BRA `(.L_x_1815) ;  /* 0xfffffdc400547947 */ /* 0x000fec000383ffff */
.L_x_1501:
[----:B------:R-:W-:Y:S01]  /*2bf30*/  BSSY B1, `(.L_x_1816) ;  /* 0x0000008000017945 */ /* 0x000fe20003800000 */
[----:B------:R-:W-:Y:S02]  /*2bf40*/  IMAD.MOV.U32 R13, RZ, RZ, R50 ;  /* 0x000000ffff0d7224 */ /* 0x000fe400078e0032 */
[----:B------:R-:W-:Y:S02]  /*2bf50*/  IMAD.MOV.U32 R12, RZ, RZ, RZ ;  /* 0x000000ffff0c7224 */ /* 0x000fe400078e00ff */
[----:B------:R-:W-:Y:S02]  /*2bf60*/  IMAD.MOV.U32 R11, RZ, RZ, 0x181f ;  /* 0x0000181fff0b7424 */ /* 0x000fe400078e00ff */
[----:B------:R-:W-:-:S07]  /*2bf70*/  IMAD.MOV.U32 R15, RZ, RZ, -0x1 ;  /* 0xffffffffff0f7424 */ /* 0x000fce00078e00ff */
[----:B------:R-:W-:Y:S05]  /*2bf80*/  WARPSYNC.COLLECTIVE R15, `(.L_x_1817) ;  /* 0x000000000f087348 */ /* 0x000fea0003c00000 */
[----:B------:R0:W1:Y:S02]  /*2bf90*/  SHFL.IDX P6, R14, R13, R12, R11 ;  /* 0x0000000c0d0e7389 */ /* 0x00006400000c000b */
[----:B01----:R-:W-:Y:S01]  /*2bfa0*/  ENDCOLLECTIVE ;  /* 0x000000000000791b */ /* 0x003fe20003800000 */
.L_x_1817:
[----:B------:R-:W-:Y:S05]  /*2bfb0*/  BSYNC B1 ;  /* 0x0000000000017941 */ /* 0x000fea0003800000 */
.L_x_1816:
[----:B------:R-:W-:Y:S02]  /*2bfc0*/  IMAD.MOV.U32 R13, RZ, RZ, R48 ;  /* 0x000000ffff0d7224 */ /* 0x000fe400078e0030 */
[----:B------:R-:W-:Y:S02]  /*2bfd0*/  IMAD.MOV.U32 R12, RZ, RZ, RZ ;  /* 0x000000ffff0c7224 */ /* 0x000fe400078e00ff */
[----:B------:R-:W-:Y:S02]  /*2bfe0*/  IMAD.MOV.U32 R11, RZ, RZ, 0x181f ;  /* 0x0000181fff0b7424 */ /* 0x000fe400078e00ff */
[----:B------:R-:W-:Y:S02]  /*2bff0*/  IMAD.MOV.U32 R15, RZ, RZ, -0x1 ;  /* 0xffffffffff0f7424 */ /* 0x000fe400078e00ff */
[----:B------:R-:W-:-:S07]  /*2c000*/  IMAD.MOV.U32 R3, RZ, RZ, R14 ;  /* 0x000000ffff037224 */ /* 0x000fce00078e000e */
[----:B------:R-:W-:Y:S05]  /*2c010*/  WARPSYNC.COLLECTIVE R15, `(.L_x_1818) ;  /* 0x000000000f087348 */ /* 0x000fea0003c00000 */
[----:B------:R0:W1:Y:S02]  /*2c020*/  SHFL.IDX P6, R14, R13, R12, R11 ;  /* 0x0000000c0d0e7389 */ /* 0x00006400000c000b */
[----:B01----:R-:W-:Y:S01]  /*2c030*/  ENDCOLLECTIVE ;  /* 0x000000000000791b */ /* 0x003fe20003800000 */
.L_x_1818:
[----:B------:R-:W-:Y:S02]  /*2c040*/  IMAD.MOV.U32 R13, RZ, RZ, R37 ;  /* 0x000000ffff0d7224 */ /* 0x000fe400078e0025 */
[----:B------:R-:W-:-:S07]  /*2c050*/  IMAD.MOV.U32 R5, RZ, RZ, R14 ;  /* 0x000000ffff057224 */ /* 0x000fce00078e000e */
[----:B------:R-:W-:Y:S05]  /*2c060*/  WARPSYNC.COLLECTIVE R15, `(.L_x_1819) ;  /* 0x000000000f087348 */ /* 0x000fea0003c00000 */
[----:B------:R0:W1:Y:S02]  /*2c070*/  SHFL.IDX P6, R14, R13, R12, R11 ;  /* 0x0000000c0d0e7389 */ /* 0x00006400000c000b */
[----:B01----:R-:W-:Y:S01]  /*2c080*/  ENDCOLLECTIVE ;  /* 0x000000000000791b */ /* 0x003fe20003800000 */
.L_x_1819:
[----:B------:R-:W-:Y:S02]  /*2c090*/  IMAD.MOV.U32 R13, RZ, RZ, R49 ;  /* 0x000000ffff0d7224 */ /* 0x000fe400078e0031 */
[----:B------:R-:W-:-:S07]  /*2c0a0*/  IMAD.MOV.U32 R9, RZ, RZ, R14 ;  /* 0x000000ffff097224 */ /* 0x000fce00078e000e */
[----:B------:R-:W-:Y:S05]  /*2c0b0*/  WARPSYNC.COLLECTIVE R15, `(.L_x_1820) ;  /* 0x000000000f087348 */ /* 0x000fea0003c00000 */
[----:B------:R0:W1:Y:S02]  /*2c0c0*/  SHFL.IDX P6, R14, R13, R12, R11 ;  /* 0x0000000c0d0e7389 */ /* 0x00006400000c000b */
[----:B01----:R-:W-:Y:S01]  /*2c0d0*/  ENDCOLLECTIVE ;  /* 0x000000000000791b */ /* 0x003fe20003800000 */
.L_x_1820:
[----:B------:R-:W-:Y:S05]  /*2c0e0*/  BRA `(.L_x_1821) ;  /* 0xfffffdcc00387947 */ /* 0x000fea000383ffff */
.L_x_1504:
[----:B------:R-:W-:Y:S01]  /*2c0f0*/  BSSY B1, `(.L_x_1822) ;  /* 0x0000008000017945 */ /* 0x000fe20003800000 */
[----:B------:R-:W-:Y:S02]  /*2c100*/  IMAD.MOV.U32 R13, RZ, RZ, R50 ;  /* 0x000000ffff0d7224 */ /* 0x000fe400078e0032 */
[----:B------:R-:W-:Y:S02]  /*2c110*/  IMAD.MOV.U32 R12, RZ, RZ, 0x1 ;  /* 0x00000001ff0c7424 */ /* 0x000fe400078e00ff */
[----:B-1----:R-:W-:Y:S02]  /*2c120*/  IMAD.MOV.U32 R11, RZ, RZ, 0x181f ;  /* 0x0000181fff0b7424 */ /* 0x002fe400078e00ff */
[----:B------:R-:W-:-:S07]  /*2c130*/  IMAD.MOV.U32 R15, RZ, RZ, -0x1 ;  /* 0xffffffffff0f7424 */ /* 0x000fce00078e00ff */
[----:B0-2345:R-:W-:Y:S05]  /*2c140*/  WARPSYNC.COLLECTIVE R15, `(.L_x_1823) ;  /* 0x000000000f087348 */ /* 0x03dfea0003c00000 */
[----:B----4-:R1:W4:Y:S02]  /*2c150*/  SHFL.IDX P6, R14, R13, R12, R11 ;  /* 0x0000000c0d0e7389 */ /* 0x01032400000c000b */
[----:B012345:R-:W-:Y:S01]  /*2c160*/  ENDCOLLECTIVE ;  /* 0x000000000000791b */ /* 0x03ffe20003800000 */
.L_x_1823:
[----:B------:R-:W-:Y:S05]  /*2c170*/  BSYNC B1 ;  /* 0x0000000000017941 */ /* 0x000fea0003800000 */
.L_x_1822:
        /* <DEDUP_REMOVED lines=8> */
.L_x_1824:
[----:B------:R-:W-:Y:S02]  /*2c200*/  IMAD.MOV.U32 R13, RZ, RZ, R37 ;  /* 0x000000ffff0d7224 */ /* 0x000fe400078e0025 */
[----:B------:R-:W-:-:S07]  /*2c210*/  IMAD.MOV.U32 R5, RZ, RZ, R14 ;  /* 0x000000ffff057224 */ /* 0x000fce00078e000e */
[----:B------:R-:W-:Y:S05]  /*2c220*/  WARPSYNC.COLLECTIVE R15, `(.L_x_1825) ;  /* 0x000000000f087348 */ /* 0x000fea0003c00000 */
[----:B------:R0:W1:Y:S02]  /*2c230*/  SHFL.IDX P6, R14, R13, R12, R11 ;  /* 0x0000000c0d0e7389 */ /* 0x00006400000c000b */
[----:B01----:R-:W-:Y:S01]  /*2c240*/  ENDCOLLECTIVE ;  /* 0x000000000000791b */ /* 0x003fe20003800000 */
.L_x_1825:
[----:B------:R-:W-:Y:S02]  /*2c250*/  IMAD.MOV.U32 R13, RZ, RZ, R49 ;  /* 0x000000ffff0d7224 */ /* 0x000fe400078e0031 */
[----:B------:R-:W-:-:S07]  /*2c260*/  IMAD.MOV.U32 R9, RZ, RZ, R14 ;  /* 0x000000ffff097224 */ /* 0x000fce00078e000e */
[----:B------:R-:W-:Y:S05]  /*2c270*/  WARPSYNC.COLLECTIVE R15, `(.L_x_1826) ;  /* 0x000000000f087348 */ /* 0x000fea0003c00000 */
[----:B------:R0:W1:Y:S02]  /*2c280*/  SHFL.IDX P6, R14, R13, R12, R11 ;  /* 0x0000000c0d0e7389 */ /* 0x00006400000c000b */
[----:B01----:R-:W-:Y:S01]  /*2c290*/  ENDCOLLECTIVE ;  /* 0x000000000000791b */ /* 0x003fe20003800000 */
.L_x_1826:
[----:B------:R-:W-:Y:S05]  /*2c2a0*/  BRA `(.L_x_1827) ;  /* 0xfffffdcc00547947 */ /* 0x000fea000383ffff */
.L_x_1507:
[----:B------:R-:W-:Y:S01]  /*2c2b0*/  BSSY B1, `(.L_x_1828) ;  /* 0x0000008000017945 */ /* 0x000fe20003800000 */
[----:B------:R-:W-:Y:S02]  /*2c2c0*/  IMAD.MOV.U32 R13, RZ, RZ, R50 ;  /* 0x000000ffff0d7224 */ /* 0x000fe400078e0032 */
[----:B------:R-:W-:Y:S02]  /*2c2d0*/  IMAD.MOV.U32 R12, RZ, RZ, 0x2 ;  /* 0x00000002ff0c7424 */ /* 0x000fe400078e00ff */
[----:B------:R-:W-:Y:S02]  /*2c2e0*/  IMAD.MOV.U32 R11, RZ, RZ, 0x181f ;  /* 0x0000181fff0b7424 */ /* 0x000fe400078e00ff */
[----:B------:R-:W-:-:S07]  /*2c2f0*/  IMAD.MOV.U32 R15, RZ, RZ, -0x1 ;  /* 0xffffffffff0f7424 */ /* 0x000fce00078e00ff */
[----:B012345:R-:W-:Y:S05]  /*2c300*/  WARPSYNC.COLLECTIVE R15, `(.L_x_1829) ;  /* 0x000000000f087348 */ /* 0x03ffea0003c00000 */
[----:B----4-:R4:W0:Y:S02]  /*2c310*/  SHFL.IDX P6, R14, R13, R12, R11 ;  /* 0x0000000c0d0e7389 */ /* 0x01082400000c000b */
[----:B012345:R-:W-:Y:S01]  /*2c320*/  ENDCOLLECTIVE ;  /* 0x000000000000791b */ /* 0x03ffe20003800000 */
.L_x_1829:
[----:B------:R-:W-:Y:S05]  /*2c330*/  BSYNC B1 ;  /* 0x0000000000017941 */ /* 0x000fea0003800000 */
.L_x_1828:
[----:B------:R-:W-:Y:S02]  /*2c340*/  IMAD.MOV.U32 R13, RZ, RZ, R48 ;  /* 0x000000ffff0d7224 */ /* 0x000fe400078e0030 */
[----:B------:R-:W-:Y:S02]  /*2c350*/  IMAD.MOV.U32 R12, RZ, RZ, 0x2 ;  /* 0x00000002ff0c7424 */ /* 0x000fe400078e00ff */
[----:B------:R-:W-:Y:S02]  /*2c360*/  IMAD.MOV.U32 R11, RZ, RZ, 0x181f ;  /* 0x0000181fff0b7424 */ /* 0x000fe400078e00ff */
[----:B------:R-:W-:Y:S02]  /*2c370*/  IMAD.MOV.U32 R15, RZ, RZ, -0x1 ;  /* 0xffffffffff0f7424 */ /* 0x000fe400078e00ff */
[----:B------:R-:W-:-:S07]  /*2c380*/  IMAD.MOV.U32 R3, RZ, RZ, R14 ;  /* 0x000000ffff037224 */ /* 0x000fce00078e000e */
[----:B------:R-:W-:Y:S05]  /*2c390*/  WARPSYNC.COLLECTIVE R15, `(.L_x_1830) ;  /* 0x000000000f087348 */ /* 0x000fea0003c00000 */
[----:B------:R0:W1:Y:S02]  /*2c3a0*/  SHFL.IDX P6, R14, R13, R12, R11 ;  /* 0x0000000c0d0e7389 */ /* 0x00006400000c000b */
[----:B01----:R-:W-:Y:S01]  /*2c3b0*/  ENDCOLLECTIVE ;  /* 0x000000000000791b */ /* 0x003fe20003800000 */
.L_x_1830:
[----:B------:R-:W-:Y:S02]  /*2c3c0*/  IMAD.MOV.U32 R13, RZ, RZ, R37 ;  /* 0x000000ffff0d7224 */ /* 0x000fe400078e0025 */
[----:B------:R-:W-:-:S07]  /*2c3d0*/  IMAD.MOV.U32 R5, RZ, RZ, R14 ;  /* 0x000000ffff057224 */ /* 0x000fce00078e000e */
[----:B------:R-:W-:Y:S05]  /*2c3e0*/  WARPSYNC.COLLECTIVE R15, `(.L_x_1831) ;  /* 0x000000000f087348 */ /* 0x000fea0003c00000 */
[----:B------:R0:W1:Y:S02]  /*2c3f0*/  SHFL.IDX P6, R14, R13, R12, R11 ;  /* 0x0000000c0d0e7389 */ /* 0x00006400000c000b */
[----:B01----:R-:W-:Y:S01]  /*2c400*/  ENDCOLLECTIVE ;  /* 0x000000000000791b */ /* 0x003fe20003800000 */
.L_x_1831:
[----:B------:R-:W-:Y:S02]  /*2c410*/  IMAD.MOV.U32 R13, RZ, RZ, R49 ;  /* 0x000000ffff0d7224 */ /* 0x000fe400078e0031 */
[----:B------:R-:W-:-:S07]  /*2c420*/  IMAD.MOV.U32 R9, RZ, RZ, R14 ;  /* 0x000000ffff097224 */ /* 0x000fce00078e000e */
[----:B------:R-:W-:Y:S05]  /*2c430*/  WARPSYNC.COLLECTIVE R15, `(.L_x_1832) ;  /* 0x000000000f087348 */ /* 0x000fea0003c00000 */
[----:B------:R0:W1:Y:S02]  /*2c440*/  SHFL.IDX P6, R14, R13, R12, R11 ;  /* 0x0000000c0d0e7389 */ /* 0x00006400000c000b */
[----:B01----:R-:W-:Y:S01]  /*2c450*/  ENDCOLLECTIVE ;  /* 0x000000000000791b */ /* 0x003fe20003800000 */
.L_x_1832:
[----:B------:R-:W-:Y:S05]  /*2c460*/  BRA `(.L_x_1833) ;  /* 0xfffffdcc00687947 */ /* 0x000fea000383ffff */
.L_x_1510:
[----:B------:R-:W-:Y:S01]  /*2c470*/  BSSY B1, `(.L_x_1834) ;  /* 0x0000008000017945 */ /* 0x000fe20003800000 */
[----:B------:R-:W-:Y:S02]  /*2c480*/  IMAD.MOV.U32 R13, RZ, RZ, R50 ;  /* 0x000000ffff0d7224 */ /* 0x000fe400078e0032 */
[----:B------:R-:W-:Y:S02]  /*2c490*/  IMAD.MOV.U32 R12, RZ, RZ, 0x3 ;  /* 0x00000003ff0c7424 */ /* 0x000fe400078e00ff */
[----:B------:R-:W-:Y:S02]  /*2c4a0*/  IMAD.MOV.U32 R11, RZ, RZ, 0x181f ;  /* 0x0000181fff0b7424 */ /* 0x000fe400078e00ff */
[----:B------:R-:W-:-:S07]  /*2c4b0*/  IMAD.MOV.U32 R15, RZ, RZ, -0x1 ;  /* 0xffffffffff0f7424 */ /* 0x000fce00078e00ff */
[----:B012--5:R-:W-:Y:S05]  /*2c4c0*/  WARPSYNC.COLLECTIVE R15, `(.L_x_1835) ;  /* 0x000000000f087348 */ /* 0x027fea0003c00000 */
[----:B------:R3:W4:Y:S02]  /*2c4d0*/  SHFL.IDX P6, R14, R13, R12, R11 ;  /* 0x0000000c0d0e7389 */ /* 0x00072400000c000b */
[----:B012345:R-:W-:Y:S01]  /*2c4e0*/  ENDCOLLECTIVE ;  /* 0x000000000000791b */ /* 0x03ffe20003800000 */
.L_x_1835:
[----:B------:R-:W-:Y:S05]  /*2c4f0*/  BSYNC B1 ;  /* 0x0000000000017941 */ /* 0x000fea0003800000 */
.L_x_1834:
[----:B------:R-:W-:Y:S01]  /*2c500*/  IMAD.MOV.U32 R13, RZ, RZ, R48 ;  /* 0x000000ffff0d7224 */ /* 0x000fe200078e0030 */
[----:B------:R-:W-:Y:S01]  /*2c510*/  MOV R15, 0xffffffff ;  /* 0xffffffff000f7802 */ /* 0x000fe20000000f00 */
[----:B------:R-:W-:Y:S02]  /*2c520*/  IMAD.MOV.U32 R12, RZ, RZ, 0x3 ;  /* 0x00000003ff0c7424 */ /* 0x000fe400078e00ff */
[----:B------:R-:W-:Y:S02]  /*2c530*/  IMAD.MOV.U32 R11, RZ, RZ, 0x181f ;  /* 0x0000181fff0b7424 */ /* 0x000fe400078e00ff */
[----:B------:R-:W-:-:S07]  /*2c540*/  IMAD.MOV.U32 R3, RZ, RZ, R14 ;  /* 0x000000ffff037224 */ /* 0x000fce00078e000e */
[----:B------:R-:W-:Y:S05]  /*2c550*/  WARPSYNC.COLLECTIVE R15, `(.L_x_1836) ;  /* 0x000000000f087348 */ /* 0x000fea0003c00000 */
[----:B------:R0:W1:Y:S02]  /*2c560*/  SHFL.IDX P6, R14, R13, R12, R11 ;  /* 0x0000000c0d0e7389 */ /* 0x00006400000c000b */
[----:B01----:R-:W-:Y:S01]  /*2c570*/  ENDCOLLECTIVE ;  /* 0x000000000000791b */ /* 0x003fe20003800000 */
.L_x_1836:
[----:B------:R-:W-:Y:S02]  /*2c580*/  IMAD.MOV.U32 R13, RZ, RZ, R37 ;  /* 0x000000ffff0d7224 */ /* 0x000fe400078e0025 */
[----:B------:R-:W-:-:S07]  /*2c590*/  IMAD.MOV.U32 R5, RZ, RZ, R14 ;  /* 0x000000ffff057224 */ /* 0x000fce00078e000e */
[----:B------:R-:W-:Y:S05]  /*2c5a0*/  WARPSYNC.COLLECTIVE R15, `(.L_x_1837) ;  /* 0x000000000f087348 */ /* 0x000fea0003c00000 */
[----:B------:R0:W1:Y:S02]  /*2c5b0*/  SHFL.IDX P6, R14, R13, R12, R11 ;  /* 0x0000000c0d0e7389 */ /* 0x00006400000c000b */
[----:B01----:R-:W-:Y:S01]  /*2c5c0*/  ENDCOLLECTIVE ;  /* 0x000000000000791b */ /* 0x003fe20003800000 */
.L_x_1837:
[----:B------:R-:W-:Y:S02]  /*2c5d0*/  IMAD.MOV.U32 R13, RZ, RZ, R49 ;  /* 0x000000ffff0d7224 */ /* 0x000fe400078e0031 */
[----:B------:R-:W-:-:S07]  /*2c5e0*/  IMAD.MOV.U32 R37, RZ, RZ, R14 ;  /* 0x000000ffff257224 */ /* 0x000fce00078e000e */
[----:B------:R-:W-:Y:S05]  /*2c5f0*/  WARPSYNC.COLLECTIVE R15, `(.L_x_1838) ;  /* 0x000000000f087348 */ /* 0x000fea0003c00000 */
[----:B------:R0:W1:Y:S02]  /*2c600*/  SHFL.IDX P6, R14, R13, R12, R11 ;  /* 0x0000000c0d0e7389 */ /* 0x00006400000c000b */
[----:B01----:R-:W-:Y:S01]  /*2c610*/  ENDCOLLECTIVE ;  /* 0x000000000000791b */ /* 0x003fe20003800000 */
.L_x_1838:
[----:B------:R-:W-:Y:S01]  /*2c620*/  IMAD.MOV.U32 R49, RZ, RZ, R14 ;  /* 0x000000ffff317224 */ /* 0x000fe200078e000e */
[----:B------:R-:W-:Y:S06]  /*2c630*/  BRA `(.L_x_1839) ;  /* 0xfffffdcc00807947 */ /* 0x000fec000383ffff */
.L_x_1514:
[----:B0-----:R0:W3:Y:S02]  /*2c640*/  SYNCS.PHASECHK.TRANS64.TRYWAIT P0, [R16+URZ+0x28400], R3 ;  /* 0x02840003100075a7 */ /* 0x0010e4000800017f */
[----:B---3--:R-:W-:Y:S05]  /*2c650*/  @!P0 NANOSLEEP.SYNCS 0x989680 ;  /* 0x009896800000895d */ /* 0x008fea0003900000 */
[----:B------:R-:W3:Y:S02]  /*2c660*/  @!P0 SYNCS.PHASECHK.TRANS64 P0, [R16+URZ+0x28400], R3 ;  /* 0x02840003100085a7 */ /* 0x000ee4000800007f */
[----:B---3--:R-:W-:Y:S05]  /*2c670*/  @!P0 BRA `(.L_x_1514) ;  /* 0xfffffffc00f08947 */ /* 0x008fea000383ffff */
[----:B------:R-:W-:Y:S05]  /*2c680*/  BRA `(.L_x_1840) ;  /* 0xfffffdd000007947 */ /* 0x000fea000383ffff */
.L_x_1530:
[----:B------:R-:W0:Y:S01]  /*2c690*/  LDC R52, c[0x0][0x3f4] ;  /* 0x0000fd00ff347b82 */ /* 0x000e220000000800 */
[----:B------:R-:W-:Y:S01]  /*2c6a0*/  BSSY B1, `(.L_x_1841) ;  /* 0x0000008000017945 */ /* 0x000fe20003800000 */
[----:B------:R-:W-:Y:S02]  /*2c6b0*/  IMAD.MOV.U32 R13, RZ, RZ, R37 ;  /* 0x000000ffff0d7224 */ /* 0x000fe400078e0025 */
[----:B------:R-:W-:Y:S02]  /*2c6c0*/  IMAD.MOV.U32 R12, RZ, RZ, RZ ;  /* 0x000000ffff0c7224 */ /* 0x000fe400078e00ff */
[----:B------:R-:W-:Y:S02]  /*2c6d0*/  IMAD.MOV.U32 R11, RZ, RZ, 0x181f ;  /* 0x0000181fff0b7424 */ /* 0x000fe400078e00ff */
[----:B------:R-:W-:-:S07]  /*2c6e0*/  IMAD.MOV.U32 R15, RZ, RZ, -0x1 ;  /* 0xffffffffff0f7424 */ /* 0x000fce00078e00ff */
[----:B0-----:R-:W-:Y:S05]  /*2c6f0*/  WARPSYNC.COLLECTIVE R15, `(.L_x_1842) ;  /* 0x000000000f087348 */ /* 0x001fea0003c00000 */
[----:B------:R1:W2:Y:S02]  /*2c700*/  SHFL.IDX P6, R14, R13, R12, R11 ;  /* 0x0000000c0d0e7389 */ /* 0x0002a400000c000b */
[----:B012---:R-:W-:Y:S01]  /*2c710*/  ENDCOLLECTIVE ;  /* 0x000000000000791b */ /* 0x007fe20003800000 */
.L_x_1842:
[----:B------:R-:W-:Y:S05]  /*2c720*/  BSYNC B1 ;  /* 0x0000000000017941 */ /* 0x000fea0003800000 */
.L_x_1841:
[----:B------:R-:W-:Y:S01]  /*2c730*/  IMAD.MOV.U32 R13, RZ, RZ, R53 ;  /* 0x000000ffff0d7224 */ /* 0x000fe200078e0035 */
[----:B------:R-:W-:Y:S01]  /*2c740*/  ISETP.GE.AND P0, PT, R22, R52, PT ;  /* 0x000000341600720c */ /* 0x000fe20003f06270 */
[----:B------:R-:W-:Y:S02]  /*2c750*/  IMAD.MOV.U32 R12, RZ, RZ, RZ ;  /* 0x000000ffff0c7224 */ /* 0x000fe400078e00ff */
[----:B------:R-:W-:Y:S02]  /*2c760*/  IMAD.MOV.U32 R11, RZ, RZ, 0x181f ;  /* 0x0000181fff0b7424 */ /* 0x000fe400078e00ff */
[----:B------:R-:W-:Y:S02]  /*2c770*/  IMAD.MOV.U32 R15, RZ, RZ, -0x1 ;  /* 0xffffffffff0f7424 */ /* 0x000fe400078e00ff */
[----:B------:R-:W-:Y:S02]  /*2c780*/  IMAD.MOV.U32 R4, RZ, RZ, R14 ;  /* 0x000000ffff047224 */ /* 0x000fe400078e000e */
[----:B------:R-:W-:-:S07]  /*2c790*/  IMAD R57, R195, R8, RZ ;  /* 0x00000008c3397224 */ /* 0x000fce00078e02ff */
[----:B------:R-:W-:Y:S05]  /*2c7a0*/  WARPSYNC.COLLECTIVE R15, `(.L_x_1843) ;  /* 0x000000000f087348 */ /* 0x000fea0003c00000 */
[----:B------:R0:W1:Y:S02]  /*2c7b0*/  SHFL.IDX P6, R14, R13, R12, R11 ;  /* 0x0000000c0d0e7389 */ /* 0x00006400000c000b */
[----:B01----:R-:W-:Y:S01]  /*2c7c0*/  ENDCOLLECTIVE ;  /* 0x000000000000791b */ /* 0x003fe20003800000 */
.L_x_1843:
[----:B------:R-:W-:Y:S01]  /*2c7d0*/  ISETP.GE.OR P1, PT, R0, R57, P0 ;  /* 0x000000390000720c */ /* 0x000fe20000726670 */
[----:B------:R-:W-:Y:S02]  /*2c7e0*/  IMAD.MOV.U32 R13, RZ, RZ, R54 ;  /* 0x000000ffff0d7224 */ /* 0x000fe400078e0036 */
[----:B------:R-:W-:-:S10]  /*2c7f0*/  IMAD.MOV.U32 R5, RZ, RZ, R14 ;  /* 0x000000ffff057224 */ /* 0x000fd400078e000e */
[----:B------:R-:W-:Y:S05]  /*2c800*/  WARPSYNC.COLLECTIVE R15, `(.L_x_1844) ;  /* 0x000000000f087348 */ /* 0x000fea0003c00000 */
[----:B------:R0:W1:Y:S02]  /*2c810*/  SHFL.IDX P6, R14, R13, R12, R11 ;  /* 0x0000000c0d0e7389 */ /* 0x00006400000c000b */
[----:B01----:R-:W-:Y:S01]  /*2c820*/  ENDCOLLECTIVE ;  /* 0x000000000000791b */ /* 0x003fe20003800000 */
.L_x_1844:
[----:B------:R-:W-:-:S05]  /*2c830*/  @!P1 IADD3 R7, P2, R22, R5, RZ ;  /* 0x0000000516079210 */ /* 0x000fca0007f5e0ff */
[----:B------:R-:W-:Y:S02]  /*2c840*/  @!P1 IMAD.X R5, R4, 0x1, R59, P2 ;  /* 0x0000000104059824 */ /* 0x000fe400010e063b */
[----:B------:R-:W-:Y:S02]  /*2c850*/  @!P1 IMAD.MOV.U32 R4, RZ, RZ, R7 ;  /* 0x000000ffff049224 */ /* 0x000fe400078e0007 */
[----:B------:R-:W-:Y:S02]  /*2c860*/  IMAD.MOV.U32 R13, RZ, RZ, R55 ;  /* 0x000000ffff0d7224 */ /* 0x000fe400078e0037 */
[----:B------:R-:W-:-:S07]  /*2c870*/  IMAD.MOV.U32 R6, RZ, RZ, R14 ;  /* 0x000000ffff067224 */ /* 0x000fce00078e000e */
[----:B------:R-:W-:Y:S05]  /*2c880*/  WARPSYNC.COLLECTIVE R15, `(.L_x_1845) ;  /* 0x000000000f087348 */ /* 0x000fea0003c00000 */
[----:B------:R0:W1:Y:S02]  /*2c890*/  SHFL.IDX P6, R14, R13, R12, R11 ;  /* 0x0000000c0d0e7389 */ /* 0x00006400000c000b */
[----:B01----:R-:W-:Y:S01]  /*2c8a0*/  ENDCOLLECTIVE ;  /* 0x000000000000791b */ /* 0x003fe20003800000 */
.L_x_1845:
[----:B------:R-:W-:-:S05]  /*2c8b0*/  @!P1 IADD3 R24, P3, R22, R14, RZ ;  /* 0x0000000e16189210 */ /* 0x000fca0007f7e0ff */
[----:B------:R-:W-:Y:S02]  /*2c8c0*/  @!P1 IMAD.X R25, R6, 0x1, R59, P3 ;  /* 0x0000000106199824 */ /* 0x000fe400018e063b */
[----:B------:R-:W5:Y:S04]  /*2c8d0*/  @!P1 LD.E.128 R4, desc[UR46][R4.64] ;  /* 0x0000002e04049980 */ /* 0x000f68000c101d00 */
[----:B------:R-:W5:Y:S01]  /*2c8e0*/  @!P1 LD.E.128 R24, desc[UR46][R24.64] ;  /* 0x0000002e18189980 */ /* 0x000f62000c101d00 */
[----:B------:R-:W-:Y:S01]  /*2c8f0*/  IMAD.MOV.U32 R13, RZ, RZ, R37 ;  /* 0x000000ffff0d7224 */ /* 0x000fe200078e0025 */
[----:B------:R-:W-:Y:S01]  /*2c900*/  CS2R R44, SRZ ;  /* 0x00000000002c7805 */ /* 0x000fe2000001ff00 */
[----:B------:R-:W-:Y:S01]  /*2c910*/  IMAD.MOV.U32 R12, RZ, RZ, 0x1 ;  /* 0x00000001ff0c7424 */ /* 0x000fe200078e00ff */
[----:B------:R-:W-:-:S02]  /*2c920*/  CS2R R46, SRZ ;  /* 0x00000000002e7805 */ /* 0x000fc4000001ff00 */
[----:B------:R-:W-:Y:S02]  /*2c930*/  CS2R R48, SRZ ;  /* 0x0000000000307805 */ /* 0x000fe4000001ff00 */
[----:B------:R-:W-:-:S07]  /*2c940*/  CS2R R50, SRZ ;  /* 0x0000000000327805 */ /* 0x000fce000001ff00 */
[----:B-----5:R-:W-:Y:S05]  /*2c950*/  WARPSYNC.COLLECTIVE R15, `(.L_x_1846) ;  /* 0x000000000f087348 */ /* 0x020fea0003c00000 */
[----:B------:R0:W1:Y:S02]  /*2c960*/  SHFL.IDX P6, R14, R13, R12, R11 ;  /* 0x0000000c0d0e7389 */ /* 0x00006400000c000b */
[----:B01---5:R-:W-:Y:S01]  /*2c970*/  ENDCOLLECTIVE ;  /* 0x000000000000791b */ /* 0x023fe20003800000 */
.L_x_1846:
[----:B------:R-:W-:Y:S02]  /*2c980*/  IMAD.MOV.U32 R13, RZ, RZ, R53 ;  /* 0x000000ffff0d7224 */ /* 0x000fe400078e0035 */
[----:B------:R-:W-:-:S07]  /*2c990*/  IMAD.MOV.U32 R8, RZ, RZ, R14 ;  /* 0x000000ffff087224 */ /* 0x000fce00078e000e */
[----:B------:R-:W-:Y:S05]  /*2c9a0*/  WARPSYNC.COLLECTIVE R15, `(.L_x_1847) ;  /* 0x000000000f087348 */ /* 0x000fea0003c00000 */
[----:B------:R0:W1:Y:S02]  /*2c9b0*/  SHFL.IDX P6, R14, R13, R12, R11 ;  /* 0x0000000c0d0e7389 */ /* 0x00006400000c000b */
[----:B01----:R-:W-:Y:S01]  /*2c9c0*/  ENDCOLLECTIVE ;  /* 0x000000000000791b */ /* 0x003fe20003800000 */
.L_x_1847:
[----:B------:R-:W-:Y:S01]  /*2c9d0*/  MOV R13, R54 ;  /* 0x00000036000d7202 */ /* 0x000fe20000000f00 */
[----:B------:R-:W-:-:S07]  /*2c9e0*/  IMAD.MOV.U32 R9, RZ, RZ, R14 ;  /* 0x000000ffff097224 */ /* 0x000fce00078e000e */
[----:B------:R-:W-:Y:S05]  /*2c9f0*/  WARPSYNC.COLLECTIVE R15, `(.L_x_1848) ;  /* 0x000000000f087348 */ /* 0x000fea0003c00000 */
[----:B------:R0:W1:Y:S02]  /*2ca00*/  SHFL.IDX P6, R14, R13, R12, R11 ;  /* 0x0000000c0d0e7389 */ /* 0x00006400000c000b */
[----:B01----:R-:W-:Y:S01]  /*2ca10*/  ENDCOLLECTIVE ;  /* 0x000000000000791b */ /* 0x003fe20003800000 */
.L_x_1848:
[----:B------:R-:W-:Y:S02]  /*2ca20*/  IMAD.MOV.U32 R13, RZ, RZ, R55 ;  /* 0x000000ffff0d7224 */ /* 0x000fe400078e0037 */
[----:B------:R-:W-:-:S07]  /*2ca30*/  IMAD.MOV.U32 R10, RZ, RZ, R14 ;  /* 0x000000ffff0a7224 */ /* 0x000fce00078e000e */
[----:B------:R-:W-:Y:S05]  /*2ca40*/  WARPSYNC.COLLECTIVE R15, `(.L_x_1849) ;  /* 0x000000000f087348 */ /* 0x000fea0003c00000 */
[----:B------:R0:W1:Y:S02]  /*2ca50*/  SHFL.IDX P6, R14, R13, R12, R11 ;  /* 0x0000000c0d0e7389 */ /* 0x00006400000c000b */
[----:B01----:R-:W-:Y:S01]  /*2ca60*/  ENDCOLLECTIVE ;  /* 0x000000000000791b */ /* 0x003fe20003800000 */
.L_x_1849:
[----:B------:R-:W-:Y:S02]  /*2ca70*/  @!P1 IMAD.MOV.U32 R44, RZ, RZ, R4 ;  /* 0x000000ffff2c9224 */ /* 0x000fe400078e0004 */
[----:B------:R-:W-:Y:S01]  /*2ca80*/  @!P1 IMAD.MOV.U32 R45, RZ, RZ, R5 ;  /* 0x000000ffff2d9224 */ /* 0x000fe200078e0005 */
[----:B------:R-:W-:Y:S01]  /*2ca90*/  CS2R R4, SRZ ;  /* 0x0000000000047805 */ /* 0x000fe2000001ff00 */
[----:B------:R-:W-:Y:S02]  /*2caa0*/  @!P1 IMAD.MOV.U32 R46, RZ, RZ, R6 ;  /* 0x000000ffff2e9224 */ /* 0x000fe400078e0006 */
[----:B------:R-:W-:Y:S02]  /*2cab0*/  @!P1 IMAD.MOV.U32 R47, RZ, RZ, R7 ;  /* 0x000000ffff2f9224 */ /* 0x000fe400078e0007 */
[----:B------:R-:W-:Y:S02]  /*2cac0*/  @!P1 IMAD.MOV.U32 R48, RZ, RZ, R24 ;  /* 0x000000ffff309224 */ /* 0x000fe400078e0018 */
[----:B------:R-:W-:-:S02]  /*2cad0*/  @!P1 IMAD.MOV.U32 R49, RZ, RZ, R25 ;  /* 0x000000ffff319224 */ /* 0x000fc400078e0019 */
[----:B------:R-:W-:Y:S02]  /*2cae0*/  @!P1 IMAD.MOV.U32 R50, RZ, RZ, R26 ;  /* 0x000000ffff329224 */ /* 0x000fe400078e001a */
[----:B------:R-:W-:Y:S01]  /*2caf0*/  @!P1 IMAD.MOV.U32 R51, RZ, RZ, R27 ;  /* 0x000000ffff339224 */ /* 0x000fe200078e001b */
[----:B------:R-:W-:Y:S06]  /*2cb00*/  BRA `(.L_x_1850) ;  /* 0xfffffe0c00847947 */ /* 0x000fec000383ffff */
.L_x_1533:
[----:B------:R-:W-:Y:S01]  /*2cb10*/  BSSY B1, `(.L_x_1851) ;  /* 0x0000008000017945 */ /* 0x000fe20003800000 */
[----:B------:R-:W-:Y:S02]  /*2cb20*/  IMAD.MOV.U32 R13, RZ, RZ, R37 ;  /* 0x000000ffff0d7224 */ /* 0x000fe400078e0025 */
[----:B------:R-:W-:Y:S02]  /*2cb30*/  IMAD.MOV.U32 R12, RZ, RZ, 0x2 ;  /* 0x00000002ff0c7424 */ /* 0x000fe400078e00ff */
[----:B------:R-:W-:Y:S02]  /*2cb40*/  IMAD.MOV.U32 R11, RZ, RZ, 0x181f ;  /* 0x0000181fff0b7424 */ /* 0x000fe400078e00ff */
[----:B------:R-:W-:-:S07]  /*2cb50*/  IMAD.MOV.U32 R15, RZ, RZ, -0x1 ;  /* 0xffffffffff0f7424 */ /* 0x000fce00078e00ff */
[----:B-----5:R-:W-:Y:S05]  /*2cb60*/  WARPSYNC.COLLECTIVE R15, `(.L_x_1852) ;  /* 0x000000000f087348 */ /* 0x020fea0003c00000 */
[----:B------:R0:W1:Y:S02]  /*2cb70*/  SHFL.IDX P6, R14, R13, R12, R11 ;  /* 0x0000000c0d0e7389 */ /* 0x00006400000c000b */
[----:B01---5:R-:W-:Y:S01]  /*2cb80*/  ENDCOLLECTIVE ;  /* 0x000000000000791b */ /* 0x023fe20003800000 */
.L_x_1852:
[----:B------:R-:W-:Y:S05]  /*2cb90*/  BSYNC B1 ;  /* 0x0000000000017941 */ /* 0x000fea0003800000 */
.L_x_1851:
[----:B------:R-:W-:Y:S02]  /*2cba0*/  IMAD.MOV.U32 R13, RZ, RZ, R53 ;  /* 0x000000ffff0d7224 */ /* 0x000fe400078e0035 */
[----:B------:R-:W-:Y:S02]  /*2cbb0*/  IMAD.MOV.U32 R12, RZ, RZ, 0x2 ;  /* 0x00000002ff0c7424 */ /* 0x000fe400078e00ff */
[----:B------:R-:W-:Y:S02]  /*2cbc0*/  IMAD.MOV.U32 R11, RZ, RZ, 0x181f ;  /* 0x0000181fff0b7424 */ /* 0x000fe400078e00ff */
[----:B------:R-:W-:Y:S02]  /*2cbd0*/  IMAD.MOV.U32 R15, RZ, RZ, -0x1 ;  /* 0xffffffffff0f7424 */ /* 0x000fe400078e00ff */
[----:B------:R-:W-:Y:S02]  /*2cbe0*/  IMAD.MOV.U32 R8, RZ, RZ, R14 ;  /* 0x000000ffff087224 */ /* 0x000fe400078e000e */
[----:B------:R-:W-:-:S07]  /*2cbf0*/  VIADD R20, R0, 0x40 ;  /* 0x0000004000147836 */ /* 0x000fce0000000000 */
[----:B------:R-:W-:Y:S05]  /*2cc00*/  WARPSYNC.COLLECTIVE R15, `(.L_x_1853) ;  /* 0x000000000f087348 */ /* 0x000fea0003c00000 */
[----:B------:R0:W1:Y:S02]  /*2cc10*/  SHFL.IDX P6, R14, R13, R12, R11 ;  /* 0x0000000c0d0e7389 */ /* 0x00006400000c000b */
[----:B01----:R-:W-:Y:S01]  /*2cc20*/  ENDCOLLECTIVE ;  /* 0x000000000000791b */ /* 0x003fe20003800000 */
.L_x_1853:
[----:B------:R-:W-:Y:S01]  /*2cc30*/  ISETP.GE.OR P1, PT, R20, R57, P0 ;  /* 0x000000391400720c */ /* 0x000fe20000726670 */
[----:B------:R-:W-:Y:S02]  /*2cc40*/  IMAD.MOV.U32 R13, RZ, RZ, R54 ;  /* 0x000000ffff0d7224 */ /* 0x000fe400078e0036 */
[----:B------:R-:W-:-:S10]  /*2cc50*/  IMAD.MOV.U32 R9, RZ, RZ, R14 ;  /* 0x000000ffff097224 */ /* 0x000fd400078e000e */
[----:B------:R-:W-:Y:S05]  /*2cc60*/  WARPSYNC.COLLECTIVE R15, `(.L_x_1854) ;  /* 0x000000000f087348 */ /* 0x000fea0003c00000 */
[----:B------:R0:W1:Y:S02]  /*2cc70*/  SHFL.IDX P6, R14, R13, R12, R11 ;  /* 0x0000000c0d0e7389 */ /* 0x00006400000c000b */
[----:B01----:R-:W-:Y:S01]  /*2cc80*/  ENDCOLLECTIVE ;  /* 0x000000000000791b */ /* 0x003fe20003800000 */
.L_x_1854:
[----:B------:R-:W-:-:S05]  /*2cc90*/  @!P1 IADD3 R24, P2, R22, R9, RZ ;  /* 0x0000000916189210 */ /* 0x000fca0007f5e0ff */
[----:B------:R-:W-:Y:S02]  /*2cca0*/  @!P1 IMAD.X R25, R8, 0x1, R59, P2 ;  /* 0x0000000108199824 */ /* 0x000fe400010e063b */
[----:B------:R-:W-:-:S04]  /*2ccb0*/  IMAD.MOV.U32 R13, RZ, RZ, R55 ;  /* 0x000000ffff0d7224 */ /* 0x000fc800078e0037 */
[----:B------:R-:W5:Y:S01]  /*2ccc0*/  @!P1 LD.E.128 R24, desc[UR46][R24.64] ;  /* 0x0000002e18189980 */ /* 0x000f62000c101d00 */
[----:B------:R-:W-:-:S07]  /*2ccd0*/  IMAD.MOV.U32 R10, RZ, RZ, R14 ;  /* 0x000000ffff0a7224 */ /* 0x000fce00078e000e */
[----:B-----5:R-:W-:Y:S05]  /*2cce0*/  WARPSYNC.COLLECTIVE R15, `(.L_x_1855) ;  /* 0x000000000f087348 */ /* 0x020fea0003c00000 */
[----:B------:R0:W1:Y:S02]  /*2ccf0*/  SHFL.IDX P6, R14, R13, R12, R11 ;  /* 0x0000000c0d0e7389 */ /* 0x00006400000c000b */
[----:B01---5:R-:W-:Y:S01]  /*2cd00*/  ENDCOLLECTIVE ;  /* 0x000000000000791b */ /* 0x023fe20003800000 */
.L_x_1855:
[----:B------:R-:W-:-:S05]  /*2cd10*/  @!P1 IADD3 R32, P3, R22, R14, RZ ;  /* 0x0000000e16209210 */ /* 0x000fca0007f7e0ff */
[----:B------:R-:W-:-:S06]  /*2cd20*/  @!P1 IMAD.X R33, R10, 0x1, R59, P3 ;  /* 0x000000010a219824 */ /* 0x000fcc00018e063b */
[----:B------:R-:W5:Y:S01]  /*2cd30*/  @!P1 LD.E.128 R32, desc[UR46][R32.64] ;  /* 0x0000002e20209980 */ /* 0x000f62000c101d00 */
[----:B------:R-:W-:Y:S01]  /*2cd40*/  MOV R13, R37 ;  /* 0x00000025000d7202 */ /* 0x000fe20000000f00 */
[----:B------:R-:W-:-:S07]  /*2cd50*/  IMAD.MOV.U32 R12, RZ, RZ, 0x3 ;  /* 0x00000003ff0c7424 */ /* 0x000fce00078e00ff */
[----:B-----5:R-:W-:Y:S05]  /*2cd60*/  WARPSYNC.COLLECTIVE R15, `(.L_x_1856) ;  /* 0x000000000f087348 */ /* 0x020fea0003c00000 */
[----:B------:R0:W1:Y:S02]  /*2cd70*/  SHFL.IDX P6, R14, R13, R12, R11 ;  /* 0x0000000c0d0e7389 */ /* 0x00006400000c000b */
[----:B01---5:R-:W-:Y:S01]  /*2cd80*/  ENDCOLLECTIVE ;  /* 0x000000000000791b */ /* 0x023fe20003800000 */
.L_x_1856:
[----:B------:R-:W-:Y:S02]  /*2cd90*/  IMAD.MOV.U32 R13, RZ, RZ, R53 ;  /* 0x000000ffff0d7224 */ /* 0x000fe400078e0035 */
[----:B------:R-:W-:-:S07]  /*2cda0*/  IMAD.MOV.U32 R37, RZ, RZ, R14 ;  /* 0x000000ffff257224 */ /* 0x000fce00078e000e */
[----:B------:R-:W-:Y:S05]  /*2cdb0*/  WARPSYNC.COLLECTIVE R15, `(.L_x_1857) ;  /* 0x000000000f087348 */ /* 0x000fea0003c00000 */
[----:B------:R0:W1:Y:S02]  /*2cdc0*/  SHFL.IDX P6, R14, R13, R12, R11 ;  /* 0x0000000c0d0e7389 */ /* 0x00006400000c000b */
[----:B01----:R-:W-:Y:S01]  /*2cdd0*/  ENDCOLLECTIVE ;  /* 0x000000000000791b */ /* 0x003fe20003800000 */
.L_x_1857:
[----:B------:R-:W-:Y:S02]  /*2cde0*/  IMAD.MOV.U32 R13, RZ, RZ, R54 ;  /* 0x000000ffff0d7224 */ /* 0x000fe400078e0036 */
[----:B------:R-:W-:-:S07]  /*2cdf0*/  IMAD.MOV.U32 R53, RZ, RZ, R14 ;  /* 0x000000ffff357224 */ /* 0x000fce00078e000e */
[----:B------:R-:W-:Y:S05]  /*2ce00*/  WARPSYNC.COLLECTIVE R15, `(.L_x_1858) ;  /* 0x000000000f087348 */ /* 0x000fea0003c00000 */
[----:B------:R0:W1:Y:S02]  /*2ce10*/  SHFL.IDX P6, R14, R13, R12, R11 ;  /* 0x0000000c0d0e7389 */ /* 0x00006400000c000b */
[----:B01----:R-:W-:Y:S01]  /*2ce20*/  ENDCOLLECTIVE ;  /* 0x000000000000791b */ /* 0x003fe20003800000 */
.L_x_1858:
[----:B------:R-:W-:Y:S02]  /*2ce30*/  IMAD.MOV.U32 R13, RZ, RZ, R55 ;  /* 0x000000ffff0d7224 */ /* 0x000fe400078e0037 */
[----:B------:R-:W-:-:S07]  /*2ce40*/  IMAD.MOV.U32 R54, RZ, RZ, R14 ;  /* 0x000000ffff367224 */ /* 0x000fce00078e000e */
[----:B------:R-:W-:Y:S05]  /*2ce50*/  WARPSYNC.COLLECTIVE R15, `(.L_x_1859) ;  /* 0x000000000f087348 */ /* 0x000fea0003c00000 */
[----:B------:R0:W1:Y:S02]  /*2ce60*/  SHFL.IDX P6, R14, R13, R12, R11 ;  /* 0x0000000c0d0e7389 */ /* 0x00006400000c000b */
[----:B01----:R-:W-:Y:S01]  /*2ce70*/  ENDCOLLECTIVE ;  /* 0x000000000000791b */ /* 0x003fe20003800000 */
.L_x_1859:
[----:B------:R-:W-:Y:S02]  /*2ce80*/  CS2R R20, SRZ ;  /* 0x0000000000147805 */ /* 0x000fe4000001ff00 */
[----:B------:R-:W-:Y:S02]  /*2ce90*/  CS2R R38, SRZ ;  /* 0x0000000000267805 */ /* 0x000fe4000001ff00 */
[----:B------:R-:W-:Y:S02]  /*2cea0*/  CS2R R40, SRZ ;  /* 0x0000000000287805 */ /* 0x000fe4000001ff00 */
[----:B------:R-:W-:Y:S02]  /*2ceb0*/  CS2R R42, SRZ ;  /* 0x00000000002a7805 */ /* 0x000fe4000001ff00 */
[----:B------:R-:W-:Y:S01]  /*2cec0*/  CS2R R8, SRZ ;  /* 0x0000000000087805 */ /* 0x000fe2000001ff00 */
[----:B------:R-:W-:Y:S02]  /*2ced0*/  IMAD.MOV.U32 R55, RZ, RZ, R14 ;  /* 0x000000ffff377224 */ /* 0x000fe400078e000e */
[----:B------:R-:W-:-:S02]  /*2cee0*/  @!P1 IMAD.MOV.U32 R20, RZ, RZ, R24 ;  /* 0x000000ffff149224 */ /* 0x000fc400078e0018 */
[----:B------:R-:W-:Y:S02]  /*2cef0*/  @!P1 IMAD.MOV.U32 R21, RZ, RZ, R25 ;  /* 0x000000ffff159224 */ /* 0x000fe400078e0019 */
[----:B------:R-:W-:Y:S02]  /*2cf00*/  @!P1 IMAD.MOV.U32 R38, RZ, RZ, R26 ;  /* 0x000000ffff269224 */ /* 0x000fe400078e001a */
[----:B------:R-:W-:Y:S02]  /*2cf10*/  @!P1 IMAD.MOV.U32 R39, RZ, RZ, R27 ;  /* 0x000000ffff279224 */ /* 0x000fe400078e001b */
[----:B------:R-:W-:Y:S02]  /*2cf20*/  @!P1 IMAD.MOV.U32 R40, RZ, RZ, R32 ;  /* 0x000000ffff289224 */ /* 0x000fe400078e0020 */
[----:B------:R-:W-:Y:S02]  /*2cf30*/  @!P1 IMAD.MOV.U32 R41, RZ, RZ, R33 ;  /* 0x000000ffff299224 */ /* 0x000fe400078e0021 */
[----:B------:R-:W-:-:S02]  /*2cf40*/  @!P1 IMAD.MOV.U32 R42, RZ, RZ, R34 ;  /* 0x000000ffff2a9224 */ /* 0x000fc400078e0022 */
[----:B------:R-:W-:Y:S01]  /*2cf50*/  @!P1 IMAD.MOV.U32 R43, RZ, RZ, R35 ;  /* 0x000000ffff2b9224 */ /* 0x000fe200078e0023 */
[----:B------:R-:W-:Y:S06]  /*2cf60*/  BRA `(.L_x_1860) ;  /* 0xfffffe0c00307947 */ /* 0x000fec000383ffff */
.L_x_1537:
[----:B0-----:R0:W1:Y:S02]  /*2cf70*/  SYNCS.PHASECHK.TRANS64.TRYWAIT P4, [R16+URZ+0x28400], R25 ;  /* 0x02840019100075a7 */ /* 0x001064000808017f */
[----:B-1----:R-:W-:Y:S05]  /*2cf80*/  @!P4 NANOSLEEP.SYNCS 0x989680 ;  /* 0x009896800000c95d */ /* 0x002fea0003900000 */
[----:B------:R-:W1:Y:S02]  /*2cf90*/  @!P4 SYNCS.PHASECHK.TRANS64 P4, [R16+URZ+0x28400], R25 ;  /* 0x028400191000c5a7 */ /* 0x000e64000808007f */
[----:B-1----:R-:W-:Y:S05]  /*2cfa0*/  @!P4 BRA `(.L_x_1537) ;  /* 0xfffffffc00f0c947 */ /* 0x002fea000383ffff */
[----:B------:R-:W-:Y:S05]  /*2cfb0*/  BRA `(.L_x_1861) ;  /* 0xfffffe0c00a07947 */ /* 0x000fea000383ffff */
.L_x_1547:
[----:B0-----:R0:W1:Y:S02]  /*2cfc0*/  SYNCS.PHASECHK.TRANS64.TRYWAIT P2, [R11+URZ+0x28430], R0 ;  /* 0x028430000b0075a7 */ /* 0x001064000804017f */
[----:B-1----:R-:W-:Y:S05]  /*2cfd0*/  @!P2 NANOSLEEP.SYNCS 0x989680 ;  /* 0x009896800000a95d */ /* 0x002fea0003900000 */
[----:B------:R-:W1:Y:S02]  /*2cfe0*/  @!P2 SYNCS.PHASECHK.TRANS64 P2, [R11+URZ+0x28430], R0 ;  /* 0x028430000b00a5a7 */ /* 0x000e64000804007f */
[----:B-1----:R-:W-:Y:S05]  /*2cff0*/  @!P2 BRA `(.L_x_1547) ;  /* 0xfffffffc00f0a947 */ /* 0x002fea000383ffff */
[----:B------:R-:W-:Y:S05]  /*2d000*/  BRA `(.L_x_1546) ;  /* 0xfffffe5000047947 */ /* 0x000fea000383ffff */
.L_x_1565:
[----:B-1----:R1:W2:Y:S02]  /*2d010*/  SYNCS.PHASECHK.TRANS64.TRYWAIT P5, [R6+URZ+0x28430], R7 ;  /* 0x02843007060075a7 */ /* 0x0022a400080a017f */
[----:B--2---:R-:W-:Y:S05]  /*2d020*/  @!P5 NANOSLEEP.SYNCS 0x989680 ;  /* 0x009896800000d95d */ /* 0x004fea0003900000 */
[----:B------:R-:W2:Y:S02]  /*2d030*/  @!P5 SYNCS.PHASECHK.TRANS64 P5, [R6+URZ+0x28430], R7 ;  /* 0x028430070600d5a7 */ /* 0x000ea400080a007f */
[----:B--2---:R-:W-:Y:S05]  /*2d040*/  @!P5 BRA `(.L_x_1565) ;  /* 0xfffffffc00f0d947 */ /* 0x004fea000383ffff */
[----:B------:R-:W-:Y:S05]  /*2d050*/  BRA `(.L_x_1564) ;  /* 0xfffffe7800d47947 */ /* 0x000fea000383ffff */
.L_x_1569:
[----:B-1----:R1:W2:Y:S02]  /*2d060*/  SYNCS.PHASECHK.TRANS64.TRYWAIT P4, [R7+URZ+0x28450], R6 ;  /* 0x02845006070075a7 */ /* 0x0022a4000808017f */
[----:B--2---:R-:W-:Y:S05]  /*2d070*/  @!P4 NANOSLEEP.SYNCS 0x989680 ;  /* 0x009896800000c95d */ /* 0x004fea0003900000 */
[----:B------:R-:W2:Y:S02]  /*2d080*/  @!P4 SYNCS.PHASECHK.TRANS64 P4, [R7+URZ+0x28450], R6 ;  /* 0x028450060700c5a7 */ /* 0x000ea4000808007f */
[----:B--2---:R-:W-:Y:S05]  /*2d090*/  @!P4 BRA `(.L_x_1569) ;  /* 0xfffffffc00f0c947 */ /* 0x004fea000383ffff */
[----:B------:R-:W-:Y:S05]  /*2d0a0*/  BRA `(.L_x_1566) ;  /* 0xfffffe7c00d47947 */ /* 0x000fea000383ffff */
.L_x_1589:
[----:B-1----:R1:W2:Y:S02]  /*2d0b0*/  SYNCS.PHASECHK.TRANS64.TRYWAIT P3, [R6+URZ+0x28430], R7 ;  /* 0x02843007060075a7 */ /* 0x0022a4000806017f */
[----:B--2---:R-:W-:Y:S05]  /*2d0c0*/  @!P3 NANOSLEEP.SYNCS 0x989680 ;  /* 0x009896800000b95d */ /* 0x004fea0003900000 */
[----:B------:R-:W2:Y:S02]  /*2d0d0*/  @!P3 SYNCS.PHASECHK.TRANS64 P3, [R6+URZ+0x28430], R7 ;  /* 0x028430070600b5a7 */ /* 0x000ea4000806007f */
[----:B--2---:R-:W-:Y:S05]  /*2d0e0*/  @!P3 BRA `(.L_x_1589) ;  /* 0xfffffffc00f0b947 */ /* 0x004fea000383ffff */
[----:B------:R-:W-:Y:S05]  /*2d0f0*/  BRA `(.L_x_1588) ;  /* 0xfffffea400ac7947 */ /* 0x000fea000383ffff */
.L_x_1593:
[----:B-1----:R1:W2:Y:S02]  /*2d100*/  SYNCS.PHASECHK.TRANS64.TRYWAIT P2, [R7+URZ+0x28450], R6 ;  /* 0x02845006070075a7 */ /* 0x0022a4000804017f */
[----:B--2---:R-:W-:Y:S05]  /*2d110*/  @!P2 NANOSLEEP.SYNCS 0x989680 ;  /* 0x009896800000a95d */ /* 0x004fea0003900000 */
[----:B------:R-:W2:Y:S02]  /*2d120*/  @!P2 SYNCS.PHASECHK.TRANS64 P2, [R7+URZ+0x28450], R6 ;  /* 0x028450060700a5a7 */ /* 0x000ea4000804007f */
[----:B--2---:R-:W-:Y:S05]  /*2d130*/  @!P2 BRA `(.L_x_1593) ;  /* 0xfffffffc00f0a947 */ /* 0x004fea000383ffff */
[----:B------:R-:W-:Y:S05]  /*2d140*/  BRA `(.L_x_1590) ;  /* 0xfffffea800b87947 */ /* 0x000fea000383ffff */
.L_x_1601:
[----:B-1----:R1:W2:Y:S02]  /*2d150*/  SYNCS.PHASECHK.TRANS64.TRYWAIT P3, [R6+URZ+0x28430], R7 ;  /* 0x02843007060075a7 */ /* 0x0022a4000806017f */
[----:B--2---:R-:W-:Y:S05]  /*2d160*/  @!P3 NANOSLEEP.SYNCS 0x989680 ;  /* 0x009896800000b95d */ /* 0x004fea0003900000 */
[----:B------:R-:W2:Y:S02]  /*2d170*/  @!P3 SYNCS.PHASECHK.TRANS64 P3, [R6+URZ+0x28430], R7 ;  /* 0x028430070600b5a7 */ /* 0x000ea4000806007f */
[----:B--2---:R-:W-:Y:S05]  /*2d180*/  @!P3 BRA `(.L_x_1601) ;  /* 0xfffffffc00f0b947 */ /* 0x004fea000383ffff */
[----:B------:R-:W-:Y:S05]  /*2d190*/  BRA `(.L_x_1600) ;  /* 0xfffffec4005c7947 */ /* 0x000fea000383ffff */
.L_x_1605:
[----:B-1----:R1:W2:Y:S02]  /*2d1a0*/  SYNCS.PHASECHK.TRANS64.TRYWAIT P2, [R7+URZ+0x28450], R6 ;  /* 0x02845006070075a7 */ /* 0x0022a4000804017f */
[----:B--2---:R-:W-:Y:S05]  /*2d1b0*/  @!P2 NANOSLEEP.SYNCS 0x989680 ;  /* 0x009896800000a95d */ /* 0x004fea0003900000 */
[----:B------:R-:W2:Y:S02]  /*2d1c0*/  @!P2 SYNCS.PHASECHK.TRANS64 P2, [R7+URZ+0x28450], R6 ;  /* 0x028450060700a5a7 */ /* 0x000ea4000804007f */
[----:B--2---:R-:W-:Y:S05]  /*2d1d0*/  @!P2 BRA `(.L_x_1605) ;  /* 0xfffffffc00f0a947 */ /* 0x004fea000383ffff */
[----:B------:R-:W-:Y:S05]  /*2d1e0*/  BRA `(.L_x_1602) ;  /* 0xfffffec800687947 */ /* 0x000fea000383ffff */
.L_x_1619:
[----:B-1----:R1:W2:Y:S02]  /*2d1f0*/  SYNCS.PHASECHK.TRANS64.TRYWAIT P1, [R10+URZ+0x28450], R2 ;  /* 0x028450020a0075a7 */ /* 0x0022a4000802017f */
[----:B--2---:R-:W-:Y:S05]  /*2d200*/  @!P1 NANOSLEEP.SYNCS 0x989680 ;  /* 0x009896800000995d */ /* 0x004fea0003900000 */
[----:B------:R-:W2:Y:S02]  /*2d210*/  @!P1 SYNCS.PHASECHK.TRANS64 P1, [R10+URZ+0x28450], R2 ;  /* 0x028450020a0095a7 */ /* 0x000ea4000802007f */
[----:B--2---:R-:W-:Y:S05]  /*2d220*/  @!P1 BRA `(.L_x_1619) ;  /* 0xfffffffc00f09947 */ /* 0x004fea000383ffff */
[----:B------:R-:W-:Y:S05]  /*2d230*/  BRA `(.L_x_1618) ;  /* 0xfffffeec006c7947 */ /* 0x000fea000383ffff */
.L_x_1623:
[----:B-----5:R-:W-:Y:S01]  /*2d240*/  IMAD.MOV.U32 R12, RZ, RZ, R0 ;  /* 0x000000ffff0c7224 */ /* 0x020fe200078e0000 */
[----:B---3--:R-:W-:Y:S01]  /*2d250*/  LOP3.LUT R2, R0, 0x2, RZ, 0x3c, !PT ;  /* 0x0000000200027812 */ /* 0x008fe200078e3cff */
[----:B------:R-:W-:Y:S01]  /*2d260*/  IMAD.MOV.U32 R11, RZ, RZ, 0x1c1f ;  /* 0x00001c1fff0b7424 */ /* 0x000fe200078e00ff */
[----:B------:R-:W-:Y:S01]  /*2d270*/  SEL R165, R6, R147, P0 ;  /* 0x0000009306a57207 */ /* 0x000fe20000000000 */
[----:B------:R-:W-:Y:S01]  /*2d280*/  IMAD.MOV.U32 R15, RZ, RZ, -0x1 ;  /* 0xffffffffff0f7424 */ /* 0x000fe200078e00ff */
[----:B------:R-:W-:Y:S02]  /*2d290*/  SEL R164, R147, R6, P0 ;  /* 0x0000000693a47207 */ /* 0x000fe40000000000 */
[----:B------:R-:W-:-:S07]  /*2d2a0*/  SEL R10, R7, R8, P0 ;  /* 0x00000008070a7207 */ /* 0x000fce0000000000 */
[----:B012---:R-:W-:Y:S05]  /*2d2b0*/  WARPSYNC.COLLECTIVE R15, `(.L_x_1862) ;  /* 0x000000000f087348 */ /* 0x007fea0003c00000 */
[----:B------:R3:W4:Y:S02]  /*2d2c0*/  SHFL.IDX P6, R14, R13, R12, R11 ;  /* 0x0000000c0d0e7389 */ /* 0x00072400000c000b */
[----:B01234-:R-:W-:Y:S01]  /*2d2d0*/  ENDCOLLECTIVE ;  /* 0x000000000000791b */ /* 0x01ffe20003800000 */
.L_x_1862:
        /* <DEDUP_REMOVED lines=18> */
.L_x_1863:
        /* <DEDUP_REMOVED lines=19> */
.L_x_1864:
        /* <DEDUP_REMOVED lines=18> */
.L_x_1865:
        /* <DEDUP_REMOVED lines=18> */
.L_x_1866:
        /* <DEDUP_REMOVED lines=18> */
.L_x_1867:
        /* <DEDUP_REMOVED lines=19> */
.L_x_1868:
        /* <DEDUP_REMOVED lines=18> */
.L_x_1869:
        /* <DEDUP_REMOVED lines=19> */
.L_x_1870:
        /* <DEDUP_REMOVED lines=18> */
.L_x_1871:
        /* <DEDUP_REMOVED lines=12> */
.L_x_1872:
[----:B------:R-:W-:Y:S02]  /*2ddf0*/  IMAD.MOV.U32 R13, RZ, RZ, R40 ;  /* 0x000000ffff0d7224 */ /* 0x000fe400078e0028 */
[----:B------:R-:W-:-:S07]  /*2de00*/  IMAD.MOV.U32 R25, RZ, RZ, R14 ;  /* 0x000000ffff197224 */ /* 0x000fce00078e000e */
[----:B------:R-:W-:Y:S05]  /*2de10*/  WARPSYNC.COLLECTIVE R15, `(.L_x_1873) ;  /* 0x000000000f087348 */ /* 0x000fea0003c00000 */
[----:B------:R0:W1:Y:S02]  /*2de20*/  SHFL.IDX P6, R14, R13, R12, R11 ;  /* 0x0000000c0d0e7389 */ /* 0x00006400000c000b */
[----:B01----:R-:W-:Y:S01]  /*2de30*/  ENDCOLLECTIVE ;  /* 0x000000000000791b */ /* 0x003fe20003800000 */
.L_x_1873:
[----:B------:R-:W-:Y:S02]  /*2de40*/  SEL R191, R21, R25, P0 ;  /* 0x0000001915bf7207 */ /* 0x000fe40000000000 */
[----:B------:R-:W-:Y:S01]  /*2de50*/  SEL R195, R25, R21, P0 ;  /* 0x0000001519c37207 */ /* 0x000fe20000000000 */
[----:B------:R-:W-:Y:S02]  /*2de60*/  IMAD.MOV.U32 R13, RZ, RZ, R38 ;  /* 0x000000ffff0d7224 */ /* 0x000fe400078e0026 */
[----:B------:R-:W-:Y:S02]  /*2de70*/  IMAD.MOV.U32 R12, RZ, RZ, R0 ;  /* 0x000000ffff0c7224 */ /* 0x000fe400078e0000 */
[----:B------:R-:W-:-:S07]  /*2de80*/  IMAD.MOV.U32 R24, RZ, RZ, R14 ;  /* 0x000000ffff187224 */ /* 0x000fce00078e000e */
[----:B------:R-:W-:Y:S05]  /*2de90*/  WARPSYNC.COLLECTIVE R15, `(.L_x_1874) ;  /* 0x000000000f087348 */ /* 0x000fea0003c00000 */
[----:B------:R0:W1:Y:S02]  /*2dea0*/  SHFL.IDX P6, R14, R13, R12, R11 ;  /* 0x0000000c0d0e7389 */ /* 0x00006400000c000b */
[----:B01----:R-:W-:Y:S01]  /*2deb0*/  ENDCOLLECTIVE ;  /* 0x000000000000791b */ /* 0x003fe20003800000 */
.L_x_1874:
[----:B------:R-:W-:Y:S02]  /*2dec0*/  SEL R197, R20, R24, P0 ;  /* 0x0000001814c57207 */ /* 0x000fe40000000000 */
[----:B------:R-:W-:Y:S01]  /*2ded0*/  SEL R201, R24, R20, P0 ;  /* 0x0000001418c97207 */ /* 0x000fe20000000000 */
[----:B------:R-:W-:Y:S02]  /*2dee0*/  IMAD.MOV.U32 R13, RZ, RZ, R34 ;  /* 0x000000ffff0d7224 */ /* 0x000fe400078e0022 */
[----:B------:R-:W-:-:S07]  /*2def0*/  IMAD.MOV.U32 R38, RZ, RZ, R14 ;  /* 0x000000ffff267224 */ /* 0x000fce00078e000e */
[----:B------:R-:W-:Y:S05]  /*2df00*/  WARPSYNC.COLLECTIVE R15, `(.L_x_1875) ;  /* 0x000000000f087348 */ /* 0x000fea0003c00000 */
[----:B------:R0:W1:Y:S02]  /*2df10*/  SHFL.IDX P6, R14, R13, R12, R11 ;  /* 0x0000000c0d0e7389 */ /* 0x00006400000c000b */
[----:B01----:R-:W-:Y:S01]  /*2df20*/  ENDCOLLECTIVE ;  /* 0x000000000000791b */ /* 0x003fe20003800000 */
.L_x_1875:
[----:B------:R-:W-:Y:S01]  /*2df30*/  IMAD.MOV.U32 R13, RZ, RZ, R52 ;  /* 0x000000ffff0d7224 */ /* 0x000fe200078e0034 */
[----:B------:R-:W-:Y:S01]  /*2df40*/  MOV R12, R2 ;  /* 0x00000002000c7202 */ /* 0x000fe20000000f00 */
[----:B------:R-:W-:-:S07]  /*2df50*/  IMAD.MOV.U32 R34, RZ, RZ, R14 ;  /* 0x000000ffff227224 */ /* 0x000fce00078e000e */
[----:B------:R-:W-:Y:S05]  /*2df60*/  WARPSYNC.COLLECTIVE R15, `(.L_x_1876) ;  /* 0x000000000f087348 */ /* 0x000fea0003c00000 */
[----:B------:R0:W1:Y:S02]  /*2df70*/  SHFL.IDX P6, R14, R13, R12, R11 ;  /* 0x0000000c0d0e7389 */ /* 0x00006400000c000b */
[----:B01----:R-:W-:Y:S01]  /*2df80*/  ENDCOLLECTIVE ;  /* 0x000000000000791b */ /* 0x003fe20003800000 */
.L_x_1876:
[----:B------:R-:W-:Y:S02]  /*2df90*/  IMAD.MOV.U32 R13, RZ, RZ, R31 ;  /* 0x000000ffff0d7224 */ /* 0x000fe400078e001f */
[----:B------:R-:W-:-:S07]  /*2dfa0*/  IMAD.MOV.U32 R52, RZ, RZ, R14 ;  /* 0x000000ffff347224 */ /* 0x000fce00078e000e */
[----:B------:R-:W-:Y:S05]  /*2dfb0*/  WARPSYNC.COLLECTIVE R15, `(.L_x_1877) ;  /* 0x000000000f087348 */ /* 0x000fea0003c00000 */
[----:B------:R0:W1:Y:S02]  /*2dfc0*/  SHFL.IDX P6, R14, R13, R12, R11 ;  /* 0x0000000c0d0e7389 */ /* 0x00006400000c000b */
[----:B01----:R-:W-:Y:S01]  /*2dfd0*/  ENDCOLLECTIVE ;  /* 0x000000000000791b */ /* 0x003fe20003800000 */
.L_x_1877:
        /* <DEDUP_REMOVED lines=8> */
.L_x_1878:
[----:B------:R-:W-:Y:S02]  /*2e060*/  SEL R189, R34, R31, P0 ;  /* 0x0000001f22bd7207 */ /* 0x000fe40000000000 */
[----:B------:R-:W-:Y:S01]  /*2e070*/  SEL R190, R31, R34, P0 ;  /* 0x000000221fbe7207 */ /* 0x000fe20000000000 */
[----:B------:R-:W-:Y:S02]  /*2e080*/  IMAD.MOV.U32 R13, RZ, RZ, R30 ;  /* 0x000000ffff0d7224 */ /* 0x000fe400078e001e */
[----:B------:R-:W-:-:S07]  /*2e090*/  IMAD.MOV.U32 R37, RZ, RZ, R14 ;  /* 0x000000ffff257224 */ /* 0x000fce00078e000e */
[----:B------:R-:W-:Y:S05]  /*2e0a0*/  WARPSYNC.COLLECTIVE R15, `(.L_x_1879) ;  /* 0x000000000f087348 */ /* 0x000fea0003c00000 */
[----:B------:R0:W1:Y:S02]  /*2e0b0*/  SHFL.IDX P6, R14, R13, R12, R11 ;  /* 0x0000000c0d0e7389 */ /* 0x00006400000c000b */
[----:B01----:R-:W-:Y:S01]  /*2e0c0*/  ENDCOLLECTIVE ;  /* 0x000000000000791b */ /* 0x003fe20003800000 */
.L_x_1879:
[----:B------:R-:W-:Y:S02]  /*2e0d0*/  IMAD.MOV.U32 R13, RZ, RZ, R60 ;  /* 0x000000ffff0d7224 */ /* 0x000fe400078e003c */
[----:B------:R-:W-:Y:S02]  /*2e0e0*/  IMAD.MOV.U32 R12, RZ, RZ, R2 ;  /* 0x000000ffff0c7224 */ /* 0x000fe400078e0002 */
[----:B------:R-:W-:-:S07]  /*2e0f0*/  IMAD.MOV.U32 R30, RZ, RZ, R14 ;  /* 0x000000ffff1e7224 */ /* 0x000fce00078e000e */
[----:B------:R-:W-:Y:S05]  /*2e100*/  WARPSYNC.COLLECTIVE R15, `(.L_x_1880) ;  /* 0x000000000f087348 */ /* 0x000fea0003c00000 */
[----:B------:R0:W1:Y:S02]  /*2e110*/  SHFL.IDX P6, R14, R13, R12, R11 ;  /* 0x0000000c0d0e7389 */ /* 0x00006400000c000b */
[----:B01----:R-:W-:Y:S01]  /*2e120*/  ENDCOLLECTIVE ;  /* 0x000000000000791b */ /* 0x003fe20003800000 */
.L_x_1880:
[----:B------:R-:W-:Y:S02]  /*2e130*/  IMAD.MOV.U32 R13, RZ, RZ, R29 ;  /* 0x000000ffff0d7224 */ /* 0x000fe400078e001d */
[----:B------:R-:W-:-:S07]  /*2e140*/  IMAD.MOV.U32 R60, RZ, RZ, R14 ;  /* 0x000000ffff3c7224 */ /* 0x000fce00078e000e */
[----:B------:R-:W-:Y:S05]  /*2e150*/  WARPSYNC.COLLECTIVE R15, `(.L_x_1881) ;  /* 0x000000000f087348 */ /* 0x000fea0003c00000 */
[----:B------:R0:W1:Y:S02]  /*2e160*/  SHFL.IDX P6, R14, R13, R12, R11 ;  /* 0x0000000c0d0e7389 */ /* 0x00006400000c000b */
[----:B01----:R-:W-:Y:S01]  /*2e170*/  ENDCOLLECTIVE ;  /* 0x000000000000791b */ /* 0x003fe20003800000 */
.L_x_1881:
        /* <DEDUP_REMOVED lines=8> */
.L_x_1882:
[----:B------:R-:W-:Y:S02]  /*2e200*/  SEL R185, R30, R29, P0 ;  /* 0x0000001d1eb97207 */ /* 0x000fe40000000000 */
[----:B------:R-:W-:Y:S01]  /*2e210*/  SEL R186, R29, R30, P0 ;  /* 0x0000001e1dba7207 */ /* 0x000fe20000000000 */
[----:B------:R-:W-:Y:S02]  /*2e220*/  IMAD.MOV.U32 R13, RZ, RZ, R28 ;  /* 0x000000ffff0d7224 */ /* 0x000fe400078e001c */
[----:B------:R-:W-:-:S07]  /*2e230*/  IMAD.MOV.U32 R36, RZ, RZ, R14 ;  /* 0x000000ffff247224 */ /* 0x000fce00078e000e */
[----:B------:R-:W-:Y:S05]  /*2e240*/  WARPSYNC.COLLECTIVE R15, `(.L_x_1883) ;  /* 0x000000000f087348 */ /* 0x000fea0003c00000 */
[----:B------:R0:W1:Y:S02]  /*2e250*/  SHFL.IDX P6, R14, R13, R12, R11 ;  /* 0x0000000c0d0e7389 */ /* 0x00006400000c000b */
[----:B01----:R-:W-:Y:S01]  /*2e260*/  ENDCOLLECTIVE ;  /* 0x000000000000791b */ /* 0x003fe20003800000 */
.L_x_1883:
[----:B------:R-:W-:Y:S02]  /*2e270*/  IMAD.MOV.U32 R13, RZ, RZ, R68 ;  /* 0x000000ffff0d7224 */ /* 0x000fe400078e0044 */
[----:B------:R-:W-:Y:S02]  /*2e280*/  IMAD.MOV.U32 R12, RZ, RZ, R2 ;  /* 0x000000ffff0c7224 */ /* 0x000fe400078e0002 */
[----:B------:R-:W-:-:S07]  /*2e290*/  IMAD.MOV.U32 R28, RZ, RZ, R14 ;  /* 0x000000ffff1c7224 */ /* 0x000fce00078e000e */
[----:B------:R-:W-:Y:S05]  /*2e2a0*/  WARPSYNC.COLLECTIVE R15, `(.L_x_1884) ;  /* 0x000000000f087348 */ /* 0x000fea0003c00000 */
[----:B------:R0:W1:Y:S02]  /*2e2b0*/  SHFL.IDX P6, R14, R13, R12, R11 ;  /* 0x0000000c0d0e7389 */ /* 0x00006400000c000b */
[----:B01----:R-:W-:Y:S01]  /*2e2c0*/  ENDCOLLECTIVE ;  /* 0x000000000000791b */ /* 0x003fe20003800000 */
.L_x_1884:
[----:B------:R-:W-:Y:S02]  /*2e2d0*/  IMAD.MOV.U32 R13, RZ, RZ, R27 ;  /* 0x000000ffff0d7224 */ /* 0x000fe400078e001b */
[----:B------:R-:W-:-:S07]  /*2e2e0*/  IMAD.MOV.U32 R68, RZ, RZ, R14 ;  /* 0x000000ffff447224 */ /* 0x000fce00078e000e */
[----:B------:R-:W-:Y:S05]  /*2e2f0*/  WARPSYNC.COLLECTIVE R15, `(.L_x_1885) ;  /* 0x000000000f087348 */ /* 0x000fea0003c00000 */
[----:B------:R0:W1:Y:S02]  /*2e300*/  SHFL.IDX P6, R14, R13, R12, R11 ;  /* 0x0000000c0d0e7389 */ /* 0x00006400000c000b */
[----:B01----:R-:W-:Y:S01]  /*2e310*/  ENDCOLLECTIVE ;  /* 0x000000000000791b */ /* 0x003fe20003800000 */
.L_x_1885:
        /* <DEDUP_REMOVED lines=8> */
.L_x_1886:
[----:B------:R-:W-:Y:S02]  /*2e3a0*/  SEL R182, R28, R27, P0 ;  /* 0x0000001b1cb67207 */ /* 0x000fe40000000000 */
[----:B------:R-:W-:Y:S02]  /*2e3b0*/  SEL R181, R27, R28, P0 ;  /* 0x0000001c1bb57207 */ /* 0x000fe40000000000 */
[----:B------:R-:W-:Y:S01]  /*2e3c0*/  MOV R13, R26 ;  /* 0x0000001a000d7202 */ /* 0x000fe20000000f00 */
[----:B------:R-:W-:-:S07]  /*2e3d0*/  IMAD.MOV.U32 R35, RZ, RZ, R14 ;  /* 0x000000ffff237224 */ /* 0x000fce00078e000e */
[----:B------:R-:W-:Y:S05]  /*2e3e0*/  WARPSYNC.COLLECTIVE R15, `(.L_x_1887) ;  /* 0x000000000f087348 */ /* 0x000fea0003c00000 */
[----:B------:R0:W1:Y:S02]  /*2e3f0*/  SHFL.IDX P6, R14, R13, R12, R11 ;  /* 0x0000000c0d0e7389 */ /* 0x00006400000c000b */
[----:B01----:R-:W-:Y:S01]  /*2e400*/  ENDCOLLECTIVE ;  /* 0x000000000000791b */ /* 0x003fe20003800000 */
.L_x_1887:
[----:B------:R-:W-:Y:S02]  /*2e410*/  IMAD.MOV.U32 R13, RZ, RZ, R76 ;  /* 0x000000ffff0d7224 */ /* 0x000fe400078e004c */
[----:B------:R-:W-:Y:S02]  /*2e420*/  IMAD.MOV.U32 R12, RZ, RZ, R2 ;  /* 0x000000ffff0c7224 */ /* 0x000fe400078e0002 */
[----:B------:R-:W-:-:S07]  /*2e430*/  IMAD.MOV.U32 R26, RZ, RZ, R14 ;  /* 0x000000ffff1a7224 */ /* 0x000fce00078e000e */
[----:B------:R-:W-:Y:S05]  /*2e440*/  WARPSYNC.COLLECTIVE R15, `(.L_x_1888) ;  /* 0x000000000f087348 */ /* 0x000fea0003c00000 */
[----:B------:R0:W1:Y:S02]  /*2e450*/  SHFL.IDX P6, R14, R13, R12, R11 ;  /* 0x0000000c0d0e7389 */ /* 0x00006400000c000b */
[----:B01----:R-:W-:Y:S01]  /*2e460*/  ENDCOLLECTIVE ;  /* 0x000000000000791b */ /* 0x003fe20003800000 */
.L_x_1888:
[----:B------:R-:W-:Y:S02]  /*2e470*/  IMAD.MOV.U32 R13, RZ, RZ, R72 ;  /* 0x000000ffff0d7224 */ /* 0x000fe400078e0048 */
[----:B------:R-:W-:-:S07]  /*2e480*/  IMAD.MOV.U32 R76, RZ, RZ, R14 ;  /* 0x000000ffff4c7224 */ /* 0x000fce00078e000e */
[----:B------:R-:W-:Y:S05]  /*2e490*/  WARPSYNC.COLLECTIVE R15, `(.L_x_1889) ;  /* 0x000000000f087348 */ /* 0x000fea0003c00000 */
[----:B------:R0:W1:Y:S02]  /*2e4a0*/  SHFL.IDX P6, R14, R13, R12, R11 ;  /* 0x0000000c0d0e7389 */ /* 0x00006400000c000b */
[----:B01----:R-:W-:Y:S01]  /*2e4b0*/  ENDCOLLECTIVE ;  /* 0x000000000000791b */ /* 0x003fe20003800000 */
.L_x_1889:
        /* <DEDUP_REMOVED lines=8> */
.L_x_1890:
[----:B------:R-:W-:Y:S02]  /*2e540*/  SEL R178, R26, R72, P0 ;  /* 0x000000481ab27207 */ /* 0x000fe40000000000 */
[----:B------:R-:W-:Y:S01]  /*2e550*/  SEL R177, R72, R26, P0 ;  /* 0x0000001a48b17207 */ /* 0x000fe20000000000 */
[----:B------:R-:W-:Y:S02]  /*2e560*/  IMAD.MOV.U32 R13, RZ, RZ, R39 ;  /* 0x000000ffff0d7224 */ /* 0x000fe400078e0027 */
[----:B------:R-:W-:-:S07]  /*2e570*/  IMAD.MOV.U32 R41, RZ, RZ, R14 ;  /* 0x000000ffff297224 */ /* 0x000fce00078e000e */
[----:B------:R-:W-:Y:S05]  /*2e580*/  WARPSYNC.COLLECTIVE R15, `(.L_x_1891) ;  /* 0x000000000f087348 */ /* 0x000fea0003c00000 */
[----:B------:R0:W1:Y:S02]  /*2e590*/  SHFL.IDX P6, R14, R13, R12, R11 ;  /* 0x0000000c0d0e7389 */ /* 0x00006400000c000b */
[----:B01----:R-:W-:Y:S01]  /*2e5a0*/  ENDCOLLECTIVE ;  /* 0x000000000000791b */ /* 0x003fe20003800000 */
.L_x_1891:
[----:B------:R-:W-:Y:S02]  /*2e5b0*/  IMAD.MOV.U32 R13, RZ, RZ, R84 ;  /* 0x000000ffff0d7224 */ /* 0x000fe400078e0054 */
[----:B------:R-:W-:Y:S02]  /*2e5c0*/  IMAD.MOV.U32 R12, RZ, RZ, R2 ;  /* 0x000000ffff0c7224 */ /* 0x000fe400078e0002 */
[----:B------:R-:W-:-:S07]  /*2e5d0*/  IMAD.MOV.U32 R39, RZ, RZ, R14 ;  /* 0x000000ffff277224 */ /* 0x000fce00078e000e */
[----:B------:R-:W-:Y:S05]  /*2e5e0*/  WARPSYNC.COLLECTIVE R15, `(.L_x_1892) ;  /* 0x000000000f087348 */ /* 0x000fea0003c00000 */
[----:B------:R0:W1:Y:S02]  /*2e5f0*/  SHFL.IDX P6, R14, R13, R12, R11 ;  /* 0x0000000c0d0e7389 */ /* 0x00006400000c000b */
[----:B01----:R-:W-:Y:S01]  /*2e600*/  ENDCOLLECTIVE ;  /* 0x000000000000791b */ /* 0x003fe20003800000 */
.L_x_1892:
[----:B------:R-:W-:Y:S02]  /*2e610*/  IMAD.MOV.U32 R13, RZ, RZ, R80 ;  /* 0x000000ffff0d7224 */ /* 0x000fe400078e0050 */
[----:B------:R-:W-:-:S07]  /*2e620*/  IMAD.MOV.U32 R84, RZ, RZ, R14 ;  /* 0x000000ffff547224 */ /* 0x000fce00078e000e */
[----:B------:R-:W-:Y:S05]  /*2e630*/  WARPSYNC.COLLECTIVE R15, `(.L_x_1893) ;  /* 0x000000000f087348 */ /* 0x000fea0003c00000 */
[----:B------:R0:W1:Y:S02]  /*2e640*/  SHFL.IDX P6, R14, R13, R12, R11 ;  /* 0x0000000c0d0e7389 */ /* 0x00006400000c000b */
[----:B01----:R-:W-:Y:S01]  /*2e650*/  ENDCOLLECTIVE ;  /* 0x000000000000791b */ /* 0x003fe20003800000 */
.L_x_1893:
        /* <DEDUP_REMOVED lines=8> */
.L_x_1894:
[----:B------:R-:W-:Y:S02]  /*2e6e0*/  SEL R174, R39, R80, P0 ;  /* 0x0000005027ae7207 */ /* 0x000fe40000000000 */
[----:B------:R-:W-:Y:S01]  /*2e6f0*/  SEL R173, R80, R39, P0 ;  /* 0x0000002750ad7207 */ /* 0x000fe20000000000 */
[----:B------:R-:W-:Y:S02]  /*2e700*/  IMAD.MOV.U32 R13, RZ, RZ, R42 ;  /* 0x000000ffff0d7224 */ /* 0x000fe400078e002a */
[----:B------:R-:W-:-:S07]  /*2e710*/  IMAD.MOV.U32 R43, RZ, RZ, R14 ;  /* 0x000000ffff2b7224 */ /* 0x000fce00078e000e */
[----:B------:R-:W-:Y:S05]  /*2e720*/  WARPSYNC.COLLECTIVE R15, `(.L_x_1895) ;  /* 0x000000000f087348 */ /* 0x000fea0003c00000 */
[----:B------:R0:W1:Y:S02]  /*2e730*/  SHFL.IDX P6, R14, R13, R12, R11 ;  /* 0x0000000c0d0e7389 */ /* 0x00006400000c000b */
[----:B01----:R-:W-:Y:S01]  /*2e740*/  ENDCOLLECTIVE ;  /* 0x000000000000791b */ /* 0x003fe20003800000 */
.L_x_1895:
[----:B------:R-:W-:Y:S02]  /*2e750*/  IMAD.MOV.U32 R13, RZ, RZ, R92 ;  /* 0x000000ffff0d7224 */ /* 0x000fe400078e005c */
[----:B------:R-:W-:Y:S02]  /*2e760*/  IMAD.MOV.U32 R12, RZ, RZ, R2 ;  /* 0x000000ffff0c7224 */ /* 0x000fe400078e0002 */
[----:B------:R-:W-:-:S07]  /*2e770*/  IMAD.MOV.U32 R42, RZ, RZ, R14 ;  /* 0x000000ffff2a7224 */ /* 0x000fce00078e000e */
[----:B------:R-:W-:Y:S05]  /*2e780*/  WARPSYNC.COLLECTIVE R15, `(.L_x_1896) ;  /* 0x000000000f087348 */ /* 0x000fea0003c00000 */
[----:B------:R0:W1:Y:S02]  /*2e790*/  SHFL.IDX P6, R14, R13, R12, R11 ;  /* 0x0000000c0d0e7389 */ /* 0x00006400000c000b */
[----:B01----:R-:W-:Y:S01]  /*2e7a0*/  ENDCOLLECTIVE ;  /* 0x000000000000791b */ /* 0x003fe20003800000 */
.L_x_1896:
[----:B------:R-:W-:Y:S02]  /*2e7b0*/  IMAD.MOV.U32 R13, RZ, RZ, R88 ;  /* 0x000000ffff0d7224 */ /* 0x000fe400078e0058 */
[----:B------:R-:W-:-:S07]  /*2e7c0*/  IMAD.MOV.U32 R92, RZ, RZ, R14 ;  /* 0x000000ffff5c7224 */ /* 0x000fce00078e000e */
[----:B------:R-:W-:Y:S05]  /*2e7d0*/  WARPSYNC.COLLECTIVE R15, `(.L_x_1897) ;  /* 0x000000000f087348 */ /* 0x000fea0003c00000 */
[----:B------:R0:W1:Y:S02]  /*2e7e0*/  SHFL.IDX P6, R14, R13, R12, R11 ;  /* 0x0000000c0d0e7389 */ /* 0x00006400000c000b */
[----:B01----:R-:W-:Y:S01]  /*2e7f0*/  ENDCOLLECTIVE ;  /* 0x000000000000791b */ /* 0x003fe20003800000 */
.L_x_1897:
[----:B------:R-:W-:Y:S02]  /*2e800*/  SEL R168, R43, R92, P0 ;  /* 0x0000005c2ba87207 */ /* 0x000fe40000000000 */
[----:B------:R-:W-:Y:S02]  /*2e810*/  SEL R167, R92, R43, P0 ;  /* 0x0000002b5ca77207 */ /* 0x000fe40000000000 */
[----:B------:R-:W-:Y:S01]  /*2e820*/  MOV R13, R46 ;  /* 0x0000002e000d7202 */ /* 0x000fe20000000f00 */
[----:B------:R-:W-:Y:S02]  /*2e830*/  IMAD.MOV.U32 R12, RZ, RZ, R0 ;  /* 0x000000ffff0c7224 */ /* 0x000fe400078e0000 */
[----:B------:R-:W-:-:S07]  /*2e840*/  IMAD.MOV.U32 R88, RZ, RZ, R14 ;  /* 0x000000ffff587224 */ /* 0x000fce00078e000e */
[----:B------:R-:W-:Y:S05]  /*2e850*/  WARPSYNC.COLLECTIVE R15, `(.L_x_1898) ;  /* 0x000000000f087348 */ /* 0x000fea0003c00000 */
[----:B------:R0:W1:Y:S02]  /*2e860*/  SHFL.IDX P6, R14, R13, R12, R11 ;  /* 0x0000000c0d0e7389 */ /* 0x00006400000c000b */
[----:B01----:R-:W-:Y:S01]  /*2e870*/  ENDCOLLECTIVE ;  /* 0x000000000000791b */ /* 0x003fe20003800000 */
.L_x_1898:
[----:B------:R-:W-:Y:S02]  /*2e880*/  SEL R170, R42, R88, P0 ;  /* 0x000000582aaa7207 */ /* 0x000fe40000000000 */
[----:B------:R-:W-:Y:S01]  /*2e890*/  SEL R169, R88, R42, P0 ;  /* 0x0000002a58a97207 */ /* 0x000fe20000000000 */
[----:B------:R-:W-:Y:S02]  /*2e8a0*/  IMAD.MOV.U32 R13, RZ, RZ, R45 ;  /* 0x000000ffff0d7224 */ /* 0x000fe400078e002d */
[----:B------:R-:W-:-:S07]  /*2e8b0*/  IMAD.MOV.U32 R46, RZ, RZ, R14 ;  /* 0x000000ffff2e7224 */ /* 0x000fce00078e000e */
[----:B------:R-:W-:Y:S05]  /*2e8c0*/  WARPSYNC.COLLECTIVE R15, `(.L_x_1899) ;  /* 0x000000000f087348 */ /* 0x000fea0003c00000 */
[----:B------:R0:W1:Y:S02]  /*2e8d0*/  SHFL.IDX P6, R14, R13, R12, R11 ;  /* 0x0000000c0d0e7389 */ /* 0x00006400000c000b */
[----:B01----:R-:W-:Y:S01]  /*2e8e0*/  ENDCOLLECTIVE ;  /* 0x000000000000791b */ /* 0x003fe20003800000 */
.L_x_1899:
[----:B------:R-:W-:Y:S02]  /*2e8f0*/  IMAD.MOV.U32 R13, RZ, RZ, R100 ;  /* 0x000000ffff0d7224 */ /* 0x000fe400078e0064 */
[----:B------:R-:W-:Y:S02]  /*2e900*/  IMAD.MOV.U32 R12, RZ, RZ, R2 ;  /* 0x000000ffff0c7224 */ /* 0x000fe400078e0002 */
[----:B------:R-:W-:-:S07]  /*2e910*/  IMAD.MOV.U32 R45, RZ, RZ, R14 ;  /* 0x000000ffff2d7224 */ /* 0x000fce00078e000e */
[----:B------:R-:W-:Y:S05]  /*2e920*/  WARPSYNC.COLLECTIVE R15, `(.L_x_1900) ;  /* 0x000000000f087348 */ /* 0x000fea0003c00000 */
[----:B------:R0:W1:Y:S02]  /*2e930*/  SHFL.IDX P6, R14, R13, R12, R11 ;  /* 0x0000000c0d0e7389 */ /* 0x00006400000c000b */
[----:B01----:R-:W-:Y:S01]  /*2e940*/  ENDCOLLECTIVE ;  /* 0x000000000000791b */ /* 0x003fe20003800000 */
.L_x_1900:
[----:B------:R-:W-:Y:S02]  /*2e950*/  IMAD.MOV.U32 R13, RZ, RZ, R96 ;  /* 0x000000ffff0d7224 */ /* 0x000fe400078e0060 */
[----:B------:R-:W-:-:S07]  /*2e960*/  IMAD.MOV.U32 R100, RZ, RZ, R14 ;  /* 0x000000ffff647224 */ /* 0x000fce00078e000e */
[----:B------:R-:W-:Y:S05]  /*2e970*/  WARPSYNC.COLLECTIVE R15, `(.L_x_1901) ;  /* 0x000000000f087348 */ /* 0x000fea0003c00000 */
[----:B------:R0:W1:Y:S02]  /*2e980*/  SHFL.IDX P6, R14, R13, R12, R11 ;  /* 0x0000000c0d0e7389 */ /* 0x00006400000c000b */
[----:B01----:R-:W-:Y:S01]  /*2e990*/  ENDCOLLECTIVE ;  /* 0x000000000000791b */ /* 0x003fe20003800000 */
.L_x_1901:
[----:B------:R-:W-:Y:S01]  /*2e9a0*/  SEL R147, R100, R46, P0 ;  /* 0x0000002e64937207 */ /* 0x000fe20000000000 */
[----:B------:R-:W-:Y:S02]  /*2e9b0*/  IMAD.MOV.U32 R13, RZ, RZ, R48 ;  /* 0x000000ffff0d7224 */ /* 0x000fe400078e0030 */
[----:B------:R-:W-:Y:S02]  /*2e9c0*/  IMAD.MOV.U32 R12, RZ, RZ, R0 ;  /* 0x000000ffff0c7224 */ /* 0x000fe400078e0000 */
[----:B------:R-:W-:-:S07]  /*2e9d0*/  IMAD.MOV.U32 R96, RZ, RZ, R14 ;  /* 0x000000ffff607224 */ /* 0x000fce00078e000e */
[----:B------:R-:W-:Y:S05]  /*2e9e0*/  WARPSYNC.COLLECTIVE R15, `(.L_x_1902) ;  /* 0x000000000f087348 */ /* 0x000fea0003c00000 */
[----:B------:R0:W1:Y:S02]  /*2e9f0*/  SHFL.IDX P6, R14, R13, R12, R11 ;  /* 0x0000000c0d0e7389 */ /* 0x00006400000c000b */
[----:B01----:R-:W-:Y:S01]  /*2ea00*/  ENDCOLLECTIVE ;  /* 0x000000000000791b */ /* 0x003fe20003800000 */
.L_x_1902:
[----:B------:R-:W-:Y:S01]  /*2ea10*/  SEL R166, R45, R96, P0 ;  /* 0x000000602da67207 */ /* 0x000fe20000000000 */
[----:B------:R-:W-:Y:S02]  /*2ea20*/  IMAD.MOV.U32 R13, RZ, RZ, R47 ;  /* 0x000000ffff0d7224 */ /* 0x000fe400078e002f */
[----:B------:R-:W-:-:S07]  /*2ea30*/  IMAD.MOV.U32 R48, RZ, RZ, R14 ;  /* 0x000000ffff307224 */ /* 0x000fce00078e000e */
[----:B------:R-:W-:Y:S05]  /*2ea40*/  WARPSYNC.COLLECTIVE R15, `(.L_x_1903) ;  /* 0x000000000f087348 */ /* 0x000fea0003c00000 */
[----:B------:R0:W1:Y:S02]  /*2ea50*/  SHFL.IDX P6, R14, R13, R12, R11 ;  /* 0x0000000c0d0e7389 */ /* 0x00006400000c000b */
[----:B01----:R-:W-:Y:S01]  /*2ea60*/  ENDCOLLECTIVE ;  /* 0x000000000000791b */ /* 0x003fe20003800000 */
.L_x_1903:
[----:B------:R-:W-:Y:S02]  /*2ea70*/  IMAD.MOV.U32 R13, RZ, RZ, R108 ;  /* 0x000000ffff0d7224 */ /* 0x000fe400078e006c */
[----:B------:R-:W-:Y:S02]  /*2ea80*/  IMAD.MOV.U32 R12, RZ, RZ, R2 ;  /* 0x000000ffff0c7224 */ /* 0x000fe400078e0002 */
[----:B------:R-:W-:-:S07]  /*2ea90*/  IMAD.MOV.U32 R47, RZ, RZ, R14 ;  /* 0x000000ffff2f7224 */ /* 0x000fce00078e000e */
[----:B------:R-:W-:Y:S05]  /*2eaa0*/  WARPSYNC.COLLECTIVE R15, `(.L_x_1904) ;  /* 0x000000000f087348 */ /* 0x000fea0003c00000 */
[----:B------:R0:W1:Y:S02]  /*2eab0*/  SHFL.IDX P6, R14, R13, R12, R11 ;  /* 0x0000000c0d0e7389 */ /* 0x00006400000c000b */
[----:B01----:R-:W-:Y:S01]  /*2eac0*/  ENDCOLLECTIVE ;  /* 0x000000000000791b */ /* 0x003fe20003800000 */
.L_x_1904:
[----:B------:R-:W-:Y:S02]  /*2ead0*/  IMAD.MOV.U32 R13, RZ, RZ, R104 ;  /* 0x000000ffff0d7224 */ /* 0x000fe400078e0068 */
[----:B------:R-:W-:-:S07]  /*2eae0*/  IMAD.MOV.U32 R108, RZ, RZ, R14 ;  /* 0x000000ffff6c7224 */ /* 0x000fce00078e000e */
[----:B------:R-:W-:Y:S05]  /*2eaf0*/  WARPSYNC.COLLECTIVE R15, `(.L_x_1905) ;  /* 0x000000000f087348 */ /* 0x000fea0003c00000 */
[----:B------:R0:W1:Y:S02]  /*2eb00*/  SHFL.IDX P6, R14, R13, R12, R11 ;  /* 0x0000000c0d0e7389 */ /* 0x00006400000c000b */
[----:B01----:R-:W-:Y:S01]  /*2eb10*/  ENDCOLLECTIVE ;  /* 0x000000000000791b */ /* 0x003fe20003800000 */
.L_x_1905:
[----:B------:R-:W-:Y:S02]  /*2eb20*/  IMAD.MOV.U32 R13, RZ, RZ, R53 ;  /* 0x000000ffff0d7224 */ /* 0x000fe400078e0035 */
[----:B------:R-:W-:Y:S02]  /*2eb30*/  IMAD.MOV.U32 R12, RZ, RZ, R0 ;  /* 0x000000ffff0c7224 */ /* 0x000fe400078e0000 */
[----:B------:R-:W-:-:S07]  /*2eb40*/  IMAD.MOV.U32 R104, RZ, RZ, R14 ;  /* 0x000000ffff687224 */ /* 0x000fce00078e000e */
[----:B------:R-:W-:Y:S05]  /*2eb50*/  WARPSYNC.COLLECTIVE R15, `(.L_x_1906) ;  /* 0x000000000f087348 */ /* 0x000fea0003c00000 */
[----:B------:R0:W1:Y:S02]  /*2eb60*/  SHFL.IDX P6, R14, R13, R12, R11 ;  /* 0x0000000c0d0e7389 */ /* 0x00006400000c000b */
[----:B01----:R-:W-:Y:S01]  /*2eb70*/  ENDCOLLECTIVE ;  /* 0x000000000000791b */ /* 0x003fe20003800000 */
.L_x_1906:
[----:B------:R-:W-:Y:S02]  /*2eb80*/  IMAD.MOV.U32 R13, RZ, RZ, R49 ;  /* 0x000000ffff0d7224 */ /* 0x000fe400078e0031 */
[----:B------:R-:W-:-:S07]  /*2eb90*/  IMAD.MOV.U32 R53, RZ, RZ, R14 ;  /* 0x000000ffff357224 */ /* 0x000fce00078e000e */
[----:B------:R-:W-:Y:S05]  /*2eba0*/  WARPSYNC.COLLECTIVE R15, `(.L_x_1907) ;  /* 0x000000000f087348 */ /* 0x000fea0003c00000 */
[----:B------:R0:W1:Y:S02]  /*2ebb0*/  SHFL.IDX P6, R14, R13, R12, R11 ;  /* 0x0000000c0d0e7389 */ /* 0x00006400000c000b */
[----:B01----:R-:W-:Y:S01]  /*2ebc0*/  ENDCOLLECTIVE ;  /* 0x000000000000791b */ /* 0x003fe20003800000 */
.L_x_1907:
[----:B------:R-:W-:Y:S02]  /*2ebd0*/  IMAD.MOV.U32 R13, RZ, RZ, R116 ;  /* 0x000000ffff0d7224 */ /* 0x000fe400078e0074 */
[----:B------:R-:W-:Y:S02]  /*2ebe0*/  IMAD.MOV.U32 R12, RZ, RZ, R2 ;  /* 0x000000ffff0c7224 */ /* 0x000fe400078e0002 */
[----:B------:R-:W-:-:S07]  /*2ebf0*/  IMAD.MOV.U32 R49, RZ, RZ, R14 ;  /* 0x000000ffff317224 */ /* 0x000fce00078e000e */
[----:B------:R-:W-:Y:S05]  /*2ec00*/  WARPSYNC.COLLECTIVE R15, `(.L_x_1908) ;  /* 0x000000000f087348 */ /* 0x000fea0003c00000 */
[----:B------:R0:W1:Y:S02]  /*2ec10*/  SHFL.IDX P6, R14, R13, R12, R11 ;  /* 0x0000000c0d0e7389 */ /* 0x00006400000c000b */
[----:B01----:R-:W-:Y:S01]  /*2ec20*/  ENDCOLLECTIVE ;  /* 0x000000000000791b */ /* 0x003fe20003800000 */
.L_x_1908:
[----:B------:R-:W-:Y:S01]  /*2ec30*/  IMAD.MOV.U32 R13, RZ, RZ, R112 ;  /* 0x000000ffff0d7224 */ /* 0x000fe200078e0070 */
[----:B------:R-:W-:-:S07]  /*2ec40*/  MOV R116, R14 ;  /* 0x0000000e00747202 */ /* 0x000fce0000000f00 */
[----:B------:R-:W-:Y:S05]  /*2ec50*/  WARPSYNC.COLLECTIVE R15, `(.L_x_1909) ;  /* 0x000000000f087348 */ /* 0x000fea0003c00000 */
[----:B------:R0:W1:Y:S02]  /*2ec60*/  SHFL.IDX P6, R14, R13, R12, R11 ;  /* 0x0000000c0d0e7389 */ /* 0x00006400000c000b */
[----:B01----:R-:W-:Y:S01]  /*2ec70*/  ENDCOLLECTIVE ;  /* 0x000000000000791b */ /* 0x003fe20003800000 */
.L_x_1909:
        /* <DEDUP_REMOVED lines=8> */
.L_x_1910:
[----:B------:R-:W-:Y:S02]  /*2ed00*/  SEL R92, R49, R112, P0 ;  /* 0x00000070315c7207 */ /* 0x000fe40000000000 */
[----:B------:R-:W-:Y:S01]  /*2ed10*/  SEL R112, R112, R49, P0 ;  /* 0x0000003170707207 */ /* 0x000fe20000000000 */
[----:B------:R-:W-:Y:S02]  /*2ed20*/  IMAD.MOV.U32 R13, RZ, RZ, R57 ;  /* 0x000000ffff0d7224 */ /* 0x000fe400078e0039 */
[----:B------:R-:W-:-:S07]  /*2ed30*/  IMAD.MOV.U32 R61, RZ, RZ, R14 ;  /* 0x000000ffff3d7224 */ /* 0x000fce00078e000e */
[----:B------:R-:W-:Y:S05]  /*2ed40*/  WARPSYNC.COLLECTIVE R15, `(.L_x_1911) ;  /* 0x000000000f087348 */ /* 0x000fea0003c00000 */
[----:B------:R0:W1:Y:S02]  /*2ed50*/  SHFL.IDX P6, R14, R13, R12, R11 ;  /* 0x0000000c0d0e7389 */ /* 0x00006400000c000b */
[----:B01----:R-:W-:Y:S01]  /*2ed60*/  ENDCOLLECTIVE ;  /* 0x000000000000791b */ /* 0x003fe20003800000 */
.L_x_1911:
[----:B------:R-:W-:Y:S02]  /*2ed70*/  IMAD.MOV.U32 R13, RZ, RZ, R124 ;  /* 0x000000ffff0d7224 */ /* 0x000fe400078e007c */
[----:B------:R-:W-:Y:S02]  /*2ed80*/  IMAD.MOV.U32 R12, RZ, RZ, R2 ;  /* 0x000000ffff0c7224 */ /* 0x000fe400078e0002 */
[----:B------:R-:W-:-:S07]  /*2ed90*/  IMAD.MOV.U32 R57, RZ, RZ, R14 ;  /* 0x000000ffff397224 */ /* 0x000fce00078e000e */
[----:B------:R-:W-:Y:S05]  /*2eda0*/  WARPSYNC.COLLECTIVE R15, `(.L_x_1912) ;  /* 0x000000000f087348 */ /* 0x000fea0003c00000 */
[----:B------:R0:W1:Y:S02]  /*2edb0*/  SHFL.IDX P6, R14, R13, R12, R11 ;  /* 0x0000000c0d0e7389 */ /* 0x00006400000c000b */
[----:B01----:R-:W-:Y:S01]  /*2edc0*/  ENDCOLLECTIVE ;  /* 0x000000000000791b */ /* 0x003fe20003800000 */
.L_x_1912:
[----:B------:R-:W-:Y:S02]  /*2edd0*/  IMAD.MOV.U32 R13, RZ, RZ, R120 ;  /* 0x000000ffff0d7224 */ /* 0x000fe400078e0078 */
[----:B------:R-:W-:-:S07]  /*2ede0*/  IMAD.MOV.U32 R124, RZ, RZ, R14 ;  /* 0x000000ffff7c7224 */ /* 0x000fce00078e000e */
[----:B------:R-:W-:Y:S05]  /*2edf0*/  WARPSYNC.COLLECTIVE R15, `(.L_x_1913) ;  /* 0x000000000f087348 */ /* 0x000fea0003c00000 */
[----:B------:R0:W1:Y:S02]  /*2ee00*/  SHFL.IDX P6, R14, R13, R12, R11 ;  /* 0x0000000c0d0e7389 */ /* 0x00006400000c000b */
[----:B01----:R-:W-:Y:S01]  /*2ee10*/  ENDCOLLECTIVE ;  /* 0x000000000000791b */ /* 0x003fe20003800000 */
.L_x_1913:
[----:B------:R-:W-:Y:S02]  /*2ee20*/  IMAD.MOV.U32 R13, RZ, RZ, R65 ;  /* 0x000000ffff0d7224 */ /* 0x000fe400078e0041 */
[----:B------:R-:W-:Y:S02]  /*2ee30*/  IMAD.MOV.U32 R12, RZ, RZ, R0 ;  /* 0x000000ffff0c7224 */ /* 0x000fe400078e0000 */
[----:B------:R-:W-:-:S07]  /*2ee40*/  IMAD.MOV.U32 R120, RZ, RZ, R14 ;  /* 0x000000ffff787224 */ /* 0x000fce00078e000e */
[----:B------:R-:W-:Y:S05]  /*2ee50*/  WARPSYNC.COLLECTIVE R15, `(.L_x_1914) ;  /* 0x000000000f087348 */ /* 0x000fea0003c00000 */
[----:B------:R0:W1:Y:S02]  /*2ee60*/  SHFL.IDX P6, R14, R13, R12, R11 ;  /* 0x0000000c0d0e7389 */ /* 0x00006400000c000b */
[----:B01----:R-:W-:Y:S01]  /*2ee70*/  ENDCOLLECTIVE ;  /* 0x000000000000791b */ /* 0x003fe20003800000 */
.L_x_1914:
[----:B------:R-:W-:Y:S02]  /*2ee80*/  IMAD.MOV.U32 R13, RZ, RZ, R64 ;  /* 0x000000ffff0d7224 */ /* 0x000fe400078e0040 */
[----:B------:R-:W-:-:S07]  /*2ee90*/  IMAD.MOV.U32 R65, RZ, RZ, R14 ;  /* 0x000000ffff417224 */ /* 0x000fce00078e000e */
[----:B------:R-:W-:Y:S05]  /*2eea0*/  WARPSYNC.COLLECTIVE R15, `(.L_x_1915) ;  /* 0x000000000f087348 */ /* 0x000fea0003c00000 */
[----:B------:R0:W1:Y:S02]  /*2eeb0*/  SHFL.IDX P6, R14, R13, R12, R11 ;  /* 0x0000000c0d0e7389 */ /* 0x00006400000c000b */
[----:B01----:R-:W-:Y:S01]  /*2eec0*/  ENDCOLLECTIVE ;  /* 0x000000000000791b */ /* 0x003fe20003800000 */
.L_x_1915:
[----:B------:R-:W-:Y:S02]  /*2eed0*/  IMAD.MOV.U32 R13, RZ, RZ, R132 ;  /* 0x000000ffff0d7224 */ /* 0x000fe400078e0084 */
[----:B------:R-:W-:Y:S02]  /*2eee0*/  IMAD.MOV.U32 R12, RZ, RZ, R2 ;  /* 0x000000ffff0c7224 */ /* 0x000fe400078e0002 */
[----:B------:R-:W-:-:S07]  /*2eef0*/  IMAD.MOV.U32 R64, RZ, RZ, R14 ;  /* 0x000000ffff407224 */ /* 0x000fce00078e000e */
[----:B------:R-:W-:Y:S05]  /*2ef00*/  WARPSYNC.COLLECTIVE R15, `(.L_x_1916) ;  /* 0x000000000f087348 */ /* 0x000fea0003c00000 */
[----:B------:R0:W1:Y:S02]  /*2ef10*/  SHFL.IDX P6, R14, R13, R12, R11 ;  /* 0x0000000c0d0e7389 */ /* 0x00006400000c000b */
[----:B01----:R-:W-:Y:S01]  /*2ef20*/  ENDCOLLECTIVE ;  /* 0x000000000000791b */ /* 0x003fe20003800000 */
.L_x_1916:
[----:B------:R-:W-:Y:S02]  /*2ef30*/  IMAD.MOV.U32 R13, RZ, RZ, R128 ;  /* 0x000000ffff0d7224 */ /* 0x000fe400078e0080 */
[----:B------:R-:W-:-:S07]  /*2ef40*/  IMAD.MOV.U32 R132, RZ, RZ, R14 ;  /* 0x000000ffff847224 */ /* 0x000fce00078e000e */
[----:B------:R-:W-:Y:S05]  /*2ef50*/  WARPSYNC.COLLECTIVE R15, `(.L_x_1917) ;  /* 0x000000000f087348 */ /* 0x000fea0003c00000 */
[----:B------:R0:W1:Y:S02]  /*2ef60*/  SHFL.IDX P6, R14, R13, R12, R11 ;  /* 0x0000000c0d0e7389 */ /* 0x00006400000c000b */
[----:B01----:R-:W-:Y:S01]  /*2ef70*/  ENDCOLLECTIVE ;  /* 0x000000000000791b */ /* 0x003fe20003800000 */
.L_x_1917:
[----:B------:R-:W-:Y:S02]  /*2ef80*/  IMAD.MOV.U32 R13, RZ, RZ, R73 ;  /* 0x000000ffff0d7224 */ /* 0x000fe400078e0049 */
[----:B------:R-:W-:Y:S02]  /*2ef90*/  IMAD.MOV.U32 R12, RZ, RZ, R0 ;  /* 0x000000ffff0c7224 */ /* 0x000fe400078e0000 */
[----:B------:R-:W-:-:S07]  /*2efa0*/  IMAD.MOV.U32 R128, RZ, RZ, R14 ;  /* 0x000000ffff807224 */ /* 0x000fce00078e000e */
[----:B------:R-:W-:Y:S05]  /*2efb0*/  WARPSYNC.COLLECTIVE R15, `(.L_x_1918) ;  /* 0x000000000f087348 */ /* 0x000fea0003c00000 */
[----:B------:R0:W1:Y:S02]  /*2efc0*/  SHFL.IDX P6, R14, R13, R12, R11 ;  /* 0x0000000c0d0e7389 */ /* 0x00006400000c000b */
[----:B01----:R-:W-:Y:S01]  /*2efd0*/  ENDCOLLECTIVE ;  /* 0x000000000000791b */ /* 0x003fe20003800000 */
.L_x_1918:
[----:B------:R-:W-:Y:S02]  /*2efe0*/  IMAD.MOV.U32 R13, RZ, RZ, R69 ;  /* 0x000000ffff0d7224 */ /* 0x000fe400078e0045 */
[----:B------:R-:W-:-:S07]  /*2eff0*/  IMAD.MOV.U32 R73, RZ, RZ, R14 ;  /* 0x000000ffff497224 */ /* 0x000fce00078e000e */
[----:B------:R-:W-:Y:S05]  /*2f000*/  WARPSYNC.COLLECTIVE R15, `(.L_x_1919) ;  /* 0x000000000f087348 */ /* 0x000fea0003c00000 */
[----:B------:R0:W1:Y:S02]  /*2f010*/  SHFL.IDX P6, R14, R13, R12, R11 ;  /* 0x0000000c0d0e7389 */ /* 0x00006400000c000b */
[----:B01----:R-:W-:Y:S01]  /*2f020*/  ENDCOLLECTIVE ;  /* 0x000000000000791b */ /* 0x003fe20003800000 */
.L_x_1919:
[----:B------:R-:W-:Y:S02]  /*2f030*/  IMAD.MOV.U32 R13, RZ, RZ, R140 ;  /* 0x000000ffff0d7224 */ /* 0x000fe400078e008c */
[----:B------:R-:W-:Y:S01]  /*2f040*/  IMAD.MOV.U32 R12, RZ, RZ, R2 ;  /* 0x000000ffff0c7224 */ /* 0x000fe200078e0002 */
[----:B------:R-:W-:-:S07]  /*2f050*/  MOV R69, R14 ;  /* 0x0000000e00457202 */ /* 0x000fce0000000f00 */
[----:B------:R-:W-:Y:S05]  /*2f060*/  WARPSYNC.COLLECTIVE R15, `(.L_x_1920) ;  /* 0x000000000f087348 */ /* 0x000fea0003c00000 */
[----:B------:R0:W1:Y:S02]  /*2f070*/  SHFL.IDX P6, R14, R13, R12, R11 ;  /* 0x0000000c0d0e7389 */ /* 0x00006400000c000b */
[----:B01----:R-:W-:Y:S01]  /*2f080*/  ENDCOLLECTIVE ;  /* 0x000000000000791b */ /* 0x003fe20003800000 */
.L_x_1920:
[----:B------:R-:W-:Y:S02]  /*2f090*/  IMAD.MOV.U32 R13, RZ, RZ, R136 ;  /* 0x000000ffff0d7224 */ /* 0x000fe400078e0088 */
[----:B------:R-:W-:-:S07]  /*2f0a0*/  IMAD.MOV.U32 R140, RZ, RZ, R14 ;  /* 0x000000ffff8c7224 */ /* 0x000fce00078e000e */
[----:B------:R-:W-:Y:S05]  /*2f0b0*/  WARPSYNC.COLLECTIVE R15, `(.L_x_1921) ;  /* 0x000000000f087348 */ /* 0x000fea0003c00000 */
[----:B------:R0:W1:Y:S02]  /*2f0c0*/  SHFL.IDX P6, R14, R13, R12, R11 ;  /* 0x0000000c0d0e7389 */ /* 0x00006400000c000b */
[----:B01----:R-:W-:Y:S01]  /*2f0d0*/  ENDCOLLECTIVE ;  /* 0x000000000000791b */ /* 0x003fe20003800000 */
.L_x_1921:
[----:B------:R-:W-:Y:S02]  /*2f0e0*/  IMAD.MOV.U32 R13, RZ, RZ, R81 ;  /* 0x000000ffff0d7224 */ /* 0x000fe400078e0051 */
[----:B------:R-:W-:Y:S02]  /*2f0f0*/  IMAD.MOV.U32 R12, RZ, RZ, R0 ;  /* 0x000000ffff0c7224 */ /* 0x000fe400078e0000 */
[----:B------:R-:W-:-:S07]  /*2f100*/  IMAD.MOV.U32 R136, RZ, RZ, R14 ;  /* 0x000000ffff887224 */ /* 0x000fce00078e000e */
[----:B------:R-:W-:Y:S05]  /*2f110*/  WARPSYNC.COLLECTIVE R15, `(.L_x_1922) ;  /* 0x000000000f087348 */ /* 0x000fea0003c00000 */
[----:B------:R0:W1:Y:S02]  /*2f120*/  SHFL.IDX P6, R14, R13, R12, R11 ;  /* 0x0000000c0d0e7389 */ /* 0x00006400000c000b */
[----:B01----:R-:W-:Y:S01]  /*2f130*/  ENDCOLLECTIVE ;  /* 0x000000000000791b */ /* 0x003fe20003800000 */
.L_x_1922:
[----:B------:R-:W-:Y:S02]  /*2f140*/  IMAD.MOV.U32 R13, RZ, RZ, R77 ;  /* 0x000000ffff0d7224 */ /* 0x000fe400078e004d */
[----:B------:R-:W-:-:S07]  /*2f150*/  IMAD.MOV.U32 R81, RZ, RZ, R14 ;  /* 0x000000ffff517224 */ /* 0x000fce00078e000e */
[----:B------:R-:W-:Y:S05]  /*2f160*/  WARPSYNC.COLLECTIVE R15, `(.L_x_1923) ;  /* 0x000000000f087348 */ /* 0x000fea0003c00000 */
[----:B------:R0:W1:Y:S02]  /*2f170*/  SHFL.IDX P6, R14, R13, R12, R11 ;  /* 0x0000000c0d0e7389 */ /* 0x00006400000c000b */
[----:B01----:R-:W-:Y:S01]  /*2f180*/  ENDCOLLECTIVE ;  /* 0x000000000000791b */ /* 0x003fe20003800000 */
.L_x_1923:
[----:B------:R-:W-:Y:S02]  /*2f190*/  IMAD.MOV.U32 R13, RZ, RZ, R148 ;  /* 0x000000ffff0d7224 */ /* 0x000fe400078e0094 */
[----:B------:R-:W-:Y:S02]  /*2f1a0*/  IMAD.MOV.U32 R12, RZ, RZ, R2 ;  /* 0x000000ffff0c7224 */ /* 0x000fe400078e0002 */
[----:B------:R-:W-:-:S07]  /*2f1b0*/  IMAD.MOV.U32 R77, RZ, RZ, R14 ;  /* 0x000000ffff4d7224 */ /* 0x000fce00078e000e */
[----:B------:R-:W-:Y:S05]  /*2f1c0*/  WARPSYNC.COLLECTIVE R15, `(.L_x_1924) ;  /* 0x000000000f087348 */ /* 0x000fea0003c00000 */
[----:B------:R0:W1:Y:S02]  /*2f1d0*/  SHFL.IDX P6, R14, R13, R12, R11 ;  /* 0x0000000c0d0e7389 */ /* 0x00006400000c000b */
[----:B01----:R-:W-:Y:S01]  /*2f1e0*/  ENDCOLLECTIVE ;  /* 0x000000000000791b */ /* 0x003fe20003800000 */
.L_x_1924:
[----:B------:R-:W-:Y:S02]  /*2f1f0*/  IMAD.MOV.U32 R13, RZ, RZ, R144 ;  /* 0x000000ffff0d7224 */ /* 0x000fe400078e0090 */
[----:B------:R-:W-:-:S07]  /*2f200*/  IMAD.MOV.U32 R148, RZ, RZ, R14 ;  /* 0x000000ffff947224 */ /* 0x000fce00078e000e */
[----:B------:R-:W-:Y:S05]  /*2f210*/  WARPSYNC.COLLECTIVE R15, `(.L_x_1925) ;  /* 0x000000000f087348 */ /* 0x000fea0003c00000 */
[----:B------:R0:W1:Y:S02]  /*2f220*/  SHFL.IDX P6, R14, R13, R12, R11 ;  /* 0x0000000c0d0e7389 */ /* 0x00006400000c000b */
[----:B01----:R-:W-:Y:S01]  /*2f230*/  ENDCOLLECTIVE ;  /* 0x000000000000791b */ /* 0x003fe20003800000 */
.L_x_1925:
[----:B------:R-:W-:Y:S02]  /*2f240*/  IMAD.MOV.U32 R13, RZ, RZ, R56 ;  /* 0x000000ffff0d7224 */ /* 0x000fe400078e0038 */
[----:B------:R-:W-:Y:S02]  /*2f250*/  IMAD.MOV.U32 R12, RZ, RZ, R0 ;  /* 0x000000ffff0c7224 */ /* 0x000fe400078e0000 */
[----:B------:R-:W-:-:S07]  /*2f260*/  IMAD.MOV.U32 R144, RZ, RZ, R14 ;  /* 0x000000ffff907224 */ /* 0x000fce00078e000e */
[----:B------:R-:W-:Y:S05]  /*2f270*/  WARPSYNC.COLLECTIVE R15, `(.L_x_1926) ;  /* 0x000000000f087348 */ /* 0x000fea0003c00000 */
[----:B------:R0:W1:Y:S02]  /*2f280*/  SHFL.IDX P6, R14, R13, R12, R11 ;  /* 0x0000000c0d0e7389 */ /* 0x00006400000c000b */
[----:B01----:R-:W-:Y:S01]  /*2f290*/  ENDCOLLECTIVE ;  /* 0x000000000000791b */ /* 0x003fe20003800000 */
.L_x_1926:
[----:B------:R-:W-:Y:S02]  /*2f2a0*/  IMAD.MOV.U32 R13, RZ, RZ, R85 ;  /* 0x000000ffff0d7224 */ /* 0x000fe400078e0055 */
[----:B------:R-:W-:-:S07]  /*2f2b0*/  IMAD.MOV.U32 R56, RZ, RZ, R14 ;  /* 0x000000ffff387224 */ /* 0x000fce00078e000e */
[----:B------:R-:W-:Y:S05]  /*2f2c0*/  WARPSYNC.COLLECTIVE R15, `(.L_x_1927) ;  /* 0x000000000f087348 */ /* 0x000fea0003c00000 */
[----:B------:R0:W1:Y:S02]  /*2f2d0*/  SHFL.IDX P6, R14, R13, R12, R11 ;  /* 0x0000000c0d0e7389 */ /* 0x00006400000c000b */
[----:B01----:R-:W-:Y:S01]  /*2f2e0*/  ENDCOLLECTIVE ;  /* 0x000000000000791b */ /* 0x003fe20003800000 */
.L_x_1927:
[----:B------:R-:W-:Y:S02]  /*2f2f0*/  IMAD.MOV.U32 R13, RZ, RZ, R146 ;  /* 0x000000ffff0d7224 */ /* 0x000fe400078e0092 */
[----:B------:R-:W-:Y:S02]  /*2f300*/  IMAD.MOV.U32 R12, RZ, RZ, R2 ;  /* 0x000000ffff0c7224 */ /* 0x000fe400078e0002 */
[----:B------:R-:W-:-:S07]  /*2f310*/  IMAD.MOV.U32 R85, RZ, RZ, R14 ;  /* 0x000000ffff557224 */ /* 0x000fce00078e000e */
[----:B------:R-:W-:Y:S05]  /*2f320*/  WARPSYNC.COLLECTIVE R15, `(.L_x_1928) ;  /* 0x000000000f087348 */ /* 0x000fea0003c00000 */
[----:B------:R0:W1:Y:S02]  /*2f330*/  SHFL.IDX P6, R14, R13, R12, R11 ;  /* 0x0000000c0d0e7389 */ /* 0x00006400000c000b */
[----:B01----:R-:W-:Y:S01]  /*2f340*/  ENDCOLLECTIVE ;  /* 0x000000000000791b */ /* 0x003fe20003800000 */
.L_x_1928:
[----:B------:R-:W-:Y:S02]  /*2f350*/  IMAD.MOV.U32 R13, RZ, RZ, R157 ;  /* 0x000000ffff0d7224 */ /* 0x000fe400078e009d */
[----:B------:R-:W-:-:S07]  /*2f360*/  IMAD.MOV.U32 R146, RZ, RZ, R14 ;  /* 0x000000ffff927224 */ /* 0x000fce00078e000e */
[----:B------:R-:W-:Y:S05]  /*2f370*/  WARPSYNC.COLLECTIVE R15, `(.L_x_1929) ;  /* 0x000000000f087348 */ /* 0x000fea0003c00000 */
[----:B------:R0:W1:Y:S02]  /*2f380*/  SHFL.IDX P6, R14, R13, R12, R11 ;  /* 0x0000000c0d0e7389 */ /* 0x00006400000c000b */
[----:B01----:R-:W-:Y:S01]  /*2f390*/  ENDCOLLECTIVE ;  /* 0x000000000000791b */ /* 0x003fe20003800000 */
.L_x_1929:
        /* <DEDUP_REMOVED lines=8> */
.L_x_1930:
[----:B------:R-:W-:Y:S02]  /*2f420*/  SEL R20, R85, R157, P0 ;  /* 0x0000009d55147207 */ /* 0x000fe40000000000 */
[----:B------:R-:W-:Y:S01]  /*2f430*/  SEL R85, R157, R85, P0 ;  /* 0x000000559d557207 */ /* 0x000fe20000000000 */
[----:B------:R-:W-:Y:S02]  /*2f440*/  IMAD.MOV.U32 R13, RZ, RZ, R89 ;  /* 0x000000ffff0d7224 */ /* 0x000fe400078e0059 */
[----:B------:R-:W-:-:S07]  /*2f450*/  IMAD.MOV.U32 R93, RZ, RZ, R14 ;  /* 0x000000ffff5d7224 */ /* 0x000fce00078e000e */
[----:B------:R-:W-:Y:S05]  /*2f460*/  WARPSYNC.COLLECTIVE R15, `(.L_x_1931) ;  /* 0x000000000f087348 */ /* 0x000fea0003c00000 */
[----:B------:R0:W1:Y:S02]  /*2f470*/  SHFL.IDX P6, R14, R13, R12, R11 ;  /* 0x0000000c0d0e7389 */ /* 0x00006400000c000b */
[----:B01----:R-:W-:Y:S01]  /*2f480*/  ENDCOLLECTIVE ;  /* 0x000000000000791b */ /* 0x003fe20003800000 */
.L_x_1931:
[----:B------:R-:W-:Y:S02]  /*2f490*/  IMAD.MOV.U32 R13, RZ, RZ, R154 ;  /* 0x000000ffff0d7224 */ /* 0x000fe400078e009a */
[----:B------:R-:W-:Y:S02]  /*2f4a0*/  IMAD.MOV.U32 R12, RZ, RZ, R2 ;  /* 0x000000ffff0c7224 */ /* 0x000fe400078e0002 */
[----:B------:R-:W-:-:S07]  /*2f4b0*/  IMAD.MOV.U32 R89, RZ, RZ, R14 ;  /* 0x000000ffff597224 */ /* 0x000fce00078e000e */
[----:B------:R-:W-:Y:S05]  /*2f4c0*/  WARPSYNC.COLLECTIVE R15, `(.L_x_1932) ;  /* 0x000000000f087348 */ /* 0x000fea0003c00000 */
[----:B------:R0:W1:Y:S02]  /*2f4d0*/  SHFL.IDX P6, R14, R13, R12, R11 ;  /* 0x0000000c0d0e7389 */ /* 0x00006400000c000b */
[----:B01----:R-:W-:Y:S01]  /*2f4e0*/  ENDCOLLECTIVE ;  /* 0x000000000000791b */ /* 0x003fe20003800000 */
.L_x_1932:
[----:B------:R-:W-:Y:S02]  /*2f4f0*/  IMAD.MOV.U32 R13, RZ, RZ, R153 ;  /* 0x000000ffff0d7224 */ /* 0x000fe400078e0099 */
[----:B------:R-:W-:-:S07]  /*2f500*/  IMAD.MOV.U32 R154, RZ, RZ, R14 ;  /* 0x000000ffff9a7224 */ /* 0x000fce00078e000e */
[----:B------:R-:W-:Y:S05]  /*2f510*/  WARPSYNC.COLLECTIVE R15, `(.L_x_1933) ;  /* 0x000000000f087348 */ /* 0x000fea0003c00000 */
[----:B------:R0:W1:Y:S02]  /*2f520*/  SHFL.IDX P6, R14, R13, R12, R11 ;  /* 0x0000000c0d0e7389 */ /* 0x00006400000c000b */
[----:B01----:R-:W-:Y:S01]  /*2f530*/  ENDCOLLECTIVE ;  /* 0x000000000000791b */ /* 0x003fe20003800000 */
.L_x_1933:
        /* <DEDUP_REMOVED lines=8> */
.L_x_1934:
[----:B------:R-:W-:Y:S02]  /*2f5c0*/  SEL R34, R89, R153, P0 ;  /* 0x0000009959227207 */ /* 0x000fe40000000000 */
[----:B------:R-:W-:Y:S01]  /*2f5d0*/  SEL R89, R153, R89, P0 ;  /* 0x0000005999597207 */ /* 0x000fe20000000000 */
[----:B------:R-:W-:Y:S02]  /*2f5e0*/  IMAD.MOV.U32 R13, RZ, RZ, R109 ;  /* 0x000000ffff0d7224 */ /* 0x000fe400078e006d */
[----:B------:R-:W-:-:S07]  /*2f5f0*/  IMAD.MOV.U32 R97, RZ, RZ, R14 ;  /* 0x000000ffff617224 */ /* 0x000fce00078e000e */
[----:B------:R-:W-:Y:S05]  /*2f600*/  WARPSYNC.COLLECTIVE R15, `(.L_x_1935) ;  /* 0x000000000f087348 */ /* 0x000fea0003c00000 */
[----:B------:R0:W1:Y:S02]  /*2f610*/  SHFL.IDX P6, R14, R13, R12, R11 ;  /* 0x0000000c0d0e7389 */ /* 0x00006400000c000b */
[----:B01----:R-:W-:Y:S01]  /*2f620*/  ENDCOLLECTIVE ;  /* 0x000000000000791b */ /* 0x003fe20003800000 */
.L_x_1935:
[----:B------:R-:W-:Y:S02]  /*2f630*/  IMAD.MOV.U32 R13, RZ, RZ, R156 ;  /* 0x000000ffff0d7224 */ /* 0x000fe400078e009c */
[----:B------:R-:W-:Y:S02]  /*2f640*/  IMAD.MOV.U32 R12, RZ, RZ, R2 ;  /* 0x000000ffff0c7224 */ /* 0x000fe400078e0002 */
[----:B------:R-:W-:-:S07]  /*2f650*/  IMAD.MOV.U32 R44, RZ, RZ, R14 ;  /* 0x000000ffff2c7224 */ /* 0x000fce00078e000e */
[----:B------:R-:W-:Y:S05]  /*2f660*/  WARPSYNC.COLLECTIVE R15, `(.L_x_1936) ;  /* 0x000000000f087348 */ /* 0x000fea0003c00000 */
[----:B------:R0:W1:Y:S02]  /*2f670*/  SHFL.IDX P6, R14, R13, R12, R11 ;  /* 0x0000000c0d0e7389 */ /* 0x00006400000c000b */
[----:B01----:R-:W-:Y:S01]  /*2f680*/  ENDCOLLECTIVE ;  /* 0x000000000000791b */ /* 0x003fe20003800000 */
.L_x_1936:
[----:B------:R-:W-:Y:S02]  /*2f690*/  IMAD.MOV.U32 R13, RZ, RZ, R155 ;  /* 0x000000ffff0d7224 */ /* 0x000fe400078e009b */
[----:B------:R-:W-:-:S07]  /*2f6a0*/  IMAD.MOV.U32 R156, RZ, RZ, R14 ;  /* 0x000000ffff9c7224 */ /* 0x000fce00078e000e */
[----:B------:R-:W-:Y:S05]  /*2f6b0*/  WARPSYNC.COLLECTIVE R15, `(.L_x_1937) ;  /* 0x000000000f087348 */ /* 0x000fea0003c00000 */
[----:B------:R0:W1:Y:S02]  /*2f6c0*/  SHFL.IDX P6, R14, R13, R12, R11 ;  /* 0x0000000c0d0e7389 */ /* 0x00006400000c000b */
[----:B01----:R-:W-:Y:S01]  /*2f6d0*/  ENDCOLLECTIVE ;  /* 0x000000000000791b */ /* 0x003fe20003800000 */
.L_x_1937:
        /* <DEDUP_REMOVED lines=8> */
.L_x_1938:
[----:B------:R-:W-:Y:S02]  /*2f760*/  SEL R36, R44, R40, P0 ;  /* 0x000000282c247207 */ /* 0x000fe40000000000 */
[----:B------:R-:W-:Y:S01]  /*2f770*/  SEL R40, R40, R44, P0 ;  /* 0x0000002c28287207 */ /* 0x000fe20000000000 */
[----:B------:R-:W-:Y:S02]  /*2f780*/  IMAD.MOV.U32 R13, RZ, RZ, R105 ;  /* 0x000000ffff0d7224 */ /* 0x000fe400078e0069 */
[----:B------:R-:W-:-:S07]  /*2f790*/  IMAD.MOV.U32 R50, RZ, RZ, R14 ;  /* 0x000000ffff327224 */ /* 0x000fce00078e000e */
[----:B------:R-:W-:Y:S05]  /*2f7a0*/  WARPSYNC.COLLECTIVE R15, `(.L_x_1939) ;  /* 0x000000000f087348 */ /* 0x000fea0003c00000 */
[----:B------:R0:W1:Y:S02]  /*2f7b0*/  SHFL.IDX P6, R14, R13, R12, R11 ;  /* 0x0000000c0d0e7389 */ /* 0x00006400000c000b */
[----:B01----:R-:W-:Y:S01]  /*2f7c0*/  ENDCOLLECTIVE ;  /* 0x000000000000791b */ /* 0x003fe20003800000 */
.L_x_1939:
[----:B------:R-:W-:Y:S02]  /*2f7d0*/  IMAD.MOV.U32 R13, RZ, RZ, R55 ;  /* 0x000000ffff0d7224 */ /* 0x000fe400078e0037 */
[----:B------:R-:W-:Y:S02]  /*2f7e0*/  IMAD.MOV.U32 R12, RZ, RZ, R2 ;  /* 0x000000ffff0c7224 */ /* 0x000fe400078e0002 */
[----:B------:R-:W-:-:S07]  /*2f7f0*/  IMAD.MOV.U32 R105, RZ, RZ, R14 ;  /* 0x000000ffff697224 */ /* 0x000fce00078e000e */
[----:B------:R-:W-:Y:S05]  /*2f800*/  WARPSYNC.COLLECTIVE R15, `(.L_x_1940) ;  /* 0x000000000f087348 */ /* 0x000fea0003c00000 */
[----:B------:R0:W1:Y:S02]  /*2f810*/  SHFL.IDX P6, R14, R13, R12, R11 ;  /* 0x0000000c0d0e7389 */ /* 0x00006400000c000b */
[----:B01----:R-:W-:Y:S01]  /*2f820*/  ENDCOLLECTIVE ;  /* 0x000000000000791b */ /* 0x003fe20003800000 */
.L_x_1940:
[----:B------:R-:W-:Y:S01]  /*2f830*/  MOV R13, R51 ;  /* 0x00000033000d7202 */ /* 0x000fe20000000f00 */
[----:B------:R-:W-:-:S07]  /*2f840*/  IMAD.MOV.U32 R55, RZ, RZ, R14 ;  /* 0x000000ffff377224 */ /* 0x000fce00078e000e */
[----:B------:R-:W-:Y:S05]  /*2f850*/  WARPSYNC.COLLECTIVE R15, `(.L_x_1941) ;  /* 0x000000000f087348 */ /* 0x000fea0003c00000 */
[----:B------:R0:W1:Y:S02]  /*2f860*/  SHFL.IDX P6, R14, R13, R12, R11 ;  /* 0x0000000c0d0e7389 */ /* 0x00006400000c000b */
[----:B01----:R-:W-:Y:S01]  /*2f870*/  ENDCOLLECTIVE ;  /* 0x000000000000791b */ /* 0x003fe20003800000 */
.L_x_1941:
        /* <DEDUP_REMOVED lines=8> */
.L_x_1942:
[----:B------:R-:W-:Y:S02]  /*2f900*/  SEL R38, R105, R51, P0 ;  /* 0x0000003369267207 */ /* 0x000fe40000000000 */
[----:B------:R-:W-:Y:S01]  /*2f910*/  SEL R51, R51, R105, P0 ;  /* 0x0000006933337207 */ /* 0x000fe20000000000 */
[----:B------:R-:W-:Y:S02]  /*2f920*/  IMAD.MOV.U32 R13, RZ, RZ, R54 ;  /* 0x000000ffff0d7224 */ /* 0x000fe400078e0036 */
[----:B------:R-:W-:-:S07]  /*2f930*/  IMAD.MOV.U32 R58, RZ, RZ, R14 ;  /* 0x000000ffff3a7224 */ /* 0x000fce00078e000e */
[----:B------:R-:W-:Y:S05]  /*2f940*/  WARPSYNC.COLLECTIVE R15, `(.L_x_1943) ;  /* 0x000000000f087348 */ /* 0x000fea0003c00000 */
[----:B------:R0:W1:Y:S02]  /*2f950*/  SHFL.IDX P6, R14, R13, R12, R11 ;  /* 0x0000000c0d0e7389 */ /* 0x00006400000c000b */
[----:B01----:R-:W-:Y:S01]  /*2f960*/  ENDCOLLECTIVE ;  /* 0x000000000000791b */ /* 0x003fe20003800000 */
.L_x_1943:
[----:B------:R-:W-:Y:S02]  /*2f970*/  IMAD.MOV.U32 R13, RZ, RZ, R63 ;  /* 0x000000ffff0d7224 */ /* 0x000fe400078e003f */
[----:B------:R-:W-:Y:S02]  /*2f980*/  IMAD.MOV.U32 R12, RZ, RZ, R2 ;  /* 0x000000ffff0c7224 */ /* 0x000fe400078e0002 */
[----:B------:R-:W-:-:S07]  /*2f990*/  IMAD.MOV.U32 R54, RZ, RZ, R14 ;  /* 0x000000ffff367224 */ /* 0x000fce00078e000e */
[----:B------:R-:W-:Y:S05]  /*2f9a0*/  WARPSYNC.COLLECTIVE R15, `(.L_x_1944) ;  /* 0x000000000f087348 */ /* 0x000fea0003c00000 */
[----:B------:R0:W1:Y:S02]  /*2f9b0*/  SHFL.IDX P6, R14, R13, R12, R11 ;  /* 0x0000000c0d0e7389 */ /* 0x00006400000c000b */
[----:B01----:R-:W-:Y:S01]  /*2f9c0*/  ENDCOLLECTIVE ;  /* 0x000000000000791b */ /* 0x003fe20003800000 */
.L_x_1944:
[----:B------:R-:W-:Y:S02]  /*2f9d0*/  IMAD.MOV.U32 R13, RZ, RZ, R59 ;  /* 0x000000ffff0d7224 */ /* 0x000fe400078e003b */
[----:B------:R-:W-:-:S07]  /*2f9e0*/  IMAD.MOV.U32 R63, RZ, RZ, R14 ;  /* 0x000000ffff3f7224 */ /* 0x000fce00078e000e */
[----:B------:R-:W-:Y:S05]  /*2f9f0*/  WARPSYNC.COLLECTIVE R15, `(.L_x_1945) ;  /* 0x000000000f087348 */ /* 0x000fea0003c00000 */
[----:B------:R0:W1:Y:S02]  /*2fa00*/  SHFL.IDX P6, R14, R13, R12, R11 ;  /* 0x0000000c0d0e7389 */ /* 0x00006400000c000b */
[----:B01----:R-:W-:Y:S01]  /*2fa10*/  ENDCOLLECTIVE ;  /* 0x000000000000791b */ /* 0x003fe20003800000 */
.L_x_1945:
        /* <DEDUP_REMOVED lines=8> */
.L_x_1946:
[----:B------:R-:W-:Y:S02]  /*2faa0*/  SEL R41, R54, R59, P0 ;  /* 0x0000003b36297207 */ /* 0x000fe40000000000 */
[----:B------:R-:W-:Y:S01]  /*2fab0*/  SEL R54, R59, R54, P0 ;  /* 0x000000363b367207 */ /* 0x000fe20000000000 */
[----:B------:R-:W-:Y:S02]  /*2fac0*/  IMAD.MOV.U32 R13, RZ, RZ, R62 ;  /* 0x000000ffff0d7224 */ /* 0x000fe400078e003e */
[----:B------:R-:W-:-:S07]  /*2fad0*/  IMAD.MOV.U32 R66, RZ, RZ, R14 ;  /* 0x000000ffff427224 */ /* 0x000fce00078e000e */
[----:B------:R-:W-:Y:S05]  /*2fae0*/  WARPSYNC.COLLECTIVE R15, `(.L_x_1947) ;  /* 0x000000000f087348 */ /* 0x000fea0003c00000 */
[----:B------:R0:W1:Y:S02]  /*2faf0*/  SHFL.IDX P6, R14, R13, R12, R11 ;  /* 0x0000000c0d0e7389 */ /* 0x00006400000c000b */
[----:B01----:R-:W-:Y:S01]  /*2fb00*/  ENDCOLLECTIVE ;  /* 0x000000000000791b */ /* 0x003fe20003800000 */
.L_x_1947:
[----:B------:R-:W-:Y:S02]  /*2fb10*/  IMAD.MOV.U32 R13, RZ, RZ, R71 ;  /* 0x000000ffff0d7224 */ /* 0x000fe400078e0047 */
[----:B------:R-:W-:Y:S02]  /*2fb20*/  IMAD.MOV.U32 R12, RZ, RZ, R2 ;  /* 0x000000ffff0c7224 */ /* 0x000fe400078e0002 */
[----:B------:R-:W-:-:S07]  /*2fb30*/  IMAD.MOV.U32 R62, RZ, RZ, R14 ;  /* 0x000000ffff3e7224 */ /* 0x000fce00078e000e */
[----:B------:R-:W-:Y:S05]  /*2fb40*/  WARPSYNC.COLLECTIVE R15, `(.L_x_1948) ;  /* 0x000000000f087348 */ /* 0x000fea0003c00000 */
[----:B------:R0:W1:Y:S02]  /*2fb50*/  SHFL.IDX P6, R14, R13, R12, R11 ;  /* 0x0000000c0d0e7389 */ /* 0x00006400000c000b */
[----:B01----:R-:W-:Y:S01]  /*2fb60*/  ENDCOLLECTIVE ;  /* 0x000000000000791b */ /* 0x003fe20003800000 */
.L_x_1948:
[----:B------:R-:W-:Y:S02]  /*2fb70*/  IMAD.MOV.U32 R13, RZ, RZ, R67 ;  /* 0x000000ffff0d7224 */ /* 0x000fe400078e0043 */
[----:B------:R-:W-:-:S07]  /*2fb80*/  IMAD.MOV.U32 R71, RZ, RZ, R14 ;  /* 0x000000ffff477224 */ /* 0x000fce00078e000e */
[----:B------:R-:W-:Y:S05]  /*2fb90*/  WARPSYNC.COLLECTIVE R15, `(.L_x_1949) ;  /* 0x000000000f087348 */ /* 0x000fea0003c00000 */
[----:B------:R0:W1:Y:S02]  /*2fba0*/  SHFL.IDX P6, R14, R13, R12, R11 ;  /* 0x0000000c0d0e7389 */ /* 0x00006400000c000b */
[----:B01----:R-:W-:Y:S01]  /*2fbb0*/  ENDCOLLECTIVE ;  /* 0x000000000000791b */ /* 0x003fe20003800000 */
.L_x_1949:
        /* <DEDUP_REMOVED lines=8> */
.L_x_1950:
[----:B------:R-:W-:Y:S02]  /*2fc40*/  SEL R43, R62, R67, P0 ;  /* 0x000000433e2b7207 */ /* 0x000fe40000000000 */
[----:B------:R-:W-:Y:S01]  /*2fc50*/  SEL R62, R67, R62, P0 ;  /* 0x0000003e433e7207 */ /* 0x000fe20000000000 */
[----:B------:R-:W-:Y:S02]  /*2fc60*/  IMAD.MOV.U32 R13, RZ, RZ, R70 ;  /* 0x000000ffff0d7224 */ /* 0x000fe400078e0046 */
[----:B------:R-:W-:-:S07]  /*2fc70*/  IMAD.MOV.U32 R74, RZ, RZ, R14 ;  /* 0x000000ffff4a7224 */ /* 0x000fce00078e000e */
[----:B------:R-:W-:Y:S05]  /*2fc80*/  WARPSYNC.COLLECTIVE R15, `(.L_x_1951) ;  /* 0x000000000f087348 */ /* 0x000fea0003c00000 */
[----:B------:R0:W1:Y:S02]  /*2fc90*/  SHFL.IDX P6, R14, R13, R12, R11 ;  /* 0x0000000c0d0e7389 */ /* 0x00006400000c000b */
[----:B01----:R-:W-:Y:S01]  /*2fca0*/  ENDCOLLECTIVE ;  /* 0x000000000000791b */ /* 0x003fe20003800000 */
.L_x_1951:
[----:B------:R-:W-:Y:S01]  /*2fcb0*/  MOV R13, R78 ;  /* 0x0000004e000d7202 */ /* 0x000fe20000000f00 */
[----:B------:R-:W-:Y:S02]  /*2fcc0*/  IMAD.MOV.U32 R12, RZ, RZ, R2 ;  /* 0x000000ffff0c7224 */ /* 0x000fe400078e0002 */
[----:B------:R-:W-:-:S07]  /*2fcd0*/  IMAD.MOV.U32 R109, RZ, RZ, R14 ;  /* 0x000000ffff6d7224 */ /* 0x000fce00078e000e */
[----:B------:R-:W-:Y:S05]  /*2fce0*/  WARPSYNC.COLLECTIVE R15, `(.L_x_1952) ;  /* 0x000000000f087348 */ /* 0x000fea0003c00000 */
[----:B------:R0:W1:Y:S02]  /*2fcf0*/  SHFL.IDX P6, R14, R13, R12, R11 ;  /* 0x0000000c0d0e7389 */ /* 0x00006400000c000b */
[----:B01----:R-:W-:Y:S01]  /*2fd00*/  ENDCOLLECTIVE ;  /* 0x000000000000791b */ /* 0x003fe20003800000 */
.L_x_1952:
[----:B------:R-:W-:Y:S02]  /*2fd10*/  IMAD.MOV.U32 R13, RZ, RZ, R75 ;  /* 0x000000ffff0d7224 */ /* 0x000fe400078e004b */
[----:B------:R-:W-:-:S07]  /*2fd20*/  IMAD.MOV.U32 R78, RZ, RZ, R14 ;  /* 0x000000ffff4e7224 */ /* 0x000fce00078e000e */
[----:B------:R-:W-:Y:S05]  /*2fd30*/  WARPSYNC.COLLECTIVE R15, `(.L_x_1953) ;  /* 0x000000000f087348 */ /* 0x000fea0003c00000 */
[----:B------:R0:W1:Y:S02]  /*2fd40*/  SHFL.IDX P6, R14, R13, R12, R11 ;  /* 0x0000000c0d0e7389 */ /* 0x00006400000c000b */
[----:B01----:R-:W-:Y:S01]  /*2fd50*/  ENDCOLLECTIVE ;  /* 0x000000000000791b */ /* 0x003fe20003800000 */
.L_x_1953:
[----:B------:R-:W-:Y:S02]  /*2fd60*/  IMAD.MOV.U32 R13, RZ, RZ, R79 ;  /* 0x000000ffff0d7224 */ /* 0x000fe400078e004f */
[----:B------:R-:W-:Y:S02]  /*2fd70*/  IMAD.MOV.U32 R12, RZ, RZ, R0 ;  /* 0x000000ffff0c7224 */ /* 0x000fe400078e0000 */
[----:B------:R-:W-:-:S07]  /*2fd80*/  IMAD.MOV.U32 R75, RZ, RZ, R14 ;  /* 0x000000ffff4b7224 */ /* 0x000fce00078e000e */
[----:B------:R-:W-:Y:S05]  /*2fd90*/  WARPSYNC.COLLECTIVE R15, `(.L_x_1954) ;  /* 0x000000000f087348 */ /* 0x000fea0003c00000 */
[----:B------:R0:W1:Y:S02]  /*2fda0*/  SHFL.IDX P6, R14, R13, R12, R11 ;  /* 0x0000000c0d0e7389 */ /* 0x00006400000c000b */
[----:B01----:R-:W-:Y:S01]  /*2fdb0*/  ENDCOLLECTIVE ;  /* 0x000000000000791b */ /* 0x003fe20003800000 */
.L_x_1954:
[----:B------:R-:W-:Y:S02]  /*2fdc0*/  IMAD.MOV.U32 R13, RZ, RZ, R113 ;  /* 0x000000ffff0d7224 */ /* 0x000fe400078e0071 */
[----:B------:R-:W-:-:S07]  /*2fdd0*/  IMAD.MOV.U32 R79, RZ, RZ, R14 ;  /* 0x000000ffff4f7224 */ /* 0x000fce00078e000e */
[----:B------:R-:W-:Y:S05]  /*2fde0*/  WARPSYNC.COLLECTIVE R15, `(.L_x_1955) ;  /* 0x000000000f087348 */ /* 0x000fea0003c00000 */
[----:B------:R0:W1:Y:S02]  /*2fdf0*/  SHFL.IDX P6, R14, R13, R12, R11 ;  /* 0x0000000c0d0e7389 */ /* 0x00006400000c000b */
[----:B01----:R-:W-:Y:S01]  /*2fe00*/  ENDCOLLECTIVE ;  /* 0x000000000000791b */ /* 0x003fe20003800000 */
.L_x_1955:
[----:B------:R-:W-:Y:S02]  /*2fe10*/  IMAD.MOV.U32 R13, RZ, RZ, R86 ;  /* 0x000000ffff0d7224 */ /* 0x000fe400078e0056 */
[----:B------:R-:W-:Y:S02]  /*2fe20*/  IMAD.MOV.U32 R12, RZ, RZ, R2 ;  /* 0x000000ffff0c7224 */ /* 0x000fe400078e0002 */
[----:B------:R-:W-:-:S07]  /*2fe30*/  IMAD.MOV.U32 R113, RZ, RZ, R14 ;  /* 0x000000ffff717224 */ /* 0x000fce00078e000e */
[----:B------:R-:W-:Y:S05]  /*2fe40*/  WARPSYNC.COLLECTIVE R15, `(.L_x_1956) ;  /* 0x000000000f087348 */ /* 0x000fea0003c00000 */
[----:B------:R0:W1:Y:S02]  /*2fe50*/  SHFL.IDX P6, R14, R13, R12, R11 ;  /* 0x0000000c0d0e7389 */ /* 0x00006400000c000b */
[----:B01----:R-:W-:Y:S01]  /*2fe60*/  ENDCOLLECTIVE ;  /* 0x000000000000791b */ /* 0x003fe20003800000 */
.L_x_1956:
[----:B------:R-:W-:Y:S02]  /*2fe70*/  IMAD.MOV.U32 R13, RZ, RZ, R117 ;  /* 0x000000ffff0d7224 */ /* 0x000fe400078e0075 */
[----:B------:R-:W-:-:S07]  /*2fe80*/  IMAD.MOV.U32 R86, RZ, RZ, R14 ;  /* 0x000000ffff567224 */ /* 0x000fce00078e000e */
[----:B------:R-:W-:Y:S05]  /*2fe90*/  WARPSYNC.COLLECTIVE R15, `(.L_x_1957) ;  /* 0x000000000f087348 */ /* 0x000fea0003c00000 */
[----:B------:R0:W1:Y:S02]  /*2fea0*/  SHFL.IDX P6, R14, R13, R12, R11 ;  /* 0x0000000c0d0e7389 */ /* 0x00006400000c000b */
[----:B01----:R-:W-:Y:S01]  /*2feb0*/  ENDCOLLECTIVE ;  /* 0x000000000000791b */ /* 0x003fe20003800000 */
.L_x_1957:
[----:B------:R-:W-:Y:S02]  /*2fec0*/  IMAD.MOV.U32 R13, RZ, RZ, R82 ;  /* 0x000000ffff0d7224 */ /* 0x000fe400078e0052 */
[----:B------:R-:W-:Y:S02]  /*2fed0*/  IMAD.MOV.U32 R12, RZ, RZ, R0 ;  /* 0x000000ffff0c7224 */ /* 0x000fe400078e0000 */
[----:B------:R-:W-:-:S07]  /*2fee0*/  IMAD.MOV.U32 R117, RZ, RZ, R14 ;  /* 0x000000ffff757224 */ /* 0x000fce00078e000e */
[----:B------:R-:W-:Y:S05]  /*2fef0*/  WARPSYNC.COLLECTIVE R15, `(.L_x_1958) ;  /* 0x000000000f087348 */ /* 0x000fea0003c00000 */
[----:B------:R0:W1:Y:S02]  /*2ff00*/  SHFL.IDX P6, R14, R13, R12, R11 ;  /* 0x0000000c0d0e7389 */ /* 0x00006400000c000b */
[----:B01----:R-:W-:Y:S01]  /*2ff10*/  ENDCOLLECTIVE ;  /* 0x000000000000791b */ /* 0x003fe20003800000 */
.L_x_1958:
[----:B------:R-:W-:Y:S02]  /*2ff20*/  IMAD.MOV.U32 R13, RZ, RZ, R125 ;  /* 0x000000ffff0d7224 */ /* 0x000fe400078e007d */
[----:B------:R-:W-:-:S07]  /*2ff30*/  IMAD.MOV.U32 R82, RZ, RZ, R14 ;  /* 0x000000ffff527224 */ /* 0x000fce00078e000e */
[----:B------:R-:W-:Y:S05]  /*2ff40*/  WARPSYNC.COLLECTIVE R15, `(.L_x_1959) ;  /* 0x000000000f087348 */ /* 0x000fea0003c00000 */
[----:B------:R0:W1:Y:S02]  /*2ff50*/  SHFL.IDX P6, R14, R13, R12, R11 ;  /* 0x0000000c0d0e7389 */ /* 0x00006400000c000b */
[----:B01----:R-:W-:Y:S01]  /*2ff60*/  ENDCOLLECTIVE ;  /* 0x000000000000791b */ /* 0x003fe20003800000 */
.L_x_1959:
[----:B------:R-:W-:Y:S02]  /*2ff70*/  IMAD.MOV.U32 R13, RZ, RZ, R94 ;  /* 0x000000ffff0d7224 */ /* 0x000fe400078e005e */
[----:B------:R-:W-:Y:S02]  /*2ff80*/  IMAD.MOV.U32 R12, RZ, RZ, R2 ;  /* 0x000000ffff0c7224 */ /* 0x000fe400078e0002 */
[----:B------:R-:W-:-:S07]  /*2ff90*/  IMAD.MOV.U32 R125, RZ, RZ, R14 ;  /* 0x000000ffff7d7224 */ /* 0x000fce00078e000e */
[----:B------:R-:W-:Y:S05]  /*2ffa0*/  WARPSYNC.COLLECTIVE R15, `(.L_x_1960) ;  /* 0x000000000f087348 */ /* 0x000fea0003c00000 */
[----:B------:R0:W1:Y:S02]  /*2ffb0*/  SHFL.IDX P6, R14, R13, R12, R11 ;  /* 0x0000000c0d0e7389 */ /* 0x00006400000c000b */
[----:B01----:R-:W-:Y:S01]  /*2ffc0*/  ENDCOLLECTIVE ;  /* 0x000000000000791b */ /* 0x003fe20003800000 */
.L_x_1960:
[----:B------:R-:W-:Y:S02]  /*2ffd0*/  IMAD.MOV.U32 R13, RZ, RZ, R121 ;  /* 0x000000ffff0d7224 */ /* 0x000fe400078e0079 */
[----:B------:R-:W-:-:S07]  /*2ffe0*/  IMAD.MOV.U32 R94, RZ, RZ, R14 ;  /* 0x000000ffff5e7224 */ /* 0x000fce00078e000e */
[----:B------:R-:W-:Y:S05]  /*2fff0*/  WARPSYNC.COLLECTIVE R15, `(.L_x_1961) ;  /* 0x000000000f087348 */ /* 0x000fea0003c00000 */
[----:B------:R0:W1:Y:S02]  /*30000*/  SHFL.IDX P6, R14, R13, R12, R11 ;  /* 0x0000000c0d0e7389 */ /* 0x00006400000c000b */
[----:B01----:R-:W-:Y:S01]  /*30010*/  ENDCOLLECTIVE ;  /* 0x000000000000791b */ /* 0x003fe20003800000 */
.L_x_1961:
        /* <DEDUP_REMOVED lines=8> */
.L_x_1962:
[----:B------:R-:W-:Y:S02]  /*300a0*/  SEL R49, R125, R121, P0 ;  /* 0x000000797d317207 */ /* 0x000fe40000000000 */
[----:B------:R-:W-:Y:S01]  /*300b0*/  SEL R121, R121, R125, P0 ;  /* 0x0000007d79797207 */ /* 0x000fe20000000000 */
[----:B------:R-:W-:Y:S01]  /*300c0*/  IMAD.MOV.U32 R13, RZ, RZ, R83 ;  /* 0x000000ffff0d7224 */ /* 0x000fe200078e0053 */
[----:B------:R-:W-:-:S07]  /*300d0*/  MOV R87, R14 ;  /* 0x0000000e00577202 */ /* 0x000fce0000000f00 */
[----:B------:R-:W-:Y:S05]  /*300e0*/  WARPSYNC.COLLECTIVE R15, `(.L_x_1963) ;  /* 0x000000000f087348 */ /* 0x000fea0003c00000 */
[----:B------:R0:W1:Y:S02]  /*300f0*/  SHFL.IDX P6, R14, R13, R12, R11 ;  /* 0x0000000c0d0e7389 */ /* 0x00006400000c000b */
[----:B01----:R-:W-:Y:S01]  /*30100*/  ENDCOLLECTIVE ;  /* 0x000000000000791b */ /* 0x003fe20003800000 */
.L_x_1963:
[----:B------:R-:W-:Y:S02]  /*30110*/  IMAD.MOV.U32 R13, RZ, RZ, R102 ;  /* 0x000000ffff0d7224 */ /* 0x000fe400078e0066 */
[----:B------:R-:W-:Y:S02]  /*30120*/  IMAD.MOV.U32 R12, RZ, RZ, R2 ;  /* 0x000000ffff0c7224 */ /* 0x000fe400078e0002 */
[----:B------:R-:W-:-:S07]  /*30130*/  IMAD.MOV.U32 R83, RZ, RZ, R14 ;  /* 0x000000ffff537224 */ /* 0x000fce00078e000e */
[----:B------:R-:W-:Y:S05]  /*30140*/  WARPSYNC.COLLECTIVE R15, `(.L_x_1964) ;  /* 0x000000000f087348 */ /* 0x000fea0003c00000 */
[----:B------:R0:W1:Y:S02]  /*30150*/  SHFL.IDX P6, R14, R13, R12, R11 ;  /* 0x0000000c0d0e7389 */ /* 0x00006400000c000b */
[----:B01----:R-:W-:Y:S01]  /*30160*/  ENDCOLLECTIVE ;  /* 0x000000000000791b */ /* 0x003fe20003800000 */
.L_x_1964:
[----:B------:R-:W-:Y:S02]  /*30170*/  IMAD.MOV.U32 R13, RZ, RZ, R98 ;  /* 0x000000ffff0d7224 */ /* 0x000fe400078e0062 */
[----:B------:R-:W-:-:S07]  /*30180*/  IMAD.MOV.U32 R102, RZ, RZ, R14 ;  /* 0x000000ffff667224 */ /* 0x000fce00078e000e */
[----:B------:R-:W-:Y:S05]  /*30190*/  WARPSYNC.COLLECTIVE R15, `(.L_x_1965) ;  /* 0x000000000f087348 */ /* 0x000fea0003c00000 */
[----:B------:R0:W1:Y:S02]  /*301a0*/  SHFL.IDX P6, R14, R13, R12, R11 ;  /* 0x0000000c0d0e7389 */ /* 0x00006400000c000b */
[----:B01----:R-:W-:Y:S01]  /*301b0*/  ENDCOLLECTIVE ;  /* 0x000000000000791b */ /* 0x003fe20003800000 */
.L_x_1965:
        /* <DEDUP_REMOVED lines=8> */
.L_x_1966:
[----:B------:R-:W-:Y:S02]  /*30240*/  SEL R53, R83, R98, P0 ;  /* 0x0000006253357207 */ /* 0x000fe40000000000 */
[----:B------:R-:W-:Y:S01]  /*30250*/  SEL R83, R98, R83, P0 ;  /* 0x0000005362537207 */ /* 0x000fe20000000000 */
[----:B------:R-:W-:Y:S02]  /*30260*/  IMAD.MOV.U32 R13, RZ, RZ, R129 ;  /* 0x000000ffff0d7224 */ /* 0x000fe400078e0081 */
[----:B------:R-:W-:-:S07]  /*30270*/  IMAD.MOV.U32 R90, RZ, RZ, R14 ;  /* 0x000000ffff5a7224 */ /* 0x000fce00078e000e */
[----:B------:R-:W-:Y:S05]  /*30280*/  WARPSYNC.COLLECTIVE R15, `(.L_x_1967) ;  /* 0x000000000f087348 */ /* 0x000fea0003c00000 */
[----:B------:R0:W1:Y:S02]  /*30290*/  SHFL.IDX P6, R14, R13, R12, R11 ;  /* 0x0000000c0d0e7389 */ /* 0x00006400000c000b */
[----:B01----:R-:W-:Y:S01]  /*302a0*/  ENDCOLLECTIVE ;  /* 0x000000000000791b */ /* 0x003fe20003800000 */
.L_x_1967:
[----:B------:R-:W-:Y:S02]  /*302b0*/  IMAD.MOV.U32 R13, RZ, RZ, R110 ;  /* 0x000000ffff0d7224 */ /* 0x000fe400078e006e */
[----:B------:R-:W-:Y:S02]  /*302c0*/  IMAD.MOV.U32 R12, RZ, RZ, R2 ;  /* 0x000000ffff0c7224 */ /* 0x000fe400078e0002 */
[----:B------:R-:W-:-:S07]  /*302d0*/  IMAD.MOV.U32 R106, RZ, RZ, R14 ;  /* 0x000000ffff6a7224 */ /* 0x000fce00078e000e */
[----:B------:R-:W-:Y:S05]  /*302e0*/  WARPSYNC.COLLECTIVE R15, `(.L_x_1968) ;  /* 0x000000000f087348 */ /* 0x000fea0003c00000 */
[----:B------:R0:W1:Y:S02]  /*302f0*/  SHFL.IDX P6, R14, R13, R12, R11 ;  /* 0x0000000c0d0e7389 */ /* 0x00006400000c000b */
[----:B01----:R-:W-:Y:S01]  /*30300*/  ENDCOLLECTIVE ;  /* 0x000000000000791b */ /* 0x003fe20003800000 */
.L_x_1968:
[----:B------:R-:W-:Y:S02]  /*30310*/  IMAD.MOV.U32 R13, RZ, RZ, R107 ;  /* 0x000000ffff0d7224 */ /* 0x000fe400078e006b */
[----:B------:R-:W-:-:S07]  /*30320*/  IMAD.MOV.U32 R110, RZ, RZ, R14 ;  /* 0x000000ffff6e7224 */ /* 0x000fce00078e000e */
[----:B------:R-:W-:Y:S05]  /*30330*/  WARPSYNC.COLLECTIVE R15, `(.L_x_1969) ;  /* 0x000000000f087348 */ /* 0x000fea0003c00000 */
[----:B------:R0:W1:Y:S02]  /*30340*/  SHFL.IDX P6, R14, R13, R12, R11 ;  /* 0x0000000c0d0e7389 */ /* 0x00006400000c000b */
[----:B01----:R-:W-:Y:S01]  /*30350*/  ENDCOLLECTIVE ;  /* 0x000000000000791b */ /* 0x003fe20003800000 */
.L_x_1969:
        /* <DEDUP_REMOVED lines=8> */
.L_x_1970:
[----:B------:R-:W-:Y:S02]  /*303e0*/  SEL R59, R106, R107, P0 ;  /* 0x0000006b6a3b7207 */ /* 0x000fe40000000000 */
[----:B------:R-:W-:Y:S01]  /*303f0*/  SEL R106, R107, R106, P0 ;  /* 0x0000006a6b6a7207 */ /* 0x000fe20000000000 */
[----:B------:R-:W-:Y:S02]  /*30400*/  IMAD.MOV.U32 R13, RZ, RZ, R111 ;  /* 0x000000ffff0d7224 */ /* 0x000fe400078e006f */
[----:B------:R-:W-:-:S07]  /*30410*/  IMAD.MOV.U32 R91, RZ, RZ, R14 ;  /* 0x000000ffff5b7224 */ /* 0x000fce00078e000e */
[----:B------:R-:W-:Y:S05]  /*30420*/  WARPSYNC.COLLECTIVE R15, `(.L_x_1971) ;  /* 0x000000000f087348 */ /* 0x000fea0003c00000 */
[----:B------:R0:W1:Y:S02]  /*30430*/  SHFL.IDX P6, R14, R13, R12, R11 ;  /* 0x0000000c0d0e7389 */ /* 0x00006400000c000b */
[----:B01----:R-:W-:Y:S01]  /*30440*/  ENDCOLLECTIVE ;  /* 0x000000000000791b */ /* 0x003fe20003800000 */
.L_x_1971:
[----:B------:R-:W-:Y:S02]  /*30450*/  IMAD.MOV.U32 R13, RZ, RZ, R118 ;  /* 0x000000ffff0d7224 */ /* 0x000fe400078e0076 */
[----:B------:R-:W-:Y:S02]  /*30460*/  IMAD.MOV.U32 R12, RZ, RZ, R2 ;  /* 0x000000ffff0c7224 */ /* 0x000fe400078e0002 */
[----:B------:R-:W-:-:S07]  /*30470*/  IMAD.MOV.U32 R114, RZ, RZ, R14 ;  /* 0x000000ffff727224 */ /* 0x000fce00078e000e */
[----:B------:R-:W-:Y:S05]  /*30480*/  WARPSYNC.COLLECTIVE R15, `(.L_x_1972) ;  /* 0x000000000f087348 */ /* 0x000fea0003c00000 */
[----:B------:R0:W1:Y:S02]  /*30490*/  SHFL.IDX P6, R14, R13, R12, R11 ;  /* 0x0000000c0d0e7389 */ /* 0x00006400000c000b */
[----:B01----:R-:W-:Y:S01]  /*304a0*/  ENDCOLLECTIVE ;  /* 0x000000000000791b */ /* 0x003fe20003800000 */
.L_x_1972:
[----:B------:R-:W-:Y:S02]  /*304b0*/  IMAD.MOV.U32 R13, RZ, RZ, R115 ;  /* 0x000000ffff0d7224 */ /* 0x000fe400078e0073 */
[----:B------:R-:W-:-:S07]  /*304c0*/  IMAD.MOV.U32 R118, RZ, RZ, R14 ;  /* 0x000000ffff767224 */ /* 0x000fce00078e000e */
[----:B------:R-:W-:Y:S05]  /*304d0*/  WARPSYNC.COLLECTIVE R15, `(.L_x_1973) ;  /* 0x000000000f087348 */ /* 0x000fea0003c00000 */
[----:B------:R0:W1:Y:S02]  /*304e0*/  SHFL.IDX P6, R14, R13, R12, R11 ;  /* 0x0000000c0d0e7389 */ /* 0x00006400000c000b */
[----:B01----:R-:W-:Y:S01]  /*304f0*/  ENDCOLLECTIVE ;  /* 0x000000000000791b */ /* 0x003fe20003800000 */
.L_x_1973:
        /* <DEDUP_REMOVED lines=8> */
.L_x_1974:
[----:B------:R-:W-:Y:S02]  /*30580*/  SEL R63, R114, R111, P0 ;  /* 0x0000006f723f7207 */ /* 0x000fe40000000000 */
[----:B------:R-:W-:Y:S01]  /*30590*/  SEL R111, R111, R114, P0 ;  /* 0x000000726f6f7207 */ /* 0x000fe20000000000 */
[----:B------:R-:W-:Y:S02]  /*305a0*/  IMAD.MOV.U32 R13, RZ, RZ, R119 ;  /* 0x000000ffff0d7224 */ /* 0x000fe400078e0077 */
[----:B------:R-:W-:-:S07]  /*305b0*/  IMAD.MOV.U32 R95, RZ, RZ, R14 ;  /* 0x000000ffff5f7224 */ /* 0x000fce00078e000e */
[----:B------:R-:W-:Y:S05]  /*305c0*/  WARPSYNC.COLLECTIVE R15, `(.L_x_1975) ;  /* 0x000000000f087348 */ /* 0x000fea0003c00000 */
[----:B------:R0:W1:Y:S02]  /*305d0*/  SHFL.IDX P6, R14, R13, R12, R11 ;  /* 0x0000000c0d0e7389 */ /* 0x00006400000c000b */
[----:B01----:R-:W-:Y:S01]  /*305e0*/  ENDCOLLECTIVE ;  /* 0x000000000000791b */ /* 0x003fe20003800000 */
.L_x_1975:
[----:B------:R-:W-:Y:S02]  /*305f0*/  IMAD.MOV.U32 R13, RZ, RZ, R126 ;  /* 0x000000ffff0d7224 */ /* 0x000fe400078e007e */
[----:B------:R-:W-:Y:S02]  /*30600*/  IMAD.MOV.U32 R12, RZ, RZ, R2 ;  /* 0x000000ffff0c7224 */ /* 0x000fe400078e0002 */
[----:B------:R-:W-:-:S07]  /*30610*/  IMAD.MOV.U32 R115, RZ, RZ, R14 ;  /* 0x000000ffff737224 */ /* 0x000fce00078e000e */
[----:B------:R-:W-:Y:S05]  /*30620*/  WARPSYNC.COLLECTIVE R15, `(.L_x_1976) ;  /* 0x000000000f087348 */ /* 0x000fea0003c00000 */
[----:B------:R0:W1:Y:S02]  /*30630*/  SHFL.IDX P6, R14, R13, R12, R11 ;  /* 0x0000000c0d0e7389 */ /* 0x00006400000c000b */
[----:B01----:R-:W-:Y:S01]  /*30640*/  ENDCOLLECTIVE ;  /* 0x000000000000791b */ /* 0x003fe20003800000 */
.L_x_1976:
[----:B------:R-:W-:Y:S02]  /*30650*/  IMAD.MOV.U32 R13, RZ, RZ, R122 ;  /* 0x000000ffff0d7224 */ /* 0x000fe400078e007a */
[----:B------:R-:W-:-:S07]  /*30660*/  IMAD.MOV.U32 R126, RZ, RZ, R14 ;  /* 0x000000ffff7e7224 */ /* 0x000fce00078e000e */
[----:B------:R-:W-:Y:S05]  /*30670*/  WARPSYNC.COLLECTIVE R15, `(.L_x_1977) ;  /* 0x000000000f087348 */ /* 0x000fea0003c00000 */
[----:B------:R0:W1:Y:S02]  /*30680*/  SHFL.IDX P6, R14, R13, R12, R11 ;  /* 0x0000000c0d0e7389 */ /* 0x00006400000c000b */
[----:B01----:R-:W-:Y:S01]  /*30690*/  ENDCOLLECTIVE ;  /* 0x000000000000791b */ /* 0x003fe20003800000 */
.L_x_1977:
        /* <DEDUP_REMOVED lines=8> */
.L_x_1978:
[----:B------:R-:W-:Y:S02]  /*30720*/  SEL R68, R115, R119, P0 ;  /* 0x0000007773447207 */ /* 0x000fe40000000000 */
[----:B------:R-:W-:Y:S01]  /*30730*/  SEL R115, R119, R115, P0 ;  /* 0x0000007377737207 */ /* 0x000fe20000000000 */
[----:B------:R-:W-:Y:S02]  /*30740*/  IMAD.MOV.U32 R13, RZ, RZ, R123 ;  /* 0x000000ffff0d7224 */ /* 0x000fe400078e007b */
[----:B------:R-:W-:-:S07]  /*30750*/  IMAD.MOV.U32 R99, RZ, RZ, R14 ;  /* 0x000000ffff637224 */ /* 0x000fce00078e000e */
[----:B------:R-:W-:Y:S05]  /*30760*/  WARPSYNC.COLLECTIVE R15, `(.L_x_1979) ;  /* 0x000000000f087348 */ /* 0x000fea0003c00000 */
[----:B------:R0:W1:Y:S02]  /*30770*/  SHFL.IDX P6, R14, R13, R12, R11 ;  /* 0x0000000c0d0e7389 */ /* 0x00006400000c000b */
[----:B01----:R-:W-:Y:S01]  /*30780*/  ENDCOLLECTIVE ;  /* 0x000000000000791b */ /* 0x003fe20003800000 */
.L_x_1979:
[----:B------:R-:W-:Y:S02]  /*30790*/  IMAD.MOV.U32 R13, RZ, RZ, R134 ;  /* 0x000000ffff0d7224 */ /* 0x000fe400078e0086 */
[----:B------:R-:W-:Y:S02]  /*307a0*/  IMAD.MOV.U32 R12, RZ, RZ, R2 ;  /* 0x000000ffff0c7224 */ /* 0x000fe400078e0002 */
[----:B------:R-:W-:-:S07]  /*307b0*/  IMAD.MOV.U32 R123, RZ, RZ, R14 ;  /* 0x000000ffff7b7224 */ /* 0x000fce00078e000e */
[----:B------:R-:W-:Y:S05]  /*307c0*/  WARPSYNC.COLLECTIVE R15, `(.L_x_1980) ;  /* 0x000000000f087348 */ /* 0x000fea0003c00000 */
[----:B------:R0:W1:Y:S02]  /*307d0*/  SHFL.IDX P6, R14, R13, R12, R11 ;  /* 0x0000000c0d0e7389 */ /* 0x00006400000c000b */
[----:B01----:R-:W-:Y:S01]  /*307e0*/  ENDCOLLECTIVE ;  /* 0x000000000000791b */ /* 0x003fe20003800000 */
.L_x_1980:
[----:B------:R-:W-:Y:S02]  /*307f0*/  IMAD.MOV.U32 R13, RZ, RZ, R130 ;  /* 0x000000ffff0d7224 */ /* 0x000fe400078e0082 */
[----:B------:R-:W-:-:S07]  /*30800*/  IMAD.MOV.U32 R134, RZ, RZ, R14 ;  /* 0x000000ffff867224 */ /* 0x000fce00078e000e */
[----:B------:R-:W-:Y:S05]  /*30810*/  WARPSYNC.COLLECTIVE R15, `(.L_x_1981) ;  /* 0x000000000f087348 */ /* 0x000fea0003c00000 */
[----:B------:R0:W1:Y:S02]  /*30820*/  SHFL.IDX P6, R14, R13, R12, R11 ;  /* 0x0000000c0d0e7389 */ /* 0x00006400000c000b */
[----:B01----:R-:W-:Y:S01]  /*30830*/  ENDCOLLECTIVE ;  /* 0x000000000000791b */ /* 0x003fe20003800000 */
.L_x_1981:
[----:B------:R-:W-:Y:S02]  /*30840*/  IMAD.MOV.U32 R13, RZ, RZ, R101 ;  /* 0x000000ffff0d7224 */ /* 0x000fe400078e0065 */
[----:B------:R-:W-:Y:S02]  /*30850*/  IMAD.MOV.U32 R12, RZ, RZ, R0 ;  /* 0x000000ffff0c7224 */ /* 0x000fe400078e0000 */
[----:B------:R-:W-:-:S07]  /*30860*/  IMAD.MOV.U32 R122, RZ, RZ, R14 ;  /* 0x000000ffff7a7224 */ /* 0x000fce00078e000e */
[----:B------:R-:W-:Y:S05]  /*30870*/  WARPSYNC.COLLECTIVE R15, `(.L_x_1982) ;  /* 0x000000000f087348 */ /* 0x000fea0003c00000 */
[----:B------:R0:W1:Y:S02]  /*30880*/  SHFL.IDX P6, R14, R13, R12, R11 ;  /* 0x0000000c0d0e7389 */ /* 0x00006400000c000b */
[----:B01----:R-:W-:Y:S01]  /*30890*/  ENDCOLLECTIVE ;  /* 0x000000000000791b */ /* 0x003fe20003800000 */
.L_x_1982:
[----:B------:R-:W-:Y:S02]  /*308a0*/  SEL R76, R123, R122, P0 ;  /* 0x0000007a7b4c7207 */ /* 0x000fe40000000000 */
[----:B------:R-:W-:Y:S01]  /*308b0*/  SEL R122, R122, R123, P0 ;  /* 0x0000007b7a7a7207 */ /* 0x000fe20000000000 */
[----:B------:R-:W-:Y:S02]  /*308c0*/  IMAD.MOV.U32 R13, RZ, RZ, R127 ;  /* 0x000000ffff0d7224 */ /* 0x000fe400078e007f */
[----:B------:R-:W-:-:S07]  /*308d0*/  IMAD.MOV.U32 R101, RZ, RZ, R14 ;  /* 0x000000ffff657224 */ /* 0x000fce00078e000e */
[----:B------:R-:W-:Y:S05]  /*308e0*/  WARPSYNC.COLLECTIVE R15, `(.L_x_1983) ;  /* 0x000000000f087348 */ /* 0x000fea0003c00000 */
[----:B------:R0:W1:Y:S02]  /*308f0*/  SHFL.IDX P6, R14, R13, R12, R11 ;  /* 0x0000000c0d0e7389 */ /* 0x00006400000c000b */
[----:B01----:R-:W-:Y:S01]  /*30900*/  ENDCOLLECTIVE ;  /* 0x000000000000791b */ /* 0x003fe20003800000 */
.L_x_1983:
[----:B------:R-:W-:Y:S01]  /*30910*/  IMAD.MOV.U32 R13, RZ, RZ, R142 ;  /* 0x000000ffff0d7224 */ /* 0x000fe200078e008e */
[----:B------:R-:W-:Y:S01]  /*30920*/  MOV R12, R2 ;  /* 0x00000002000c7202 */ /* 0x000fe20000000f00 */
[----:B------:R-:W-:-:S07]  /*30930*/  IMAD.MOV.U32 R127, RZ, RZ, R14 ;  /* 0x000000ffff7f7224 */ /* 0x000fce00078e000e */
[----:B------:R-:W-:Y:S05]  /*30940*/  WARPSYNC.COLLECTIVE R15, `(.L_x_1984) ;  /* 0x000000000f087348 */ /* 0x000fea0003c00000 */
[----:B------:R0:W1:Y:S02]  /*30950*/  SHFL.IDX P6, R14, R13, R12, R11 ;  /* 0x0000000c0d0e7389 */ /* 0x00006400000c000b */
[----:B01----:R-:W-:Y:S01]  /*30960*/  ENDCOLLECTIVE ;  /* 0x000000000000791b */ /* 0x003fe20003800000 */
.L_x_1984:
[----:B------:R-:W-:Y:S02]  /*30970*/  IMAD.MOV.U32 R13, RZ, RZ, R138 ;  /* 0x000000ffff0d7224 */ /* 0x000fe400078e008a */
[----:B------:R-:W-:-:S07]  /*30980*/  IMAD.MOV.U32 R142, RZ, RZ, R14 ;  /* 0x000000ffff8e7224 */ /* 0x000fce00078e000e */
[----:B------:R-:W-:Y:S05]  /*30990*/  WARPSYNC.COLLECTIVE R15, `(.L_x_1985) ;  /* 0x000000000f087348 */ /* 0x000fea0003c00000 */
[----:B------:R0:W1:Y:S02]  /*309a0*/  SHFL.IDX P6, R14, R13, R12, R11 ;  /* 0x0000000c0d0e7389 */ /* 0x00006400000c000b */
[----:B01----:R-:W-:Y:S01]  /*309b0*/  ENDCOLLECTIVE ;  /* 0x000000000000791b */ /* 0x003fe20003800000 */
.L_x_1985:
        /* <DEDUP_REMOVED lines=8> */
.L_x_1986:
[----:B------:R-:W-:Y:S02]  /*30a40*/  SEL R80, R127, R129, P0 ;  /* 0x000000817f507207 */ /* 0x000fe40000000000 */
[----:B------:R-:W-:Y:S01]  /*30a50*/  SEL R127, R129, R127, P0 ;  /* 0x0000007f817f7207 */ /* 0x000fe20000000000 */
[----:B------:R-:W-:Y:S01]  /*30a60*/  IMAD.MOV.U32 R13, RZ, RZ, R165 ;  /* 0x000000ffff0d7224 */ /* 0x000fe200078e00a5 */
[----:B------:R-:W-:Y:S02]  /*30a70*/  SEL R165, R96, R45, P0 ;  /* 0x0000002d60a57207 */ /* 0x000fe40000000000 */
[----:B------:R-:W-:Y:S02]  /*30a80*/  SEL R96, R48, R108, P0 ;  /* 0x0000006c30607207 */ /* 0x000fe40000000000 */
[----:B------:R-:W-:Y:S02]  /*30a90*/  SEL R108, R108, R48, P0 ;  /* 0x000000306c6c7207 */ /* 0x000fe40000000000 */
[----:B------:R-:W-:-:S02]  /*30aa0*/  SEL R45, R109, R75, P0 ;  /* 0x0000004b6d2d7207 */ /* 0x000fc40000000000 */
[----:B------:R-:W-:Y:S01]  /*30ab0*/  SEL R48, R79, R86, P0 ;  /* 0x000000564f307207 */ /* 0x000fe20000000000 */
[----:B------:R-:W-:Y:S01]  /*30ac0*/  IMAD.MOV.U32 R103, RZ, RZ, R14 ;  /* 0x000000ffff677224 */ /* 0x000fe200078e000e */
[----:B------:R-:W-:-:S07]  /*30ad0*/  SEL R75, R75, R109, P0 ;  /* 0x0000006d4b4b7207 */ /* 0x000fce0000000000 */
[----:B------:R-:W-:Y:S05]  /*30ae0*/  WARPSYNC.COLLECTIVE R15, `(.L_x_1987) ;  /* 0x000000000f087348 */ /* 0x000fea0003c00000 */
[----:B------:R0:W1:Y:S02]  /*30af0*/  SHFL.IDX P6, R14, R13, R12, R11 ;  /* 0x0000000c0d0e7389 */ /* 0x00006400000c000b */
[----:B01----:R-:W-:Y:S01]  /*30b00*/  ENDCOLLECTIVE ;  /* 0x000000000000791b */ /* 0x003fe20003800000 */
.L_x_1987:
[----:B------:R-:W-:Y:S01]  /*30b10*/  SEL R79, R86, R79, P0 ;  /* 0x0000004f564f7207 */ /* 0x000fe20000000000 */
[----:B------:R-:W-:Y:S02]  /*30b20*/  IMAD.MOV.U32 R13, RZ, RZ, R150 ;  /* 0x000000ffff0d7224 */ /* 0x000fe400078e0096 */
[----:B------:R-:W-:Y:S01]  /*30b30*/  IMAD.MOV.U32 R12, RZ, RZ, R2 ;  /* 0x000000ffff0c7224 */ /* 0x000fe200078e0002 */
[----:B------:R-:W-:Y:S01]  /*30b40*/  SEL R2, R5, R4, P0 ;  /* 0x0000000405027207 */ /* 0x000fe20000000000 */
[----:B------:R-:W-:-:S07]  /*30b50*/  IMAD.MOV.U32 R70, RZ, RZ, R14 ;  /* 0x000000ffff467224 */ /* 0x000fce00078e000e */
[----:B------:R-:W-:Y:S05]  /*30b60*/  WARPSYNC.COLLECTIVE R15, `(.L_x_1988) ;  /* 0x000000000f087348 */ /* 0x000fea0003c00000 */
[----:B------:R0:W1:Y:S02]  /*30b70*/  SHFL.IDX P6, R14, R13, R12, R11 ;  /* 0x0000000c0d0e7389 */ /* 0x00006400000c000b */
[----:B01----:R-:W-:Y:S01]  /*30b80*/  ENDCOLLECTIVE ;  /* 0x000000000000791b */ /* 0x003fe20003800000 */
.L_x_1988:
        /* <DEDUP_REMOVED lines=11> */
.L_x_1989:
[----:B------:R-:W-:Y:S02]  /*30c40*/  SEL R78, R99, R134, P0 ;  /* 0x00000086634e7207 */ /* 0x000fe40000000000 */
[----:B------:R-:W-:Y:S02]  /*30c50*/  SEL R113, R117, R113, P0 ;  /* 0x0000007175717207 */ /* 0x000fe40000000000 */
[----:B------:R-:W-:Y:S02]  /*30c60*/  SEL R99, R134, R99, P0 ;  /* 0x0000006386637207 */ /* 0x000fe40000000000 */
[----:B------:R-:W-:Y:S02]  /*30c70*/  SEL R11, R4, R5, P0 ;  /* 0x00000005040b7207 */ /* 0x000fe40000000000 */
[----:B------:R-:W-:Y:S02]  /*30c80*/  SEL R5, R3, R6, P0 ;  /* 0x0000000603057207 */ /* 0x000fe40000000000 */
[----:B------:R-:W-:Y:S01]  /*30c90*/  SEL R4, R6, R3, P0 ;  /* 0x0000000306047207 */ /* 0x000fe20000000000 */
[----:B------:R0:W-:Y:S01]  /*30ca0*/  STL [R1+0x24], R11 ;  /* 0x0000240b01007387 */ /* 0x0001e20000100800 */
[----:B------:R-:W-:-:S02]  /*30cb0*/  SEL R3, R9, R8, P0 ;  /* 0x0000000809037207 */ /* 0x000fc40000000000 */
[----:B------:R-:W-:Y:S01]  /*30cc0*/  SEL R6, R65, R132, P0 ;  /* 0x0000008441067207 */ /* 0x000fe20000000000 */
[----:B------:R1:W-:Y:S01]  /*30cd0*/  STL [R1+0x28], R2 ;  /* 0x0000280201007387 */ /* 0x0003e20000100800 */
[----:B------:R-:W-:Y:S01]  /*30ce0*/  IMAD.MOV.U32 R0, RZ, RZ, R14 ;  /* 0x000000ffff007224 */ /* 0x000fe200078e000e */
[----:B------:R-:W-:Y:S02]  /*30cf0*/  SEL R65, R132, R65, P0 ;  /* 0x0000004184417207 */ /* 0x000fe40000000000 */
[----:B------:R2:W-:Y:S01]  /*30d00*/  STL [R1+0x18], R5 ;  /* 0x0000180501007387 */ /* 0x0005e20000100800 */
[----:B0-----:R-:W-:-:S03]  /*30d10*/  IMAD.MOV.U32 R11, RZ, RZ, RZ ;  /* 0x000000ffff0b7224 */ /* 0x001fc600078e00ff */
[----:B------:R0:W-:Y:S01]  /*30d20*/  STL [R1+0x20], R4 ;  /* 0x0000200401007387 */ /* 0x0001e20000100800 */
[----:B-1----:R-:W-:Y:S02]  /*30d30*/  SEL R2, R8, R9, P0 ;  /* 0x0000000908027207 */ /* 0x002fe40000000000 */
[----:B------:R-:W-:Y:S02]  /*30d40*/  SEL R8, R73, R140, P0 ;  /* 0x0000008c49087207 */ /* 0x000fe40000000000 */
[----:B--2---:R-:W-:Y:S01]  /*30d50*/  SEL R5, R64, R128, P0 ;  /* 0x0000008040057207 */ /* 0x004fe20000000000 */
[----:B------:R1:W-:Y:S01]  /*30d60*/  STL [R1+0x10], R2 ;  /* 0x0000100201007387 */ /* 0x0003e20000100800 */
[----:B------:R-:W-:Y:S02]  /*30d70*/  SEL R9, R77, R144, P0 ;  /* 0x000000904d097207 */ /* 0x000fe40000000000 */
[----:B0-----:R-:W-:Y:S01]  /*30d80*/  SEL R4, R61, R124, P0 ;  /* 0x0000007c3d047207 */ /* 0x001fe20000000000 */
[----:B------:R0:W-:Y:S01]  /*30d90*/  STL [R1+0x14], R3 ;  /* 0x0000140301007387 */ /* 0x0001e20000100800 */
[----:B------:R-:W-:-:S02]  /*30da0*/  SEL R61, R124, R61, P0 ;  /* 0x0000003d7c3d7207 */ /* 0x000fc40000000000 */
[----:B------:R-:W-:Y:S02]  /*30db0*/  SEL R64, R128, R64, P0 ;  /* 0x0000004080407207 */ /* 0x000fe40000000000 */
[----:B------:R-:W-:Y:S02]  /*30dc0*/  SEL R73, R140, R73, P0 ;  /* 0x000000498c497207 */ /* 0x000fe40000000000 */
[----:B-1----:R-:W-:Y:S02]  /*30dd0*/  SEL R2, R10, R7, P0 ;  /* 0x000000070a027207 */ /* 0x002fe40000000000 */
[----:B------:R-:W-:Y:S02]  /*30de0*/  SEL R7, R69, R136, P0 ;  /* 0x0000008845077207 */ /* 0x000fe40000000000 */
[----:B0-----:R-:W-:Y:S01]  /*30df0*/  SEL R3, R57, R120, P0 ;  /* 0x0000007839037207 */ /* 0x001fe20000000000 */
[----:B------:R0:W-:Y:S01]  /*30e00*/  STL [R1+0xc], R2 ;  /* 0x00000c0201007387 */ /* 0x0001e20000100800 */
[----:B------:R-:W-:-:S02]  /*30e10*/  SEL R10, R81, R148, P0 ;  /* 0x00000094510a7207 */ /* 0x000fc40000000000 */
[----:B------:R-:W-:Y:S02]  /*30e20*/  SEL R57, R120, R57, P0 ;  /* 0x0000003978397207 */ /* 0x000fe40000000000 */
[----:B------:R-:W-:Y:S02]  /*30e30*/  SEL R69, R136, R69, P0 ;  /* 0x0000004588457207 */ /* 0x000fe40000000000 */
[----:B------:R-:W-:Y:S02]  /*30e40*/  SEL R77, R144, R77, P0 ;  /* 0x0000004d904d7207 */ /* 0x000fe40000000000 */
[----:B------:R-:W-:Y:S01]  /*30e50*/  SEL R81, R148, R81, P0 ;  /* 0x0000005194517207 */ /* 0x000fe20000000000 */
[----:B0-----:R-:W-:Y:S06]  /*30e60*/  BRA `(.L_x_1990) ;  /* 0xfffffedc00dc7947 */ /* 0x001fec000383ffff */
.L_x_1626:
[----:B------:R-:W-:Y:S02]  /*30e70*/  IMAD.MOV.U32 R13, RZ, RZ, R84 ;  /* 0x000000ffff0d7224 */ /* 0x000fe400078e0054 */
[----:B------:R-:W-:Y:S02]  /*30e80*/  IMAD.MOV.U32 R12, RZ, RZ, RZ ;  /* 0x000000ffff0c7224 */ /* 0x000fe400078e00ff */
[----:B------:R-:W-:Y:S02]  /*30e90*/  IMAD.MOV.U32 R11, RZ, RZ, 0x181f ;  /* 0x0000181fff0b7424 */ /* 0x000fe400078e00ff */
[----:B------:R-:W-:-:S07]  /*30ea0*/  IMAD.MOV.U32 R15, RZ, RZ, -0x1 ;  /* 0xffffffffff0f7424 */ /* 0x000fce00078e00ff */
[----:B-----5:R-:W-:Y:S05]  /*30eb0*/  WARPSYNC.COLLECTIVE R15, `(.L_x_1991) ;  /* 0x000000000f087348 */ /* 0x020fea0003c00000 */
[----:B------:R0:W1:Y:S02]  /*30ec0*/  SHFL.IDX P6, R14, R13, R12, R11 ;  /* 0x0000000c0d0e7389 */ /* 0x00006400000c000b */
[----:B01---5:R-:W-:Y:S01]  /*30ed0*/  ENDCOLLECTIVE ;  /* 0x000000000000791b */ /* 0x023fe20003800000 */
.L_x_1991:
[----:B------:R-:W-:Y:S02]  /*30ee0*/  IMAD.MOV.U32 R13, RZ, RZ, R20 ;  /* 0x000000ffff0d7224 */ /* 0x000fe400078e0014 */
[----:B------:R-:W-:-:S07]  /*30ef0*/  IMAD.MOV.U32 R21, RZ, RZ, R14 ;  /* 0x000000ffff157224 */ /* 0x000fce00078e000e */
[----:B------:R-:W-:Y:S05]  /*30f00*/  WARPSYNC.COLLECTIVE R15, `(.L_x_1992) ;  /* 0x000000000f087348 */ /* 0x000fea0003c00000 */
[----:B------:R0:W1:Y:S02]  /*30f10*/  SHFL.IDX P6, R14, R13, R12, R11 ;  /* 0x0000000c0d0e7389 */ /* 0x00006400000c000b */
[----:B01----:R-:W-:Y:S01]  /*30f20*/  ENDCOLLECTIVE ;  /* 0x000000000000791b */ /* 0x003fe20003800000 */
.L_x_1992:
[----:B------:R-:W-:Y:S05]  /*30f30*/  BRA `(.L_x_1993) ;  /* 0xfffffef4001c7947 */ /* 0x000fea000383ffff */
.L_x_1629:
[----:B------:R-:W-:Y:S01]  /*30f40*/  BSSY B1, `(.L_x_1994) ;  /* 0x0000008000017945 */ /* 0x000fe20003800000 */
[----:B---3--:R-:W-:Y:S02]  /*30f50*/  IMAD.MOV.U32 R13, RZ, RZ, R84 ;  /* 0x000000ffff0d7224 */ /* 0x008fe400078e0054 */
[----:B------:R-:W-:Y:S02]  /*30f60*/  IMAD.MOV.U32 R12, RZ, RZ, 0x1 ;  /* 0x00000001ff0c7424 */ /* 0x000fe400078e00ff */
[----:B------:R-:W-:Y:S02]  /*30f70*/  IMAD.MOV.U32 R11, RZ, RZ, 0x181f ;  /* 0x0000181fff0b7424 */ /* 0x000fe400078e00ff */
[----:B------:R-:W-:-:S07]  /*30f80*/  IMAD.MOV.U32 R15, RZ, RZ, -0x1 ;  /* 0xffffffffff0f7424 */ /* 0x000fce00078e00ff */
[----:B012--5:R-:W-:Y:S05]  /*30f90*/  WARPSYNC.COLLECTIVE R15, `(.L_x_1995) ;  /* 0x000000000f087348 */ /* 0x027fea0003c00000 */
[----:B--2---:R2:W3:Y:S02]  /*30fa0*/  SHFL.IDX P6, R14, R13, R12, R11 ;  /* 0x0000000c0d0e7389 */ /* 0x0044e400000c000b */
[----:B0123-5:R-:W-:Y:S01]  /*30fb0*/  ENDCOLLECTIVE ;  /* 0x000000000000791b */ /* 0x02ffe20003800000 */
.L_x_1995:
[----:B------:R-:W-:Y:S05]  /*30fc0*/  BSYNC B1 ;  /* 0x0000000000017941 */ /* 0x000fea0003800000 */
.L_x_1994:
        /* <DEDUP_REMOVED lines=8> */
.L_x_1996:
[----:B------:R-:W-:Y:S05]  /*31050*/  BRA `(.L_x_1997) ;  /* 0xfffffef400387947 */ /* 0x000fea000383ffff */
.L_x_1632:
[----:B------:R-:W-:Y:S01]  /*31060*/  BSSY B1, `(.L_x_1998) ;  /* 0x0000008000017945 */ /* 0x000fe20003800000 */
[----:B------:R-:W-:Y:S02]  /*31070*/  IMAD.MOV.U32 R13, RZ, RZ, R84 ;  /* 0x000000ffff0d7224 */ /* 0x000fe400078e0054 */
[----:B------:R-:W-:Y:S02]  /*31080*/  IMAD.MOV.U32 R12, RZ, RZ, 0x2 ;  /* 0x00000002ff0c7424 */ /* 0x000fe400078e00ff */
[----:B------:R-:W-:Y:S02]  /*31090*/  IMAD.MOV.U32 R11, RZ, RZ, 0x181f ;  /* 0x0000181fff0b7424 */ /* 0x000fe400078e00ff */
[----:B------:R-:W-:-:S07]  /*310a0*/  IMAD.MOV.U32 R15, RZ, RZ, -0x1 ;  /* 0xffffffffff0f7424 */ /* 0x000fce00078e00ff */
[----:B012345:R-:W-:Y:S05]  /*310b0*/  WARPSYNC.COLLECTIVE R15, `(.L_x_1999) ;  /* 0x000000000f087348 */ /* 0x03ffea0003c00000 */
[----:B--2---:R2:W0:Y:S02]  /*310c0*/  SHFL.IDX P6, R14, R13, R12, R11 ;  /* 0x0000000c0d0e7389 */ /* 0x00442400000c000b */
[----:B012345:R-:W-:Y:S01]  /*310d0*/  ENDCOLLECTIVE ;  /* 0x000000000000791b */ /* 0x03ffe20003800000 */
.L_x_1999:
[----:B------:R-:W-:Y:S05]  /*310e0*/  BSYNC B1 ;  /* 0x0000000000017941 */ /* 0x000fea0003800000 */
.L_x_1998:
        /* <DEDUP_REMOVED lines=8> */
.L_x_2000:
[----:B------:R-:W-:Y:S05]  /*31170*/  BRA `(.L_x_2001) ;  /* 0xfffffef400587947 */ /* 0x000fea000383ffff */
.L_x_1635:
[----:B------:R-:W-:Y:S01]  /*31180*/  BSSY B1, `(.L_x_2002) ;  /* 0x0000008000017945 */ /* 0x000fe20003800000 */
[----:B------:R-:W-:Y:S02]  /*31190*/  IMAD.MOV.U32 R13, RZ, RZ, R84 ;  /* 0x000000ffff0d7224 */ /* 0x000fe400078e0054 */
[----:B------:R-:W-:Y:S02]  /*311a0*/  IMAD.MOV.U32 R12, RZ, RZ, 0x3 ;  /* 0x00000003ff0c7424 */ /* 0x000fe400078e00ff */
[----:B------:R-:W-:Y:S02]  /*311b0*/  IMAD.MOV.U32 R11, RZ, RZ, 0x181f ;  /* 0x0000181fff0b7424 */ /* 0x000fe400078e00ff */
[----:B------:R-:W-:-:S07]  /*311c0*/  IMAD.MOV.U32 R15, RZ, RZ, -0x1 ;  /* 0xffffffffff0f7424 */ /* 0x000fce00078e00ff */
[----:B012345:R-:W-:Y:S05]  /*311d0*/  WARPSYNC.COLLECTIVE R15, `(.L_x_2003) ;  /* 0x000000000f087348 */ /* 0x03ffea0003c00000 */
[----:B0-----:R0:W0:Y:S02]  /*311e0*/  SHFL.IDX P6, R14, R13, R12, R11 ;  /* 0x0000000c0d0e7389 */ /* 0x00102400000c000b */
[----:B012345:R-:W-:Y:S01]  /*311f0*/  ENDCOLLECTIVE ;  /* 0x000000000000791b */ /* 0x03ffe20003800000 */
.L_x_2003:
[----:B------:R-:W-:Y:S05]  /*31200*/  BSYNC B1 ;  /* 0x0000000000017941 */ /* 0x000fea0003800000 */
.L_x_2002:
        /* <DEDUP_REMOVED lines=8> */
.L_x_2004:
[----:B------:R-:W-:Y:S05]  /*31290*/  BRA `(.L_x_2005) ;  /* 0xfffffef400787947 */ /* 0x000fea000383ffff */
.L_x_1637:
[----:B------:R-:W-:Y:S02]  /*312a0*/  IMAD.MOV.U32 R13, RZ, RZ, R31 ;  /* 0x000000ffff0d7224 */ /* 0x000fe400078e001f */
[----:B------:R-:W-:Y:S02]  /*312b0*/  IMAD.MOV.U32 R12, RZ, RZ, RZ ;  /* 0x000000ffff0c7224 */ /* 0x000fe400078e00ff */
[----:B------:R-:W-:Y:S02]  /*312c0*/  IMAD.MOV.U32 R11, RZ, RZ, 0x1c1f ;  /* 0x00001c1fff0b7424 */ /* 0x000fe400078e00ff */
[----:B------:R-:W-:-:S07]  /*312d0*/  IMAD.MOV.U32 R15, RZ, RZ, -0x1 ;  /* 0xffffffffff0f7424 */ /* 0x000fce00078e00ff */
[----:B------:R-:W-:Y:S05]  /*312e0*/  WARPSYNC.COLLECTIVE R15, `(.L_x_2006) ;  /* 0x000000000f087348 */ /* 0x000fea0003c00000 */
[----:B------:R0:W1:Y:S02]  /*312f0*/  SHFL.IDX P6, R14, R13, R12, R11 ;  /* 0x0000000c0d0e7389 */ /* 0x00006400000c000b */
[----:B01----:R-:W-:Y:S01]  /*31300*/  ENDCOLLECTIVE ;  /* 0x000000000000791b */ /* 0x003fe20003800000 */
.L_x_2006:
[----:B------:R-:W-:Y:S02]  /*31310*/  IMAD.MOV.U32 R13, RZ, RZ, R30 ;  /* 0x000000ffff0d7224 */ /* 0x000fe400078e001e */
[----:B------:R-:W-:-:S07]  /*31320*/  IMAD.MOV.U32 R32, RZ, RZ, R14 ;  /* 0x000000ffff207224 */ /* 0x000fce00078e000e */
[----:B------:R-:W-:Y:S05]  /*31330*/  WARPSYNC.COLLECTIVE R15, `(.L_x_2007) ;  /* 0x000000000f087348 */ /* 0x000fea0003c00000 */
[----:B------:R0:W1:Y:S02]  /*31340*/  SHFL.IDX P6, R14, R13, R12, R11 ;  /* 0x0000000c0d0e7389 */ /* 0x00006400000c000b */
[----:B01----:R-:W-:Y:S01]  /*31350*/  ENDCOLLECTIVE ;  /* 0x000000000000791b */ /* 0x003fe20003800000 */
.L_x_2007:
[----:B------:R-:W-:Y:S01]  /*31360*/  MOV R11, R14 ;  /* 0x0000000e000b7202 */ /* 0x000fe20000000f00 */
[----:B------:R-:W-:Y:S06]  /*31370*/  BRA `(.L_x_2008) ;  /* 0xfffffef800507947 */ /* 0x000fec000383ffff */
.L_x_1640:
[----:B------:R-:W-:Y:S01]  /*31380*/  BSSY B1, `(.L_x_2009) ;  /* 0x0000008000017945 */ /* 0x000fe20003800000 */
[----:B---3--:R-:W-:Y:S02]  /*31390*/  IMAD.MOV.U32 R13, RZ, RZ, R31 ;  /* 0x000000ffff0d7224 */ /* 0x008fe400078e001f */
[----:B------:R-:W-:Y:S02]  /*313a0*/  IMAD.MOV.U32 R12, RZ, RZ, 0x1 ;  /* 0x00000001ff0c7424 */ /* 0x000fe400078e00ff */
[----:B--2---:R-:W-:Y:S02]  /*313b0*/  IMAD.MOV.U32 R11, RZ, RZ, 0x1c1f ;  /* 0x00001c1fff0b7424 */ /* 0x004fe400078e00ff */
[----:B------:R-:W-:-:S07]  /*313c0*/  IMAD.MOV.U32 R15, RZ, RZ, -0x1 ;  /* 0xffffffffff0f7424 */ /* 0x000fce00078e00ff */
[----:B01----:R-:W-:Y:S05]  /*313d0*/  WARPSYNC.COLLECTIVE R15, `(.L_x_2010) ;  /* 0x000000000f087348 */ /* 0x003fea0003c00000 */
[----:B------:R2:W3:Y:S02]  /*313e0*/  SHFL.IDX P6, R14, R13, R12, R11 ;  /* 0x0000000c0d0e7389 */ /* 0x0004e400000c000b */
[----:B0123--:R-:W-:Y:S01]  /*313f0*/  ENDCOLLECTIVE ;  /* 0x000000000000791b */ /* 0x00ffe20003800000 */
.L_x_2010:
[----:B------:R-:W-:Y:S05]  /*31400*/  BSYNC B1 ;  /* 0x0000000000017941 */ /* 0x000fea0003800000 */
.L_x_2009:
        /* <DEDUP_REMOVED lines=8> */
.L_x_2011:
[----:B------:R-:W-:Y:S01]  /*31490*/  IMAD.MOV.U32 R30, RZ, RZ, R14 ;  /* 0x000000ffff1e7224 */ /* 0x000fe200078e000e */
[----:B------:R-:W-:Y:S06]  /*314a0*/  BRA `(.L_x_2012) ;  /* 0xffffff0800287947 */ /* 0x000fec000383ffff */
.L_x_1644:
[----:B------:R-:W-:Y:S02]  /*314b0*/  IMAD.MOV.U32 R13, RZ, RZ, R2 ;  /* 0x000000ffff0d7224 */ /* 0x000fe400078e0002 */
[----:B------:R-:W-:Y:S02]  /*314c0*/  IMAD.MOV.U32 R12, RZ, RZ, RZ ;  /* 0x000000ffff0c7224 */ /* 0x000fe400078e00ff */
[----:B------:R-:W-:Y:S02]  /*314d0*/  IMAD.MOV.U32 R11, RZ, RZ, 0x181f ;  /* 0x0000181fff0b7424 */ /* 0x000fe400078e00ff */
[----:B------:R-:W-:-:S07]  /*314e0*/  IMAD.MOV.U32 R15, RZ, RZ, -0x1 ;  /* 0xffffffffff0f7424 */ /* 0x000fce00078e00ff */
[----:B--2---:R-:W-:Y:S05]  /*314f0*/  WARPSYNC.COLLECTIVE R15, `(.L_x_2013) ;  /* 0x000000000f087348 */ /* 0x004fea0003c00000 */
[----:B------:R0:W1:Y:S02]  /*31500*/  SHFL.IDX P6, R14, R13, R12, R11 ;  /* 0x0000000c0d0e7389 */ /* 0x00006400000c000b */
[----:B012---:R-:W-:Y:S01]  /*31510*/  ENDCOLLECTIVE ;  /* 0x000000000000791b */ /* 0x007fe20003800000 */
.L_x_2013:
[----:B------:R-:W-:Y:S02]  /*31520*/  IMAD.MOV.U32 R13, RZ, RZ, R0 ;  /* 0x000000ffff0d7224 */ /* 0x000fe400078e0000 */
[----:B------:R-:W-:-:S07]  /*31530*/  IMAD.MOV.U32 R3, RZ, RZ, R14 ;  /* 0x000000ffff037224 */ /* 0x000fce00078e000e */
[----:B------:R-:W-:Y:S05]  /*31540*/  WARPSYNC.COLLECTIVE R15, `(.L_x_2014) ;  /* 0x000000000f087348 */ /* 0x000fea0003c00000 */
[----:B------:R0:W1:Y:S02]  /*31550*/  SHFL.IDX P6, R14, R13, R12, R11 ;  /* 0x0000000c0d0e7389 */ /* 0x00006400000c000b */
[----:B01----:R-:W-:Y:S01]  /*31560*/  ENDCOLLECTIVE ;  /* 0x000000000000791b */ /* 0x003fe20003800000 */
.L_x_2014:
[----:B------:R-:W-:Y:S05]  /*31570*/  BRA `(.L_x_2015) ;  /* 0xffffff1c00d07947 */ /* 0x000fea000383ffff */
.L_x_1647:
[----:B------:R-:W-:Y:S01]  /*31580*/  BSSY B1, `(.L_x_2016) ;  /* 0x0000008000017945 */ /* 0x000fe20003800000 */
[----:B------:R-:W-:Y:S02]  /*31590*/  IMAD.MOV.U32 R13, RZ, RZ, R2 ;  /* 0x000000ffff0d7224 */ /* 0x000fe400078e0002 */
[----:B------:R-:W-:Y:S02]  /*315a0*/  IMAD.MOV.U32 R12, RZ, RZ, 0x1 ;  /* 0x00000001ff0c7424 */ /* 0x000fe400078e00ff */
[----:B----4-:R-:W-:Y:S02]  /*315b0*/  IMAD.MOV.U32 R11, RZ, RZ, 0x181f ;  /* 0x0000181fff0b7424 */ /* 0x010fe400078e00ff */
[----:B------:R-:W-:-:S07]  /*315c0*/  IMAD.MOV.U32 R15, RZ, RZ, -0x1 ;  /* 0xffffffffff0f7424 */ /* 0x000fce00078e00ff */
[----:B0123--:R-:W-:Y:S05]  /*315d0*/  WARPSYNC.COLLECTIVE R15, `(.L_x_2017) ;  /* 0x000000000f087348 */ /* 0x00ffea0003c00000 */
[----:B---3--:R3:W4:Y:S02]  /*315e0*/  SHFL.IDX P6, R14, R13, R12, R11 ;  /* 0x0000000c0d0e7389 */ /* 0x00872400000c000b */
[----:B01234-:R-:W-:Y:S01]  /*315f0*/  ENDCOLLECTIVE ;  /* 0x000000000000791b */ /* 0x01ffe20003800000 */
.L_x_2017:
[----:B------:R-:W-:Y:S05]  /*31600*/  BSYNC B1 ;  /* 0x0000000000017941 */ /* 0x000fea0003800000 */
.L_x_2016:
        /* <DEDUP_REMOVED lines=8> */
.L_x_2018:
[----:B------:R-:W-:Y:S05]  /*31690*/  BRA `(.L_x_2019) ;  /* 0xffffff1c00f07947 */ /* 0x000fea000383ffff */
.L_x_1650:
[----:B------:R-:W-:Y:S01]  /*316a0*/  BSSY B1, `(.L_x_2020) ;  /* 0x0000008000017945 */ /* 0x000fe20003800000 */
[----:B------:R-:W-:Y:S01]  /*316b0*/  IMAD.MOV.U32 R13, RZ, RZ, R2 ;  /* 0x000000ffff0d7224 */ /* 0x000fe200078e0002 */
[----:B------:R-:W-:Y:S01]  /*316c0*/  MOV R12, 0x2 ;  /* 0x00000002000c7802 */ /* 0x000fe20000000f00 */
[----:B----4-:R-:W-:Y:S02]  /*316d0*/  IMAD.MOV.U32 R11, RZ, RZ, 0x181f ;  /* 0x0000181fff0b7424 */ /* 0x010fe400078e00ff */
[----:B------:R-:W-:-:S07]  /*316e0*/  IMAD.MOV.U32 R15, RZ, RZ, -0x1 ;  /* 0xffffffffff0f7424 */ /* 0x000fce00078e00ff */
[----:B0123--:R-:W-:Y:S05]  /*316f0*/  WARPSYNC.COLLECTIVE R15, `(.L_x_2021) ;  /* 0x000000000f087348 */ /* 0x00ffea0003c00000 */
[----:B---3--:R3:W4:Y:S02]  /*31700*/  SHFL.IDX P6, R14, R13, R12, R11 ;  /* 0x0000000c0d0e7389 */ /* 0x00872400000c000b */
[----:B01234-:R-:W-:Y:S01]  /*31710*/  ENDCOLLECTIVE ;  /* 0x000000000000791b */ /* 0x01ffe20003800000 */
.L_x_2021:
[----:B------:R-:W-:Y:S05]  /*31720*/  BSYNC B1 ;  /* 0x0000000000017941 */ /* 0x000fea0003800000 */
.L_x_2020:
        /* <DEDUP_REMOVED lines=8> */
.L_x_2022:
[----:B------:R-:W-:Y:S05]  /*317b0*/  BRA `(.L_x_2023) ;  /* 0xffffff2000107947 */ /* 0x000fea000383ffff */
.L_x_1653:
[----:B------:R-:W-:Y:S01]  /*317c0*/  BSSY B1, `(.L_x_2024) ;  /* 0x0000008000017945 */ /* 0x000fe20003800000 */
[----:B------:R-:W-:Y:S02]  /*317d0*/  IMAD.MOV.U32 R13, RZ, RZ, R2 ;  /* 0x000000ffff0d7224 */ /* 0x000fe400078e0002 */
[----:B------:R-:W-:Y:S02]  /*317e0*/  IMAD.MOV.U32 R12, RZ, RZ, 0x3 ;  /* 0x00000003ff0c7424 */ /* 0x000fe400078e00ff */
[----:B0-----:R-:W-:Y:S02]  /*317f0*/  IMAD.MOV.U32 R11, RZ, RZ, 0x181f ;  /* 0x0000181fff0b7424 */ /* 0x001fe400078e00ff */
[----:B------:R-:W-:-:S07]  /*31800*/  IMAD.MOV.U32 R15, RZ, RZ, -0x1 ;  /* 0xffffffffff0f7424 */ /* 0x000fce00078e00ff */
[----:B-1234-:R-:W-:Y:S05]  /*31810*/  WARPSYNC.COLLECTIVE R15, `(.L_x_2025) ;  /* 0x000000000f087348 */ /* 0x01efea0003c00000 */
[----:B----4-:R0:W4:Y:S02]  /*31820*/  SHFL.IDX P6, R14, R13, R12, R11 ;  /* 0x0000000c0d0e7389 */ /* 0x01012400000c000b */
[----:B01234-:R-:W-:Y:S01]  /*31830*/  ENDCOLLECTIVE ;  /* 0x000000000000791b */ /* 0x01ffe20003800000 */
.L_x_2025:
[----:B------:R-:W-:Y:S05]  /*31840*/  BSYNC B1 ;  /* 0x0000000000017941 */ /* 0x000fea0003800000 */
.L_x_2024:
        /* <DEDUP_REMOVED lines=8> */
.L_x_2026:
[----:B------:R-:W-:Y:S05]  /*318d0*/  BRA `(.L_x_2027) ;  /* 0xffffff2000307947 */ /* 0x000fea000383ffff */
.L_x_1680:
[----:B------:R-:W1:Y:S01]  /*318e0*/  S2R R6, SR_TID.X ;  /* 0x0000000000067919 */ /* 0x000e620000002100 */
[----:B------:R-:W-:Y:S01]  /*318f0*/  BSSY B1, `(.L_x_2028) ;  /* 0x000000a000017945 */ /* 0x000fe20003800000 */
[----:B------:R-:W-:Y:S02]  /*31900*/  IMAD.MOV.U32 R12, RZ, RZ, RZ ;  /* 0x000000ffff0c7224 */ /* 0x000fe400078e00ff */
[----:B------:R-:W-:Y:S02]  /*31910*/  IMAD.MOV.U32 R11, RZ, RZ, 0x1f ;  /* 0x0000001fff0b7424 */ /* 0x000fe400078e00ff */
[----:B0-----:R-:W-:Y:S01]  /*31920*/  IMAD.MOV.U32 R15, RZ, RZ, -0x1 ;  /* 0xffffffffff0f7424 */ /* 0x001fe200078e00ff */
[----:B-1----:R-:W-:-:S04]  /*31930*/  SHF.R.U32.HI R6, RZ, 0x5, R6 ;  /* 0x00000005ff067819 */ /* 0x002fc80000011606 */
[----:B------:R-:W-:-:S05]  /*31940*/  LOP3.LUT R6, R6, 0x3, RZ, 0xc0, !PT ;  /* 0x0000000306067812 */ /* 0x000fca00078ec0ff */
[----:B------:R-:W-:-:S07]  /*31950*/  IMAD.MOV.U32 R13, RZ, RZ, R6 ;  /* 0x000000ffff0d7224 */ /* 0x000fce00078e0006 */
[----:B------:R-:W-:Y:S05]  /*31960*/  WARPSYNC.COLLECTIVE R15, `(.L_x_2029) ;  /* 0x000000000f087348 */ /* 0x000fea0003c00000 */
[----:B------:R0:W1:Y:S02]  /*31970*/  SHFL.IDX P6, R14, R13, R12, R11 ;  /* 0x0000000c0d0e7389 */ /* 0x00006400000c000b */
[----:B01----:R-:W-:Y:S01]  /*31980*/  ENDCOLLECTIVE ;  /* 0x000000000000791b */ /* 0x003fe20003800000 */
.L_x_2029:
[----:B------:R-:W-:Y:S05]  /*31990*/  BSYNC B1 ;  /* 0x0000000000017941 */ /* 0x000fea0003800000 */
.L_x_2028:
[----:B------:R-:W-:Y:S05]  /*319a0*/  BRA `(.L_x_2030) ;  /* 0xffffff4000c47947 */ /* 0x000fea000383ffff */
.L_x_1682:
[----:B------:R-:W-:Y:S01]  /*319b0*/  BSSY B1, `(.L_x_2031) ;  /* 0x0000006000017945 */ /* 0x000fe20003800000 */
[----:B0-----:R-:W-:-:S07]  /*319c0*/  IMAD.MOV.U32 R15, RZ, RZ, -0x1 ;  /* 0xffffffffff0f7424 */ /* 0x001fce00078e00ff */
[----:B-1----:R-:W-:Y:S05]  /*319d0*/  WARPSYNC.COLLECTIVE R15, `(.L_x_2032) ;  /* 0x000000000f0c7348 */ /* 0x002fea0003c00000 */
[----:B------:R-:W-:Y:S02]  /*319e0*/  ELECT P6, UR62, PT ;  /* 0x00000000003e782f */ /* 0x000fe400038c0000 */
[----:B------:R-:W-:Y:S01]  /*319f0*/  MOV R14, UR62 ;  /* 0x0000003e000e7c02 */ /* 0x000fe20008000f00 */
[----:B-1----:R-:W-:Y:S10]  /*31a00*/  ENDCOLLECTIVE ;  /* 0x000000000000791b */ /* 0x002ff40003800000 */
.L_x_2032:
[----:B------:R-:W-:Y:S05]  /*31a10*/  BSYNC B1 ;  /* 0x0000000000017941 */ /* 0x000fea0003800000 */
.L_x_2031:
[----:B------:R-:W-:Y:S05]  /*31a20*/  BRA `(.L_x_1681) ;  /* 0xffffff4000bc7947 */ /* 0x000fea000383ffff */
.L_x_1684:
[----:B-1----:R1:W2:Y:S02]  /*31a30*/  SYNCS.PHASECHK.TRANS64.TRYWAIT P0, [R18+URZ+0x28420], R5 ;  /* 0x02842005120075a7 */ /* 0x0022a4000800017f */
[----:B--2---:R-:W-:Y:S05]  /*31a40*/  @!P0 NANOSLEEP.SYNCS 0x989680 ;  /* 0x009896800000895d */ /* 0x004fea0003900000 */
[----:B------:R-:W2:Y:S02]  /*31a50*/  @!P0 SYNCS.PHASECHK.TRANS64 P0, [R18+URZ+0x28420], R5 ;  /* 0x02842005120085a7 */ /* 0x000ea4000800007f */
[----:B--2---:R-:W-:Y:S05]  /*31a60*/  @!P0 BRA `(.L_x_1684) ;  /* 0xfffffffc00f08947 */ /* 0x004fea000383ffff */
[----:B------:R-:W-:Y:S05]  /*31a70*/  BRA `(.L_x_2033) ;  /* 0xffffff4000cc7947 */ /* 0x000fea000383ffff */
.L_x_1688:
[----:B--2---:R2:W3:Y:S02]  /*31a80*/  SYNCS.PHASECHK.TRANS64.TRYWAIT P0, [R8+URZ+0x284a0], R11 ;  /* 0x0284a00b080075a7 */ /* 0x0044e4000800017f */
[----:B---3--:R-:W-:Y:S05]  /*31a90*/  @!P0 NANOSLEEP.SYNCS 0x989680 ;  /* 0x009896800000895d */ /* 0x008fea0003900000 */
[----:B------:R-:W3:Y:S02]  /*31aa0*/  @!P0 SYNCS.PHASECHK.TRANS64 P0, [R8+URZ+0x284a0], R11 ;  /* 0x0284a00b080085a7 */ /* 0x000ee4000800007f */
[----:B---3--:R-:W-:Y:S05]  /*31ab0*/  @!P0 BRA `(.L_x_1688) ;  /* 0xfffffffc00f08947 */ /* 0x008fea000383ffff */
[----:B------:R-:W-:Y:S05]  /*31ac0*/  BRA `(.L_x_2034) ;  /* 0xffffff4000ec7947 */ /* 0x000fea000383ffff */
.L_x_1694:
[----:B0-----:R0:W1:Y:S02]  /*31ad0*/  SYNCS.PHASECHK.TRANS64.TRYWAIT P0, [R8+URZ+0x284c0], R11 ;  /* 0x0284c00b080075a7 */ /* 0x001064000800017f */
[----:B-1----:R-:W-:Y:S05]  /*31ae0*/  @!P0 NANOSLEEP.SYNCS 0x989680 ;  /* 0x009896800000895d */ /* 0x002fea0003900000 */
[----:B------:R-:W1:Y:S02]  /*31af0*/  @!P0 SYNCS.PHASECHK.TRANS64 P0, [R8+URZ+0x284c0], R11 ;  /* 0x0284c00b080085a7 */ /* 0x000e64000800007f */
[----:B-1----:R-:W-:Y:S05]  /*31b00*/  @!P0 BRA `(.L_x_1694) ;  /* 0xfffffffc00f08947 */ /* 0x002fea000383ffff */
[----:B------:R-:W-:Y:S05]  /*31b10*/  BRA `(.L_x_2035) ;  /* 0xffffff4400ac7947 */ /* 0x000fea000383ffff */
.L_x_1702:
[----:B0-----:R0:W1:Y:S02]  /*31b20*/  SYNCS.PHASECHK.TRANS64.TRYWAIT P1, [R9+URZ+0x284a0], R8 ;  /* 0x0284a008090075a7 */ /* 0x001064000802017f */
[----:B-1----:R-:W-:Y:S05]  /*31b30*/  @!P1 NANOSLEEP.SYNCS 0x989680 ;  /* 0x009896800000995d */ /* 0x002fea0003900000 */
[----:B------:R-:W1:Y:S02]  /*31b40*/  @!P1 SYNCS.PHASECHK.TRANS64 P1, [R9+URZ+0x284a0], R8 ;  /* 0x0284a008090095a7 */ /* 0x000e64000802007f */
[----:B-1----:R-:W-:Y:S05]  /*31b50*/  @!P1 BRA `(.L_x_1702) ;  /* 0xfffffffc00f09947 */ /* 0x002fea000383ffff */
[----:B------:R-:W-:Y:S05]  /*31b60*/  BRA `(.L_x_2036) ;  /* 0xffffff4800bc7947 */ /* 0x000fea000383ffff */
.L_x_1708:
[----:B-1----:R1:W2:Y:S02]  /*31b70*/  SYNCS.PHASECHK.TRANS64.TRYWAIT P1, [R9+URZ+0x284c0], R8 ;  /* 0x0284c008090075a7 */ /* 0x0022a4000802017f */
[----:B--2---:R-:W-:Y:S05]  /*31b80*/  @!P1 NANOSLEEP.SYNCS 0x989680 ;  /* 0x009896800000995d */ /* 0x004fea0003900000 */
[----:B------:R-:W2:Y:S02]  /*31b90*/  @!P1 SYNCS.PHASECHK.TRANS64 P1, [R9+URZ+0x284c0], R8 ;  /* 0x0284c008090095a7 */ /* 0x000ea4000802007f */
[----:B--2---:R-:W-:Y:S05]  /*31ba0*/  @!P1 BRA `(.L_x_1708) ;  /* 0xfffffffc00f09947 */ /* 0x004fea000383ffff */
[----:B------:R-:W-:Y:S05]  /*31bb0*/  BRA `(.L_x_2037) ;  /* 0xffffff4c00787947 */ /* 0x000fea000383ffff */
.L_x_1734:
[----:B------:R-:W3:Y:S01]  /*31bc0*/  S2R R0, SR_TID.X ;  /* 0x0000000000007919 */ /* 0x000ee20000002100 */
[----:B------:R-:W-:Y:S01]  /*31bd0*/  BSSY B0, `(.L_x_2038) ;  /* 0x000000a000007945 */ /* 0x000fe20003800000 */
[----:B------:R-:W-:Y:S02]  /*31be0*/  IMAD.MOV.U32 R12, RZ, RZ, RZ ;  /* 0x000000ffff0c7224 */ /* 0x000fe400078e00ff */
[----:B------:R-:W-:Y:S02]  /*31bf0*/  IMAD.MOV.U32 R11, RZ, RZ, 0x1f ;  /* 0x0000001fff0b7424 */ /* 0x000fe400078e00ff */
[----:B0-----:R-:W-:Y:S01]  /*31c00*/  IMAD.MOV.U32 R15, RZ, RZ, -0x1 ;  /* 0xffffffffff0f7424 */ /* 0x001fe200078e00ff */
[----:B---3--:R-:W-:-:S04]  /*31c10*/  SHF.R.U32.HI R0, RZ, 0x5, R0 ;  /* 0x00000005ff007819 */ /* 0x008fc80000011600 */
[----:B------:R-:W-:-:S05]  /*31c20*/  LOP3.LUT R0, R0, 0x3, RZ, 0xc0, !PT ;  /* 0x0000000300007812 */ /* 0x000fca00078ec0ff */
[----:B------:R-:W-:-:S07]  /*31c30*/  IMAD.MOV.U32 R13, RZ, RZ, R0 ;  /* 0x000000ffff0d7224 */ /* 0x000fce00078e0000 */
[----:B-12---:R-:W-:Y:S05]  /*31c40*/  WARPSYNC.COLLECTIVE R15, `(.L_x_2039) ;  /* 0x000000000f087348 */ /* 0x006fea0003c00000 */
[----:B------:R0:W3:Y:S02]  /*31c50*/  SHFL.IDX P6, R14, R13, R12, R11 ;  /* 0x0000000c0d0e7389 */ /* 0x0000e400000c000b */
[----:B0123--:R-:W-:Y:S01]  /*31c60*/  ENDCOLLECTIVE ;  /* 0x000000000000791b */ /* 0x00ffe20003800000 */
.L_x_2039:
[----:B------:R-:W-:Y:S05]  /*31c70*/  BSYNC B0 ;  /* 0x0000000000007941 */ /* 0x000fea0003800000 */
.L_x_2038:
[----:B------:R-:W-:Y:S05]  /*31c80*/  BRA `(.L_x_2040) ;  /* 0xffffff5c00e47947 */ /* 0x000fea000383ffff */
.L_x_1736:
[----:B------:R-:W-:Y:S01]  /*31c90*/  BSSY B0, `(.L_x_2041) ;  /* 0x0000006000007945 */ /* 0x000fe20003800000 */
[----:B0-----:R-:W-:-:S07]  /*31ca0*/  MOV R15, 0xffffffff ;  /* 0xffffffff000f7802 */ /* 0x001fce0000000f00 */
[----:B-123--:R-:W-:Y:S05]  /*31cb0*/  WARPSYNC.COLLECTIVE R15, `(.L_x_2042) ;  /* 0x000000000f0c7348 */ /* 0x00efea0003c00000 */
[----:B------:R-:W-:Y:S02]  /*31cc0*/  ELECT P6, UR62, PT ;  /* 0x00000000003e782f */ /* 0x000fe400038c0000 */
[----:B------:R-:W-:Y:S01]  /*31cd0*/  MOV R14, UR62 ;  /* 0x0000003e000e7c02 */ /* 0x000fe20008000f00 */
[----:B-123--:R-:W-:Y:S10]  /*31ce0*/  ENDCOLLECTIVE ;  /* 0x000000000000791b */ /* 0x00eff40003800000 */
.L_x_2042:
[----:B------:R-:W-:Y:S05]  /*31cf0*/  BSYNC B0 ;  /* 0x0000000000007941 */ /* 0x000fea0003800000 */
.L_x_2041:
[----:B------:R-:W-:Y:S05]  /*31d00*/  BRA `(.L_x_2043) ;  /* 0xffffff5c00ec7947 */ /* 0x000fea000383ffff */
.L_x_1738:
[----:B-1----:R1:W2:Y:S02]  /*31d10*/  SYNCS.PHASECHK.TRANS64.TRYWAIT P0, [R0+URZ+0x28480], R3 ;  /* 0x02848003000075a7 */ /* 0x0022a4000800017f */
[----:B--2---:R-:W-:Y:S05]  /*31d20*/  @!P0 NANOSLEEP.SYNCS 0x989680 ;  /* 0x009896800000895d */ /* 0x004fea0003900000 */
[----:B------:R-:W2:Y:S02]  /*31d30*/  @!P0 SYNCS.PHASECHK.TRANS64 P0, [R0+URZ+0x28480], R3 ;  /* 0x02848003000085a7 */ /* 0x000ea4000800007f */
[----:B--2---:R-:W-:Y:S05]  /*31d40*/  @!P0 BRA `(.L_x_1738) ;  /* 0xfffffffc00f08947 */ /* 0x004fea000383ffff */
[----:B------:R-:W-:Y:S05]  /*31d50*/  BRA `(.L_x_2044) ;  /* 0xffffff60005c7947 */ /* 0x000fea000383ffff */
.L_x_1740:
[----:B--2---:R2:W3:Y:S02]  /*31d60*/  SYNCS.PHASECHK.TRANS64.TRYWAIT P0, [R0+URZ+0x28440], R3 ;  /* 0x02844003000075a7 */ /* 0x0044e4000800017f */
[----:B---3--:R-:W-:Y:S05]  /*31d70*/  @!P0 NANOSLEEP.SYNCS 0x989680 ;  /* 0x009896800000895d */ /* 0x008fea0003900000 */
[----:B------:R-:W3:Y:S02]  /*31d80*/  @!P0 SYNCS.PHASECHK.TRANS64 P0, [R0+URZ+0x28440], R3 ;  /* 0x02844003000085a7 */ /* 0x000ee4000800007f */
[----:B---3--:R-:W-:Y:S05]  /*31d90*/  @!P0 BRA `(.L_x_1740) ;  /* 0xfffffffc00f08947 */ /* 0x008fea000383ffff */
[----:B------:R-:W-:Y:S05]  /*31da0*/  BRA `(.L_x_2045) ;  /* 0xffffff6000c87947 */ /* 0x000fea000383ffff */
.L_x_1744:
[----:B------:R-:W2:Y:S01]  /*31db0*/  LDL.LU R11, [R1+0x40] ;  /* 0x00004000010b7983 */ /* 0x000ea20000300800 */
[----:B------:R-:W-:Y:S01]  /*31dc0*/  IMAD.MOV.U32 R13, RZ, RZ, R3 ;  /* 0x000000ffff0d7224 */ /* 0x000fe200078e0003 */
[----:B------:R-:W-:Y:S01]  /*31dd0*/  LOP3.LUT R8, R8, 0x7f, RZ, 0xc0, !PT ;  /* 0x0000007f08087812 */ /* 0x000fe200078ec0ff */
[----:B------:R-:W-:Y:S02]  /*31de0*/  IMAD.MOV.U32 R12, RZ, RZ, RZ ;  /* 0x000000ffff0c7224 */ /* 0x000fe400078e00ff */
[----:B------:R-:W-:Y:S01]  /*31df0*/  IMAD.MOV.U32 R15, RZ, RZ, -0x1 ;  /* 0xffffffffff0f7424 */ /* 0x000fe200078e00ff */
[----:B------:R-:W-:-:S05]  /*31e00*/  SHF.R.U32.HI R5, RZ, 0x3, R8 ;  /* 0x00000003ff057819 */ /* 0x000fca0000011608 */
[----:B------:R-:W-:-:S04]  /*31e10*/  IMAD.IADD R0, R5, 0x1, R19 ;  /* 0x0000000105007824 */ /* 0x000fc800078e0213 */
[----:B------:R-:W-:Y:S02]  /*31e20*/  VIADD R5, R0, 0x10 ;  /* 0x0000001000057836 */ /* 0x000fe40000000000 */
[----:B--2---:R-:W-:Y:S02]  /*31e30*/  IMAD R2, R11, R7, RZ ;  /* 0x000000070b027224 */ /* 0x004fe400078e02ff */
[----:B------:R-:W-:-:S03]  /*31e40*/  IMAD.MOV.U32 R11, RZ, RZ, 0x181f ;  /* 0x0000181fff0b7424 */ /* 0x000fc600078e00ff */
[----:B------:R-:W-:-:S13]  /*31e50*/  ISETP.GE.AND P2, PT, R0, R2, PT ;  /* 0x000000020000720c */ /* 0x000fda0003f46270 */
[----:B0----5:R-:W-:Y:S05]  /*31e60*/  WARPSYNC.COLLECTIVE R15, `(.L_x_2046) ;  /* 0x000000000f087348 */ /* 0x021fea0003c00000 */
[----:B------:R1:W2:Y:S02]  /*31e70*/  SHFL.IDX P6, R14, R13, R12, R11 ;  /* 0x0000000c0d0e7389 */ /* 0x0002a400000c000b */
[----:B012--5:R-:W-:Y:S01]  /*31e80*/  ENDCOLLECTIVE ;  /* 0x000000000000791b */ /* 0x027fe20003800000 */
.L_x_2046:
[----:B------:R-:W-:Y:S02]  /*31e90*/  IMAD.MOV.U32 R13, RZ, RZ, R4 ;  /* 0x000000ffff0d7224 */ /* 0x000fe400078e0004 */
[----:B------:R-:W-:-:S07]  /*31ea0*/  IMAD.MOV.U32 R6, RZ, RZ, R14 ;  /* 0x000000ffff067224 */ /* 0x000fce00078e000e */
[----:B------:R-:W-:Y:S05]  /*31eb0*/  WARPSYNC.COLLECTIVE R15, `(.L_x_2047) ;  /* 0x000000000f087348 */ /* 0x000fea0003c00000 */
[----:B------:R0:W1:Y:S02]  /*31ec0*/  SHFL.IDX P6, R14, R13, R12, R11 ;  /* 0x0000000c0d0e7389 */ /* 0x00006400000c000b */
[----:B01----:R-:W-:Y:S01]  /*31ed0*/  ENDCOLLECTIVE ;  /* 0x000000000000791b */ /* 0x003fe20003800000 */
.L_x_2047:
[----:B------:R-:W-:Y:S02]  /*31ee0*/  IMAD.MOV.U32 R13, RZ, RZ, R3 ;  /* 0x000000ffff0d7224 */ /* 0x000fe400078e0003 */
[----:B------:R-:W-:Y:S02]  /*31ef0*/  IMAD.MOV.U32 R12, RZ, RZ, 0x1 ;  /* 0x00000001ff0c7424 */ /* 0x000fe400078e00ff */
[----:B------:R-:W-:-:S07]  /*31f00*/  IMAD.MOV.U32 R7, RZ, RZ, R14 ;  /* 0x000000ffff077224 */ /* 0x000fce00078e000e */
[----:B------:R-:W-:Y:S05]  /*31f10*/  WARPSYNC.COLLECTIVE R15, `(.L_x_2048) ;  /* 0x000000000f087348 */ /* 0x000fea0003c00000 */
[----:B------:R0:W1:Y:S02]  /*31f20*/  SHFL.IDX P6, R14, R13, R12, R11 ;  /* 0x0000000c0d0e7389 */ /* 0x00006400000c000b */
[----:B01----:R-:W-:Y:S01]  /*31f30*/  ENDCOLLECTIVE ;  /* 0x000000000000791b */ /* 0x003fe20003800000 */
.L_x_2048:
        /* <DEDUP_REMOVED lines=10> */
.L_x_2049:
        /* <DEDUP_REMOVED lines=12> */
.L_x_2050:
        /* <DEDUP_REMOVED lines=17> */
.L_x_2051:
[----:B------:R-:W-:Y:S02]  /*321b0*/  IMAD.MOV.U32 R13, RZ, RZ, R3 ;  /* 0x000000ffff0d7224 */ /* 0x000fe400078e0003 */
[----:B------:R-:W-:Y:S02]  /*321c0*/  IMAD.MOV.U32 R12, RZ, RZ, 0x3 ;  /* 0x00000003ff0c7424 */ /* 0x000fe400078e00ff */
[----:B------:R-:W-:-:S07]  /*321d0*/  IMAD.MOV.U32 R5, RZ, RZ, R14 ;  /* 0x000000ffff057224 */ /* 0x000fce00078e000e */
[----:B------:R-:W-:Y:S05]  /*321e0*/  WARPSYNC.COLLECTIVE R15, `(.L_x_2052) ;  /* 0x000000000f087348 */ /* 0x000fea0003c00000 */
[----:B------:R0:W1:Y:S02]  /*321f0*/  SHFL.IDX P6, R14, R13, R12, R11 ;  /* 0x0000000c0d0e7389 */ /* 0x00006400000c000b */
[----:B01----:R-:W-:Y:S01]  /*32200*/  ENDCOLLECTIVE ;  /* 0x000000000000791b */ /* 0x003fe20003800000 */
.L_x_2052:
[----:B------:R-:W-:-:S05]  /*32210*/  @!P2 IADD3 R5, P3, R10, R5, RZ ;  /* 0x000000050a05a210 */ /* 0x000fca0007f7e0ff */
[----:B------:R-:W-:-:S04]  /*32220*/  @!P2 IMAD.X R6, RZ, RZ, R6, P3 ;  /* 0x000000ffff06a224 */ /* 0x000fc800018e0606 */
[----:B------:R-:W-:Y:S02]  /*32230*/  @!P2 IMAD.MOV.U32 R7, RZ, RZ, R6 ;  /* 0x000000ffff07a224 */ /* 0x000fe400078e0006 */
[----:B------:R-:W-:Y:S01]  /*32240*/  @!P2 IMAD.MOV.U32 R6, RZ, RZ, R5 ;  /* 0x000000ffff06a224 */ /* 0x000fe200078e0005 */
[----:B------:R-:W-:Y:S01]  /*32250*/  IADD3 R5, R0, 0x30, RZ ;  /* 0x0000003000057810 */ /* 0x000fe20007ffe0ff */
[----:B------:R-:W-:-:S03]  /*32260*/  IMAD.MOV.U32 R13, RZ, RZ, R4 ;  /* 0x000000ffff0d7224 */ /* 0x000fc600078e0004 */
        /* <DEDUP_REMOVED lines=10> */
.L_x_2053:
[----:B------:R-:W-:Y:S02]  /*32310*/  IMAD.MOV.U32 R13, RZ, RZ, R3 ;  /* 0x000000ffff0d7224 */ /* 0x000fe400078e0003 */
[----:B------:R-:W-:Y:S02]  /*32320*/  IMAD.MOV.U32 R12, RZ, RZ, 0x4 ;  /* 0x00000004ff0c7424 */ /* 0x000fe400078e00ff */
[----:B------:R-:W-:-:S07]  /*32330*/  IMAD.MOV.U32 R5, RZ, RZ, R14 ;  /* 0x000000ffff057224 */ /* 0x000fce00078e000e */
[----:B------:R-:W-:Y:S05]  /*32340*/  WARPSYNC.COLLECTIVE R15, `(.L_x_2054) ;  /* 0x000000000f087348 */ /* 0x000fea0003c00000 */
[----:B------:R0:W1:Y:S02]  /*32350*/  SHFL.IDX P6, R14, R13, R12, R11 ;  /* 0x0000000c0d0e7389 */ /* 0x00006400000c000b */
[----:B01----:R-:W-:Y:S01]  /*32360*/  ENDCOLLECTIVE ;  /* 0x000000000000791b */ /* 0x003fe20003800000 */
.L_x_2054:
[----:B------:R-:W-:-:S05]  /*32370*/  @!P2 IADD3 R5, P3, R10, R5, RZ ;  /* 0x000000050a05a210 */ /* 0x000fca0007f7e0ff */
[----:B------:R-:W-:-:S04]  /*32380*/  @!P2 IMAD.X R6, RZ, RZ, R6, P3 ;  /* 0x000000ffff06a224 */ /* 0x000fc800018e0606 */
[----:B------:R-:W-:Y:S02]  /*32390*/  @!P2 IMAD.MOV.U32 R7, RZ, RZ, R6 ;  /* 0x000000ffff07a224 */ /* 0x000fe400078e0006 */
        /* <DEDUP_REMOVED lines=13> */
.L_x_2055:
[----:B------:R-:W-:Y:S02]  /*32470*/  IMAD.MOV.U32 R13, RZ, RZ, R3 ;  /* 0x000000ffff0d7224 */ /* 0x000fe400078e0003 */
[----:B------:R-:W-:Y:S02]  /*32480*/  IMAD.MOV.U32 R12, RZ, RZ, 0x5 ;  /* 0x00000005ff0c7424 */ /* 0x000fe400078e00ff */
[----:B------:R-:W-:-:S07]  /*32490*/  IMAD.MOV.U32 R5, RZ, RZ, R14 ;  /* 0x000000ffff057224 */ /* 0x000fce00078e000e */
[----:B------:R-:W-:Y:S05]  /*324a0*/  WARPSYNC.COLLECTIVE R15, `(.L_x_2056) ;  /* 0x000000000f087348 */ /* 0x000fea0003c00000 */
[----:B------:R0:W1:Y:S02]  /*324b0*/  SHFL.IDX P6, R14, R13, R12, R11 ;  /* 0x0000000c0d0e7389 */ /* 0x00006400000c000b */
[----:B01----:R-:W-:Y:S01]  /*324c0*/  ENDCOLLECTIVE ;  /* 0x000000000000791b */ /* 0x003fe20003800000 */
.L_x_2056:
        /* <DEDUP_REMOVED lines=16> */
.L_x_2057:
[----:B------:R-:W-:Y:S02]  /*325d0*/  IMAD.MOV.U32 R13, RZ, RZ, R3 ;  /* 0x000000ffff0d7224 */ /* 0x000fe400078e0003 */
[----:B------:R-:W-:Y:S02]  /*325e0*/  IMAD.MOV.U32 R12, RZ, RZ, 0x6 ;  /* 0x00000006ff0c7424 */ /* 0x000fe400078e00ff */
[----:B------:R-:W-:-:S07]  /*325f0*/  IMAD.MOV.U32 R5, RZ, RZ, R14 ;  /* 0x000000ffff057224 */ /* 0x000fce00078e000e */
[----:B------:R-:W-:Y:S05]  /*32600*/  WARPSYNC.COLLECTIVE R15, `(.L_x_2058) ;  /* 0x000000000f087348 */ /* 0x000fea0003c00000 */
[----:B------:R0:W1:Y:S02]  /*32610*/  SHFL.IDX P6, R14, R13, R12, R11 ;  /* 0x0000000c0d0e7389 */ /* 0x00006400000c000b */
[----:B01----:R-:W-:Y:S01]  /*32620*/  ENDCOLLECTIVE ;  /* 0x000000000000791b */ /* 0x003fe20003800000 */
.L_x_2058:
[----:B------:R-:W-:-:S05]  /*32630*/  @!P2 IADD3 R5, P3, R10, R5, RZ ;  /* 0x000000050a05a210 */ /* 0x000fca0007f7e0ff */
[----:B------:R-:W-:-:S04]  /*32640*/  @!P2 IMAD.X R6, RZ, RZ, R6, P3 ;  /* 0x000000ffff06a224 */ /* 0x000fc800018e0606 */
[----:B------:R-:W-:Y:S01]  /*32650*/  @!P2 IMAD.MOV.U32 R7, RZ, RZ, R6 ;  /* 0x000000ffff07a224 */ /* 0x000fe200078e0006 */
[----:B------:R-:W-:Y:S01]  /*32660*/  @!P2 MOV R6, R5 ;  /* 0x000000050006a202 */ /* 0x000fe20000000f00 */
[----:B------:R-:W-:-:S04]  /*32670*/  IMAD.MOV.U32 R13, RZ, RZ, R4 ;  /* 0x000000ffff0d7224 */ /* 0x000fc800078e0004 */
        /* <DEDUP_REMOVED lines=9> */
.L_x_2059:
        /* <DEDUP_REMOVED lines=8> */
.L_x_2060:
        /* <DEDUP_REMOVED lines=14> */
.L_x_2061:
[----:B------:R-:W-:Y:S01]  /*32870*/  IMAD.MOV.U32 R3, RZ, RZ, R14 ;  /* 0x000000ffff037224 */ /* 0x000fe200078e000e */
[----:B------:R-:W-:Y:S06]  /*32880*/  BRA `(.L_x_2062) ;  /* 0xffffff6400407947 */ /* 0x000fec000383ffff */
.L_x_1749:
[----:B----4-:R4:W0:Y:S02]  /*32890*/  SYNCS.PHASECHK.TRANS64.TRYWAIT P0, [R18+URZ+0x28420], R0 ;  /* 0x02842000120075a7 */ /* 0x010824000800017f */
[----:B0-----:R-:W-:Y:S05]  /*328a0*/  @!P0 NANOSLEEP.SYNCS 0x989680 ;  /* 0x009896800000895d */ /* 0x001fea0003900000 */
[----:B------:R-:W0:Y:S02]  /*328b0*/  @!P0 SYNCS.PHASECHK.TRANS64 P0, [R18+URZ+0x28420], R0 ;  /* 0x02842000120085a7 */ /* 0x000e24000800007f */
[----:B0-----:R-:W-:Y:S05]  /*328c0*/  @!P0 BRA `(.L_x_1749) ;  /* 0xfffffffc00f08947 */ /* 0x001fea000383ffff */
[----:B------:R-:W-:Y:S05]  /*328d0*/  BRA `(.L_x_2063) ;  /* 0xffffff6400ac7947 */ /* 0x000fea000383ffff */
.L_x_1755:
[----:B0-----:R0:W4:Y:S02]  /*328e0*/  SYNCS.PHASECHK.TRANS64.TRYWAIT P0, [R4+URZ+0x28480], R3 ;  /* 0x02848003040075a7 */ /* 0x001124000800017f */
[----:B----4-:R-:W-:Y:S05]  /*328f0*/  @!P0 NANOSLEEP.SYNCS 0x989680 ;  /* 0x009896800000895d */ /* 0x010fea0003900000 */
[----:B------:R-:W4:Y:S02]  /*32900*/  @!P0 SYNCS.PHASECHK.TRANS64 P0, [R4+URZ+0x28480], R3 ;  /* 0x02848003040085a7 */ /* 0x000f24000800007f */
[----:B----4-:R-:W-:Y:S05]  /*32910*/  @!P0 BRA `(.L_x_1755) ;  /* 0xfffffffc00f08947 */ /* 0x010fea000383ffff */
[----:B------:R-:W-:Y:S05]  /*32920*/  BRA `(.L_x_2064) ;  /* 0xffffff6800687947 */ /* 0x000fea000383ffff */
.L_x_1761:
[----:B--2---:R2:W3:Y:S02]  /*32930*/  SYNCS.PHASECHK.TRANS64.TRYWAIT P0, [R4+URZ+0x28440], R3 ;  /* 0x02844003040075a7 */ /* 0x0044e4000800017f */
[----:B---3--:R-:W-:Y:S05]  /*32940*/  @!P0 NANOSLEEP.SYNCS 0x989680 ;  /* 0x009896800000895d */ /* 0x008fea0003900000 */
[----:B------:R-:W3:Y:S02]  /*32950*/  @!P0 SYNCS.PHASECHK.TRANS64 P0, [R4+URZ+0x28440], R3 ;  /* 0x02844003040085a7 */ /* 0x000ee4000800007f */
[----:B---3--:R-:W-:Y:S05]  /*32960*/  @!P0 BRA `(.L_x_1761) ;  /* 0xfffffffc00f08947 */ /* 0x008fea000383ffff */
[----:B------:R-:W-:Y:S05]  /*32970*/  BRA `(.L_x_2065) ;  /* 0xffffff6c00287947 */ /* 0x000fea000383ffff */
.L_x_1768:
[----:B----4-:R4:W0:Y:S02]  /*32980*/  SYNCS.PHASECHK.TRANS64.TRYWAIT P0, [R19+URZ+0x28470], R2 ;  /* 0x02847002130075a7 */ /* 0x010824000800017f */
[----:B0-----:R-:W-:Y:S05]  /*32990*/  @!P0 NANOSLEEP.SYNCS 0x989680 ;  /* 0x009896800000895d */ /* 0x001fea0003900000 */
[----:B------:R-:W0:Y:S02]  /*329a0*/  @!P0 SYNCS.PHASECHK.TRANS64 P0, [R19+URZ+0x28470], R2 ;  /* 0x02847002130085a7 */ /* 0x000e24000800007f */
[----:B0-----:R-:W-:Y:S05]  /*329b0*/  @!P0 BRA `(.L_x_1768) ;  /* 0xfffffffc00f08947 */ /* 0x001fea000383ffff */
[----:B------:R-:W-:Y:S05]  /*329c0*/  BRA `(.L_x_2066) ;  /* 0xffffff7000007947 */ /* 0x000fea000383ffff */
.L_x_1770:
[----:B----4-:R4:W0:Y:S02]  /*329d0*/  SYNCS.PHASECHK.TRANS64.TRYWAIT P0, [R19+URZ+0x28460], R2 ;  /* 0x02846002130075a7 */ /* 0x010824000800017f */
[----:B0-----:R-:W-:Y:S05]  /*329e0*/  @!P0 NANOSLEEP.SYNCS 0x989680 ;  /* 0x009896800000895d */ /* 0x001fea0003900000 */
[----:B------:R-:W0:Y:S02]  /*329f0*/  @!P0 SYNCS.PHASECHK.TRANS64 P0, [R19+URZ+0x28460], R2 ;  /* 0x02846002130085a7 */ /* 0x000e24000800007f */
[----:B0-----:R-:W-:Y:S05]  /*32a00*/  @!P0 BRA `(.L_x_1770) ;  /* 0xfffffffc00f08947 */ /* 0x001fea000383ffff */
[----:B------:R-:W-:Y:S05]  /*32a10*/  BRA `(.L_x_2067) ;  /* 0xffffff7000087947 */ /* 0x000fea000383ffff */
.L_x_1777:
[----:B--2---:R2:W3:Y:S02]  /*32a20*/  SYNCS.PHASECHK.TRANS64.TRYWAIT P1, [R16+URZ+0x28470], R0 ;  /* 0x02847000100075a7 */ /* 0x0044e4000802017f */
[----:B---3--:R-:W-:Y:S05]  /*32a30*/  @!P1 NANOSLEEP.SYNCS 0x989680 ;  /* 0x009896800000995d */ /* 0x008fea0003900000 */
[----:B------:R-:W3:Y:S02]  /*32a40*/  @!P1 SYNCS.PHASECHK.TRANS64 P1, [R16+URZ+0x28470], R0 ;  /* 0x02847000100095a7 */ /* 0x000ee4000802007f */
[----:B---3--:R-:W-:Y:S05]  /*32a50*/  @!P1 BRA `(.L_x_1777) ;  /* 0xfffffffc00f09947 */ /* 0x008fea000383ffff */
[----:B------:R-:W-:Y:S05]  /*32a60*/  BRA `(.L_x_2068) ;  /* 0xffffff7400bc7947 */ /* 0x000fea000383ffff */
.L_x_1779:
[----:B--2---:R2:W3:Y:S02]  /*32a70*/  SYNCS.PHASECHK.TRANS64.TRYWAIT P1, [R16+URZ+0x28460], R0 ;  /* 0x02846000100075a7 */ /* 0x0044e4000802017f */
[----:B---3--:R-:W-:Y:S05]  /*32a80*/  @!P1 NANOSLEEP.SYNCS 0x989680 ;  /* 0x009896800000995d */ /* 0x008fea0003900000 */
[----:B------:R-:W3:Y:S02]  /*32a90*/  @!P1 SYNCS.PHASECHK.TRANS64 P1, [R16+URZ+0x28460], R0 ;  /* 0x02846000100095a7 */ /* 0x000ee4000802007f */
[----:B---3--:R-:W-:Y:S05]  /*32aa0*/  @!P1 BRA `(.L_x_1779) ;  /* 0xfffffffc00f09947 */ /* 0x008fea000383ffff */
[----:B------:R-:W-:Y:S05]  /*32ab0*/  BRA `(.L_x_2069) ;  /* 0xffffff7400c47947 */ /* 0x000fea000383ffff */
.L_x_1783:
[----:B------:R-:W2:Y:S01]  /*32ac0*/  LDL R3, [R1] ;  /* 0x0000000001037983 */ /* 0x000ea20000100800 */
[----:B------:R-:W-:Y:S01]  /*32ad0*/  BSSY B0, `(.L_x_2070) ;  /* 0x0000008000007945 */ /* 0x000fe20003800000 */
[----:B------:R-:W-:Y:S02]  /*32ae0*/  IMAD.MOV.U32 R12, RZ, RZ, RZ ;  /* 0x000000ffff0c7224 */ /* 0x000fe400078e00ff */
[----:B------:R-:W-:Y:S02]  /*32af0*/  IMAD.MOV.U32 R11, RZ, RZ, 0x1f ;  /* 0x0000001fff0b7424 */ /* 0x000fe400078e00ff */
[----:B0-----:R-:W-:Y:S02]  /*32b00*/  IMAD.MOV.U32 R15, RZ, RZ, -0x1 ;  /* 0xffffffffff0f7424 */ /* 0x001fe400078e00ff */
[----:B--2---:R-:W-:-:S07]  /*32b10*/  IMAD.MOV.U32 R13, RZ, RZ, R3 ;  /* 0x000000ffff0d7224 */ /* 0x004fce00078e0003 */
[----:B-1----:R-:W-:Y:S05]  /*32b20*/  WARPSYNC.COLLECTIVE R15, `(.L_x_2071) ;  /* 0x000000000f087348 */ /* 0x002fea0003c00000 */
[----:B------:R0:W2:Y:S02]  /*32b30*/  SHFL.IDX P6, R14, R13, R12, R11 ;  /* 0x0000000c0d0e7389 */ /* 0x0000a400000c000b */
[----:B012---:R-:W-:Y:S01]  /*32b40*/  ENDCOLLECTIVE ;  /* 0x000000000000791b */ /* 0x007fe20003800000 */
.L_x_2071:
[----:B------:R-:W-:Y:S05]  /*32b50*/  BSYNC B0 ;  /* 0x0000000000007941 */ /* 0x000fea0003800000 */
.L_x_2070:
[----:B------:R0:W5:Y:S01]  /*32b60*/  LDL R2, [R1+0xc] ;  /* 0x00000c0001027983 */ /* 0x0001620000100800 */
[----:B------:R-:W-:Y:S02]  /*32b70*/  IMAD.MOV.U32 R13, RZ, RZ, R3 ;  /* 0x000000ffff0d7224 */ /* 0x000fe400078e0003 */
[----:B------:R-:W-:Y:S02]  /*32b80*/  IMAD.MOV.U32 R12, RZ, RZ, 0x1 ;  /* 0x00000001ff0c7424 */ /* 0x000fe400078e00ff */
[----:B------:R-:W-:Y:S02]  /*32b90*/  IMAD.MOV.U32 R11, RZ, RZ, 0x1f ;  /* 0x0000001fff0b7424 */ /* 0x000fe400078e00ff */
[----:B------:R-:W-:Y:S02]  /*32ba0*/  IMAD.MOV.U32 R15, RZ, RZ, -0x1 ;  /* 0xffffffffff0f7424 */ /* 0x000fe400078e00ff */
[----:B0-----:R-:W-:-:S07]  /*32bb0*/  IMAD.MOV.U32 R0, RZ, RZ, R14 ;  /* 0x000000ffff007224 */ /* 0x001fce00078e000e */
[----:B-----5:R-:W-:Y:S05]  /*32bc0*/  WARPSYNC.COLLECTIVE R15, `(.L_x_2072) ;  /* 0x000000000f087348 */ /* 0x020fea0003c00000 */
[----:B------:R0:W1:Y:S02]  /*32bd0*/  SHFL.IDX P6, R14, R13, R12, R11 ;  /* 0x0000000c0d0e7389 */ /* 0x00006400000c000b */
[----:B01---5:R-:W-:Y:S01]  /*32be0*/  ENDCOLLECTIVE ;  /* 0x000000000000791b */ /* 0x023fe20003800000 */
.L_x_2072:
        /* <DEDUP_REMOVED lines=16> */
[----:B------:R-:W-:Y:S01]  /*32cf0*/  ISETP.GE.U32.AND P5, PT, R16, 0x10, PT ;  /* 0x000000101000780c */ /* 0x000fe20003fa6070 */
[----:B--2---:R-:W-:-:S02]  /*32d00*/  @!P1 IMAD.MOV.U32 R5, RZ, RZ, R6 ;  /* 0x000000ffff059224 */ /* 0x004fc400078e0006 */
[----:B------:R-:W-:Y:S02]  /*32d10*/  IMAD.MOV.U32 R6, RZ, RZ, RZ ;  /* 0x000000ffff067224 */ /* 0x000fe400078e00ff */
[----:B---3--:R-:W-:Y:S01]  /*32d20*/  @!P1 IMAD.MOV.U32 R6, RZ, RZ, R2 ;  /* 0x000000ffff069224 */ /* 0x008fe200078e0002 */
[----:B------:R-:W-:-:S03]  /*32d30*/  ISETP.NE.AND P1, PT, R16, RZ, PT ;  /* 0x000000ff1000720c */ /* 0x000fc60003f25270 */
[----:B------:R-:W-:-:S04]  /*32d40*/  IMAD R2, R6, R5, RZ ;  /* 0x0000000506027224 */ /* 0x000fc800078e02ff */
[----:B------:R-:W-:-:S07]  /*32d50*/  IMAD.MOV.U32 R13, RZ, RZ, R2 ;  /* 0x000000ffff0d7224 */ /* 0x000fce00078e0002 */
[----:B------:R-:W-:Y:S05]  /*32d60*/  WARPSYNC.COLLECTIVE R15, `(.L_x_2073) ;  /* 0x000000000f087348 */ /* 0x000fea0003c00000 */
[----:B------:R0:W1:Y:S02]  /*32d70*/  SHFL.UP P6, R14, R13, R12, R11 ;  /* 0x0400000c0d0e7389 */ /* 0x00006400000c000b */
[----:B01----:R-:W-:Y:S01]  /*32d80*/  ENDCOLLECTIVE ;  /* 0x000000000000791b */ /* 0x003fe20003800000 */
.L_x_2073:
[----:B------:R-:W-:Y:S02]  /*32d90*/  IMAD.MOV.U32 R12, RZ, RZ, 0x2 ;  /* 0x00000002ff0c7424 */ /* 0x000fe400078e00ff */
[----:B------:R-:W-:-:S05]  /*32da0*/  IMAD.MOV.U32 R3, RZ, RZ, R14 ;  /* 0x000000ffff037224 */ /* 0x000fca00078e000e */
[----:B------:R-:W-:-:S05]  /*32db0*/  SEL R3, R3, RZ, P1 ;  /* 0x000000ff03037207 */ /* 0x000fca0000800000 */
[----:B------:R-:W-:-:S04]  /*32dc0*/  IMAD.IADD R2, R2, 0x1, R3 ;  /* 0x0000000102027824 */ /* 0x000fc800078e0203 */
[----:B------:R-:W-:-:S07]  /*32dd0*/  IMAD.MOV.U32 R13, RZ, RZ, R2 ;  /* 0x000000ffff0d7224 */ /* 0x000fce00078e0002 */
[----:B------:R-:W-:Y:S05]  /*32de0*/  WARPSYNC.COLLECTIVE R15, `(.L_x_2074) ;  /* 0x000000000f087348 */ /* 0x000fea0003c00000 */
[----:B------:R0:W1:Y:S02]  /*32df0*/  SHFL.UP P6, R14, R13, R12, R11 ;  /* 0x0400000c0d0e7389 */ /* 0x00006400000c000b */
[----:B01----:R-:W-:Y:S01]  /*32e00*/  ENDCOLLECTIVE ;  /* 0x000000000000791b */ /* 0x003fe20003800000 */
.L_x_2074:
        /* <DEDUP_REMOVED lines=8> */
.L_x_2075:
        /* <DEDUP_REMOVED lines=8> */
.L_x_2076:
        /* <DEDUP_REMOVED lines=8> */
.L_x_2077:
[----:B------:R-:W-:Y:S01]  /*32f90*/  IMAD.MOV.U32 R12, RZ, RZ, 0x1f ;  /* 0x0000001fff0c7424 */ /* 0x000fe200078e00ff */
[----:B------:R-:W-:Y:S01]  /*32fa0*/  MOV R11, 0x1f ;  /* 0x0000001f000b7802 */ /* 0x000fe20000000f00 */
[----:B------:R-:W-:-:S05]  /*32fb0*/  IMAD.MOV.U32 R3, RZ, RZ, R14 ;  /* 0x000000ffff037224 */ /* 0x000fca00078e000e */
[----:B------:R-:W-:-:S05]  /*32fc0*/  SEL R3, R3, RZ, P5 ;  /* 0x000000ff03037207 */ /* 0x000fca0002800000 */
[----:B------:R-:W-:-:S04]  /*32fd0*/  IMAD.IADD R3, R2, 0x1, R3 ;  /* 0x0000000102037824 */ /* 0x000fc800078e0203 */
[----:B------:R-:W-:-:S07]  /*32fe0*/  IMAD.MOV.U32 R13, RZ, RZ, R3 ;  /* 0x000000ffff0d7224 */ /* 0x000fce00078e0003 */
[----:B------:R-:W-:Y:S05]  /*32ff0*/  WARPSYNC.COLLECTIVE R15, `(.L_x_2078) ;  /* 0x000000000f087348 */ /* 0x000fea0003c00000 */
[----:B------:R0:W1:Y:S02]  /*33000*/  SHFL.IDX P6, R14, R13, R12, R11 ;  /* 0x0000000c0d0e7389 */ /* 0x00006400000c000b */
[----:B01----:R-:W-:Y:S01]  /*33010*/  ENDCOLLECTIVE ;  /* 0x000000000000791b */ /* 0x003fe20003800000 */
.L_x_2078:
[----:B------:R-:W-:Y:S01]  /*33020*/  IMAD.MOV.U32 R9, RZ, RZ, R14 ;  /* 0x000000ffff097224 */ /* 0x000fe200078e000e */
[----:B------:R-:W-:Y:S06]  /*33030*/  BRA `(.L_x_2079) ;  /* 0xffffff78009c7947 */ /* 0x000fec000383ffff */
.L_x_1786:
[----:B------:R-:W-:Y:S01]  /*33040*/  BSSY B0, `(.L_x_2080) ;  /* 0x0000008000007945 */ /* 0x000fe20003800000 */
[----:B------:R-:W-:Y:S02]  /*33050*/  IMAD.MOV.U32 R13, RZ, RZ, R2 ;  /* 0x000000ffff0d7224 */ /* 0x000fe400078e0002 */
[----:B------:R-:W-:Y:S02]  /*33060*/  IMAD.MOV.U32 R12, RZ, RZ, 0x1 ;  /* 0x00000001ff0c7424 */ /* 0x000fe400078e00ff */
[----:B------:R-:W-:Y:S02]  /*33070*/  IMAD.MOV.U32 R11, RZ, RZ, RZ ;  /* 0x000000ffff0b7224 */ /* 0x000fe400078e00ff */
[----:B0-----:R-:W-:-:S07]  /*33080*/  IMAD.MOV.U32 R15, RZ, RZ, -0x1 ;  /* 0xffffffffff0f7424 */ /* 0x001fce00078e00ff */
[----:B------:R-:W-:Y:S05]  /*33090*/  WARPSYNC.COLLECTIVE R15, `(.L_x_2081) ;  /* 0x000000000f087348 */ /* 0x000fea0003c00000 */
[----:B------:R0:W1:Y:S02]  /*330a0*/  SHFL.UP P6, R14, R13, R12, R11 ;  /* 0x0400000c0d0e7389 */ /* 0x00006400000c000b */
[----:B01----:R-:W-:Y:S01]  /*330b0*/  ENDCOLLECTIVE ;  /* 0x000000000000791b */ /* 0x003fe20003800000 */
.L_x_2081:
[----:B------:R-:W-:Y:S05]  /*330c0*/  BSYNC B0 ;  /* 0x0000000000007941 */ /* 0x000fea0003800000 */
.L_x_2080:
[----:B------:R-:W-:Y:S02]  /*330d0*/  IMAD.MOV.U32 R3, RZ, RZ, R14 ;  /* 0x000000ffff037224 */ /* 0x000fe400078e000e */
[----:B------:R-:W-:Y:S02]  /*330e0*/  IMAD.MOV.U32 R12, RZ, RZ, 0x2 ;  /* 0x00000002ff0c7424 */ /* 0x000fe400078e00ff */
[----:B------:R-:W-:Y:S01]  /*330f0*/  IMAD.MOV.U32 R11, RZ, RZ, RZ ;  /* 0x000000ffff0b7224 */ /* 0x000fe200078e00ff */
[----:B------:R-:W-:Y:S01]  /*33100*/  SEL R3, R3, RZ, P1 ;  /* 0x000000ff03037207 */ /* 0x000fe20000800000 */
[----:B------:R-:W-:-:S04]  /*33110*/  IMAD.MOV.U32 R15, RZ, RZ, -0x1 ;  /* 0xffffffffff0f7424 */ /* 0x000fc800078e00ff */
[----:B------:R-:W-:-:S04]  /*33120*/  IMAD.IADD R2, R2, 0x1, R3 ;  /* 0x0000000102027824 */ /* 0x000fc800078e0203 */
[----:B------:R-:W-:-:S07]  /*33130*/  IMAD.MOV.U32 R13, RZ, RZ, R2 ;  /* 0x000000ffff0d7224 */ /* 0x000fce00078e0002 */
[----:B------:R-:W-:Y:S05]  /*33140*/  WARPSYNC.COLLECTIVE R15, `(.L_x_2082) ;  /* 0x000000000f087348 */ /* 0x000fea0003c00000 */
[----:B------:R0:W1:Y:S02]  /*33150*/  SHFL.UP P6, R14, R13, R12, R11 ;  /* 0x0400000c0d0e7389 */ /* 0x00006400000c000b */
[----:B01----:R-:W-:Y:S01]  /*33160*/  ENDCOLLECTIVE ;  /* 0x000000000000791b */ /* 0x003fe20003800000 */
.L_x_2082:
        /* <DEDUP_REMOVED lines=8> */
.L_x_2083:
        /* <DEDUP_REMOVED lines=8> */
.L_x_2084:
        /* <DEDUP_REMOVED lines=8> */
.L_x_2085:
        /* <DEDUP_REMOVED lines=9> */
.L_x_2086:
[----:B------:R-:W-:Y:S01]  /*33380*/  IMAD.MOV.U32 R9, RZ, RZ, R14 ;  /* 0x000000ffff097224 */ /* 0x000fe200078e000e */
[----:B------:R-:W-:Y:S06]  /*33390*/  BRA `(.L_x_2087) ;  /* 0xffffff7800747947 */ /* 0x000fec000383ffff */
.L_x_1788:
[----:B------:R-:W-:Y:S01]  /*333a0*/  BSSY B0, `(.L_x_2088) ;  /* 0x0000006000007945 */ /* 0x000fe20003800000 */
[----:B------:R-:W-:Y:S01]  /*333b0*/  PLOP3.LUT P6, PT, P6, PT, PT, 0x8, 0x0 ;  /* 0x000000000000781c */ /* 0x000fe200037ce170 */
[----:B0-----:R-:W-:-:S12]  /*333c0*/  IMAD.MOV.U32 R15, RZ, RZ, -0x1 ;  /* 0xffffffffff0f7424 */ /* 0x001fd800078e00ff */
[----:B------:R-:W-:Y:S05]  /*333d0*/  WARPSYNC.COLLECTIVE R15, `(.L_x_2089) ;  /* 0x000000000f087348 */ /* 0x000fea0003c00000 */
[----:B------:R-:W-:Y:S01]  /*333e0*/  VOTE.ANY R14, PT, P6 ;  /* 0x00000000000e7806 */ /* 0x000fe200030e0100 */
[----:B------:R-:W-:Y:S06]  /*333f0*/  ENDCOLLECTIVE ;  /* 0x000000000000791b */ /* 0x000fec0003800000 */
.L_x_2089:
[----:B------:R-:W-:Y:S05]  /*33400*/  BSYNC B0 ;  /* 0x0000000000007941 */ /* 0x000fea0003800000 */
.L_x_2088:
[----:B------:R0:W5:Y:S01]  /*33410*/  LDL.LU R10, [R1+0xc] ;  /* 0x00000c00010a7983 */ /* 0x0001620000300800 */
[----:B------:R-:W-:Y:S02]  /*33420*/  IMAD.MOV.U32 R4, RZ, RZ, R14 ;  /* 0x000000ffff047224 */ /* 0x000fe400078e000e */
[----:B------:R-:W-:Y:S02]  /*33430*/  IMAD.MOV.U32 R13, RZ, RZ, R5 ;  /* 0x000000ffff0d7224 */ /* 0x000fe400078e0005 */
[----:B------:R-:W1:Y:S01]  /*33440*/  POPC R3, R4 ;  /* 0x0000000400037309 */ /* 0x000e620000000000 */
[----:B------:R-:W-:Y:S02]  /*33450*/  IMAD.MOV.U32 R11, RZ, RZ, 0x1f ;  /* 0x0000001fff0b7424 */ /* 0x000fe400078e00ff */
[----:B------:R-:W-:Y:S02]  /*33460*/  IMAD.MOV.U32 R15, RZ, RZ, -0x1 ;  /* 0xffffffffff0f7424 */ /* 0x000fe400078e00ff */
[----:B01----:R-:W-:-:S07]  /*33470*/  IMAD.MOV.U32 R12, RZ, RZ, R3 ;  /* 0x000000ffff0c7224 */ /* 0x003fce00078e0003 */
[----:B-----5:R-:W-:Y:S05]  /*33480*/  WARPSYNC.COLLECTIVE R15, `(.L_x_2090) ;  /* 0x000000000f087348 */ /* 0x020fea0003c00000 */
[----:B------:R0:W1:Y:S02]  /*33490*/  SHFL.IDX P6, R14, R13, R12, R11 ;  /* 0x0000000c0d0e7389 */ /* 0x00006400000c000b */
[----:B01---5:R-:W-:Y:S01]  /*334a0*/  ENDCOLLECTIVE ;  /* 0x000000000000791b */ /* 0x023fe20003800000 */
.L_x_2090:
[----:B------:R-:W-:Y:S02]  /*334b0*/  IMAD.MOV.U32 R13, RZ, RZ, R6 ;  /* 0x000000ffff0d7224 */ /* 0x000fe400078e0006 */
[----:B------:R-:W-:-:S07]  /*334c0*/  IMAD.MOV.U32 R5, RZ, RZ, R14 ;  /* 0x000000ffff057224 */ /* 0x000fce00078e000e */
[----:B------:R-:W-:Y:S05]  /*334d0*/  WARPSYNC.COLLECTIVE R15, `(.L_x_2091) ;  /* 0x000000000f087348 */ /* 0x000fea0003c00000 */
[----:B------:R0:W1:Y:S02]  /*334e0*/  SHFL.IDX P6, R14, R13, R12, R11 ;  /* 0x0000000c0d0e7389 */ /* 0x00006400000c000b */
[----:B01----:R-:W-:Y:S01]  /*334f0*/  ENDCOLLECTIVE ;  /* 0x000000000000791b */ /* 0x003fe20003800000 */
.L_x_2091:
[----:B------:R-:W-:Y:S02]  /*33500*/  IMAD.MOV.U32 R6, RZ, RZ, R14 ;  /* 0x000000ffff067224 */ /* 0x000fe400078e000e */
[----:B------:R-:W-:-:S05]  /*33510*/  IMAD.IADD R10, R3, 0x1, R10 ;  /* 0x00000001030a7824 */ /* 0x000fca00078e020a */
[----:B------:R0:W-:Y:S01]  /*33520*/  STL [R1+0xc], R10 ;  /* 0x00000c0a01007387 */ /* 0x0001e20000100800 */
[----:B------:R-:W-:Y:S05]  /*33530*/  BRA `(.L_x_2092) ;  /* 0xffffff7800587947 */ /* 0x000fea000383ffff */
.L_x_1790:
[----:B------:R-:W-:Y:S01]  /*33540*/  BSSY B0, `(.L_x_2093) ;  /* 0x0000008000007945 */ /* 0x000fe20003800000 */
[----:B------:R-:W-:Y:S02]  /*33550*/  IMAD.MOV.U32 R13, RZ, RZ, R7 ;  /* 0x000000ffff0d7224 */ /* 0x000fe400078e0007 */
[----:B------:R-:W-:Y:S02]  /*33560*/  IMAD.MOV.U32 R12, RZ, RZ, R3 ;  /* 0x000000ffff0c7224 */ /* 0x000fe400078e0003 */
[----:B------:R-:W-:Y:S02]  /*33570*/  IMAD.MOV.U32 R11, RZ, RZ, 0x1f ;  /* 0x0000001fff0b7424 */ /* 0x000fe400078e00ff */
[----:B0-----:R-:W-:-:S07]  /*33580*/  IMAD.MOV.U32 R15, RZ, RZ, -0x1 ;  /* 0xffffffffff0f7424 */ /* 0x001fce00078e00ff */
[----:B------:R-:W-:Y:S05]  /*33590*/  WARPSYNC.COLLECTIVE R15, `(.L_x_2094) ;  /* 0x000000000f087348 */ /* 0x000fea0003c00000 */
[----:B------:R0:W1:Y:S02]  /*335a0*/  SHFL.IDX P6, R14, R13, R12, R11 ;  /* 0x0000000c0d0e7389 */ /* 0x00006400000c000b */
[----:B01----:R-:W-:Y:S01]  /*335b0*/  ENDCOLLECTIVE ;  /* 0x000000000000791b */ /* 0x003fe20003800000 */
.L_x_2094:
[----:B------:R-:W-:Y:S05]  /*335c0*/  BSYNC B0 ;  /* 0x0000000000007941 */ /* 0x000fea0003800000 */
.L_x_2093:
[----:B------:R-:W-:Y:S01]  /*335d0*/  IMAD.MOV.U32 R3, RZ, RZ, R14 ;  /* 0x000000ffff037224 */ /* 0x000fe200078e000e */
[----:B------:R-:W-:Y:S06]  /*335e0*/  BRA `(.L_x_2095) ;  /* 0xffffff7800447947 */ /* 0x000fec000383ffff */
.L_x_1796:
[----:B0-----:R0:W1:Y:S02]  /*335f0*/  SYNCS.PHASECHK.TRANS64.TRYWAIT P0, [R0+URZ+0x28420], R3 ;  /* 0x02842003000075a7 */ /* 0x001064000800017f */
[----:B-1----:R-:W-:Y:S05]  /*33600*/  @!P0 NANOSLEEP.SYNCS 0x989680 ;  /* 0x009896800000895d */ /* 0x002fea0003900000 */
[----:B------:R-:W1:Y:S02]  /*33610*/  @!P0 SYNCS.PHASECHK.TRANS64 P0, [R0+URZ+0x28420], R3 ;  /* 0x02842003000085a7 */ /* 0x000e64000800007f */
[----:B-1----:R-:W-:Y:S05]  /*33620*/  @!P0 BRA `(.L_x_1796) ;  /* 0xfffffffc00f08947 */ /* 0x002fea000383ffff */
[----:B------:R-:W-:Y:S05]  /*33630*/  BRA `(.L_x_2096) ;  /* 0xffffff8000e87947 */ /* 0x000fea000383ffff */
.L_x_1797:
        /* <DEDUP_REMOVED lines=11> */
.L_x_2098:
[----:B------:R-:W-:Y:S05]  /*336f0*/  BSYNC B0 ;  /* 0x0000000000007941 */ /* 0x000fea0003800000 */
.L_x_2097:
[----:B------:R-:W-:Y:S05]  /*33700*/  BRA `(.L_x_2099) ;  /* 0xffffff8000d07947 */ /* 0x000fea000383ffff */
.L_x_1798:
[----:B------:R-:W-:Y:S01]  /*33710*/  BSSY B0, `(.L_x_2100) ;  /* 0x0000006000007945 */ /* 0x000fe20003800000 */
[----:B------:R-:W-:-:S07]  /*33720*/  IMAD.MOV.U32 R15, RZ, RZ, -0x1 ;  /* 0xffffffffff0f7424 */ /* 0x000fce00078e00ff */
[----:B01----:R-:W-:Y:S05]  /*33730*/  WARPSYNC.COLLECTIVE R15, `(.L_x_2101) ;  /* 0x000000000f0c7348 */ /* 0x003fea0003c00000 */
[----:B------:R-:W-:Y:S02]  /*33740*/  ELECT P6, UR62, PT ;  /* 0x00000000003e782f */ /* 0x000fe400038c0000 */
[----:B------:R-:W-:Y:S01]  /*33750*/  MOV R14, UR62 ;  /* 0x0000003e000e7c02 */ /* 0x000fe20008000f00 */
[----:B01----:R-:W-:Y:S10]  /*33760*/  ENDCOLLECTIVE ;  /* 0x000000000000791b */ /* 0x003ff40003800000 */
.L_x_2101:
[----:B------:R-:W-:Y:S05]  /*33770*/  BSYNC B0 ;  /* 0x0000000000007941 */ /* 0x000fea0003800000 */
.L_x_2100:
[----:B------:R-:W-:Y:S05]  /*33780*/  BRA `(.L_x_2102) ;  /* 0xffffff8000c47947 */ /* 0x000fea000383ffff */
.L_x_1800:
[----:B0-----:R0:W1:Y:S02]  /*33790*/  SYNCS.PHASECHK.TRANS64.TRYWAIT P1, [R6+URZ], R5 ;  /* 0x00000005060075a7 */ /* 0x001064000802017f */
[----:B-1----:R-:W-:Y:S05]  /*337a0*/  @!P1 NANOSLEEP.SYNCS 0x989680 ;  /* 0x009896800000995d */ /* 0x002fea0003900000 */
[----:B------:R-:W1:Y:S02]  /*337b0*/  @!P1 SYNCS.PHASECHK.TRANS64 P1, [R6+URZ], R5 ;  /* 0x00000005060095a7 */ /* 0x000e64000802007f */
[----:B-1----:R-:W-:Y:S05]  /*337c0*/  @!P1 BRA `(.L_x_1800) ;  /* 0xfffffffc00f09947 */ /* 0x002fea000383ffff */
[----:B------:R-:W-:Y:S05]  /*337d0*/  BRA `(.L_x_2103) ;  /* 0xffffff8400007947 */ /* 0x000fea000383ffff */
.L_x_1801:
[----:B-1----:R1:W2:Y:S02]  /*337e0*/  SYNCS.PHASECHK.TRANS64.TRYWAIT P1, [R7+URZ], R2 ;  /* 0x00000002070075a7 */ /* 0x0022a4000802017f */
[----:B--2---:R-:W-:Y:S05]  /*337f0*/  @!P1 NANOSLEEP.SYNCS 0x989680 ;  /* 0x009896800000995d */ /* 0x004fea0003900000 */
[----:B------:R-:W2:Y:S02]  /*33800*/  @!P1 SYNCS.PHASECHK.TRANS64 P1, [R7+URZ], R2 ;  /* 0x00000002070095a7 */ /* 0x000ea4000802007f */
[----:B--2---:R-:W-:Y:S05]  /*33810*/  @!P1 BRA `(.L_x_1801) ;  /* 0xfffffffc00f09947 */ /* 0x004fea000383ffff */
[----:B------:R-:W-:Y:S05]  /*33820*/  BRA `(.L_x_2104) ;  /* 0xffffff8000f47947 */ /* 0x000fea000383ffff */
.L_x_1803:
[----:B--2---:R2:W3:Y:S02]  /*33830*/  SYNCS.PHASECHK.TRANS64.TRYWAIT P1, [R4+URZ+0x28460], R5 ;  /* 0x02846005040075a7 */ /* 0x0044e4000802017f */
[----:B---3--:R-:W-:Y:S05]  /*33840*/  @!P1 NANOSLEEP.SYNCS 0x989680 ;  /* 0x009896800000995d */ /* 0x008fea0003900000 */
[----:B------:R-:W3:Y:S02]  /*33850*/  @!P1 SYNCS.PHASECHK.TRANS64 P1, [R4+URZ+0x28460], R5 ;  /* 0x02846005040095a7 */ /* 0x000ee4000802007f */
[----:B---3--:R-:W-:Y:S05]  /*33860*/  @!P1 BRA `(.L_x_1803) ;  /* 0xfffffffc00f09947 */ /* 0x008fea000383ffff */
[----:B------:R-:W-:Y:S05]  /*33870*/  BRA `(.L_x_2105) ;  /* 0xffffff8000f87947 */ /* 0x000fea000383ffff */
.L_x_1805:
[----:B---3--:R3:W4:Y:S02]  /*33880*/  SYNCS.PHASECHK.TRANS64.TRYWAIT P1, [R3+URZ+0x28460], R2 ;  /* 0x02846002030075a7 */ /* 0x008724000802017f */
[----:B----4-:R-:W-:Y:S05]  /*33890*/  @!P1 NANOSLEEP.SYNCS 0x989680 ;  /* 0x009896800000995d */ /* 0x010fea0003900000 */
[----:B------:R-:W4:Y:S02]  /*338a0*/  @!P1 SYNCS.PHASECHK.TRANS64 P1, [R3+URZ+0x28460], R2 ;  /* 0x02846002030095a7 */ /* 0x000f24000802007f */
[----:B----4-:R-:W-:Y:S05]  /*338b0*/  @!P1 BRA `(.L_x_1805) ;  /* 0xfffffffc00f09947 */ /* 0x010fea000383ffff */
[----:B------:R-:W-:Y:S05]  /*338c0*/  BRA `(.L_x_2106) ;  /* 0xffffff8000f87947 */ /* 0x000fea000383ffff */
.L_x_1807:
[----:B----4-:R4:W0:Y:S02]  /*338d0*/  SYNCS.PHASECHK.TRANS64.TRYWAIT P0, [R4+URZ+0x28480], R5 ;  /* 0x02848005040075a7 */ /* 0x010824000800017f */
[----:B0-----:R-:W-:Y:S05]  /*338e0*/  @!P0 NANOSLEEP.SYNCS 0x989680 ;  /* 0x009896800000895d */ /* 0x001fea0003900000 */
[----:B------:R-:W0:Y:S02]  /*338f0*/  @!P0 SYNCS.PHASECHK.TRANS64 P0, [R4+URZ+0x28480], R5 ;  /* 0x02848005040085a7 */ /* 0x000e24000800007f */
[----:B0-----:R-:W-:Y:S05]  /*33900*/  @!P0 BRA `(.L_x_1807) ;  /* 0xfffffffc00f08947 */ /* 0x001fea000383ffff */
[----:B------:R-:W-:Y:S05]  /*33910*/  BRA `(.L_x_1808) ;  /* 0xffffff8000f47947 */ /* 0x000fea000383ffff */
.L_x_2107:
        /* <DEDUP_REMOVED lines=14> */
.L_x_3139:


//--------------------- .text._ZN7cutlass13device_kernelIN5flash11enable_sm90INS1_16FlashAttnFwdSm90INS1_25CollectiveMainloopFwdSm90ILi2EN4cute5tupleIJNS5_1CILi1EEES8_S8_EEENS6_IJNS7_ILi128EEESA_NS7_ILi256EEEEEELi256ENS_12float_e4m3_tEfNS_4arch4Sm90ELb1ELb0ELb1ELb0ELb0ELb0ELb0ELb1ELb1ELb1ELb1ELb0EEENS1_21CollectiveEpilogueFwdINS6_IJSA_SB_SA_EEES9_NS_10bfloat16_tESF_Li256ELb0ELb1ELb1ELb1EEENS1_19SingleTileSchedulerILb0ELb1ELb1ELi128EEEEEEEEEvNT_6ParamsE --------------------------
	.section	.text._ZN7cutlass13device_kernelIN5flash11enable_sm90INS1_16FlashAttnFwdSm90INS1_25CollectiveMainloopFwdSm90ILi2EN4cute5tupleIJNS5_1CILi1EEES8_S8_EEENS6_IJNS7_ILi128EEESA_NS7_ILi256EEEEEELi256ENS_12float_e4m3_tEfNS_4arch4Sm90ELb1ELb0ELb1ELb0ELb0ELb0ELb0ELb1ELb1ELb1ELb1ELb0EEENS1_21CollectiveEpilogueFwdINS6_IJSA_SB_SA_EEES9_NS_10bfloat16_tESF_Li256ELb0ELb1ELb1ELb1EEENS1_19SingleTileSchedulerILb0ELb1ELb1ELi128EEEEEEEEEvNT_6ParamsE,"ax",@progbits
	.align	128
.text._ZN7cutlass13device_kernelIN5flash11enable_sm90INS1_16FlashAttnFwdSm90INS1_25CollectiveMainloopFwdSm90ILi2EN4cute5tupleIJNS5_1CILi1EEES8_S8_EEENS6_IJNS7_ILi128EEESA_NS7_ILi256EEEEEELi256ENS_12float_e4m3_tEfNS_4arch4Sm90ELb1ELb0ELb1ELb0ELb0ELb0ELb0ELb1ELb1ELb1ELb1ELb0EEENS1_21CollectiveEpilogueFwdINS6_IJSA_SB_SA_EEES9_NS_10bfloat16_tESF_Li256ELb0ELb1ELb1ELb1EEENS1_19SingleTileSchedulerILb0ELb1ELb1ELi128EEEEEEEEEvNT_6ParamsE:
        .type           _ZN7cutlass13device_kernelIN5flash11enable_sm90INS1_16FlashAttnFwdSm90INS1_25CollectiveMainloopFwdSm90ILi2EN4cute5tupleIJNS5_1CILi1EEES8_S8_EEENS6_IJNS7_ILi128EEESA_NS7_ILi256EEEEEELi256ENS_12float_e4m3_tEfNS_4arch4Sm90ELb1ELb0ELb1ELb0ELb0ELb0ELb0ELb1ELb1ELb1ELb1ELb0EEENS1_21CollectiveEpilogueFwdINS6_IJSA_SB_SA_EEES9_NS_10bfloat16_tESF_Li256ELb0ELb1ELb1ELb1EEENS1_19SingleTileSchedulerILb0ELb1ELb1ELi128EEEEEEEEEvNT_6ParamsE,@function
        .size           _ZN7cutlass13device_kernelIN5flash11enable_sm90INS1_16FlashAttnFwdSm90INS1_25CollectiveMainloopFwdSm90ILi2EN4cute5tupleIJNS5_1CILi1EEES8_S8_EEENS6_IJNS7_ILi128EEESA_NS7_ILi256EEEEEELi256ENS_12float_e4m3_tEfNS_4arch4Sm90ELb1ELb0ELb1ELb0ELb0ELb0ELb0ELb1ELb1ELb1ELb1ELb0EEENS1_21CollectiveEpilogueFwdINS6_IJSA_SB_SA_EEES9_NS_10bfloat16_tESF_Li256ELb0ELb1ELb1ELb1EEENS1_19SingleTileSchedulerILb0ELb1ELb1ELi128EEEEEEEEEvNT_6ParamsE,(.L_x_3140 - _ZN7cutlass13device_kernelIN5flash11enable_sm90INS1_16FlashAttnFwdSm90INS1_25CollectiveMainloopFwdSm90ILi2EN4cute5tupleIJNS5_1CILi1EEES8_S8_EEENS6_IJNS7_ILi128EEESA_NS7_ILi256EEEEEELi256ENS_12float_e4m3_tEfNS_4arch4Sm90ELb1ELb0ELb1ELb0ELb0ELb0ELb0ELb1ELb1ELb1ELb1ELb0EEENS1_21CollectiveEpilogueFwdINS6_IJSA_SB_SA_EEES9_NS_10bfloat16_tESF_Li256ELb0ELb1ELb1ELb1EEENS1_19SingleTileSchedulerILb0ELb1ELb1ELi128EEEEEEEEEvNT_6ParamsE)
        .other          _ZN7cutlass13device_kernelIN5flash11enable_sm90INS1_16FlashAttnFwdSm90INS1_25CollectiveMainloopFwdSm90ILi2EN4cute5tupleIJNS5_1CILi1EEES8_S8_EEENS6_IJNS7_ILi128EEESA_NS7_ILi256EEEEEELi256ENS_12float_e4m3_tEfNS_4arch4Sm90ELb1ELb0ELb1ELb0ELb0ELb0ELb0ELb1ELb1ELb1ELb1ELb0EEENS1_21CollectiveEpilogueFwdINS6_IJSA_SB_SA_EEES9_NS_10bfloat16_tESF_Li256ELb0ELb1ELb1ELb1EEENS1_19SingleTileSchedulerILb0ELb1ELb1ELi128EEEEEEEEEvNT_6ParamsE,@"STO_CUDA_ENTRY STV_DEFAULT"
_ZN7cutlass13device_kernelIN5flash11enable_sm90INS1_16FlashAttnFwdSm90INS1_25CollectiveMainloopFwdSm90ILi2EN4cute5tupleIJNS5_1CILi1EEES8_S8_EEENS6_IJNS7_ILi128EEESA_NS7_ILi256EEEEEELi256ENS_12float_e4m3_tEfNS_4arch4Sm90ELb1ELb0ELb1ELb0ELb0ELb0ELb0ELb1ELb1ELb1ELb1ELb0EEENS1_21CollectiveEpilogueFwdINS6_IJSA_SB_SA_EEES9_NS_10bfloat16_tESF_Li256ELb0ELb1ELb1ELb1EEENS1_19SingleTileSchedulerILb0ELb1ELb1ELi128EEEEEEEEEvNT_6ParamsE:
        /* <DEDUP_REMOVED lines=17> */
.L_x_2109:
[----:B------:R-:W-:Y:S05]  /*0110*/  BSYNC B0 ;  /* 0x0000000000007941 */ /* 0x000fea0003800000 */
.L_x_2108:
        /* <DEDUP_REMOVED lines=40> */
.L_x_2110:
        /* <DEDUP_REMOVED lines=22> */
.L_x_2111:
        /* <DEDUP_REMOVED lines=18> */
.L_x_2112:
        /* <DEDUP_REMOVED lines=22> */
.L_x_2113:
        /* <DEDUP_REMOVED lines=22> */
.L_x_2114:
        /* <DEDUP_REMOVED lines=9> */
.L_x_2117:
[----:B------:R-:W-:-:S08]  /*0970*/  NOP ;  /* 0x0000000000007918 */ /* 0x000fd00000000000 */
[----:B------:R-:W0:Y:S02]  /*0980*/  USETMAXREG.TRY_ALLOC.CTAPOOL UP0, 0xf0 ;  /* 0x000000f0000079c8 */ /* 0x000e240008000600 */
[----:B0-----:R-:W-:-:S13]  /*0990*/  PLOP3.LUT P0, PT, PT, PT, UP0, 0x80, 0x0 ;  /* 0x000000000000781c */ /* 0x001fda0003f0f008 */
[----:B------:R-:W-:Y:S05]  /*09a0*/  @!P0 BRA `(.L_x_2117) ;  /* 0xfffffffc00f08947 */ /* 0x000fea000383ffff */
[----:B--2---:R-:W0:Y:S01]  /*09b0*/  LDC R2, c[0x0][0xc50] ;  /* 0x00031400ff027b82 */ /* 0x004e220000000800 */
[----:B------:R-:W1:Y:S07]  /*09c0*/  S2R R12, SR_TID.X ;  /* 0x00000000000c7919 */ /* 0x000e6e0000002100 */
[----:B------:R-:W2:Y:S08]  /*09d0*/  S2UR UR4, SR_CTAID.Y ;  /* 0x00000000000479c3 */ /* 0x000eb00000002600 */
[----:B------:R-:W3:Y:S08]  /*09e0*/  S2UR UR39, SR_CTAID.Z ;  /* 0x00000000002779c3 */ /* 0x000ef00000002700 */
[----:B------:R-:W-:Y:S06]  /*09f0*/  BAR.ARV 0x8, 0x180 ;  /* 0x0206000000007b1d */ /* 0x000fec0000002000 */
[----:B0-----:R-:W-:Y:S01]  /*0a00*/  ISETP.NE.AND P1, PT, R2, 0x1, PT ;  /* 0x000000010200780c */ /* 0x001fe20003f25270 */
[----:B--2---:R-:W-:Y:S01]  /*0a10*/  IMAD.U32 R17, RZ, RZ, UR4 ;  /* 0x00000004ff117e24 */ /* 0x004fe2000f8e00ff */
[----:B-1----:R-:W-:-:S11]  /*0a20*/  LOP3.LUT R4, R12, 0xffffff80, RZ, 0xc0, !PT ;  /* 0xffffff800c047812 */ /* 0x002fd600078ec0ff */
[----:B------:R-:W0:Y:S01]  /*0a30*/  @P1 LDC R0, c[0x0][0xc54] ;  /* 0x00031500ff001b82 */ /* 0x000e220000000800 */
[----:B------:R-:W-:-:S07]  /*0a40*/  ISETP.NE.AND P0, PT, R4, 0x80, PT ;  /* 0x000000800400780c */ /* 0x000fce0003f05270 */
[----:B------:R-:W1:Y:S08]  /*0a50*/  @P1 LDC R3, c[0x0][0xc58] ;  /* 0x00031600ff031b82 */ /* 0x000e700000000800 */
[----:B------:R-:W-:Y:S06]  /*0a60*/  @!P0 BAR.ARV 0x9, 0x100 ;  /* 0x0244000000008b1d */ /* 0x000fec0000002000 */
[----:B---3--:R-:W-:Y:S01]  /*0a70*/  ISETP.LE.AND P0, PT, RZ, UR39, PT ;  /* 0x00000027ff007c0c */ /* 0x008fe2000bf03270 */
[----:B0-----:R-:W-:-:S05]  /*0a80*/  @P1 IMAD.HI.U32 R0, R0, UR4, RZ ;  /* 0x0000000400001c27 */ /* 0x001fca000f8e00ff */
[----:B-1----:R-:W-:-:S05]  /*0a90*/  @P1 SHF.R.U32.HI R17, RZ, R3, R0 ;  /* 0x00000003ff111219 */ /* 0x002fca0000011600 */
[----:B------:R-:W-:-:S04]  /*0aa0*/  IMAD.MOV R3, RZ, RZ, -R17 ;  /* 0x000000ffff037224 */ /* 0x000fc800078e0a11 */
[----:B------:R-:W-:Y:S01]  /*0ab0*/  IMAD R18, R2, R3, UR4 ;  /* 0x0000000402127e24 */ /* 0x000fe2000f8e0203 */
[----:B------:R-:W-:Y:S06]  /*0ac0*/  @!P0 BRA `(.L_x_2118) ;  /* 0x00000128009c8947 */ /* 0x000fec0003800000 */
[----:B------:R-:W0:Y:S01]  /*0ad0*/  LDC R0, c[0x0][0x448] ;  /* 0x00011200ff007b82 */ /* 0x000e220000000800 */
[----:B------:R-:W1:Y:S01]  /*0ae0*/  S2R R22, SR_CTAID.X ;  /* 0x0000000000167919 */ /* 0x000e620000002500 */
[----:B------:R-:W-:Y:S01]  /*0af0*/  SHF.R.U32.HI R4, RZ, 0x10, R18 ;  /* 0x00000010ff047819 */ /* 0x000fe20000011612 */
[----:B------:R-:W-:Y:S01]  /*0b00*/  IMAD.MOV.U32 R23, RZ, RZ, RZ ;  /* 0x000000ffff177224 */ /* 0x000fe200078e00ff */
[----:B------:R-:W-:-:S04]  /*0b10*/  LOP3.LUT R18, R18, 0xffff, RZ, 0xc0, !PT ;  /* 0x0000ffff12127812 */ /* 0x000fc800078ec0ff */
[----:B------:R-:W2:Y:S08]  /*0b20*/  LDC.64 R10, c[0x0][0x418] ;  /* 0x00010600ff0a7b82 */ /* 0x000eb00000000a00 */
[----:B------:R-:W3:Y:S01]  /*0b30*/  LDC R3, c[0x0][0x288] ;  /* 0x0000a200ff037b82 */ /* 0x000ee20000000800 */
[----:B0-----:R-:W-:-:S07]  /*0b40*/  ISETP.NE.AND P1, PT, R0, 0x1, PT ;  /* 0x000000010000780c */ /* 0x001fce0003f25270 */
[----:B------:R-:W0:Y:S01]  /*0b50*/  LDC R16, c[0x0][0x424] ;  /* 0x00010900ff107b82 */ /* 0x000e220000000800 */
[----:B--2---:R-:W-:-:S07]  /*0b60*/  ISETP.NE.U32.AND P0, PT, R10, RZ, PT ;  /* 0x000000ff0a00720c */ /* 0x004fce0003f05070 */
[----:B------:R-:W2:Y:S01]  /*0b70*/  LDC R9, c[0x0][0x2f0] ;  /* 0x0000bc00ff097b82 */ /* 0x000ea20000000800 */
[----:B-1----:R-:W-:Y:S01]  /*0b80*/  IMAD.SHL.U32 R22, R22, 0x80, RZ ;  /* 0x0000008016167824 */ /* 0x002fe200078e00ff */
[----:B------:R-:W-:-:S03]  /*0b90*/  ISETP.NE.AND.EX P0, PT, R11, RZ, PT, P0 ;  /* 0x000000ff0b00720c */ /* 0x000fc60003f05300 */
[----:B------:R-:W-:Y:S01]  /*0ba0*/  @P1 VIADD R0, R22, 0x7f ;  /* 0x0000007f16001836 */ /* 0x000fe20000000000 */
[----:B---3--:R-:W-:Y:S02]  /*0bb0*/  IADD3 R3, -R3, 0x80, RZ ;  /* 0x0000008003037810 */ /* 0x008fe40007ffe1ff */
[----:B------:R-:W1:Y:S08]  /*0bc0*/  @P1 LDC R5, c[0x0][0x44c] ;  /* 0x00011300ff051b82 */ /* 0x000e700000000800 */
[----:B------:R-:W3:Y:S01]  /*0bd0*/  @P1 LDC R7, c[0x0][0x450] ;  /* 0x00011400ff071b82 */ /* 0x000ee20000000800 */
[----:B0-----:R-:W-:-:S02]  /*0be0*/  SEL R16, R16, 0x1, P0 ;  /* 0x0000000110107807 */ /* 0x001fc40000000000 */
[----:B------:R-:W-:-:S03]  /*0bf0*/  ISETP.NE.AND P0, PT, R4, RZ, PT ;  /* 0x000000ff0400720c */ /* 0x000fc60003f05270 */
[----:B--2---:R-:W-:Y:S02]  /*0c00*/  IMAD R3, R16, R9, R3 ;  /* 0x0000000910037224 */ /* 0x004fe400078e0203 */
[----:B-1----:R-:W-:-:S08]  /*0c10*/  @P1 IMAD.HI.U32 R2, R0, R5, RZ ;  /* 0x0000000500021227 */ /* 0x002fd000078e00ff */
[----:B------:R-:W0:Y:S01]  /*0c20*/  @!P0 LDC R4, c[0x0][0x9f0] ;  /* 0x00027c00ff048b82 */ /* 0x000e220000000800 */
[----:B------:R-:W-:Y:S01]  /*0c30*/  VIADD R0, R22, 0x7f ;  /* 0x0000007f16007836 */ /* 0x000fe20000000000 */
[----:B---3--:R-:W-:Y:S01]  /*0c40*/  @P1 SHF.R.U32.HI R0, RZ, R7, R2 ;  /* 0x00000007ff001219 */ /* 0x008fe20000011602 */
[----:B------:R-:W-:-:S04]  /*0c50*/  IMAD R2, R16, R9, 0x7f ;  /* 0x0000007f10027424 */ /* 0x000fc800078e0209 */
[----:B------:R-:W-:Y:S01]  /*0c60*/  IMAD.IADD R0, R3, 0x1, R0 ;  /* 0x0000000103007824 */ /* 0x000fe200078e0200 */
[----:B------:R-:W-:-:S04]  /*0c70*/  SHF.R.S32.HI R3, RZ, 0x1f, R2 ;  /* 0x0000001fff037819 */ /* 0x000fc80000011402 */
[----:B------:R-:W-:Y:S02]  /*0c80*/  SHF.R.S32.HI R5, RZ, 0x1f, R0 ;  /* 0x0000001fff057819 */ /* 0x000fe40000011400 */
[----:B------:R-:W-:Y:S02]  /*0c90*/  LEA.HI R3, R3, R2, RZ, 0x7 ;  /* 0x0000000203037211 */ /* 0x000fe400078f38ff */
[----:B------:R-:W-:Y:S02]  /*0ca0*/  LEA.HI R5, R5, R0, RZ, 0x7 ;  /* 0x0000000005057211 */ /* 0x000fe400078f38ff */
[----:B------:R-:W-:Y:S02]  /*0cb0*/  SHF.R.S32.HI R3, RZ, 0x7, R3 ;  /* 0x00000007ff037819 */ /* 0x000fe40000011403 */
[----:B------:R-:W-:-:S04]  /*0cc0*/  SHF.R.S32.HI R0, RZ, 0x7, R5 ;  /* 0x00000007ff007819 */ /* 0x000fc80000011405 */
[----:B------:R-:W-:-:S04]  /*0cd0*/  VIMNMX R11, R3, R0, PT ;  /* 0x00000000030b7248 */ /* 0x000fc80003fe0100 */
[----:B------:R-:W-:-:S13]  /*0ce0*/  ISETP.GE.AND P1, PT, R11, 0x1, PT ;  /* 0x000000010b00780c */ /* 0x000fda0003f26270 */
[----:B------:R-:W-:Y:S05]  /*0cf0*/  @!P1 BRA `(.L_x_2119) ;  /* 0x00000000006c9947 */ /* 0x000fea0003800000 */
        /* <DEDUP_REMOVED lines=25> */
[----:B------:R-:W-:-:S05]  /*0e90*/  @!P1 LOP3.LUT R3, RZ, R4, RZ, 0x33, !PT ;  /* 0x00000004ff039212 */ /* 0x000fca00078e33ff */
[----:B------:R-:W-:-:S07]  /*0ea0*/  IMAD.MOV.U32 R23, RZ, RZ, R3 ;  /* 0x000000ffff177224 */ /* 0x000fce00078e0003 */
.L_x_2119:
[-C--:B------:R-:W-:Y:S01]  /*0eb0*/  IMAD R18, R18, R23.reuse, RZ ;  /* 0x0000001712127224 */ /* 0x080fe200078e02ff */
[----:B------:R-:W-:Y:S01]  /*0ec0*/  USHF.R.S32.HI UR38, URZ, 0x1f, UR39 ;  /* 0x0000001f3f267899 */ /* 0x000fe20008011427 */
[----:B------:R-:W-:Y:S01]  /*0ed0*/  VIADD R146, R12, 0xffffff80 ;  /* 0xffffff800c927836 */ /* 0x000fe20000000000 */
[----:B------:R-:W-:Y:S02]  /*0ee0*/  PLOP3.LUT P0, PT, PT, PT, PT, 0x80, 0x0 ;  /* 0x000000000000781c */ /* 0x000fe40003f0f070 */
[----:B------:R-:W-:Y:S02]  /*0ef0*/  CS2R R28, SRZ ;  /* 0x00000000001c7805 */ /* 0x000fe4000001ff00 */
[----:B------:R-:W-:Y:S01]  /*0f00*/  VIADDMNMX R23, R18, R23, R11, PT ;  /* 0x0000001712177246 */ /* 0x000fe2000380010b */
[----:B------:R-:W-:Y:S01]  /*0f10*/  IMAD.MOV.U32 R2, RZ, RZ, RZ ;  /* 0x000000ffff027224 */ /* 0x000fe200078e00ff */
[----:B------:R-:W-:Y:S01]  /*0f20*/  CS2R R24, SRZ ;  /* 0x0000000000187805 */ /* 0x000fe2000001ff00 */
[----:B------:R-:W-:Y:S01]  /*0f30*/  IMAD.MOV.U32 R0, RZ, RZ, RZ ;  /* 0x000000ffff007224 */ /* 0x000fe200078e00ff */
[----:B------:R-:W-:-:S02]  /*0f40*/  ISETP.GT.AND P1, PT, R23, R18, PT ;  /* 0x000000121700720c */ /* 0x000fc40003f24270 */
        /* <DEDUP_REMOVED lines=61> */
[----:B------:R-:W-:Y:S02]  /*1320*/  IMAD.MOV.U32 R8, RZ, RZ, RZ ;  /* 0x000000ffff087224 */ /* 0x000fe400078e00ff */
[----:B------:R-:W-:Y:S01]  /*1330*/  IMAD.MOV.U32 R147, RZ, RZ, RZ ;  /* 0x000000ffff937224 */ /* 0x000fe200078e00ff */
[----:B------:R-:W-:Y:S06]  /*1340*/  @!P1 BRA `(.L_x_2120) ;  /* 0x000000a400609947 */ /* 0x000fec0003800000 */
[----:B------:R-:W-:Y:S01]  /*1350*/  SHF.R.S32.HI R89, RZ, 0x1f, R146 ;  /* 0x0000001fff597819 */ /* 0x000fe20000011492 */
[----:B------:R-:W1:Y:S01]  /*1360*/  S2UR UR5, SR_CgaCtaId ;  /* 0x00000000000579c3 */ /* 0x000e620000008800 */
[----:B------:R-:W-:Y:S02]  /*1370*/  UMOV UR36, 0x400 ;  /* 0x0000040000247882 */ /* 0x000fe40000000000 */
[----:B------:R-:W-:-:S04]  /*1380*/  LEA.HI R88, R89, R146, RZ, 0x7 ;  /* 0x0000009259587211 */ /* 0x000fc800078f38ff */
[----:B------:R-:W-:-:S05]  /*1390*/  SHF.R.S32.HI R90, RZ, 0x7, R88 ;  /* 0x00000007ff5a7819 */ /* 0x000fca0000011458 */
[----:B------:R-:W2:Y:S01]  /*13a0*/  SHFL.IDX PT, R0, R90, RZ, 0x1f ;  /* 0x00001fff5a007589 */ /* 0x000ea200000e0000 */
[----:B-1----:R-:W-:-:S04]  /*13b0*/  ULEA UR36, UR5, UR36, 0x18 ;  /* 0x0000002405247291 */ /* 0x002fc8000f8ec03f */
[----:B------:R-:W-:-:S04]  /*13c0*/  UIADD3 UR5, UR36, 0x20400, URZ ;  /* 0x0002040024057890 */ /* 0x000fc8000fffe03f */
[----:B------:R-:W-:Y:S01]  /*13d0*/  ULOP3.LUT UP0, URZ, UR5, 0x3ff, URZ, 0xc0, !UPT ;  /* 0x000003ff053f7892 */ /* 0x000fe2000f80c03f */
[----:B--2---:R-:W-:-:S05]  /*13e0*/  R2UR UR37, R0 ;  /* 0x00000000002572ca */ /* 0x004fca00000e0000 */
        /* <DEDUP_REMOVED lines=11> */
[----:B0-----:R-:W-:Y:S01]  /*14a0*/  IMAD.U32 R4, RZ, RZ, UR4 ;  /* 0x00000004ff047e24 */ /* 0x001fe2000f8e00ff */
        /* <DEDUP_REMOVED lines=12> */
.L_x_2121:
[----:B------:R-:W1:Y:S01]  /*1570*/  LDC.64 R12, c[0x0][0x990] ;  /* 0x00026400ff0c7b82 */ /* 0x000e620000000a00 */
[----:B------:R-:W2:Y:S01]  /*1580*/  LDL.LU R26, [R1+0x24] ;  /* 0x00002400011a7983 */ /* 0x000ea20000300800 */
[----:B------:R-:W-:-:S06]  /*1590*/  ULDC UR4, c[0x0][0x9d8] ;  /* 0x0002760000047ab9 */ /* 0x000fcc0000000800 */
[----:B------:R-:W3:Y:S01]  /*15a0*/  LDC.64 R20, c[0x0][0x998] ;  /* 0x00026600ff147b82 */ /* 0x000ee20000000a00 */
[----:B-1----:R-:W-:-:S04]  /*15b0*/  ISETP.NE.U32.AND P0, PT, R12, RZ, PT ;  /* 0x000000ff0c00720c */ /* 0x002fc80003f05070 */
[----:B------:R-:W-:Y:S02]  /*15c0*/  ISETP.NE.AND.EX P0, PT, R13, RZ, PT, P0 ;  /* 0x000000ff0d00720c */ /* 0x000fe40003f05300 */
[----:B---3--:R-:W-:-:S04]  /*15d0*/  ISETP.NE.U32.AND P1, PT, R20, RZ, PT ;  /* 0x000000ff1400720c */ /* 0x008fc80003f25070 */
[----:B------:R-:W-:-:S07]  /*15e0*/  ISETP.NE.AND.EX P1, PT, R21, RZ, PT, P1 ;  /* 0x000000ff1500720c */ /* 0x000fce0003f25310 */
[----:B------:R-:W1:Y:S01]  /*15f0*/  @P0 LDC.64 R8, c[0x0][0x9a8] ;  /* 0x00026a00ff080b82 */ /* 0x000e620000000a00 */
[----:B------:R-:W-:-:S07]  /*1600*/  @P0 SHF.R.S32.HI R7, RZ, 0x1f, R17 ;  /* 0x0000001fff070819 */ /* 0x000fce0000011411 */
[----:B------:R-:W0:Y:S08]  /*1610*/  @P1 LDC.64 R10, c[0x0][0x9b8] ;  /* 0x00026e00ff0a1b82 */ /* 0x000e300000000a00 */
[----:B------:R-:W3:Y:S08]  /*1620*/  @P1 LDC.64 R24, c[0x0][0x9c0] ;  /* 0x00027000ff181b82 */ /* 0x000ef00000000a00 */
[----:B------:R-:W4:Y:S01]  /*1630*/  @P0 LDC.64 R14, c[0x0][0x9b0] ;  /* 0x00026c00ff0e0b82 */ /* 0x000f220000000a00 */
[----:B-1----:R-:W-:-:S02]  /*1640*/  @P0 IMAD R0, R8, UR38, RZ ;  /* 0x0000002608000c24 */ /* 0x002fc4000f8e02ff */
[----:B------:R-:W-:-:S04]  /*1650*/  @P0 IMAD.WIDE.U32 R2, R8, UR39, RZ ;  /* 0x0000002708020c25 */ /* 0x000fc8000f8e00ff */
[----:B------:R-:W-:Y:S02]  /*1660*/  @P0 IMAD R9, R9, UR39, R0 ;  /* 0x0000002709090c24 */ /* 0x000fe4000f8e0200 */
[C---:B0-----:R-:W-:Y:S02]  /*1670*/  @P1 IMAD R4, R10.reuse, UR38, RZ ;  /* 0x000000260a041c24 */ /* 0x041fe4000f8e02ff */
[----:B------:R-:W-:Y:S01]  /*1680*/  @P0 IMAD.IADD R3, R3, 0x1, R9 ;  /* 0x0000000103030824 */ /* 0x000fe200078e0209 */
[----:B------:R-:W-:Y:S01]  /*1690*/  @P1 SHF.R.S32.HI R9, RZ, 0x1f, R17 ;  /* 0x0000001fff091819 */ /* 0x000fe20000011411 */
[----:B------:R-:W-:Y:S02]  /*16a0*/  @P1 IMAD R11, R11, UR39, R4 ;  /* 0x000000270b0b1c24 */ /* 0x000fe4000f8e0204 */
[----:B------:R-:W-:-:S04]  /*16b0*/  @P1 IMAD.WIDE.U32 R4, R10, UR39, RZ ;  /* 0x000000270a041c25 */ /* 0x000fc8000f8e00ff */
[----:B---3--:R-:W-:Y:S02]  /*16c0*/  @P1 IMAD R6, R9, R24, RZ ;  /* 0x0000001809061224 */ /* 0x008fe400078e02ff */
[----:B------:R-:W-:Y:S02]  /*16d0*/  @P1 IMAD.IADD R5, R5, 0x1, R11 ;  /* 0x0000000105051824 */ /* 0x000fe400078e020b */
[----:B------:R-:W-:Y:S02]  /*16e0*/  @P1 IMAD R11, R17, R25, R6 ;  /* 0x00000019110b1224 */ /* 0x000fe400078e0206 */
[-C--:B----4-:R-:W-:Y:S02]  /*16f0*/  @P0 IMAD R0, R7, R14.reuse, RZ ;  /* 0x0000000e07000224 */ /* 0x090fe400078e02ff */
[----:B------:R-:W-:-:S04]  /*1700*/  @P0 IMAD.WIDE.U32 R2, R17, R14, R2 ;  /* 0x0000000e11020225 */ /* 0x000fc800078e0002 */
        /* <DEDUP_REMOVED lines=19> */
.L_x_2216:
[----:B------:R-:W-:Y:S05]  /*1840*/  @!P1 BRA `(.L_x_2123) ;  /* 0x0000000000049947 */ /* 0x000fea0003800000 */
[----:B------:R-:W-:Y:S01]  /*1850*/  BPT.TRAP 0x1 ;  /* 0x000000040000795c */ /* 0x000fe20000300000 */
.L_x_2123:
[----:B------:R1:W2:Y:S01]  /*1860*/  SYNCS.PHASECHK.TRANS64.TRYWAIT P2, [UR36+0x38830], R7 ;  /* 0x03883007ff0075a7 */ /* 0x0002a20008040164 */
[----:B------:R-:W-:Y:S05]  /*1870*/  @!P1 BRA `(.L_x_2124) ;  /* 0x0000000000049947 */ /* 0x000fea0003800000 */
[----:B------:R-:W-:Y:S01]  /*1880*/  BPT.TRAP 0x1 ;  /* 0x000000040000795c */ /* 0x000fe20000300000 */
.L_x_2124:
[----:B0-----:R-:W0:Y:S01]  /*1890*/  S2R R2, SR_TID.X ;  /* 0x0000000000027919 */ /* 0x001e220000002100 */
[----:B------:R-:W-:-:S05]  /*18a0*/  IMAD.U32 R6, RZ, RZ, UR42 ;  /* 0x0000002aff067e24 */ /* 0x000fca000f8e00ff */
[----:B------:R-:W-:Y:S02]  /*18b0*/  LOP3.LUT R6, R6, 0x10000, RZ, 0xfc, !PT ;  /* 0x0001000006067812 */ /* 0x000fe400078efcff */
[----:B0-----:R-:W-:-:S04]  /*18c0*/  LOP3.LUT R2, R2, 0x7f, RZ, 0xc0, !PT ;  /* 0x0000007f02027812 */ /* 0x001fc800078ec0ff */
[----:B------:R-:W-:Y:S01]  /*18d0*/  ISETP.NE.AND P0, PT, R2, RZ, PT ;  /* 0x000000ff0200720c */ /* 0x000fe20003f05270 */
[----:B--2---:R-:W-:-:S12]  /*18e0*/  @P2 BRA `(.L_x_2125) ;  /* 0x0000000000082947 */ /* 0x004fd80003800000 */
[----:B------:R-:W0:Y:S02]  /*18f0*/  SYNCS.PHASECHK.TRANS64.TRYWAIT P2, [UR36+0x38830], R7 ;  /* 0x03883007ff0075a7 */ /* 0x000e240008040164 */
[----:B0-----:R-:W-:Y:S05]  /*1900*/  @!P2 BRA `(.L_x_2126) ;  /* 0x0000011c002ca947 */ /* 0x001fea0003800000 */
.L_x_2125:
[----:B------:R-:W-:Y:S05]  /*1910*/  WARPSYNC.ALL ;  /* 0x0000000000007948 */ /* 0x000fea0003800000 */
[----:B01----:R-:W-:Y:S01]  /*1920*/  IMAD.MOV.U32 R7, RZ, RZ, 0x40000040 ;  /* 0x40000040ff077424 */ /* 0x003fe200078e00ff */
        /* <DEDUP_REMOVED lines=9> */
[----:B------:R-:W0:Y:S01]  /*19c0*/  LDC R2, c[0x0][0x448] ;  /* 0x00011200ff027b82 */ /* 0x000e220000000800 */
[----:B------:R-:W-:Y:S01]  /*19d0*/  UMOV UR15, 0x40000040 ;  /* 0x40000040000f7882 */ /* 0x000fe20000000000 */
[----:B------:R-:W-:Y:S01]  /*19e0*/  UMOV UR17, 0x40000040 ;  /* 0x4000004000117882 */ /* 0x000fe20000000000 */
[----:B------:R-:W-:Y:S01]  /*19f0*/  ULOP3.LUT UR6, UR4, 0x10000, URZ, 0xfc, !UPT ;  /* 0x0001000004067892 */ /* 0x000fe2000f8efc3f */
[----:B------:R-:W-:Y:S01]  /*1a00*/  LOP3.LUT R3, R88, 0xffffff80, RZ, 0xc0, !PT ;  /* 0xffffff8058037812 */ /* 0x000fe200078ec0ff */
[----:B------:R-:W-:Y:S01]  /*1a10*/  UMOV UR19, 0x40000040 ;  /* 0x4000004000137882 */ /* 0x000fe20000000000 */
[----:B------:R-:W-:Y:S01]  /*1a20*/  UMOV UR21, 0x40000040 ;  /* 0x4000004000157882 */ /* 0x000fe20000000000 */
[----:B------:R-:W-:Y:S01]  /*1a30*/  UIADD3 UR14, UR6, 0x4, URZ ;  /* 0x00000004060e7890 */ /* 0x000fe2000fffe03f */
[----:B------:R-:W-:Y:S01]  /*1a40*/  LEA.HI R89, R89, R146, RZ, 0x2 ;  /* 0x0000009259597211 */ /* 0x000fe200078f10ff */
[----:B------:R-:W-:Y:S01]  /*1a50*/  UIADD3 UR12, UR32, 0x4, URZ ;  /* 0x00000004200c7890 */ /* 0x000fe2000fffe03f */
[C---:B------:R-:W-:Y:S01]  /*1a60*/  IMAD.IADD R8, R146.reuse, 0x1, -R3 ;  /* 0x0000000192087824 */ /* 0x040fe200078e0a03 */
[----:B------:R-:W-:Y:S01]  /*1a70*/  UMOV UR10, UR6 ;  /* 0x00000006000a7c82 */ /* 0x000fe20008000000 */
[----:B------:R-:W-:Y:S01]  /*1a80*/  UIADD3 UR16, UR32, 0x6, URZ ;  /* 0x0000000620107890 */ /* 0x000fe2000fffe03f */
[----:B------:R-:W-:Y:S01]  /*1a90*/  QGMMA.64x128x32.F32.E4M3.E4M3 R24, gdesc[UR8], RZ, !UPT, gsb0 ;  /* 0x01e00000081879f3 */ /* 0x000fe2000c0008ff */
[----:B------:R-:W-:Y:S01]  /*1aa0*/  UIADD3 UR8, UR32, 0x2, URZ ;  /* 0x0000000220087890 */ /* 0x000fe2000fffe03f */
[----:B------:R-:W-:Y:S01]  /*1ab0*/  SHF.R.S32.HI R3, RZ, 0x1f, R8 ;  /* 0x0000001fff037819 */ /* 0x000fe20000011408 */
[----:B------:R-:W-:Y:S01]  /*1ac0*/  UIADD3 UR10, UR6, 0x2, URZ ;  /* 0x00000002060a7890 */ /* 0x000fe2000fffe03f */
[----:B------:R-:W-:Y:S01]  /*1ad0*/  LOP3.LUT R89, R89, 0xfffffffc, RZ, 0xc0, !PT ;  /* 0xfffffffc59597812 */ /* 0x000fe200078ec0ff */
[----:B------:R-:W-:Y:S01]  /*1ae0*/  UMOV UR9, 0x40000040 ;  /* 0x4000004000097882 */ /* 0x000fe20000000000 */
[----:B------:R-:W-:Y:S01]  /*1af0*/  UMOV UR11, 0x40000040 ;  /* 0x40000040000b7882 */ /* 0x000fe20000000000 */
[----:B------:R-:W-:Y:S01]  /*1b00*/  UIADD3 UR18, UR6, 0x6, URZ ;  /* 0x0000000606127890 */ /* 0x000fe2000fffe03f */
[C---:B------:R-:W-:Y:S01]  /*1b10*/  LEA.HI R4, R3.reuse, R8, RZ, 0x5 ;  /* 0x0000000803047211 */ /* 0x040fe200078f28ff */
[----:B------:R-:W-:Y:S01]  /*1b20*/  UIADD3 UR20, UR32, 0x400, URZ ;  /* 0x0000040020147890 */ /* 0x000fe2000fffe03f */
[----:B------:R-:W-:Y:S01]  /*1b30*/  IMAD.IADD R89, R146, 0x1, -R89 ;  /* 0x0000000192597824 */ /* 0x000fe200078e0a59 */
[----:B------:R-:W-:Y:S01]  /*1b40*/  UIADD3 UR22, UR6, 0x400, URZ ;  /* 0x0000040006167890 */ /* 0x000fe2000fffe03f */
[----:B0-----:R-:W-:Y:S01]  /*1b50*/  ISETP.NE.AND P2, PT, R2, 0x1, PT ;  /* 0x000000010200780c */ /* 0x001fe20003f45270 */
[----:B------:R-:W-:Y:S01]  /*1b60*/  UMOV UR23, 0x40000040 ;  /* 0x4000004000177882 */ /* 0x000fe20000000000 */
[----:B------:R-:W-:Y:S01]  /*1b70*/  UIADD3 UR24, UR32, 0x402, URZ ;  /* 0x0000040220187890 */ /* 0x000fe2000fffe03f */
[----:B------:R-:W-:Y:S01]  /*1b80*/  LEA.HI R2, R90, R90, RZ, 0x1 ;  /* 0x0000005a5a027211 */ /* 0x000fe200078f08ff */
[----:B------:R-:W-:Y:S01]  /*1b90*/  UIADD3 UR26, UR6, 0x402, URZ ;  /* 0x00000402061a7890 */ /* 0x000fe2000fffe03f */
[----:B------:R-:W-:Y:S01]  /*1ba0*/  SHF.R.S32.HI R5, RZ, 0x5, R4 ;  /* 0x00000005ff057819 */ /* 0x000fe20000011404 */
[----:B------:R-:W-:Y:S01]  /*1bb0*/  UMOV UR25, 0x40000040 ;  /* 0x4000004000197882 */ /* 0x000fe20000000000 */
[----:B------:R-:W-:Y:S01]  /*1bc0*/  UMOV UR27, 0x40000040 ;  /* 0x40000040001b7882 */ /* 0x000fe20000000000 */
[----:B------:R-:W-:Y:S01]  /*1bd0*/  UIADD3 UR28, UR32, 0x404, URZ ;  /* 0x00000404201c7890 */ /* 0x000fe2000fffe03f */
[----:B------:R-:W-:Y:S01]  /*1be0*/  LOP3.LUT R9, R2, 0x3fffffe, RZ, 0xc0, !PT ;  /* 0x03fffffe02097812 */ /* 0x000fe200078ec0ff */
[----:B------:R-:W-:Y:S01]  /*1bf0*/  UIADD3 UR30, UR6, 0x404, URZ ;  /* 0x00000404061e7890 */ /* 0x000fe2000fffe03f */
[----:B------:R-:W-:Y:S01]  /*1c00*/  LEA.HI R2, R3, R8, RZ, 0x2 ;  /* 0x0000000803027211 */ /* 0x000fe200078f10ff */
[----:B------:R-:W-:Y:S01]  /*1c10*/  UMOV UR29, 0x40000040 ;  /* 0x40000040001d7882 */ /* 0x000fe20000000000 */
[----:B------:R-:W-:Y:S01]  /*1c20*/  UMOV UR31, 0x40000040 ;  /* 0x40000040001f7882 */ /* 0x000fe20000000000 */
[----:B------:R-:W-:Y:S01]  /*1c30*/  UIADD3 UR32, UR32, 0x406, URZ ;  /* 0x0000040620207890 */ /* 0x000fe2000fffe03f */
[--C-:B------:R-:W-:Y:S01]  /*1c40*/  SHF.R.S32.HI R3, RZ, 0x2, R2.reuse ;  /* 0x00000002ff037819 */ /* 0x100fe20000011402 */
[----:B------:R-:W-:Y:S01]  /*1c50*/  UIADD3 UR34, UR6, 0x406, URZ ;  /* 0x0000040606227890 */ /* 0x000fe2000fffe03f */
[----:B------:R-:W-:Y:S01]  /*1c60*/  SHF.R.S32.HI R10, RZ, 0x1f, R2 ;  /* 0x0000001fff0a7819 */ /* 0x000fe20000011402 */
[----:B------:R-:W-:Y:S01]  /*1c70*/  UMOV UR33, 0x40000040 ;  /* 0x4000004000217882 */ /* 0x000fe20000000000 */
[----:B------:R-:W-:Y:S01]  /*1c80*/  UMOV UR35, 0x40000040 ;  /* 0x4000004000237882 */ /* 0x000fe20000000000 */
[----:B------:R-:W0:Y:S01]  /*1c90*/  @P2 LDC R12, c[0x0][0x44c] ;  /* 0x00011300ff0c2b82 */ /* 0x000e220000000800 */
[----:B------:R-:W-:Y:S01]  /*1ca0*/  LEA.HI R10, R10, R3, RZ, 0x3 ;  /* 0x000000030a0a7211 */ /* 0x000fe200078f18ff */
[----:B------:R-:W-:Y:S01]  /*1cb0*/  IMAD R5, R5, 0x10, R22 ;  /* 0x0000001005057824 */ /* 0x000fe200078e0216 */
[----:B------:R-:W-:Y:S01]  /*1cc0*/  LEA.HI R4, R89, R89, RZ, 0x1 ;  /* 0x0000005959047211 */ /* 0x000fe200078f08ff */
[----:B------:R-:W-:Y:S01]  /*1cd0*/  IMAD.IADD R9, R90, 0x1, -R9 ;  /* 0x000000015a097824 */ /* 0x000fe200078e0a09 */
[----:B------:R-:W-:Y:S01]  /*1ce0*/  LOP3.LUT R10, R10, 0xfffffff8, RZ, 0xc0, !PT ;  /* 0xfffffff80a0a7812 */ /* 0x000fe200078ec0ff */
[----:B------:R-:W-:Y:S01]  /*1cf0*/  ULDC UR4, c[0x0][0x2f0] ;  /* 0x0000bc0000047ab9 */ /* 0x000fe20000000800 */
[----:B------:R-:W-:Y:S01]  /*1d00*/  LOP3.LUT R4, R4, 0x1ffffffe, RZ, 0xc0, !PT ;  /* 0x1ffffffe04047812 */ /* 0x000fe200078ec0ff */
[----:B------:R-:W-:Y:S01]  /*1d10*/  ULDC UR5, c[0x0][0x988] ;  /* 0x0002620000057ab9 */ /* 0x000fe20000000800 */
[----:B------:R-:W-:-:S02]  /*1d20*/  IADD3 R10, R5, R3, -R10 ;  /* 0x00000003050a7210 */ /* 0x000fc40007ffe80a */
[----:B------:R-:W-:Y:S02]  /*1d30*/  CS2R R120, SRZ ;  /* 0x0000000000787805 */ /* 0x000fe4000001ff00 */
[----:B------:R-:W-:Y:S01]  /*1d40*/  CS2R R122, SRZ ;  /* 0x00000000007a7805 */ /* 0x000fe2000001ff00 */
[----:B------:R-:W-:Y:S01]  /*1d50*/  IMAD.IADD R4, R89, 0x1, -R4 ;  /* 0x0000000159047824 */ /* 0x000fe200078e0a04 */
[----:B------:R-:W-:Y:S01]  /*1d60*/  CS2R R124, SRZ ;  /* 0x00000000007c7805 */ /* 0x000fe2000001ff00 */
[----:B------:R-:W-:Y:S01]  /*1d70*/  IMAD R5, R9, 0x40, R10 ;  /* 0x0000004009057824 */ /* 0x000fe200078e020a */
[----:B------:R-:W-:Y:S01]  /*1d80*/  LOP3.LUT R9, R2, 0x7ffffffc, RZ, 0xc0, !PT ;  /* 0x7ffffffc02097812 */ /* 0x000fe200078ec0ff */
[----:B------:R-:W-:Y:S01]  /*1d90*/  IMAD.MOV.U32 R10, RZ, RZ, -0x80 ;  /* 0xffffff80ff0a7424 */ /* 0x000fe200078e00ff */
[----:B------:R-:W-:Y:S01]  /*1da0*/  CS2R R126, SRZ ;  /* 0x00000000007e7805 */ /* 0x000fe2000001ff00 */
[----:B------:R-:W-:Y:S01]  /*1db0*/  IMAD R5, R4, 0x8, R5 ;  /* 0x0000000804057824 */ /* 0x000fe200078e0205 */
[----:B------:R-:W-:Y:S01]  /*1dc0*/  CS2R R128, SRZ ;  /* 0x0000000000807805 */ /* 0x000fe2000001ff00 */
[----:B------:R-:W-:Y:S01]  /*1dd0*/  IMAD R11, R23, R10, 0x80 ;  /* 0x00000080170b7424 */ /* 0x000fe200078e020a */
[----:B------:R-:W-:Y:S01]  /*1de0*/  CS2R R130, SRZ ;  /* 0x0000000000827805 */ /* 0x000fe2000001ff00 */
[----:B------:R-:W-:Y:S01]  /*1df0*/  IMAD.MOV.U32 R4, RZ, RZ, R5 ;  /* 0x000000ffff047224 */ /* 0x000fe200078e0005 */
[----:B------:R-:W-:Y:S01]  /*1e00*/  CS2R R132, SRZ ;  /* 0x0000000000847805 */ /* 0x000fe2000001ff00 */
[----:B0-----:R-:W-:Y:S01]  /*1e10*/  @P2 IMAD.HI.U32 R3, R5, R12, RZ ;  /* 0x0000000c05032227 */ /* 0x001fe200078e00ff */
[----:B------:R-:W-:-:S02]  /*1e20*/  CS2R R134, SRZ ;  /* 0x0000000000867805 */ /* 0x000fc4000001ff00 */
[----:B------:R-:W-:Y:S02]  /*1e30*/  CS2R R136, SRZ ;  /* 0x0000000000887805 */ /* 0x000fe4000001ff00 */
[----:B------:R-:W-:Y:S01]  /*1e40*/  CS2R R138, SRZ ;  /* 0x00000000008a7805 */ /* 0x000fe2000001ff00 */
[----:B------:R-:W-:Y:S01]  /*1e50*/  IMAD.IADD R8, R8, 0x1, -R9 ;  /* 0x0000000108087824 */ /* 0x000fe200078e0a09 */
[----:B------:R-:W-:Y:S01]  /*1e60*/  CS2R R140, SRZ ;  /* 0x00000000008c7805 */ /* 0x000fe2000001ff00 */
[----:B------:R-:W-:Y:S01]  /*1e70*/  VIADD R9, R11, 0x1 ;  /* 0x000000010b097836 */ /* 0x000fe20000000000 */
[----:B------:R-:W-:Y:S01]  /*1e80*/  CS2R R142, SRZ ;  /* 0x00000000008e7805 */ /* 0x000fe2000001ff00 */
[----:B------:R-:W-:Y:S01]  /*1e90*/  IMAD R11, R16, UR4, R11 ;  /* 0x00000004100b7c24 */ /* 0x000fe2000f8e020b */
[----:B------:R-:W-:Y:S01]  /*1ea0*/  CS2R R144, SRZ ;  /* 0x0000000000907805 */ /* 0x000fe2000001ff00 */
[C---:B------:R-:W-:Y:S01]  /*1eb0*/  IMAD R9, R8.reuse, -0x2, R9 ;  /* 0xfffffffe08097824 */ /* 0x040fe200078e0209 */
[----:B------:R-:W-:Y:S01]  /*1ec0*/  CS2R R146, SRZ ;  /* 0x0000000000927805 */ /* 0x000fe2000001ff00 */
[----:B------:R-:W-:Y:S01]  /*1ed0*/  IMAD R11, R8, -0x2, R11 ;  /* 0xfffffffe080b7824 */ /* 0x000fe200078e020b */
[----:B------:R-:W-:Y:S01]  /*1ee0*/  CS2R R148, SRZ ;  /* 0x0000000000947805 */ /* 0x000fe2000001ff00 */
[----:B------:R-:W-:Y:S01]  /*1ef0*/  IMAD R10, R16, UR4, R9 ;  /* 0x00000004100a7c24 */ /* 0x000fe2000f8e0209 */
[----:B------:R-:W-:Y:S01]  /*1f00*/  CS2R R150, SRZ ;  /* 0x0000000000967805 */ /* 0x000fe2000001ff00 */
[----:B------:R-:W-:-:S02]  /*1f10*/  WARPGROUP.DEPBAR.LE gsb0, 0x0 ;  /* 0x00008000000079c5 */ /* 0x000fc40000010000 */
        /* <DEDUP_REMOVED lines=34> */
[----:B0-----:R-:W0:Y:S01]  /*2140*/  @P2 LDC R56, c[0x0][0x450] ;  /* 0x00011400ff382b82 */ /* 0x001e220000000800 */
[C---:B------:R-:W-:Y:S01]  /*2150*/  FMUL.FTZ R72, R0.reuse, R72 ;  /* 0x0000004800487220 */ /* 0x040fe20000410000 */
[C---:B------:R-:W-:Y:S01]  /*2160*/  FMUL.FTZ R41, R0.reuse, R41 ;  /* 0x0000002900297220 */ /* 0x040fe20000410000 */
[C---:B------:R-:W-:Y:S01]  /*2170*/  FMUL.FTZ R76, R0.reuse, R76 ;  /* 0x0000004c004c7220 */ /* 0x040fe20000410000 */
[C---:B------:R-:W-:Y:S01]  /*2180*/  FMUL.FTZ R44, R0.reuse, R44 ;  /* 0x0000002c002c7220 */ /* 0x040fe20000410000 */
        /* <DEDUP_REMOVED lines=9> */
[C---:B------:R-:W-:Y:S01]  /*2220*/  FMUL.FTZ R64, R0.reuse, R64 ;  /* 0x0000004000407220 */ /* 0x040fe20000410000 */
[----:B------:R-:W3:Y:S01]  /*2230*/  MUFU.TANH R14, R28 ;  /* 0x0000001c000e7308 */ /* 0x000ee20000002400 */
[C---:B------:R-:W-:Y:S01]  /*2240*/  FMUL.FTZ R60, R0.reuse, R60 ;  /* 0x0000003c003c7220 */ /* 0x040fe20000410000 */
[C---:B------:R-:W-:Y:S01]  /*2250*/  FMUL.FTZ R61, R0.reuse, R61 ;  /* 0x0000003d003d7220 */ /* 0x040fe20000410000 */
[C---:B------:R-:W-:Y:S01]  /*2260*/  FMUL.FTZ R65, R0.reuse, R65 ;  /* 0x0000004100417220 */ /* 0x040fe20000410000 */
[C---:B------:R-:W-:Y:S01]  /*2270*/  FMUL.FTZ R69, R0.reuse, R69 ;  /* 0x0000004500457220 */ /* 0x040fe20000410000 */
[C---:B------:R-:W-:Y:S01]  /*2280*/  FMUL.FTZ R73, R0.reuse, R73 ;  /* 0x0000004900497220 */ /* 0x040fe20000410000 */
[C---:B------:R-:W-:Y:S01]  /*2290*/  FMUL.FTZ R30, R0.reuse, R30 ;  /* 0x0000001e001e7220 */ /* 0x040fe20000410000 */
[C---:B------:R-:W-:Y:S01]  /*22a0*/  FMUL.FTZ R34, R0.reuse, R34 ;  /* 0x0000002200227220 */ /* 0x040fe20000410000 */
[----:B------:R-:W4:Y:S01]  /*22b0*/  MUFU.TANH R29, R29 ;  /* 0x0000001d001d7308 */ /* 0x000f220000002400 */
[----:B0-----:R-:W-:Y:S01]  /*22c0*/  @P2 SHF.R.U32.HI R4, RZ, R56, R3 ;  /* 0x00000038ff042219 */ /* 0x001fe20000011603 */
[C---:B------:R-:W-:Y:S01]  /*22d0*/  FMUL.FTZ R77, R0.reuse, R77 ;  /* 0x0000004d004d7220 */ /* 0x040fe20000410000 */
[----:B------:R-:W0:Y:S01]  /*22e0*/  LDC R3, c[0x0][0x288] ;  /* 0x0000a200ff037b82 */ /* 0x000e220000000800 */
[C---:B------:R-:W-:Y:S01]  /*22f0*/  FMUL.FTZ R50, R0.reuse, R50 ;  /* 0x0000003200327220 */ /* 0x040fe20000410000 */
[C---:B------:R-:W-:Y:S01]  /*2300*/  FMUL.FTZ R38, R0.reuse, R38 ;  /* 0x0000002600267220 */ /* 0x040fe20000410000 */
[----:B------:R-:W5:Y:S01]  /*2310*/  SHFL.IDX PT, R12, R4, RZ, 0x1c1f ;  /* 0x001c1fff040c7589 */ /* 0x000f6200000e0000 */
[C---:B------:R-:W-:Y:S01]  /*2320*/  FMUL.FTZ R81, R0.reuse, R81 ;  /* 0x0000005100517220 */ /* 0x040fe20000410000 */
[----:B------:R-:W4:Y:S01]  /*2330*/  MUFU.TANH R32, R32 ;  /* 0x0000002000207308 */ /* 0x000f220000002400 */
[C---:B------:R-:W-:Y:S01]  /*2340*/  FMUL.FTZ R85, R0.reuse, R85 ;  /* 0x0000005500557220 */ /* 0x040fe20000410000 */
[C---:B------:R-:W-:Y:S01]  /*2350*/  FMUL.FTZ R46, R0.reuse, R46 ;  /* 0x0000002e002e7220 */ /* 0x040fe20000410000 */
[C---:B------:R-:W-:Y:S01]  /*2360*/  FMUL.FTZ R42, R0.reuse, R42 ;  /* 0x0000002a002a7220 */ /* 0x040fe20000410000 */
[C---:B------:R-:W-:Y:S01]  /*2370*/  FMUL.FTZ R26, R0.reuse, R26 ;  /* 0x0000001a001a7220 */ /* 0x040fe20000410000 */
[----:B------:R-:W4:Y:S01]  /*2380*/  SHFL.IDX PT, R4, R4, 0x1, 0x1c1f ;  /* 0x003c1f0004047f89 */ /* 0x000f2200000e0000 */
        /* <DEDUP_REMOVED lines=12> */
[----:B------:R-:W-:Y:S01]  /*2450*/  FMUL.FTZ R47, R0, R47 ;  /* 0x0000002f002f7220 */ /* 0x000fe20000410000 */
[----:B0-----:R-:W-:-:S02]  /*2460*/  IMAD.IADD R2, R10, 0x1, -R3 ;  /* 0x000000010a027824 */ /* 0x001fc400078e0a03 */
[C---:B------:R-:W-:Y:S01]  /*2470*/  FMUL.FTZ R74, R0.reuse, R74 ;  /* 0x0000004a004a7220 */ /* 0x040fe20000410000 */
[C---:B------:R-:W-:Y:S01]  /*2480*/  FMUL.FTZ R51, R0.reuse, R51 ;  /* 0x0000003300337220 */ /* 0x040fe20000410000 */
[C---:B------:R-:W-:Y:S01]  /*2490*/  FMUL.FTZ R78, R0.reuse, R78 ;  /* 0x0000004e004e7220 */ /* 0x040fe20000410000 */
[----:B------:R-:W-:Y:S01]  /*24a0*/  FMUL.FTZ R55, R0, R55 ;  /* 0x0000003700377220 */ /* 0x000fe20000410000 */
[----:B-----5:R-:W-:Y:S01]  /*24b0*/  VIADDMNMX R2, R12, R2, R11, PT ;  /* 0x000000020c027246 */ /* 0x020fe2000380010b */
[----:B------:R-:W-:Y:S01]  /*24c0*/  MUFU.TANH R37, R37 ;  /* 0x0000002500257308 */ /* 0x000fe20000002400 */
[C---:B------:R-:W-:Y:S01]  /*24d0*/  FMUL.FTZ R82, R0.reuse, R82 ;  /* 0x0000005200527220 */ /* 0x040fe20000410000 */
[----:B------:R-:W-:Y:S01]  /*24e0*/  FMUL.FTZ R59, R0, R59 ;  /* 0x0000003b003b7220 */ /* 0x000fe20000410000 */
[----:B------:R-:W-:Y:S01]  /*24f0*/  ISETP.GT.AND P3, PT, R2, RZ, PT ;  /* 0x000000ff0200720c */ /* 0x000fe20003f64270 */
[----:B------:R-:W-:Y:S01]  /*2500*/  FMUL.FTZ R86, R0, R86 ;  /* 0x0000005600567220 */ /* 0x000fe20000410000 */
[----:B------:R-:W-:Y:S01]  /*2510*/  ISETP.GT.AND P4, PT, R2, 0x1, PT ;  /* 0x000000010200780c */ /* 0x000fe20003f84270 */
[----:B------:R-:W-:Y:S01]  /*2520*/  FMUL.FTZ R63, R0, R63 ;  /* 0x0000003f003f7220 */ /* 0x000fe20000410000 */
[----:B------:R-:W-:Y:S01]  /*2530*/  ISETP.GT.AND P5, PT, R2, 0x8, PT ;  /* 0x000000080200780c */ /* 0x000fe20003fa4270 */
[----:B------:R4:W-:Y:S01]  /*2540*/  MUFU.TANH R97, R68 ;  /* 0x0000004400617308 */ /* 0x0009e20000002400 */
[----:B-1----:R-:W-:Y:S01]  /*2550*/  FSEL R12, R24, -INF , P3 ;  /* 0xff800000180c7808 */ /* 0x002fe20001800000 */
[C---:B------:R-:W-:Y:S01]  /*2560*/  FMUL.FTZ R67, R0.reuse, R67 ;  /* 0x0000004300437220 */ /* 0x040fe20000410000 */
[----:B--2---:R-:W-:Y:S01]  /*2570*/  FSEL R9, R25, -INF , P4 ;  /* 0xff80000019097808 */ /* 0x004fe20002000000 */
[----:B------:R-:W-:Y:S01]  /*2580*/  FMUL.FTZ R71, R0, R71 ;  /* 0x0000004700477220 */ /* 0x000fe20000410000 */
[----:B------:R-:W-:Y:S01]  /*2590*/  ISETP.GT.AND P3, PT, R2, 0x9, PT ;  /* 0x000000090200780c */ /* 0x000fe20003f64270 */
[----:B------:R-:W-:Y:S01]  /*25a0*/  FMUL.FTZ R75, R0, R75 ;  /* 0x0000004b004b7220 */ /* 0x000fe20000410000 */
[----:B---3--:R-:W-:Y:S01]  /*25b0*/  FSEL R14, R14, -INF , P5 ;  /* 0xff8000000e0e7808 */ /* 0x008fe20002800000 */
[----:B------:R-:W0:Y:S01]  /*25c0*/  MUFU.TANH R40, R40 ;  /* 0x0000002800287308 */ /* 0x000e220000002400 */
[----:B------:R-:W-:Y:S01]  /*25d0*/  FMNMX.FTZ R13, R12, R9, !PT ;  /* 0x000000090c0d7209 */ /* 0x000fe20007810000 */
[----:B------:R-:W-:Y:S01]  /*25e0*/  FMUL.FTZ R79, R0, R79 ;  /* 0x0000004f004f7220 */ /* 0x000fe20000410000 */
[----:B------:R-:W-:Y:S01]  /*25f0*/  ISETP.GT.AND P4, PT, R2, 0x10, PT ;  /* 0x000000100200780c */ /* 0x000fe20003f84270 */
[C---:B------:R-:W-:Y:S01]  /*2600*/  FMUL.FTZ R83, R0.reuse, R83 ;  /* 0x0000005300537220 */ /* 0x040fe20000410000 */
[----:B----4-:R-:W-:Y:S01]  /*2610*/  FSEL R68, R29, -INF , P3 ;  /* 0xff8000001d447808 */ /* 0x010fe20001800000 */
[----:B------:R-:W-:Y:S01]  /*2620*/  FMUL.FTZ R87, R0, R87 ;  /* 0x0000005700577220 */ /* 0x000fe20000410000 */
[----:B------:R-:W-:Y:S01]  /*2630*/  FMNMX.FTZ R13, R14, R13, !PT ;  /* 0x0000000d0e0d7209 */ /* 0x000fe20007810000 */
[----:B------:R1:W-:Y:S01]  /*2640*/  MUFU.TANH R98, R72 ;  /* 0x0000004800627308 */ /* 0x0003e20000002400 */
[----:B------:R-:W-:-:S02]  /*2650*/  ISETP.GT.AND P3, PT, R2, 0x11, PT ;  /* 0x000000110200780c */ /* 0x000fc40003f64270 */
[----:B------:R-:W-:Y:S02]  /*2660*/  FMNMX.FTZ R13, R68, R13, !PT ;  /* 0x0000000d440d7209 */ /* 0x000fe40007810000 */
[----:B------:R-:W-:-:S03]  /*2670*/  IADD3 R4, R4, -R3, R10 ;  /* 0x8000000304047210 */ /* 0x000fc60007ffe00a */
[----:B------:R-:W-:Y:S01]  /*2680*/  MUFU.TANH R20, R41 ;  /* 0x0000002900147308 */ /* 0x000fe20000002400 */
[----:B-1----:R-:W-:Y:S02]  /*2690*/  FSEL R72, R32, -INF , P4 ;  /* 0xff80000020487808 */ /* 0x002fe40002000000 */
[----:B------:R-:W-:Y:S02]  /*26a0*/  ISETP.GT.AND P4, PT, R2, 0x18, PT ;  /* 0x000000180200780c */ /* 0x000fe40003f84270 */
[----:B------:R-:W-:Y:S02]  /*26b0*/  FMNMX.FTZ R13, R72, R13, !PT ;  /* 0x0000000d480d7209 */ /* 0x000fe40007810000 */
[----:B------:R-:W-:Y:S01]  /*26c0*/  VIMNMX R25, R11, R4, PT ;  /* 0x000000040b197248 */ /* 0x000fe20003fe0100 */
[----:B------:R1:W-:Y:S03]  /*26d0*/  MUFU.TANH R99, R76 ;  /* 0x0000004c00637308 */ /* 0x0003e60000002400 */
[----:B------:R-:W-:-:S05]  /*26e0*/  ISETP.GT.AND P5, PT, R25, 0x8, PT ;  /* 0x000000081900780c */ /* 0x000fca0003fa4270 */
[----:B------:R-:W2:Y:S01]  /*26f0*/  MUFU.TANH R44, R44 ;  /* 0x0000002c002c7308 */ /* 0x000ea20000002400 */
[----:B-1----:R-:W-:Y:S02]  /*2700*/  FSEL R76, R33, -INF , P3 ;  /* 0xff800000214c7808 */ /* 0x002fe40001800000 */
[----:B------:R-:W-:Y:S02]  /*2710*/  ISETP.GT.AND P3, PT, R2, 0x19, PT ;  /* 0x000000190200780c */ /* 0x000fe40003f64270 */
[----:B------:R-:W-:-:S03]  /*2720*/  FMNMX.FTZ R13, R76, R13, !PT ;  /* 0x0000000d4c0d7209 */ /* 0x000fc60007810000 */
[----:B------:R1:W-:Y:S08]  /*2730*/  MUFU.TANH R100, R80 ;  /* 0x0000005000647308 */ /* 0x0003f00000002400 */
[----:B------:R-:W3:Y:S01]  /*2740*/  MUFU.TANH R94, R45 ;  /* 0x0000002d005e7308 */ /* 0x000ee20000002400 */
[----:B-1----:R-:W-:Y:S02]  /*2750*/  FSEL R80, R36, -INF , P4 ;  /* 0xff80000024507808 */ /* 0x002fe40002000000 */
[----:B------:R-:W-:-:S02]  /*2760*/  ISETP.GT.AND P4, PT, R2, 0x20, PT ;  /* 0x000000200200780c */ /* 0x000fc40003f84270 */
[----:B------:R-:W-:Y:S02]  /*2770*/  FMNMX.FTZ R13, R80, R13, !PT ;  /* 0x0000000d500d7209 */ /* 0x000fe40007810000 */
[----:B0-----:R-:W-:Y:S01]  /*2780*/  FSEL R88, R40, -INF , P4 ;  /* 0xff80000028587808 */ /* 0x001fe20002000000 */
[----:B------:R0:W-:Y:S01]  /*2790*/  MUFU.TANH R89, R84 ;  /* 0x0000005400597308 */ /* 0x0001e20000002400 */
[----:B------:R-:W-:-:S04]  /*27a0*/  ISETP.GT.AND P4, PT, R2, 0x28, PT ;  /* 0x000000280200780c */ /* 0x000fc80003f84270 */
[----:B--2---:R-:W-:Y:S02]  /*27b0*/  FSEL R92, R44, -INF , P4 ;  /* 0xff8000002c5c7808 */ /* 0x004fe40002000000 */
[C---:B------:R-:W-:Y:S01]  /*27c0*/  ISETP.GT.AND P4, PT, R2.reuse, 0x30, PT ;  /* 0x000000300200780c */ /* 0x040fe20003f84270 */
[----:B------:R-:W1:Y:S01]  /*27d0*/  MUFU.TANH R48, R48 ;  /* 0x0000003000307308 */ /* 0x000e620000002400 */
[----:B0-----:R-:W-:Y:S02]  /*27e0*/  FSEL R84, R37, -INF , P3 ;  /* 0xff80000025547808 */ /* 0x001fe40001800000 */
[----:B------:R-:W-:Y:S02]  /*27f0*/  ISETP.GT.AND P3, PT, R2, 0x21, PT ;  /* 0x000000210200780c */ /* 0x000fe40003f64270 */
[----:B------:R-:W-:Y:S02]  /*2800*/  FMNMX.FTZ R13, R84, R13, !PT ;  /* 0x0000000d540d7209 */ /* 0x000fe40007810000 */
[----:B------:R-:W-:Y:S01]  /*2810*/  FSEL R90, R20, -INF , P3 ;  /* 0xff800000145a7808 */ /* 0x000fe20001800000 */
[----:B------:R-:W0:Y:S01]  /*2820*/  MUFU.TANH R28, R49 ;  /* 0x00000031001c7308 */ /* 0x000e220000002400 */
[----:B------:R-:W-:-:S02]  /*2830*/  FMNMX.FTZ R13, R88, R13, !PT ;  /* 0x0000000d580d7209 */ /* 0x000fc40007810000 */
[----:B------:R-:W-:Y:S02]  /*2840*/  ISETP.GT.AND P3, PT, R2, 0x29, PT ;  /* 0x000000290200780c */ /* 0x000fe40003f64270 */
[----:B------:R-:W-:Y:S02]  /*2850*/  FMNMX.FTZ R13, R90, R13, !PT ;  /* 0x0000000d5a0d7209 */ /* 0x000fe40007810000 */
[----:B---3--:R-:W-:Y:S01]  /*2860*/  FSEL R94, R94, -INF , P3 ;  /* 0xff8000005e5e7808 */ /* 0x008fe20001800000 */
[----:B------:R-:W-:Y:S01]  /*2870*/  MUFU.TANH R52, R52 ;  /* 0x0000003400347308 */ /* 0x000fe20000002400 */
[----:B------:R-:W-:Y:S02]  /*2880*/  FMNMX.FTZ R13, R92, R13, !PT ;  /* 0x0000000d5c0d7209 */ /* 0x000fe40007810000 */
[----:B------:R-:W-:Y:S02]  /*2890*/  ISETP.GT.AND P3, PT, R2, 0x31, PT ;  /* 0x000000310200780c */ /* 0x000fe40003f64270 */
[----:B-1----:R-:W-:-:S02]  /*28a0*/  FSEL R96, R48, -INF , P4 ;  /* 0xff80000030607808 */ /* 0x002fc40002000000 */
[----:B------:R-:W-:Y:S01]  /*28b0*/  FMNMX.FTZ R13, R94, R13, !PT ;  /* 0x0000000d5e0d7209 */ /* 0x000fe20007810000 */
[----:B------:R-:W1:Y:S01]  /*28c0*/  MUFU.TANH R53, R53 ;  /* 0x0000003500357308 */ /* 0x000e620000002400 */
[----:B------:R-:W-:Y:S02]  /*28d0*/  ISETP.GT.AND P4, PT, R2, 0x38, PT ;  /* 0x000000380200780c */ /* 0x000fe40003f84270 */
[----:B------:R-:W-:-:S05]  /*28e0*/  FMNMX.FTZ R13, R96, R13, !PT ;  /* 0x0000000d600d7209 */ /* 0x000fca0007810000 */
[----:B------:R-:W2:Y:S08]  /*28f0*/  MUFU.TANH R57, R57 ;  /* 0x0000003900397308 */ /* 0x000eb00000002400 */
[----:B------:R0:W-:Y:S08]  /*2900*/  MUFU.TANH R95, R64 ;  /* 0x00000040005f7308 */ /* 0x0001f00000002400 */
[----:B------:R3:W4:Y:S01]  /*2910*/  MUFU.TANH R93, R60 ;  /* 0x0000003c005d7308 */ /* 0x0007220000002400 */
[----:B0-----:R-:W-:-:S02]  /*2920*/  FSEL R64, R28, -INF , P3 ;  /* 0xff8000001c407808 */ /* 0x001fc40001800000 */
[----:B------:R-:W-:Y:S02]  /*2930*/  ISETP.GT.AND P3, PT, R2, 0x39, PT ;  /* 0x000000390200780c */ /* 0x000fe40003f64270 */
[----:B------:R-:W-:Y:S02]  /*2940*/  FMNMX.FTZ R13, R64, R13, !PT ;  /* 0x0000000d400d7209 */ /* 0x000fe40007810000 */
[----:B-1----:R-:W-:Y:S01]  /*2950*/  FSEL R56, R53, -INF , P3 ;  /* 0xff80000035387808 */ /* 0x002fe20001800000 */
[----:B------:R-:W0:Y:S01]  /*2960*/  MUFU.TANH R61, R61 ;  /* 0x0000003d003d7308 */ /* 0x000e220000002400 */
[----:B---3--:R-:W-:Y:S02]  /*2970*/  FSEL R60, R52, -INF , P4 ;  /* 0xff800000343c7808 */ /* 0x008fe40002000000 */
[----:B------:R-:W-:Y:S02]  /*2980*/  ISETP.GT.AND P4, PT, R2, 0x40, PT ;  /* 0x000000400200780c */ /* 0x000fe40003f84270 */
[----:B------:R-:W-:-:S02]  /*2990*/  FMNMX.FTZ R13, R60, R13, !PT ;  /* 0x0000000d3c0d7209 */ /* 0x000fc40007810000 */
[----:B------:R-:W-:Y:S01]  /*29a0*/  ISETP.GT.AND P3, PT, R2, 0x41, PT ;  /* 0x000000410200780c */ /* 0x000fe20003f64270 */
[----:B------:R-:W1:Y:S01]  /*29b0*/  MUFU.TANH R65, R65 ;  /* 0x0000004100417308 */ /* 0x000e620000002400 */
[----:B------:R-:W-:Y:S02]  /*29c0*/  FSEL R52, R91, -INF , P4 ;  /* 0xff8000005b347808 */ /* 0x000fe40002000000 */
[----:B------:R-:W-:Y:S02]  /*29d0*/  FMNMX.FTZ R13, R56, R13, !PT ;  /* 0x0000000d380d7209 */ /* 0x000fe40007810000 */
[----:B------:R-:W-:Y:S02]  /*29e0*/  ISETP.GT.AND P4, PT, R2, 0x48, PT ;  /* 0x000000480200780c */ /* 0x000fe40003f84270 */
[----:B--2---:R-:W-:Y:S01]  /*29f0*/  FSEL R32, R57, -INF , P3 ;  /* 0xff80000039207808 */ /* 0x004fe20001800000 */
[----:B------:R-:W2:Y:S01]  /*2a00*/  MUFU.TANH R69, R69 ;  /* 0x0000004500457308 */ /* 0x000ea20000002400 */
[----:B------:R-:W-:-:S02]  /*2a10*/  FMNMX.FTZ R13, R52, R13, !PT ;  /* 0x0000000d340d7209 */ /* 0x000fc40007810000 */
[----:B------:R-:W-:Y:S02]  /*2a20*/  ISETP.GT.AND P3, PT, R2, 0x49, PT ;  /* 0x000000490200780c */ /* 0x000fe40003f64270 */
[----:B----4-:R-:W-:Y:S02]  /*2a30*/  FSEL R20, R93, -INF , P4 ;  /* 0xff8000005d147808 */ /* 0x010fe40002000000 */
[----:B------:R-:W-:Y:S01]  /*2a40*/  FMNMX.FTZ R13, R32, R13, !PT ;  /* 0x0000000d200d7209 */ /* 0x000fe20007810000 */
[----:B------:R-:W3:Y:S01]  /*2a50*/  MUFU.TANH R73, R73 ;  /* 0x0000004900497308 */ /* 0x000ee20000002400 */
[----:B------:R-:W-:Y:S02]  /*2a60*/  ISETP.GT.AND P4, PT, R2, 0x50, PT ;  /* 0x000000500200780c */ /* 0x000fe40003f84270 */
[----:B0-----:R-:W-:Y:S02]  /*2a70*/  FSEL R28, R61, -INF , P3 ;  /* 0xff8000003d1c7808 */ /* 0x001fe40001800000 */
[----:B------:R-:W-:-:S02]  /*2a80*/  FMNMX.FTZ R13, R20, R13, !PT ;  /* 0x0000000d140d7209 */ /* 0x000fc40007810000 */
[----:B------:R-:W-:Y:S01]  /*2a90*/  ISETP.GT.AND P3, PT, R2, 0x51, PT ;  /* 0x000000510200780c */ /* 0x000fe20003f64270 */
[----:B------:R1:W-:Y:S01]  /*2aa0*/  MUFU.TANH R21, R30 ;  /* 0x0000001e00157308 */ /* 0x0003e20000002400 */
[----:B------:R-:W-:Y:S02]  /*2ab0*/  FSEL R24, R95, -INF , P4 ;  /* 0xff8000005f187808 */ /* 0x000fe40002000000 */
[----:B------:R-:W-:Y:S02]  /*2ac0*/  FMNMX.FTZ R13, R28, R13, !PT ;  /* 0x0000000d1c0d7209 */ /* 0x000fe40007810000 */
[----:B------:R-:W-:Y:S02]  /*2ad0*/  ISETP.GT.AND P4, PT, R2, 0x58, PT ;  /* 0x000000580200780c */ /* 0x000fe40003f84270 */
[----:B------:R-:W-:Y:S01]  /*2ae0*/  FMNMX.FTZ R13, R24, R13, !PT ;  /* 0x0000000d180d7209 */ /* 0x000fe20007810000 */
[----:B------:R0:W-:Y:S01]  /*2af0*/  MUFU.TANH R41, R34 ;  /* 0x0000002200297308 */ /* 0x0001e20000002400 */
[----:B-1----:R-:W-:-:S02]  /*2b00*/  FSEL R30, R65, -INF , P3 ;  /* 0xff800000411e7808 */ /* 0x002fc40001800000 */
[----:B------:R-:W-:Y:S02]  /*2b10*/  ISETP.GT.AND P3, PT, R2, 0x59, PT ;  /* 0x000000590200780c */ /* 0x000fe40003f64270 */
[----:B------:R-:W-:-:S03]  /*2b20*/  FMNMX.FTZ R13, R30, R13, !PT ;  /* 0x0000000d1e0d7209 */ /* 0x000fc60007810000 */
[----:B------:R-:W1:Y:S01]  /*2b30*/  MUFU.TANH R77, R77 ;  /* 0x0000004d004d7308 */ /* 0x000e620000002400 */
[----:B0-----:R-:W-:Y:S02]  /*2b40*/  FSEL R34, R97, -INF , P4 ;  /* 0xff80000061227808 */ /* 0x001fe40002000000 */
[----:B------:R-:W-:Y:S02]  /*2b50*/  ISETP.GT.AND P4, PT, R2, 0x60, PT ;  /* 0x000000600200780c */ /* 0x000fe40003f84270 */
[----:B------:R-:W-:-:S03]  /*2b60*/  FMNMX.FTZ R13, R34, R13, !PT ;  /* 0x0000000d220d7209 */ /* 0x000fc60007810000 */
[----:B------:R2:W-:Y:S08]  /*2b70*/  MUFU.TANH R53, R50 ;  /* 0x0000003200357308 */ /* 0x0005f00000002400 */
[----:B------:R0:W-:Y:S01]  /*2b80*/  MUFU.TANH R29, R38 ;  /* 0x00000026001d7308 */ /* 0x0001e20000002400 */
[----:B--2---:R-:W-:Y:S02]  /*2b90*/  FSEL R50, R69, -INF , P3 ;  /* 0xff80000045327808 */ /* 0x004fe40001800000 */
[----:B------:R-:W-:-:S02]  /*2ba0*/  ISETP.GT.AND P3, PT, R2, 0x61, PT ;  /* 0x000000610200780c */ /* 0x000fc40003f64270 */
[----:B------:R-:W-:Y:S02]  /*2bb0*/  FMNMX.FTZ R13, R50, R13, !PT ;  /* 0x0000000d320d7209 */ /* 0x000fe40007810000 */
[----:B---3--:R-:W-:Y:S01]  /*2bc0*/  FSEL R36, R73, -INF , P3 ;  /* 0xff80000049247808 */ /* 0x008fe20001800000 */
[----:B------:R-:W2:Y:S01]  /*2bd0*/  MUFU.TANH R81, R81 ;  /* 0x0000005100517308 */ /* 0x000ea20000002400 */
[----:B0-----:R-:W-:Y:S02]  /*2be0*/  FSEL R38, R98, -INF , P4 ;  /* 0xff80000062267808 */ /* 0x001fe40002000000 */
[----:B------:R-:W-:Y:S02]  /*2bf0*/  ISETP.GT.AND P4, PT, R2, 0x68, PT ;  /* 0x000000680200780c */ /* 0x000fe40003f84270 */
[----:B------:R-:W-:Y:S02]  /*2c00*/  FMNMX.FTZ R13, R38, R13, !PT ;  /* 0x0000000d260d7209 */ /* 0x000fe40007810000 */
[----:B------:R-:W-:Y:S01]  /*2c10*/  ISETP.GT.AND P3, PT, R2, 0x69, PT ;  /* 0x000000690200780c */ /* 0x000fe20003f64270 */
[----:B------:R-:W0:Y:S01]  /*2c20*/  MUFU.TANH R85, R85 ;  /* 0x0000005500557308 */ /* 0x000e220000002400 */
[----:B------:R-:W-:-:S02]  /*2c30*/  FSEL R48, R99, -INF , P4 ;  /* 0xff80000063307808 */ /* 0x000fc40002000000 */
[----:B------:R-:W-:Y:S02]  /*2c40*/  FMNMX.FTZ R13, R36, R13, !PT ;  /* 0x0000000d240d7209 */ /* 0x000fe40007810000 */
[----:B------:R-:W-:Y:S02]  /*2c50*/  ISETP.GT.AND P4, PT, R2, 0x70, PT ;  /* 0x000000700200780c */ /* 0x000fe40003f84270 */
[----:B------:R-:W-:Y:S01]  /*2c60*/  FMNMX.FTZ R13, R48, R13, !PT ;  /* 0x0000000d300d7209 */ /* 0x000fe20007810000 */
[----:B------:R1:W-:Y:S01]  /*2c70*/  MUFU.TANH R49, R46 ;  /* 0x0000002e00317308 */ /* 0x0003e20000002400 */
[----:B------:R-:W-:Y:S02]  /*2c80*/  FSEL R44, R100, -INF , P4 ;  /* 0xff800000642c7808 */ /* 0x000fe40002000000 */
[----:B------:R-:W-:-:S04]  /*2c90*/  ISETP.GT.AND P4, PT, R2, 0x78, PT ;  /* 0x000000780200780c */ /* 0x000fc80003f84270 */
[----:B------:R-:W-:Y:S01]  /*2ca0*/  FSEL R40, R89, -INF , P4 ;  /* 0xff80000059287808 */ /* 0x000fe20002000000 */
[----:B------:R2:W-:Y:S01]  /*2cb0*/  MUFU.TANH R33, R42 ;  /* 0x0000002a00217308 */ /* 0x0005e20000002400 */
[----:B-1----:R-:W-:Y:S02]  /*2cc0*/  FSEL R46, R77, -INF , P3 ;  /* 0xff8000004d2e7808 */ /* 0x002fe40001800000 */
[----:B------:R-:W-:Y:S02]  /*2cd0*/  ISETP.GT.AND P3, PT, R2, 0x71, PT ;  /* 0x000000710200780c */ /* 0x000fe40003f64270 */
[----:B------:R-:W-:Y:S02]  /*2ce0*/  FMNMX.FTZ R13, R46, R13, !PT ;  /* 0x0000000d2e0d7209 */ /* 0x000fe40007810000 */
[----:B------:R-:W-:Y:S01]  /*2cf0*/  ISETP.GT.AND P4, PT, R25, 0x1, PT ;  /* 0x000000011900780c */ /* 0x000fe20003f84270 */
[----:B------:R0:W-:Y:S01]  /*2d00*/  MUFU.TANH R15, R26 ;  /* 0x0000001a000f7308 */ /* 0x0001e20000002400 */
[----:B--2---:R-:W-:-:S02]  /*2d10*/  FSEL R42, R81, -INF , P3 ;  /* 0xff800000512a7808 */ /* 0x004fc40001800000 */
[----:B------:R-:W-:Y:S02]  /*2d20*/  FMNMX.FTZ R13, R44, R13, !PT ;  /* 0x0000000d2c0d7209 */ /* 0x000fe40007810000 */
[----:B------:R-:W-:Y:S02]  /*2d30*/  ISETP.GT.AND P3, PT, R2, 0x79, PT ;  /* 0x000000790200780c */ /* 0x000fe40003f64270 */
[----:B------:R-:W-:Y:S01]  /*2d40*/  FMNMX.FTZ R13, R42, R13, !PT ;  /* 0x0000000d2a0d7209 */ /* 0x000fe20007810000 */
[----:B------:R-:W1:Y:S01]  /*2d50*/  MUFU.TANH R27, R27 ;  /* 0x0000001b001b7308 */ /* 0x000e620000002400 */
[----:B0-----:R-:W-:Y:S02]  /*2d60*/  FSEL R26, R85, -INF , P3 ;  /* 0xff800000551a7808 */ /* 0x001fe40001800000 */
[----:B------:R-:W-:-:S04]  /*2d70*/  FMNMX.FTZ R13, R40, R13, !PT ;  /* 0x0000000d280d7209 */ /* 0x000fc80007810000 */
[----:B------:R-:W-:Y:S01]  /*2d80*/  FMNMX.FTZ R13, R26, R13, !PT ;  /* 0x0000000d1a0d7209 */ /* 0x000fe20007810000 */
[----:B------:R-:W0:Y:S04]  /*2d90*/  MUFU.TANH R31, R31 ;  /* 0x0000001f001f7308 */ /* 0x000e280000002400 */
[----:B------:R-:W2:Y:S04]  /*2da0*/  SHFL.BFLY PT, R2, R13, 0x2, 0x1f ;  /* 0x0c401f000d027f89 */ /* 0x000ea800000e0000 */
[----:B------:R1:W3:Y:S08]  /*2db0*/  MUFU.TANH R45, R35 ;  /* 0x00000023002d7308 */ /* 0x0002f00000002400 */
[----:B------:R-:W-:Y:S01]  /*2dc0*/  MUFU.TANH R57, R54 ;  /* 0x0000003600397308 */ /* 0x000fe20000002400 */
[----:B-1----:R-:W-:-:S02]  /*2dd0*/  FSEL R35, R27, -INF , P4 ;  /* 0xff8000001b237808 */ /* 0x002fc40002000000 */
[----:B------:R-:W-:-:S05]  /*2de0*/  ISETP.GT.AND P4, PT, R25, 0x10, PT ;  /* 0x000000101900780c */ /* 0x000fca0003f84270 */
[----:B------:R1:W-:Y:S01]  /*2df0*/  MUFU.TANH R61, R58 ;  /* 0x0000003a003d7308 */ /* 0x0003e20000002400 */
[----:B--2---:R-:W-:-:S07]  /*2e00*/  FMNMX.FTZ R2, R13, R2, !PT ;  /* 0x000000020d027209 */ /* 0x004fce0007810000 */
[----:B------:R-:W2:Y:S01]  /*2e10*/  MUFU.TANH R39, R39 ;  /* 0x0000002700277308 */ /* 0x000ea20000002400 */
[----:B------:R-:W4:Y:S01]  /*2e20*/  SHFL.BFLY PT, R13, R2, 0x1, 0x1f ;  /* 0x0c201f00020d7f89 */ /* 0x000f2200000e0000 */
[----:B-1----:R-:W-:-:S06]  /*2e30*/  FSEL R58, R21, -INF , P5 ;  /* 0xff800000153a7808 */ /* 0x002fcc0002800000 */
[----:B------:R-:W-:Y:S08]  /*2e40*/  MUFU.TANH R98, R62 ;  /* 0x0000003e00627308 */ /* 0x000ff00000002400 */
[----:B------:R1:W-:Y:S08]  /*2e50*/  MUFU.TANH R100, R66 ;  /* 0x0000004200647308 */ /* 0x0003f00000002400 */
[----:B------:R-:W5:Y:S01]  /*2e60*/  MUFU.TANH R43, R43 ;  /* 0x0000002b002b7308 */ /* 0x000f620000002400 */
[----:B----4-:R-:W-:Y:S01]  /*2e70*/  FMNMX.FTZ R170, R2, R13, !PT ;  /* 0x0000000d02aa7209 */ /* 0x010fe20007810000 */
[----:B------:R-:W-:Y:S01]  /*2e80*/  IMAD.U32 R13, RZ, RZ, UR5 ;  /* 0x00000005ff0d7e24 */ /* 0x000fe2000f8e00ff */
[----:B-1----:R-:W-:Y:S01]  /*2e90*/  FSEL R66, R41, -INF , P4 ;  /* 0xff80000029427808 */ /* 0x002fe20002000000 */
[----:B------:R-:W1:Y:S01]  /*2ea0*/  S2UR UR5, SR_CgaCtaId ;  /* 0x00000000000579c3 */ /* 0x000e620000008800 */
[C---:B------:R-:W-:Y:S01]  /*2eb0*/  FSETP.NEU.FTZ.AND P3, PT, R170.reuse, -INF , PT ;  /* 0xff800000aa00780b */ /* 0x040fe20003f7d000 */
[----:B------:R-:W-:Y:S01]  /*2ec0*/  FFMA.FTZ R2, R170, R13, -8 ;  /* 0xc1000000aa027423 */ /* 0x000fe2000001000d */
[----:B------:R-:W-:Y:S01]  /*2ed0*/  ISETP.GT.AND P4, PT, R25, 0x18, PT ;  /* 0x000000181900780c */ /* 0x000fe20003f84270 */
[----:B------:R4:W-:Y:S03]  /*2ee0*/  MUFU.TANH R102, R70 ;  /* 0x0000004600667308 */ /* 0x0009e60000002400 */
[----:B------:R-:W-:-:S02]  /*2ef0*/  FSEL R37, R2, RZ, P3 ;  /* 0x000000ff02257208 */ /* 0x000fc40001800000 */
[----:B------:R-:W-:-:S03]  /*2f00*/  ISETP.GT.AND P3, PT, R25, RZ, PT ;  /* 0x000000ff1900720c */ /* 0x000fc60003f64270 */
[-CC-:B------:R-:W-:Y:S01]  /*2f10*/  FFMA.FTZ R11, R68, R13.reuse, -R37.reuse ;  /* 0x0000000d440b7223 */ /* 0x180fe20000010825 */
[----:B------:R-:W-:Y:S01]  /*2f20*/  FSEL R54, R15, -INF , P3 ;  /* 0xff8000000f367808 */ /* 0x000fe20001800000 */
[----:B------:R-:W1:Y:S01]  /*2f30*/  MUFU.TANH R47, R47 ;  /* 0x0000002f002f7308 */ /* 0x000e620000002400 */
[----:B------:R-:W-:Y:S01]  /*2f40*/  ISETP.GT.AND P3, PT, R25, 0x9, PT ;  /* 0x000000091900780c */ /* 0x000fe20003f64270 */
[--C-:B------:R-:W-:Y:S01]  /*2f50*/  FFMA.FTZ R10, R72, R13, -R37.reuse ;  /* 0x0000000d480a7223 */ /* 0x100fe20000010825 */
[----:B------:R-:W-:Y:S01]  /*2f60*/  FMNMX.FTZ R15, R54, R35, !PT ;  /* 0x00000023360f7209 */ /* 0x000fe20007810000 */
[-CC-:B------:R-:W-:Y:S01]  /*2f70*/  FFMA.FTZ R4, R14, R13.reuse, -R37.reuse ;  /* 0x0000000d0e047223 */ /* 0x180fe20000010825 */
[----:B0-----:R-:W-:Y:S01]  /*2f80*/  FSEL R62, R31, -INF , P3 ;  /* 0xff8000001f3e7808 */ /* 0x001fe20001800000 */
[--C-:B------:R-:W-:Y:S01]  /*2f90*/  FFMA.FTZ R14, R76, R13, -R37.reuse ;  /* 0x0000000d4c0e7223 */ /* 0x100fe20000010825 */
[----:B------:R-:W-:Y:S01]  /*2fa0*/  FMNMX.FTZ R15, R58, R15, !PT ;  /* 0x0000000f3a0f7209 */ /* 0x000fe20007810000 */
[----:B------:R0:W-:Y:S01]  /*2fb0*/  MUFU.TANH R104, R74 ;  /* 0x0000004a00687308 */ /* 0x0001e20000002400 */
[----:B------:R-:W-:Y:S01]  /*2fc0*/  ISETP.GT.AND P3, PT, R25, 0x11, PT ;  /* 0x000000111900780c */ /* 0x000fe20003f64270 */
[--C-:B------:R-:W-:Y:S01]  /*2fd0*/  FFMA.FTZ R2, R12, R13, -R37.reuse ;  /* 0x0000000d0c027223 */ /* 0x100fe20000010825 */
[----:B------:R-:W-:Y:S01]  /*2fe0*/  FMNMX.FTZ R15, R62, R15, !PT ;  /* 0x0000000f3e0f7209 */ /* 0x000fe20007810000 */
[-CC-:B------:R-:W-:Y:S01]  /*2ff0*/  FFMA.FTZ R12, R80, R13.reuse, -R37.reuse ;  /* 0x0000000d500c7223 */ /* 0x180fe20000010825 */
[----:B---3--:R-:W-:Y:S01]  /*3000*/  FSEL R68, R45, -INF , P3 ;  /* 0xff8000002d447808 */ /* 0x008fe20001800000 */
[--C-:B------:R-:W-:Y:S01]  /*3010*/  FFMA.FTZ R31, R92, R13, -R37.reuse ;  /* 0x0000000d5c1f7223 */ /* 0x100fe20000010825 */
[----:B------:R-:W-:Y:S01]  /*3020*/  FMNMX.FTZ R15, R66, R15, !PT ;  /* 0x0000000f420f7209 */ /* 0x000fe20007810000 */
[----:B------:R-:W3:Y:S01]  /*3030*/  MUFU.TANH R51, R51 ;  /* 0x0000003300337308 */ /* 0x000ee20000002400 */
[----:B------:R-:W-:Y:S01]  /*3040*/  ISETP.GT.AND P3, PT, R25, 0x19, PT ;  /* 0x000000191900780c */ /* 0x000fe20003f64270 */
[-CC-:B------:R-:W-:Y:S01]  /*3050*/  FFMA.FTZ R226, R96, R13.reuse, -R37.reuse ;  /* 0x0000000d60e27223 */ /* 0x180fe20000010825 */
[----:B----4-:R-:W-:Y:S01]  /*3060*/  FSEL R70, R29, -INF , P4 ;  /* 0xff8000001d467808 */ /* 0x010fe20002000000 */
[--C-:B------:R-:W-:Y:S01]  /*3070*/  FFMA.FTZ R29, R84, R13, -R37.reuse ;  /* 0x0000000d541d7223 */ /* 0x100fe20000010825 */
[----:B------:R-:W-:Y:S01]  /*3080*/  FMNMX.FTZ R21, R68, R15, !PT ;  /* 0x0000000f44157209 */ /* 0x000fe20007810000 */
[-CC-:B------:R-:W-:Y:S01]  /*3090*/  FFMA.FTZ R41, R56, R13.reuse, -R37.reuse ;  /* 0x0000000d38297223 */ /* 0x180fe20000010825 */
[----:B------:R-:W-:Y:S01]  /*30a0*/  ISETP.GT.AND P4, PT, R25, 0x20, PT ;  /* 0x000000201900780c */ /* 0x000fe20003f84270 */
[----:B------:R4:W-:Y:S01]  /*30b0*/  MUFU.TANH R106, R78 ;  /* 0x0000004e006a7308 */ /* 0x0009e20000002400 */
[----:B--2---:R-:W-:Y:S01]  /*30c0*/  FSEL R72, R39, -INF , P3 ;  /* 0xff80000027487808 */ /* 0x004fe20001800000 */
[--C-:B------:R-:W-:Y:S01]  /*30d0*/  FFMA.FTZ R39, R60, R13, -R37.reuse ;  /* 0x0000000d3c277223 */ /* 0x100fe20000010825 */
[----:B------:R-:W-:Y:S01]  /*30e0*/  FMNMX.FTZ R21, R70, R21, !PT ;  /* 0x0000001546157209 */ /* 0x000fe20007810000 */
[-CC-:B------:R-:W-:Y:S01]  /*30f0*/  FFMA.FTZ R45, R24, R13.reuse, -R37.reuse ;  /* 0x0000000d182d7223 */ /* 0x180fe20000010825 */
[----:B------:R-:W-:Y:S01]  /*3100*/  ISETP.GT.AND P3, PT, R25, 0x21, PT ;  /* 0x000000211900780c */ /* 0x000fe20003f64270 */
[--C-:B------:R-:W-:Y:S01]  /*3110*/  FFMA.FTZ R36, R36, R13, -R37.reuse ;  /* 0x0000000d24247223 */ /* 0x100fe20000010825 */
[----:B0-----:R-:W-:Y:S01]  /*3120*/  FSEL R74, R33, -INF , P4 ;  /* 0xff800000214a7808 */ /* 0x001fe20002000000 */
[----:B------:R-:W0:Y:S01]  /*3130*/  MUFU.TANH R55, R55 ;  /* 0x0000003700377308 */ /* 0x000e220000002400 */
[----:B------:R-:W-:Y:S01]  /*3140*/  FMNMX.FTZ R21, R72, R21, !PT ;  /* 0x0000001548157209 */ /* 0x000fe20007810000 */
[-CC-:B------:R-:W-:Y:S01]  /*3150*/  FFMA.FTZ R33, R90, R13.reuse, -R37.reuse ;  /* 0x0000000d5a217223 */ /* 0x180fe20000010825 */
[----:B------:R-:W-:Y:S01]  /*3160*/  ISETP.GT.AND P4, PT, R25, 0x28, PT ;  /* 0x000000281900780c */ /* 0x000fe20003f84270 */
[-CC-:B------:R-:W-:Y:S01]  /*3170*/  FFMA.FTZ R28, R28, R13.reuse, -R37.reuse ;  /* 0x0000000d1c1c7223 */ /* 0x180fe20000010825 */
[----:B-----5:R-:W-:Y:S01]  /*3180*/  FSEL R76, R43, -INF , P3 ;  /* 0xff8000002b4c7808 */ /* 0x020fe20001800000 */
[--C-:B------:R-:W-:Y:S01]  /*3190*/  FFMA.FTZ R43, R52, R13, -R37.reuse ;  /* 0x0000000d342b7223 */ /* 0x100fe20000010825 */
[----:B------:R-:W-:Y:S01]  /*31a0*/  FMNMX.FTZ R21, R74, R21, !PT ;  /* 0x000000154a157209 */ /* 0x000fe20007810000 */
[----:B------:R2:W-:Y:S01]  /*31b0*/  MUFU.TANH R108, R82 ;  /* 0x00000052006c7308 */ /* 0x0005e20000002400 */
[----:B------:R-:W-:Y:S01]  /*31c0*/  ISETP.GT.AND P3, PT, R25, 0x29, PT ;  /* 0x000000291900780c */ /* 0x000fe20003f64270 */
[-CC-:B------:R-:W-:Y:S01]  /*31d0*/  FFMA.FTZ R9, R9, R13.reuse, -R37.reuse ;  /* 0x0000000d09097223 */ /* 0x180fe20000010825 */
[----:B----4-:R-:W-:Y:S01]  /*31e0*/  FSEL R78, R49, -INF , P4 ;  /* 0xff800000314e7808 */ /* 0x010fe20002000000 */
[--C-:B------:R-:W-:Y:S01]  /*31f0*/  FFMA.FTZ R30, R30, R13, -R37.reuse ;  /* 0x0000000d1e1e7223 */ /* 0x100fe20000010825 */
[----:B------:R-:W-:Y:S01]  /*3200*/  FMNMX.FTZ R21, R76, R21, !PT ;  /* 0x000000154c157209 */ /* 0x000fe20007810000 */
[-CC-:B------:R-:W-:Y:S01]  /*3210*/  FFMA.FTZ R34, R34, R13.reuse, -R37.reuse ;  /* 0x0000000d22227223 */ /* 0x180fe20000010825 */
[----:B------:R-:W-:Y:S01]  /*3220*/  ISETP.GT.AND P4, PT, R25, 0x30, PT ;  /* 0x000000301900780c */ /* 0x000fe20003f84270 */
[----:B------:R-:W4:Y:S01]  /*3230*/  MUFU.TANH R59, R59 ;  /* 0x0000003b003b7308 */ /* 0x000f220000002400 */
[----:B-1----:R-:W-:Y:S01]  /*3240*/  FSEL R80, R47, -INF , P3 ;  /* 0xff8000002f507808 */ /* 0x002fe20001800000 */
[--C-:B------:R-:W-:Y:S01]  /*3250*/  FFMA.FTZ R50, R50, R13, -R37.reuse ;  /* 0x0000000d32327223 */ /* 0x100fe20000010825 */
[----:B------:R-:W-:Y:S01]  /*3260*/  FMNMX.FTZ R21, R78, R21, !PT ;  /* 0x000000154e157209 */ /* 0x000fe20007810000 */
[-CC-:B------:R-:W-:Y:S01]  /*3270*/  FFMA.FTZ R38, R38, R13.reuse, -R37.reuse ;  /* 0x0000000d26267223 */ /* 0x180fe20000010825 */
[----:B------:R-:W-:Y:S01]  /*3280*/  ISETP.GT.AND P3, PT, R25, 0x31, PT ;  /* 0x000000311900780c */ /* 0x000fe20003f64270 */
[--C-:B------:R-:W-:Y:S01]  /*3290*/  FFMA.FTZ R48, R48, R13, -R37.reuse ;  /* 0x0000000d30307223 */ /* 0x100fe20000010825 */
[----:B--2---:R-:W-:Y:S01]  /*32a0*/  FSEL R82, R53, -INF , P4 ;  /* 0xff80000035527808 */ /* 0x004fe20002000000 */
[----:B------:R1:W-:Y:S01]  /*32b0*/  MUFU.TANH R110, R86 ;  /* 0x00000056006e7308 */ /* 0x0003e20000002400 */
[----:B------:R-:W-:Y:S01]  /*32c0*/  FMNMX.FTZ R21, R80, R21, !PT ;  /* 0x0000001550157209 */ /* 0x000fe20007810000 */
[----:B------:R-:W-:Y:S01]  /*32d0*/  FFMA.FTZ R42, R42, R13, -R37 ;  /* 0x0000000d2a2a7223 */ /* 0x000fe20000010825 */
[----:B------:R-:W-:-:S02]  /*32e0*/  ISETP.GT.AND P4, PT, R25, 0x38, PT ;  /* 0x000000381900780c */ /* 0x000fc40003f84270 */
[----:B---3--:R-:W-:Y:S02]  /*32f0*/  FSEL R84, R51, -INF , P3 ;  /* 0xff80000033547808 */ /* 0x008fe40001800000 */
[----:B------:R-:W-:Y:S01]  /*3300*/  FMNMX.FTZ R21, R82, R21, !PT ;  /* 0x0000001552157209 */ /* 0x000fe20007810000 */
[----:B------:R2:W-:Y:S01]  /*3310*/  MUFU.EX2 R15, R14 ;  /* 0x0000000e000f7308 */ /* 0x0005e20000000800 */
[----:B------:R-:W-:Y:S02]  /*3320*/  ISETP.GT.AND P3, PT, R25, 0x39, PT ;  /* 0x000000391900780c */ /* 0x000fe40003f64270 */
[----:B-1----:R-:W-:Y:S02]  /*3330*/  FSEL R86, R57, -INF , P4 ;  /* 0xff80000039567808 */ /* 0x002fe40002000000 */
[----:B------:R-:W-:Y:S02]  /*3340*/  FMNMX.FTZ R27, R84, R21, !PT ;  /* 0x00000015541b7209 */ /* 0x000fe40007810000 */
[----:B------:R-:W-:Y:S01]  /*3350*/  ISETP.GT.AND P4, PT, R25, 0x40, PT ;  /* 0x000000401900780c */ /* 0x000fe20003f84270 */
[----:B------:R-:W1:Y:S01]  /*3360*/  MUFU.TANH R63, R63 ;  /* 0x0000003f003f7308 */ /* 0x000e620000002400 */
[----:B--2---:R-:W-:Y:S01]  /*3370*/  FFMA.FTZ R14, R88, R13, -R37 ;  /* 0x0000000d580e7223 */ /* 0x004fe20000010825 */
[----:B0-----:R-:W-:-:S02]  /*3380*/  FSEL R88, R55, -INF , P3 ;  /* 0xff80000037587808 */ /* 0x001fc40001800000 */
[----:B------:R-:W-:Y:S02]  /*3390*/  FMNMX.FTZ R27, R86, R27, !PT ;  /* 0x0000001b561b7209 */ /* 0x000fe40007810000 */
[----:B------:R-:W-:Y:S02]  /*33a0*/  ISETP.GT.AND P3, PT, R25, 0x41, PT ;  /* 0x000000411900780c */ /* 0x000fe40003f64270 */
[----:B------:R-:W-:Y:S01]  /*33b0*/  FSEL R90, R61, -INF , P4 ;  /* 0xff8000003d5a7808 */ /* 0x000fe20002000000 */
[----:B------:R-:W0:Y:S01]  /*33c0*/  MUFU.TANH R67, R67 ;  /* 0x0000004300437308 */ /* 0x000e220000002400 */
[----:B------:R-:W-:Y:S02]  /*33d0*/  FMNMX.FTZ R27, R88, R27, !PT ;  /* 0x0000001b581b7209 */ /* 0x000fe40007810000 */
[----:B------:R-:W-:Y:S02]  /*33e0*/  ISETP.GT.AND P4, PT, R25, 0x48, PT ;  /* 0x000000481900780c */ /* 0x000fe40003f84270 */
[----:B----4-:R-:W-:-:S02]  /*33f0*/  FSEL R92, R59, -INF , P3 ;  /* 0xff8000003b5c7808 */ /* 0x010fc40001800000 */
[----:B------:R-:W-:Y:S01]  /*3400*/  FMNMX.FTZ R27, R90, R27, !PT ;  /* 0x0000001b5a1b7209 */ /* 0x000fe20007810000 */
[----:B------:R2:W-:Y:S01]  /*3410*/  MUFU.EX2 R21, R33 ;  /* 0x0000002100157308 */ /* 0x0005e20000000800 */
[C---:B------:R-:W-:Y:S02]  /*3420*/  ISETP.GT.AND P3, PT, R25.reuse, 0x49, PT ;  /* 0x000000491900780c */ /* 0x040fe40003f64270 */
[----:B------:R-:W-:Y:S02]  /*3430*/  FSEL R98, R98, -INF , P4 ;  /* 0xff80000062627808 */ /* 0x000fe40002000000 */
[----:B------:R-:W-:Y:S02]  /*3440*/  FMNMX.FTZ R27, R92, R27, !PT ;  /* 0x0000001b5c1b7209 */ /* 0x000fe40007810000 */
[----:B------:R-:W-:Y:S01]  /*3450*/  ISETP.GT.AND P4, PT, R25, 0x50, PT ;  /* 0x000000501900780c */ /* 0x000fe20003f84270 */
[----:B------:R-:W3:Y:S01]  /*3460*/  MUFU.TANH R71, R71 ;  /* 0x0000004700477308 */ /* 0x000ee20000002400 */
[----:B--2---:R-:W-:Y:S01]  /*3470*/  FFMA.FTZ R33, R94, R13, -R37 ;  /* 0x0000000d5e217223 */ /* 0x004fe20000010825 */
[----:B-1----:R-:W-:-:S02]  /*3480*/  FSEL R94, R63, -INF , P3 ;  /* 0xff8000003f5e7808 */ /* 0x002fc40001800000 */
[----:B------:R-:W-:Y:S02]  /*3490*/  FMNMX.FTZ R27, R98, R27, !PT ;  /* 0x0000001b621b7209 */ /* 0x000fe40007810000 */
[C---:B------:R-:W-:Y:S02]  /*34a0*/  ISETP.GT.AND P3, PT, R25.reuse, 0x51, PT ;  /* 0x000000511900780c */ /* 0x040fe40003f64270 */
[----:B------:R-:W-:Y:S01]  /*34b0*/  FSEL R100, R100, -INF , P4 ;  /* 0xff80000064647808 */ /* 0x000fe20002000000 */
[----:B------:R-:W1:Y:S01]  /*34c0*/  MUFU.TANH R75, R75 ;  /* 0x0000004b004b7308 */ /* 0x000e620000002400 */
[----:B------:R-:W-:Y:S02]  /*34d0*/  FMNMX.FTZ R27, R94, R27, !PT ;  /* 0x0000001b5e1b7209 */ /* 0x000fe40007810000 */
[----:B------:R-:W-:Y:S02]  /*34e0*/  ISETP.GT.AND P4, PT, R25, 0x58, PT ;  /* 0x000000581900780c */ /* 0x000fe40003f84270 */
[----:B0-----:R-:W-:-:S02]  /*34f0*/  FSEL R96, R67, -INF , P3 ;  /* 0xff80000043607808 */ /* 0x001fc40001800000 */
[----:B------:R-:W-:Y:S01]  /*3500*/  FMNMX.FTZ R27, R100, R27, !PT ;  /* 0x0000001b641b7209 */ /* 0x000fe20007810000 */
[----:B------:R0:W-:Y:S01]  /*3510*/  MUFU.EX2 R112, R33 ;  /* 0x0000002100707308 */ /* 0x0001e20000000800 */
[C---:B------:R-:W-:Y:S02]  /*3520*/  ISETP.GT.AND P3, PT, R25.reuse, 0x59, PT ;  /* 0x000000591900780c */ /* 0x040fe40003f64270 */
[----:B------:R-:W-:Y:S02]  /*3530*/  FSEL R102, R102, -INF , P4 ;  /* 0xff80000066667808 */ /* 0x000fe40002000000 */
[----:B------:R-:W-:Y:S02]  /*3540*/  FMNMX.FTZ R27, R96, R27, !PT ;  /* 0x0000001b601b7209 */ /* 0x000fe40007810000 */
[----:B------:R-:W-:Y:S01]  /*3550*/  ISETP.GT.AND P4, PT, R25, 0x60, PT ;  /* 0x000000601900780c */ /* 0x000fe20003f84270 */
[----:B------:R-:W2:Y:S01]  /*3560*/  MUFU.TANH R79, R79 ;  /* 0x0000004f004f7308 */ /* 0x000ea20000002400 */
[----:B0-----:R-:W-:Y:S01]  /*3570*/  FFMA.FTZ R33, R64, R13, -R37 ;  /* 0x0000000d40217223 */ /* 0x001fe20000010825 */
[----:B---3--:R-:W-:-:S02]  /*3580*/  FSEL R64, R71, -INF , P3 ;  /* 0xff80000047407808 */ /* 0x008fc40001800000 */
[----:B------:R-:W-:Y:S02]  /*3590*/  FMNMX.FTZ R27, R102, R27, !PT ;  /* 0x0000001b661b7209 */ /* 0x000fe40007810000 */
[C---:B------:R-:W-:Y:S02]  /*35a0*/  ISETP.GT.AND P3, PT, R25.reuse, 0x61, PT ;  /* 0x000000611900780c */ /* 0x040fe40003f64270 */
[----:B------:R-:W-:Y:S01]  /*35b0*/  FSEL R104, R104, -INF , P4 ;  /* 0xff80000068687808 */ /* 0x000fe20002000000 */
[----:B------:R-:W0:Y:S01]  /*35c0*/  MUFU.TANH R83, R83 ;  /* 0x0000005300537308 */ /* 0x000e220000002400 */
[----:B------:R-:W-:Y:S02]  /*35d0*/  FMNMX.FTZ R27, R64, R27, !PT ;  /* 0x0000001b401b7209 */ /* 0x000fe40007810000 */
[----:B------:R-:W-:Y:S02]  /*35e0*/  ISETP.GT.AND P4, PT, R25, 0x68, PT ;  /* 0x000000681900780c */ /* 0x000fe40003f84270 */
[----:B-1----:R-:W-:-:S02]  /*35f0*/  FSEL R60, R75, -INF , P3 ;  /* 0xff8000004b3c7808 */ /* 0x002fc40001800000 */
[----:B------:R-:W-:Y:S01]  /*3600*/  FMNMX.FTZ R27, R104, R27, !PT ;  /* 0x0000001b681b7209 */ /* 0x000fe20007810000 */
[----:B------:R-:W1:Y:S01]  /*3610*/  MUFU.TANH R87, R87 ;  /* 0x0000005700577308 */ /* 0x000e620000002400 */
[C---:B------:R-:W-:Y:S02]  /*3620*/  ISETP.GT.AND P3, PT, R25.reuse, 0x69, PT ;  /* 0x000000691900780c */ /* 0x040fe40003f64270 */
[----:B------:R-:W-:Y:S02]  /*3630*/  FSEL R106, R106, -INF , P4 ;  /* 0xff8000006a6a7808 */ /* 0x000fe40002000000 */
[----:B------:R-:W-:Y:S02]  /*3640*/  FMNMX.FTZ R27, R60, R27, !PT ;  /* 0x0000001b3c1b7209 */ /* 0x000fe40007810000 */
[----:B------:R-:W-:Y:S01]  /*3650*/  ISETP.GT.AND P4, PT, R25, 0x70, PT ;  /* 0x000000701900780c */ /* 0x000fe20003f84270 */
[----:B------:R3:W-:Y:S01]  /*3660*/  MUFU.EX2 R114, R41 ;  /* 0x0000002900727308 */ /* 0x0007e20000000800 */
[----:B--2---:R-:W-:-:S02]  /*3670*/  FSEL R56, R79, -INF , P3 ;  /* 0xff8000004f387808 */ /* 0x004fc40001800000 */
[----:B------:R-:W-:Y:S02]  /*3680*/  FMNMX.FTZ R27, R106, R27, !PT ;  /* 0x0000001b6a1b7209 */ /* 0x000fe40007810000 */
[C---:B------:R-:W-:Y:S02]  /*3690*/  ISETP.GT.AND P3, PT, R25.reuse, 0x71, PT ;  /* 0x000000711900780c */ /* 0x040fe40003f64270 */
[----:B------:R-:W-:Y:S01]  /*36a0*/  FSEL R108, R108, -INF , P4 ;  /* 0xff8000006c6c7808 */ /* 0x000fe20002000000 */
[----:B------:R-:W-:Y:S01]  /*36b0*/  MUFU.EX2 R49, R36 ;  /* 0x0000002400317308 */ /* 0x000fe20000000800 */
[----:B------:R-:W-:Y:S01]  /*36c0*/  FMNMX.FTZ R27, R56, R27, !PT ;  /* 0x0000001b381b7209 */ /* 0x000fe20007810000 */
[----:B---3--:R-:W-:Y:S01]  /*36d0*/  FFMA.FTZ R41, R20, R13, -R37 ;  /* 0x0000000d14297223 */ /* 0x008fe20000010825 */
[----:B------:R-:W-:Y:S02]  /*36e0*/  ISETP.GT.AND P4, PT, R25, 0x78, PT ;  /* 0x000000781900780c */ /* 0x000fe40003f84270 */
[----:B0-----:R-:W-:-:S02]  /*36f0*/  FSEL R52, R83, -INF , P3 ;  /* 0xff80000053347808 */ /* 0x001fc40001800000 */
[----:B------:R-:W-:Y:S01]  /*3700*/  FMNMX.FTZ R27, R108, R27, !PT ;  /* 0x0000001b6c1b7209 */ /* 0x000fe20007810000 */
[----:B------:R0:W-:Y:S01]  /*3710*/  MUFU.EX2 R118, R28 ;  /* 0x0000001c00767308 */ /* 0x0001e20000000800 */
[----:B------:R-:W-:Y:S01]  /*3720*/  ISETP.GT.AND P3, PT, R25, 0x79, PT ;  /* 0x000000791900780c */ /* 0x000fe20003f64270 */
[--C-:B------:R-:W-:Y:S01]  /*3730*/  FFMA.FTZ R25, R32, R13, -R37.reuse ;  /* 0x0000000d20197223 */ /* 0x100fe20000010825 */
[----:B------:R-:W-:Y:S02]  /*3740*/  FSEL R110, R110, -INF , P4 ;  /* 0xff8000006e6e7808 */ /* 0x000fe40002000000 */
[----:B------:R-:W-:Y:S02]  /*3750*/  FMNMX.FTZ R27, R52, R27, !PT ;  /* 0x0000001b341b7209 */ /* 0x000fe40007810000 */
[----:B-1----:R-:W-:Y:S01]  /*3760*/  FSEL R32, R87, -INF , P3 ;  /* 0xff80000057207808 */ /* 0x002fe20001800000 */
[----:B------:R-:W-:Y:S01]  /*3770*/  MUFU.EX2 R116, R25 ;  /* 0x0000001900747308 */ /* 0x000fe20000000800 */
[----:B------:R-:W-:Y:S01]  /*3780*/  FMNMX.FTZ R27, R110, R27, !PT ;  /* 0x0000001b6e1b7209 */ /* 0x000fe20007810000 */
[----:B0-----:R-:W-:-:S03]  /*3790*/  FFMA.FTZ R28, R46, R13, -R37 ;  /* 0x0000000d2e1c7223 */ /* 0x001fc60000010825 */
[----:B------:R-:W-:-:S03]  /*37a0*/  FMNMX.FTZ R27, R32, R27, !PT ;  /* 0x0000001b201b7209 */ /* 0x000fc60007810000 */
[----:B------:R-:W-:Y:S02]  /*37b0*/  MUFU.EX2 R2, R2 ;  /* 0x0000000200027308 */ /* 0x000fe40000000800 */
[----:B------:R-:W0:Y:S06]  /*37c0*/  SHFL.BFLY PT, R20, R27, 0x2, 0x1f ;  /* 0x0c401f001b147f89 */ /* 0x000e2c00000e0000 */
[----:B------:R-:W1:Y:S08]  /*37d0*/  MUFU.EX2 R9, R9 ;  /* 0x0000000900097308 */ /* 0x000e700000000800 */
[----:B------:R-:W-:Y:S08]  /*37e0*/  MUFU.EX2 R4, R4 ;  /* 0x0000000400047308 */ /* 0x000ff00000000800 */
[----:B------:R-:W2:Y:S01]  /*37f0*/  MUFU.EX2 R11, R11 ;  /* 0x0000000b000b7308 */ /* 0x000ea20000000800 */
[----:B-1----:R-:W-:Y:S01]  /*3800*/  FADD.FTZ R67, R2, R9 ;  /* 0x0000000902437221 */ /* 0x002fe20000010000 */
[----:B0-----:R-:W-:Y:S01]  /*3810*/  FMNMX.FTZ R24, R27, R20, !PT ;  /* 0x000000141b187209 */ /* 0x001fe20007810000 */
[-CC-:B------:R-:W-:Y:S01]  /*3820*/  FFMA.FTZ R20, R44, R13.reuse, -R37.reuse ;  /* 0x0000000d2c147223 */ /* 0x180fe20000010825 */
[----:B------:R-:W-:Y:S01]  /*3830*/  FFMA.FTZ R27, R26, R13, -R37 ;  /* 0x0000000d1a1b7223 */ /* 0x000fe20000010825 */
[----:B------:R-:W-:-:S02]  /*3840*/  IMAD.U32 R26, RZ, RZ, UR36 ;  /* 0x00000024ff1a7e24 */ /* 0x000fc4000f8e00ff */
[----:B------:R-:W0:Y:S01]  /*3850*/  SHFL.BFLY PT, R25, R24, 0x1, 0x1f ;  /* 0x0c201f0018197f89 */ /* 0x000e2200000e0000 */
[----:B------:R-:W1:Y:S01]  /*3860*/  MUFU.EX2 R10, R10 ;  /* 0x0000000a000a7308 */ /* 0x000e620000000800 */
[----:B------:R-:W-:-:S05]  /*3870*/  @!P0 VIADD R26, R26, 0x38840 ;  /* 0x000388401a1a8836 */ /* 0x000fca0000000000 */
[----:B------:R-:W-:Y:S02]  /*3880*/  @!P0 PRMT R26, RZ, 0x654, R26 ;  /* 0x00000654ff1a8816 */ /* 0x000fe4000000001a */
[----:B------:R-:W-:Y:S01]  /*3890*/  MUFU.EX2 R12, R12 ;  /* 0x0000000c000c7308 */ /* 0x000fe20000000800 */
[----:B--2---:R-:W-:Y:S01]  /*38a0*/  F2FP.SATFINITE.E4M3.F32.PACK_AB_MERGE_C R228, R11, R4, RZ ;  /* 0x000000040be4723e */ /* 0x004fe200048070ff */
[----:B------:R2:W-:Y:S03]  /*38b0*/  @!P0 SYNCS.ARRIVE.TRANS64.RED.A1T0 RZ, [R26+URZ], RZ ;  /* 0x000000ff1aff89a7 */ /* 0x0005e6000810043f */
[----:B------:R-:W-:-:S03]  /*38c0*/  F2FP.SATFINITE.E4M3.F32.PACK_AB_MERGE_C R228, R9, R2, R228 ;  /* 0x0000000209e4723e */ /* 0x000fc600048070e4 */
[----:B------:R-:W3:Y:S01]  /*38d0*/  MUFU.EX2 R29, R29 ;  /* 0x0000001d001d7308 */ /* 0x000ee20000000800 */
[----:B--2---:R-:W-:-:S04]  /*38e0*/  FADD.FTZ R26, R4, R67 ;  /* 0x00000043041a7221 */ /* 0x004fc80000010000 */
[----:B------:R-:W-:Y:S01]  /*38f0*/  FADD.FTZ R71, R11, R26 ;  /* 0x0000001a0b477221 */ /* 0x000fe20000010000 */
[----:B0-----:R-:W-:Y:S01]  /*3900*/  FMNMX.FTZ R180, R24, R25, !PT ;  /* 0x0000001918b47209 */ /* 0x001fe20007810000 */
[-C--:B------:R-:W-:Y:S01]  /*3910*/  FFMA.FTZ R24, R40, R13.reuse, -R37 ;  /* 0x0000000d28187223 */ /* 0x080fe20000010825 */
[----:B------:R-:W0:Y:S02]  /*3920*/  MUFU.EX2 R14, R14 ;  /* 0x0000000e000e7308 */ /* 0x000e240000000800 */
[C---:B------:R-:W-:Y:S01]  /*3930*/  FSETP.NEU.FTZ.AND P3, PT, R180.reuse, -INF , PT ;  /* 0xff800000b400780b */ /* 0x040fe20003f7d000 */
[----:B------:R-:W-:-:S05]  /*3940*/  FFMA.FTZ R36, R180, R13, -8 ;  /* 0xc1000000b4247423 */ /* 0x000fca000001000d */
[----:B------:R-:W-:Y:S01]  /*3950*/  FSEL R37, R36, RZ, P3 ;  /* 0x000000ff24257208 */ /* 0x000fe20001800000 */
[----:B-1----:R-:W-:Y:S01]  /*3960*/  FADD.FTZ R36, R10, R71 ;  /* 0x000000470a247221 */ /* 0x002fe20000010000 */
[----:B------:R-:W-:Y:S01]  /*3970*/  MUFU.EX2 R31, R31 ;  /* 0x0000001f001f7308 */ /* 0x000fe20000000800 */
[----:B---3--:R-:W-:Y:S02]  /*3980*/  F2FP.SATFINITE.E4M3.F32.PACK_AB_MERGE_C R230, R29, R12, RZ ;  /* 0x0000000c1de6723e */ /* 0x008fe400048070ff */
[-CC-:B------:R-:W-:Y:S01]  /*3990*/  FFMA.FTZ R54, R54, R13.reuse, -R37.reuse ;  /* 0x0000000d36367223 */ /* 0x180fe20000010825 */
[-CC-:B------:R-:W-:Y:S01]  /*39a0*/  FFMA.FTZ R35, R35, R13.reuse, -R37.reuse ;  /* 0x0000000d23237223 */ /* 0x180fe20000010825 */
[-CC-:B------:R-:W-:Y:S01]  /*39b0*/  FFMA.FTZ R58, R58, R13.reuse, -R37.reuse ;  /* 0x0000000d3a3a7223 */ /* 0x180fe20000010825 */
[-CC-:B------:R-:W-:Y:S01]  /*39c0*/  FFMA.FTZ R62, R62, R13.reuse, -R37.reuse ;  /* 0x0000000d3e3e7223 */ /* 0x180fe20000010825 */
[-CC-:B------:R-:W-:Y:S01]  /*39d0*/  FFMA.FTZ R66, R66, R13.reuse, -R37.reuse ;  /* 0x0000000d42427223 */ /* 0x180fe20000010825 */
[-CC-:B------:R-:W-:Y:S01]  /*39e0*/  FFMA.FTZ R68, R68, R13.reuse, -R37.reuse ;  /* 0x0000000d44447223 */ /* 0x180fe20000010825 */
[----:B------:R-:W-:Y:S01]  /*39f0*/  MUFU.EX2 R54, R54 ;  /* 0x0000003600367308 */ /* 0x000fe20000000800 */
[-CC-:B------:R-:W-:Y:S01]  /*3a00*/  FFMA.FTZ R70, R70, R13.reuse, -R37.reuse ;  /* 0x0000000d46467223 */ /* 0x180fe20000010825 */
[-CC-:B------:R-:W-:Y:S01]  /*3a10*/  FFMA.FTZ R72, R72, R13.reuse, -R37.reuse ;  /* 0x0000000d48487223 */ /* 0x180fe20000010825 */
[-CC-:B------:R-:W-:Y:S01]  /*3a20*/  FFMA.FTZ R74, R74, R13.reuse, -R37.reuse ;  /* 0x0000000d4a4a7223 */ /* 0x180fe20000010825 */
[-CC-:B------:R-:W-:Y:S01]  /*3a30*/  FFMA.FTZ R76, R76, R13.reuse, -R37.reuse ;  /* 0x0000000d4c4c7223 */ /* 0x180fe20000010825 */
[----:B------:R-:W-:Y:S01]  /*3a40*/  FADD.FTZ R71, R15, R36 ;  /* 0x000000240f477221 */ /* 0x000fe20000010000 */
[-CC-:B------:R-:W-:Y:S01]  /*3a50*/  FFMA.FTZ R78, R78, R13.reuse, -R37.reuse ;  /* 0x0000000d4e4e7223 */ /* 0x180fe20000010825 */
[-C--:B------:R-:W-:Y:S01]  /*3a60*/  FFMA.FTZ R80, R80, R13.reuse, -R37 ;  /* 0x0000000d50507223 */ /* 0x080fe20000010825 */
[----:B------:R-:W1:Y:S01]  /*3a70*/  MUFU.EX2 R35, R35 ;  /* 0x0000002300237308 */ /* 0x000e620000000800 */
[----:B------:R-:W-:Y:S01]  /*3a80*/  FADD.FTZ R36, R12, R71 ;  /* 0x000000470c247221 */ /* 0x000fe20000010000 */
[-CC-:B------:R-:W-:Y:S01]  /*3a90*/  FFMA.FTZ R82, R82, R13.reuse, -R37.reuse ;  /* 0x0000000d52527223 */ /* 0x180fe20000010825 */
[-CC-:B------:R-:W-:Y:S01]  /*3aa0*/  FFMA.FTZ R84, R84, R13.reuse, -R37.reuse ;  /* 0x0000000d54547223 */ /* 0x180fe20000010825 */
[-CC-:B------:R-:W-:Y:S01]  /*3ab0*/  FFMA.FTZ R86, R86, R13.reuse, -R37.reuse ;  /* 0x0000000d56567223 */ /* 0x180fe20000010825 */
[----:B------:R-:W-:Y:S01]  /*3ac0*/  FADD.FTZ R73, R29, R36 ;  /* 0x000000241d497221 */ /* 0x000fe20000010000 */
[-CC-:B------:R-:W-:Y:S01]  /*3ad0*/  FFMA.FTZ R88, R88, R13.reuse, -R37.reuse ;  /* 0x0000000d58587223 */ /* 0x180fe20000010825 */
[-C--:B------:R-:W-:Y:S01]  /*3ae0*/  FFMA.FTZ R90, R90, R13.reuse, -R37 ;  /* 0x0000000d5a5a7223 */ /* 0x080fe20000010825 */
[----:B------:R-:W2:Y:S01]  /*3af0*/  MUFU.EX2 R58, R58 ;  /* 0x0000003a003a7308 */ /* 0x000ea20000000800 */
[----:B0-----:R-:W-:Y:S01]  /*3b00*/  FADD.FTZ R36, R14, R73 ;  /* 0x000000490e247221 */ /* 0x001fe20000010000 */
[-CC-:B------:R-:W-:Y:S01]  /*3b10*/  FFMA.FTZ R92, R92, R13.reuse, -R37.reuse ;  /* 0x0000000d5c5c7223 */ /* 0x180fe20000010825 */
[-CC-:B------:R-:W-:Y:S01]  /*3b20*/  FFMA.FTZ R98, R98, R13.reuse, -R37.reuse ;  /* 0x0000000d62627223 */ /* 0x180fe20000010825 */
[-CC-:B------:R-:W-:Y:S01]  /*3b30*/  FFMA.FTZ R94, R94, R13.reuse, -R37.reuse ;  /* 0x0000000d5e5e7223 */ /* 0x180fe20000010825 */
[----:B------:R-:W-:Y:S01]  /*3b40*/  FADD.FTZ R36, R21, R36 ;  /* 0x0000002415247221 */ /* 0x000fe20000010000 */
[-CC-:B------:R-:W-:Y:S01]  /*3b50*/  FFMA.FTZ R100, R100, R13.reuse, -R37.reuse ;  /* 0x0000000d64647223 */ /* 0x180fe20000010825 */
[-C--:B------:R-:W-:Y:S01]  /*3b60*/  FFMA.FTZ R96, R96, R13.reuse, -R37 ;  /* 0x0000000d60607223 */ /* 0x080fe20000010825 */
[----:B------:R-:W0:Y:S01]  /*3b70*/  MUFU.EX2 R53, R62 ;  /* 0x0000003e00357308 */ /* 0x000e220000000800 */
[----:B-1----:R-:W-:Y:S01]  /*3b80*/  FADD.FTZ R69, R54, R35 ;  /* 0x0000002336457221 */ /* 0x002fe20000010000 */
[-CC-:B------:R-:W-:Y:S01]  /*3b90*/  FFMA.FTZ R102, R102, R13.reuse, -R37.reuse ;  /* 0x0000000d66667223 */ /* 0x180fe20000010825 */
[-CC-:B------:R-:W-:Y:S01]  /*3ba0*/  FFMA.FTZ R64, R64, R13.reuse, -R37.reuse ;  /* 0x0000000d40407223 */ /* 0x180fe20000010825 */
[-CC-:B------:R-:W-:Y:S01]  /*3bb0*/  FFMA.FTZ R104, R104, R13.reuse, -R37.reuse ;  /* 0x0000000d68687223 */ /* 0x180fe20000010825 */
[-CC-:B------:R-:W-:Y:S01]  /*3bc0*/  FFMA.FTZ R60, R60, R13.reuse, -R37.reuse ;  /* 0x0000000d3c3c7223 */ /* 0x180fe20000010825 */
[-CC-:B------:R-:W-:Y:S01]  /*3bd0*/  FFMA.FTZ R106, R106, R13.reuse, -R37.reuse ;  /* 0x0000000d6a6a7223 */ /* 0x180fe20000010825 */
[-C--:B------:R-:W-:Y:S01]  /*3be0*/  FFMA.FTZ R56, R56, R13.reuse, -R37 ;  /* 0x0000000d38387223 */ /* 0x080fe20000010825 */
[----:B------:R-:W1:Y:S01]  /*3bf0*/  MUFU.EX2 R66, R66 ;  /* 0x0000004200427308 */ /* 0x000e620000000800 */
[----:B--2---:R-:W-:Y:S01]  /*3c00*/  FADD.FTZ R26, R58, R69 ;  /* 0x000000453a1a7221 */ /* 0x004fe20000010000 */
[-CC-:B------:R-:W-:Y:S01]  /*3c10*/  FFMA.FTZ R108, R108, R13.reuse, -R37.reuse ;  /* 0x0000000d6c6c7223 */ /* 0x180fe20000010825 */
[-CC-:B------:R-:W-:Y:S01]  /*3c20*/  FFMA.FTZ R52, R52, R13.reuse, -R37.reuse ;  /* 0x0000000d34347223 */ /* 0x180fe20000010825 */
[-CC-:B------:R-:W-:Y:S01]  /*3c30*/  FFMA.FTZ R110, R110, R13.reuse, -R37.reuse ;  /* 0x0000000d6e6e7223 */ /* 0x180fe20000010825 */
[----:B------:R-:W-:Y:S01]  /*3c40*/  FFMA.FTZ R32, R32, R13, -R37 ;  /* 0x0000000d20207223 */ /* 0x000fe20000010825 */
[----:B------:R-:W-:-:S02]  /*3c50*/  F2FP.SATFINITE.E4M3.F32.PACK_AB_MERGE_C R230, R15, R10, R230 ;  /* 0x0000000a0fe6723e */ /* 0x000fc400048070e6 */
[----:B------:R-:W2:Y:S01]  /*3c60*/  MUFU.EX2 R231, R68 ;  /* 0x0000004400e77308 */ /* 0x000ea20000000800 */
[C---:B0-----:R-:W-:Y:S01]  /*3c70*/  FADD.FTZ R69, R53.reuse, R26 ;  /* 0x0000001a35457221 */ /* 0x041fe20000010000 */
[----:B------:R-:W-:Y:S02]  /*3c80*/  F2FP.SATFINITE.E4M3.F32.PACK_AB_MERGE_C R224, R112, R31, RZ ;  /* 0x0000001f70e0723e */ /* 0x000fe400048070ff */
[----:B------:R-:W-:Y:S02]  /*3c90*/  F2FP.SATFINITE.E4M3.F32.PACK_AB_MERGE_C R229, R53, R58, RZ ;  /* 0x0000003a35e5723e */ /* 0x000fe400048070ff */
[----:B------:R-:W-:Y:S02]  /*3ca0*/  F2FP.SATFINITE.E4M3.F32.PACK_AB_MERGE_C R224, R21, R14, R224 ;  /* 0x0000000e15e0723e */ /* 0x000fe400048070e0 */
[----:B------:R-:W0:Y:S01]  /*3cb0*/  MUFU.EX2 R70, R70 ;  /* 0x0000004600467308 */ /* 0x000e220000000800 */
[----:B-1----:R-:W-:Y:S01]  /*3cc0*/  FADD.FTZ R26, R66, R69 ;  /* 0x00000045421a7221 */ /* 0x002fe20000010000 */
[----:B------:R-:W-:-:S06]  /*3cd0*/  F2FP.SATFINITE.E4M3.F32.PACK_AB_MERGE_C R229, R35, R54, R229 ;  /* 0x0000003623e5723e */ /* 0x000fcc00048070e5 */
[----:B------:R1:W3:Y:S01]  /*3ce0*/  MUFU.EX2 R55, R72 ;  /* 0x0000004800377308 */ /* 0x0002e20000000800 */
[----:B--2---:R-:W-:-:S07]  /*3cf0*/  FADD.FTZ R71, R231, R26 ;  /* 0x0000001ae7477221 */ /* 0x004fce0000010000 */
[----:B------:R-:W2:Y:S01]  /*3d00*/  MUFU.EX2 R74, R74 ;  /* 0x0000004a004a7308 */ /* 0x000ea20000000800 */
[----:B0-----:R-:W-:Y:S01]  /*3d10*/  FADD.FTZ R26, R70, R71 ;  /* 0x00000047461a7221 */ /* 0x001fe20000010000 */
[----:B-1----:R-:W-:-:S06]  /*3d20*/  CS2R R72, SRZ ;  /* 0x0000000000487805 */ /* 0x002fcc000001ff00 */
[----:B------:R0:W1:Y:S01]  /*3d30*/  MUFU.EX2 R57, R76 ;  /* 0x0000004c00397308 */ /* 0x0000620000000800 */
[C---:B---3--:R-:W-:Y:S01]  /*3d40*/  FADD.FTZ R71, R55.reuse, R26 ;  /* 0x0000001a37477221 */ /* 0x048fe20000010000 */
[----:B------:R-:W-:-:S04]  /*3d50*/  F2FP.SATFINITE.E4M3.F32.PACK_AB_MERGE_C R55, R55, R70, RZ ;  /* 0x000000463737723e */ /* 0x000fc800048070ff */
[----:B------:R-:W-:Y:S02]  /*3d60*/  F2FP.SATFINITE.E4M3.F32.PACK_AB_MERGE_C R231, R231, R66, R55 ;  /* 0x00000042e7e7723e */ /* 0x000fe40004807037 */
[----:B------:R-:W-:Y:S01]  /*3d70*/  CS2R R54, SRZ ;  /* 0x0000000000367805 */ /* 0x000fe2000001ff00 */
[----:B------:R-:W3:Y:S01]  /*3d80*/  MUFU.EX2 R78, R78 ;  /* 0x0000004e004e7308 */ /* 0x000ee20000000800 */
[----:B--2---:R-:W-:Y:S01]  /*3d90*/  FADD.FTZ R26, R74, R71 ;  /* 0x000000474a1a7221 */ /* 0x004fe20000010000 */
[----:B------:R-:W-:Y:S01]  /*3da0*/  FADD.FTZ R71, R31, R36 ;  /* 0x000000241f477221 */ /* 0x000fe20000010000 */
[----:B0-----:R-:W-:Y:S01]  /*3db0*/  CS2R R76, SRZ ;  /* 0x00000000004c7805 */ /* 0x001fe2000001ff00 */
[----:B------:R-:W0:Y:S02]  /*3dc0*/  @P2 LDC R31, c[0x0][0x44c] ;  /* 0x00011300ff1f2b82 */ /* 0x000e240000000800 */
[----:B------:R-:W-:Y:S01]  /*3dd0*/  FADD.FTZ R71, R112, R71 ;  /* 0x0000004770477221 */ /* 0x000fe20000010000 */
[----:B------:R-:W-:Y:S01]  /*3de0*/  CS2R R112, SRZ ;  /* 0x0000000000707805 */ /* 0x000fe2000001ff00 */
[----:B------:R-:W2:Y:S01]  /*3df0*/  MUFU.EX2 R226, R226 ;  /* 0x000000e200e27308 */ /* 0x000ea20000000800 */
[----:B-1----:R-:W-:-:S07]  /*3e00*/  FADD.FTZ R37, R57, R26 ;  /* 0x0000001a39257221 */ /* 0x002fce0000010000 */
[----:B------:R1:W4:Y:S01]  /*3e10*/  MUFU.EX2 R59, R80 ;  /* 0x00000050003b7308 */ /* 0x0003220000000800 */
[----:B---3--:R-:W-:Y:S01]  /*3e20*/  FADD.FTZ R4, R78, R37 ;  /* 0x000000254e047221 */ /* 0x008fe20000010000 */
[----:B------:R-:W-:-:S06]  /*3e30*/  CS2R R36, SRZ ;  /* 0x0000000000247805 */ /* 0x000fcc000001ff00 */
[----:B------:R-:W3:Y:S01]  /*3e40*/  MUFU.EX2 R33, R33 ;  /* 0x0000002100217308 */ /* 0x000ee20000000800 */
[----:B--2---:R-:W-:Y:S01]  /*3e50*/  FADD.FTZ R12, R226, R71 ;  /* 0x00000047e20c7221 */ /* 0x004fe20000010000 */
[----:B------:R-:W-:Y:S02]  /*3e60*/  CS2R R70, SRZ ;  /* 0x0000000000467805 */ /* 0x000fe4000001ff00 */
[----:B-1----:R-:W-:Y:S01]  /*3e70*/  CS2R R80, SRZ ;  /* 0x0000000000507805 */ /* 0x002fe2000001ff00 */
[----:B0-----:R-:W-:-:S03]  /*3e80*/  @P2 IMAD.HI.U32 R10, R22, R31, RZ ;  /* 0x0000001f160a2227 */ /* 0x001fc600078e00ff */
[----:B------:R-:W0:Y:S01]  /*3e90*/  MUFU.EX2 R82, R82 ;  /* 0x0000005200527308 */ /* 0x000e220000000800 */
[C---:B----4-:R-:W-:Y:S01]  /*3ea0*/  FADD.FTZ R9, R59.reuse, R4 ;  /* 0x000000043b097221 */ /* 0x050fe20000010000 */
[----:B------:R-:W-:Y:S02]  /*3eb0*/  F2FP.SATFINITE.E4M3.F32.PACK_AB_MERGE_C R59, R59, R78, RZ ;  /* 0x0000004e3b3b723e */ /* 0x000fe400048070ff */
[----:B------:R-:W-:Y:S02]  /*3ec0*/  CS2R R78, SRZ ;  /* 0x00000000004e7805 */ /* 0x000fe4000001ff00 */
[----:B------:R-:W-:Y:S02]  /*3ed0*/  F2FP.SATFINITE.E4M3.F32.PACK_AB_MERGE_C R225, R57, R74, R59 ;  /* 0x0000004a39e1723e */ /* 0x000fe4000480703b */
[----:B------:R-:W-:Y:S01]  /*3ee0*/  CS2R R58, SRZ ;  /* 0x00000000003a7805 */ /* 0x000fe2000001ff00 */
[----:B------:R-:W1:Y:S01]  /*3ef0*/  MUFU.EX2 R39, R39 ;  /* 0x0000002700277308 */ /* 0x000e620000000800 */
[----:B---3--:R-:W-:Y:S01]  /*3f00*/  FADD.FTZ R12, R33, R12 ;  /* 0x0000000c210c7221 */ /* 0x008fe20000010000 */
[----:B------:R-:W-:-:S06]  /*3f10*/  CS2R R74, SRZ ;  /* 0x00000000004a7805 */ /* 0x000fcc000001ff00 */
[----:B------:R2:W3:Y:S01]  /*3f20*/  MUFU.EX2 R61, R84 ;  /* 0x00000054003d7308 */ /* 0x0004e20000000800 */
[----:B0-----:R-:W-:-:S07]  /*3f30*/  FADD.FTZ R2, R82, R9 ;  /* 0x0000000952027221 */ /* 0x001fce0000010000 */
[----:B------:R-:W0:Y:S01]  /*3f40*/  MUFU.EX2 R86, R86 ;  /* 0x0000005600567308 */ /* 0x000e220000000800 */
[----:B-1----:R-:W-:Y:S01]  /*3f50*/  FADD.FTZ R9, R39, R12 ;  /* 0x0000000c27097221 */ /* 0x002fe20000010000 */
[C---:B------:R-:W-:Y:S01]  /*3f60*/  F2FP.SATFINITE.E4M3.F32.PACK_AB_MERGE_C R39, R114.reuse, R39, RZ ;  /* 0x000000277227723e */ /* 0x040fe200048070ff */
[----:B------:R-:W-:Y:S01]  /*3f70*/  VIADD R12, R23, 0xfffffffe ;  /* 0xfffffffe170c7836 */ /* 0x000fe20000000000 */
[----:B--2---:R-:W-:Y:S01]  /*3f80*/  CS2R R84, SRZ ;  /* 0x0000000000547805 */ /* 0x004fe2000001ff00 */
[----:B------:R-:W-:Y:S01]  /*3f90*/  FADD.FTZ R114, R114, R9 ;  /* 0x0000000972727221 */ /* 0x000fe20000010000 */
[----:B------:R-:W-:Y:S02]  /*3fa0*/  F2FP.SATFINITE.E4M3.F32.PACK_AB_MERGE_C R226, R33, R226, R39 ;  /* 0x000000e221e2723e */ /* 0x000fe40004807027 */
[----:B------:R-:W1:Y:S01]  /*3fb0*/  MUFU.EX2 R41, R41 ;  /* 0x0000002900297308 */ /* 0x000e620000000800 */
[----:B---3--:R-:W-:Y:S01]  /*3fc0*/  FADD.FTZ R15, R61, R2 ;  /* 0x000000023d0f7221 */ /* 0x008fe20000010000 */
[----:B------:R-:W2:Y:S06]  /*3fd0*/  @P2 LDC R33, c[0x0][0x450] ;  /* 0x00011400ff212b82 */ /* 0x000eac0000000800 */
[----:B------:R-:W3:Y:S01]  /*3fe0*/  MUFU.EX2 R43, R43 ;  /* 0x0000002b002b7308 */ /* 0x000ee20000000800 */
[----:B0-----:R-:W-:-:S07]  /*3ff0*/  FADD.FTZ R2, R86, R15 ;  /* 0x0000000f56027221 */ /* 0x001fce0000010000 */
[----:B------:R0:W4:Y:S01]  /*4000*/  MUFU.EX2 R63, R88 ;  /* 0x00000058003f7308 */ /* 0x0001220000000800 */
[----:B-1----:R-:W-:-:S07]  /*4010*/  F2FP.SATFINITE.E4M3.F32.PACK_AB_MERGE_C R220, R118, R41, RZ ;  /* 0x0000002976dc723e */ /* 0x002fce00048070ff */
[----:B------:R-:W1:Y:S01]  /*4020*/  MUFU.EX2 R90, R90 ;  /* 0x0000005a005a7308 */ /* 0x000e620000000800 */
[----:B---3--:R-:W-:Y:S01]  /*4030*/  FADD.FTZ R21, R43, R114 ;  /* 0x000000722b157221 */ /* 0x008fe20000010000 */
[C---:B------:R-:W-:Y:S02]  /*4040*/  F2FP.SATFINITE.E4M3.F32.PACK_AB_MERGE_C R220, R116.reuse, R43, R220 ;  /* 0x0000002b74dc723e */ /* 0x040fe400048070dc */
[----:B0-----:R-:W-:Y:S02]  /*4050*/  CS2R R88, SRZ ;  /* 0x0000000000587805 */ /* 0x001fe4000001ff00 */
[----:B--2---:R-:W-:Y:S01]  /*4060*/  @P2 SHF.R.U32.HI R22, RZ, R33, R10 ;  /* 0x00000021ff162219 */ /* 0x004fe2000001160a */
[----:B------:R-:W-:Y:S01]  /*4070*/  FADD.FTZ R116, R116, R21 ;  /* 0x0000001574747221 */ /* 0x000fe20000010000 */
[----:B------:R-:W-:Y:S01]  /*4080*/  CS2R R114, SRZ ;  /* 0x0000000000727805 */ /* 0x000fe2000001ff00 */
[----:B------:R0:W2:Y:S01]  /*4090*/  MUFU.EX2 R65, R92 ;  /* 0x0000005c00417308 */ /* 0x0000a20000000800 */
[----:B----4-:R-:W-:Y:S01]  /*40a0*/  FADD.FTZ R15, R63, R2 ;  /* 0x000000023f0f7221 */ /* 0x010fe20000010000 */
[----:B------:R-:W-:Y:S01]  /*40b0*/  FADD.FTZ R41, R41, R116 ;  /* 0x0000007429297221 */ /* 0x000fe20000010000 */
[----:B------:R-:W-:-:S02]  /*40c0*/  F2FP.SATFINITE.E4M3.F32.PACK_AB_MERGE_C R63, R63, R86, RZ ;  /* 0x000000563f3f723e */ /* 0x000fc400048070ff */
[----:B------:R-:W-:Y:S02]  /*40d0*/  CS2R R86, SRZ ;  /* 0x0000000000567805 */ /* 0x000fe4000001ff00 */
[----:B------:R-:W-:Y:S01]  /*40e0*/  CS2R R116, SRZ ;  /* 0x0000000000747805 */ /* 0x000fe2000001ff00 */
[----:B------:R-:W-:Y:S01]  /*40f0*/  FADD.FTZ R118, R118, R41 ;  /* 0x0000002976767221 */ /* 0x000fe20000010000 */
[----:B------:R-:W-:Y:S01]  /*4100*/  F2FP.SATFINITE.E4M3.F32.PACK_AB_MERGE_C R227, R61, R82, R63 ;  /* 0x000000523de3723e */ /* 0x000fe2000480703f */
[----:B------:R-:W3:Y:S01]  /*4110*/  MUFU.EX2 R98, R98 ;  /* 0x0000006200627308 */ /* 0x000ee20000000800 */
[----:B-1----:R-:W-:Y:S01]  /*4120*/  FADD.FTZ R2, R90, R15 ;  /* 0x0000000f5a027221 */ /* 0x002fe20000010000 */
[----:B------:R-:W-:Y:S02]  /*4130*/  CS2R R40, SRZ ;  /* 0x0000000000287805 */ /* 0x000fe4000001ff00 */
[----:B------:R-:W-:Y:S02]  /*4140*/  CS2R R62, SRZ ;  /* 0x00000000003e7805 */ /* 0x000fe4000001ff00 */
[----:B------:R-:W-:-:S02]  /*4150*/  CS2R R82, SRZ ;  /* 0x0000000000527805 */ /* 0x000fc4000001ff00 */
[----:B0-----:R-:W-:Y:S01]  /*4160*/  CS2R R92, SRZ ;  /* 0x00000000005c7805 */ /* 0x001fe2000001ff00 */
[----:B------:R-:W0:Y:S01]  /*4170*/  MUFU.EX2 R45, R45 ;  /* 0x0000002d002d7308 */ /* 0x000e220000000800 */
[----:B--2---:R-:W-:-:S07]  /*4180*/  FADD.FTZ R21, R65, R2 ;  /* 0x0000000241157221 */ /* 0x004fce0000010000 */
[----:B------:R1:W2:Y:S01]  /*4190*/  MUFU.EX2 R67, R94 ;  /* 0x0000005e00437308 */ /* 0x0002a20000000800 */
[----:B---3--:R-:W-:-:S07]  /*41a0*/  FADD.FTZ R2, R98, R21 ;  /* 0x0000001562027221 */ /* 0x008fce0000010000 */
[----:B------:R-:W3:Y:S01]  /*41b0*/  MUFU.EX2 R30, R30 ;  /* 0x0000001e001e7308 */ /* 0x000ee20000000800 */
[----:B0-----:R-:W-:Y:S01]  /*41c0*/  FADD.FTZ R29, R45, R118 ;  /* 0x000000762d1d7221 */ /* 0x001fe20000010000 */
[----:B-1----:R-:W-:Y:S02]  /*41d0*/  CS2R R94, SRZ ;  /* 0x00000000005e7805 */ /* 0x002fe4000001ff00 */
[----:B------:R-:W-:-:S04]  /*41e0*/  CS2R R118, SRZ ;  /* 0x0000000000767805 */ /* 0x000fc8000001ff00 */
[----:B------:R-:W0:Y:S01]  /*41f0*/  MUFU.EX2 R100, R100 ;  /* 0x0000006400647308 */ /* 0x000e220000000800 */
[C---:B--2---:R-:W-:Y:S01]  /*4200*/  FADD.FTZ R21, R67.reuse, R2 ;  /* 0x0000000243157221 */ /* 0x044fe20000010000 */
[----:B------:R-:W-:Y:S02]  /*4210*/  F2FP.SATFINITE.E4M3.F32.PACK_AB_MERGE_C R67, R67, R98, RZ ;  /* 0x000000624343723e */ /* 0x000fe400048070ff */
[----:B------:R-:W-:Y:S02]  /*4220*/  CS2R R98, SRZ ;  /* 0x0000000000627805 */ /* 0x000fe4000001ff00 */
[----:B------:R-:W-:Y:S02]  /*4230*/  F2FP.SATFINITE.E4M3.F32.PACK_AB_MERGE_C R221, R65, R90, R67 ;  /* 0x0000005a41dd723e */ /* 0x000fe40004807043 */
[----:B------:R-:W-:Y:S01]  /*4240*/  CS2R R66, SRZ ;  /* 0x0000000000427805 */ /* 0x000fe2000001ff00 */
[----:B------:R-:W-:Y:S01]  /*4250*/  MUFU.EX2 R34, R34 ;  /* 0x0000002200227308 */ /* 0x000fe20000000800 */
[----:B---3--:R-:W-:Y:S01]  /*4260*/  FADD.FTZ R29, R30, R29 ;  /* 0x0000001d1e1d7221 */ /* 0x008fe20000010000 */
[----:B------:R-:W-:-:S06]  /*4270*/  CS2R R90, SRZ ;  /* 0x00000000005a7805 */ /* 0x000fcc000001ff00 */
[----:B------:R-:W1:Y:S01]  /*4280*/  MUFU.EX2 R47, R50 ;  /* 0x00000032002f7308 */ /* 0x000e620000000800 */
[----:B0-----:R-:W-:-:S07]  /*4290*/  FADD.FTZ R2, R100, R21 ;  /* 0x0000001564027221 */ /* 0x001fce0000010000 */
[----:B------:R0:W2:Y:S08]  /*42a0*/  MUFU.EX2 R69, R96 ;  /* 0x0000006000457308 */ /* 0x0000b00000000800 */
[----:B------:R-:W3:Y:S01]  /*42b0*/  MUFU.EX2 R102, R102 ;  /* 0x0000006600667308 */ /* 0x000ee20000000800 */
[----:B-1----:R-:W-:Y:S01]  /*42c0*/  F2FP.SATFINITE.E4M3.F32.PACK_AB_MERGE_C R222, R47, R34, RZ ;  /* 0x000000222fde723e */ /* 0x002fe200048070ff */
[----:B------:R-:W-:Y:S01]  /*42d0*/  FADD.FTZ R34, R34, R29 ;  /* 0x0000001d22227221 */ /* 0x000fe20000010000 */
[----:B0-----:R-:W-:-:S02]  /*42e0*/  CS2R R96, SRZ ;  /* 0x0000000000607805 */ /* 0x001fc4000001ff00 */
[----:B------:R-:W-:Y:S01]  /*42f0*/  F2FP.SATFINITE.E4M3.F32.PACK_AB_MERGE_C R222, R30, R45, R222 ;  /* 0x0000002d1ede723e */ /* 0x000fe200048070de */
[----:B------:R-:W-:Y:S01]  /*4300*/  FADD.FTZ R47, R47, R34 ;  /* 0x000000222f2f7221 */ /* 0x000fe20000010000 */
[----:B------:R-:W-:Y:S01]  /*4310*/  CS2R R30, SRZ ;  /* 0x00000000001e7805 */ /* 0x000fe2000001ff00 */
[----:B------:R0:W1:Y:S01]  /*4320*/  MUFU.EX2 R11, R64 ;  /* 0x00000040000b7308 */ /* 0x0000620000000800 */
[----:B--2---:R-:W-:Y:S01]  /*4330*/  FADD.FTZ R29, R69, R2 ;  /* 0x00000002451d7221 */ /* 0x004fe20000010000 */
[----:B------:R-:W-:Y:S02]  /*4340*/  CS2R R34, SRZ ;  /* 0x0000000000227805 */ /* 0x000fe4000001ff00 */
[----:B------:R-:W-:-:S04]  /*4350*/  CS2R R44, SRZ ;  /* 0x00000000002c7805 */ /* 0x000fc8000001ff00 */
[----:B------:R-:W2:Y:S01]  /*4360*/  MUFU.EX2 R104, R104 ;  /* 0x0000006800687308 */ /* 0x000ea20000000800 */
[----:B---3--:R-:W-:Y:S01]  /*4370*/  FADD.FTZ R2, R102, R29 ;  /* 0x0000001d66027221 */ /* 0x008fe20000010000 */
[----:B0-----:R-:W-:-:S06]  /*4380*/  CS2R R64, SRZ ;  /* 0x0000000000407805 */ /* 0x001fcc000001ff00 */
[----:B------:R0:W3:Y:S01]  /*4390*/  MUFU.EX2 R9, R60 ;  /* 0x0000003c00097308 */ /* 0x0000e20000000800 */
[C---:B-1----:R-:W-:Y:S01]  /*43a0*/  F2FP.SATFINITE.E4M3.F32.PACK_AB_MERGE_C R102, R11.reuse, R102, RZ ;  /* 0x000000660b66723e */ /* 0x042fe200048070ff */
[----:B------:R-:W-:-:S03]  /*43b0*/  FADD.FTZ R11, R11, R2 ;  /* 0x000000020b0b7221 */ /* 0x000fc60000010000 */
[----:B------:R-:W-:Y:S02]  /*43c0*/  F2FP.SATFINITE.E4M3.F32.PACK_AB_MERGE_C R223, R69, R100, R102 ;  /* 0x0000006445df723e */ /* 0x000fe40004807066 */
[----:B------:R-:W-:Y:S02]  /*43d0*/  CS2R R68, SRZ ;  /* 0x0000000000447805 */ /* 0x000fe4000001ff00 */
[----:B------:R-:W-:Y:S01]  /*43e0*/  CS2R R100, SRZ ;  /* 0x0000000000647805 */ /* 0x000fe2000001ff00 */
[----:B------:R-:W1:Y:S01]  /*43f0*/  MUFU.EX2 R106, R106 ;  /* 0x0000006a006a7308 */ /* 0x000e620000000800 */
[----:B--2---:R-:W-:Y:S01]  /*4400*/  FADD.FTZ R2, R104, R11 ;  /* 0x0000000b68027221 */ /* 0x004fe20000010000 */
[----:B0-----:R-:W-:Y:S02]  /*4410*/  CS2R R60, SRZ ;  /* 0x00000000003c7805 */ /* 0x001fe4000001ff00 */
[----:B------:R-:W-:-:S04]  /*4420*/  CS2R R102, SRZ ;  /* 0x0000000000667805 */ /* 0x000fc8000001ff00 */
[----:B------:R0:W2:Y:S01]  /*4430*/  MUFU.EX2 R15, R56 ;  /* 0x00000038000f7308 */ /* 0x0000a20000000800 */
[----:B---3--:R-:W-:-:S07]  /*4440*/  FADD.FTZ R29, R9, R2 ;  /* 0x00000002091d7221 */ /* 0x008fce0000010000 */
[----:B------:R-:W3:Y:S01]  /*4450*/  MUFU.EX2 R108, R108 ;  /* 0x0000006c006c7308 */ /* 0x000ee20000000800 */
[----:B-1----:R-:W-:Y:S01]  /*4460*/  FADD.FTZ R2, R106, R29 ;  /* 0x0000001d6a027221 */ /* 0x002fe20000010000 */
[----:B------:R-:W-:Y:S01]  /*4470*/  IMAD R29, R16, UR4, -R3 ;  /* 0x00000004101d7c24 */ /* 0x000fe2000f8e0a03 */
[----:B------:R-:W-:Y:S01]  /*4480*/  UMOV UR4, URZ ;  /* 0x0000003f00047c82 */ /* 0x000fe20008000000 */
[----:B0-----:R-:W-:Y:S02]  /*4490*/  CS2R R56, SRZ ;  /* 0x0000000000387805 */ /* 0x001fe4000001ff00 */
[----:B------:R-:W-:Y:S02]  /*44a0*/  IMAD.IADD R29, R29, 0x1, R22 ;  /* 0x000000011d1d7824 */ /* 0x000fe400078e0216 */
[----:B------:R-:W-:Y:S01]  /*44b0*/  MUFU.EX2 R51, R48 ;  /* 0x0000003000337308 */ /* 0x000fe20000000800 */
[C---:B--2---:R-:W-:Y:S01]  /*44c0*/  F2FP.SATFINITE.E4M3.F32.PACK_AB_MERGE_C R106, R15.reuse, R106, RZ ;  /* 0x0000006a0f6a723e */ /* 0x044fe200048070ff */
[----:B------:R-:W-:Y:S01]  /*44d0*/  FADD.FTZ R15, R15, R2 ;  /* 0x000000020f0f7221 */ /* 0x000fe20000010000 */
[----:B------:R-:W-:-:S02]  /*44e0*/  SHF.R.S32.HI R10, RZ, 0x1f, R29 ;  /* 0x0000001fff0a7819 */ /* 0x000fc4000001141d */
[----:B------:R-:W-:Y:S02]  /*44f0*/  F2FP.SATFINITE.E4M3.F32.PACK_AB_MERGE_C R217, R9, R104, R106 ;  /* 0x0000006809d9723e */ /* 0x000fe4000480706a */
[----:B------:R-:W-:Y:S02]  /*4500*/  CS2R R104, SRZ ;  /* 0x0000000000687805 */ /* 0x000fe4000001ff00 */
[----:B------:R-:W-:Y:S01]  /*4510*/  LEA.HI R10, R10, R29, RZ, 0x7 ;  /* 0x0000001d0a0a7211 */ /* 0x000fe200078f38ff */
[----:B------:R-:W0:Y:S01]  /*4520*/  MUFU.EX2 R28, R28 ;  /* 0x0000001c001c7308 */ /* 0x000e220000000800 */
[----:B---3--:R-:W-:Y:S01]  /*4530*/  FADD.FTZ R2, R108, R15 ;  /* 0x0000000f6c027221 */ /* 0x008fe20000010000 */
[----:B------:R-:W-:-:S06]  /*4540*/  CS2R R106, SRZ ;  /* 0x00000000006a7805 */ /* 0x000fcc000001ff00 */
[----:B------:R1:W2:Y:S08]  /*4550*/  MUFU.EX2 R21, R52 ;  /* 0x0000003400157308 */ /* 0x0002b00000000800 */
[----:B------:R-:W3:Y:S01]  /*4560*/  MUFU.EX2 R38, R38 ;  /* 0x0000002600267308 */ /* 0x000ee20000000800 */
[----:B0-----:R-:W-:Y:S02]  /*4570*/  F2FP.SATFINITE.E4M3.F32.PACK_AB_MERGE_C R4, R28, R51, RZ ;  /* 0x000000331c04723e */ /* 0x001fe400048070ff */
[----:B-1----:R-:W-:-:S05]  /*4580*/  CS2R R52, SRZ ;  /* 0x0000000000347805 */ /* 0x002fca000001ff00 */
[----:B------:R-:W-:Y:S01]  /*4590*/  MUFU.EX2 R110, R110 ;  /* 0x0000006e006e7308 */ /* 0x000fe20000000800 */
[----:B--2---:R-:W-:-:S07]  /*45a0*/  FADD.FTZ R3, R21, R2 ;  /* 0x0000000215037221 */ /* 0x004fce0000010000 */
[----:B------:R0:W1:Y:S01]  /*45b0*/  MUFU.EX2 R11, R32 ;  /* 0x00000020000b7308 */ /* 0x0000620000000800 */
[----:B---3--:R-:W-:Y:S01]  /*45c0*/  F2FP.SATFINITE.E4M3.F32.PACK_AB_MERGE_C R216, R49, R38, R4 ;  /* 0x0000002631d8723e */ /* 0x008fe20004807004 */
[----:B------:R-:W-:Y:S01]  /*45d0*/  FADD.FTZ R38, R38, R47 ;  /* 0x0000002f26267221 */ /* 0x000fe20000010000 */
[----:B------:R-:W-:-:S03]  /*45e0*/  CS2R R46, SRZ ;  /* 0x00000000002e7805 */ /* 0x000fc6000001ff00 */
[----:B------:R-:W-:Y:S01]  /*45f0*/  FADD.FTZ R38, R49, R38 ;  /* 0x0000002631267221 */ /* 0x000fe20000010000 */
[----:B------:R-:W-:Y:S01]  /*4600*/  CS2R R48, SRZ ;  /* 0x0000000000307805 */ /* 0x000fe2000001ff00 */
[----:B------:R-:W-:Y:S01]  /*4610*/  MUFU.EX2 R24, R24 ;  /* 0x0000001800187308 */ /* 0x000fe20000000800 */
[----:B0-----:R-:W-:Y:S01]  /*4620*/  CS2R R32, SRZ ;  /* 0x0000000000207805 */ /* 0x001fe2000001ff00 */
[----:B------:R-:W-:Y:S01]  /*4630*/  FADD.FTZ R51, R51, R38 ;  /* 0x0000002633337221 */ /* 0x000fe20000010000 */
[----:B------:R-:W-:-:S03]  /*4640*/  CS2R R38, SRZ ;  /* 0x0000000000267805 */ /* 0x000fc6000001ff00 */
[----:B------:R-:W-:Y:S01]  /*4650*/  FADD.FTZ R51, R28, R51 ;  /* 0x000000331c337221 */ /* 0x000fe20000010000 */
[----:B------:R-:W-:Y:S01]  /*4660*/  CS2R R28, SRZ ;  /* 0x00000000001c7805 */ /* 0x000fe2000001ff00 */
[----:B------:R-:W0:Y:S01]  /*4670*/  MUFU.EX2 R27, R27 ;  /* 0x0000001b001b7308 */ /* 0x000e220000000800 */
[----:B-1----:R-:W-:Y:S01]  /*4680*/  F2FP.SATFINITE.E4M3.F32.PACK_AB_MERGE_C R2, R11, R110, RZ ;  /* 0x0000006e0b02723e */ /* 0x002fe200048070ff */
[----:B------:R-:W-:-:S03]  /*4690*/  FADD.FTZ R110, R110, R3 ;  /* 0x000000036e6e7221 */ /* 0x000fc60000010000 */
[----:B------:R-:W-:Y:S01]  /*46a0*/  F2FP.SATFINITE.E4M3.F32.PACK_AB_MERGE_C R219, R21, R108, R2 ;  /* 0x0000006c15db723e */ /* 0x000fe20004807002 */
[----:B------:R-:W-:Y:S01]  /*46b0*/  FADD.FTZ R3, R11, R110 ;  /* 0x0000006e0b037221 */ /* 0x000fe20000010000 */
[----:B------:R-:W-:Y:S01]  /*46c0*/  SHF.R.S32.HI R11, RZ, 0x7, R10 ;  /* 0x00000007ff0b7819 */ /* 0x000fe2000001140a */
[----:B------:R-:W-:Y:S01]  /*46d0*/  MUFU.EX2 R20, R20 ;  /* 0x0000001400147308 */ /* 0x000fe20000000800 */
[----:B------:R-:W-:Y:S01]  /*46e0*/  IMAD.MOV.U32 R2, RZ, RZ, RZ ;  /* 0x000000ffff027224 */ /* 0x000fe200078e00ff */
[----:B------:R-:W-:Y:S02]  /*46f0*/  CS2R R108, SRZ ;  /* 0x00000000006c7805 */ /* 0x000fe4000001ff00 */
[----:B------:R-:W-:Y:S02]  /*4700*/  VIMNMX R11, R18, R11, !PT ;  /* 0x0000000b120b7248 */ /* 0x000fe40007fe0100 */
[----:B------:R-:W-:Y:S02]  /*4710*/  CS2R R110, SRZ ;  /* 0x00000000006e7805 */ /* 0x000fe4000001ff00 */
[----:B------:R-:W-:Y:S01]  /*4720*/  ISETP.GE.AND P3, PT, R12, R11, PT ;  /* 0x0000000b0c00720c */ /* 0x000fe20003f66270 */
[----:B------:R1:W2:Y:S01]  /*4730*/  MUFU.EX2 R25, R42 ;  /* 0x0000002a00197308 */ /* 0x0002a20000000800 */
[----:B0-----:R-:W-:-:S02]  /*4740*/  F2FP.SATFINITE.E4M3.F32.PACK_AB_MERGE_C R4, R27, R24, RZ ;  /* 0x000000181b04723e */ /* 0x001fc400048070ff */
[----:B-1----:R-:W-:Y:S02]  /*4750*/  CS2R R42, SRZ ;  /* 0x00000000002a7805 */ /* 0x002fe4000001ff00 */
[----:B--2---:R-:W-:Y:S01]  /*4760*/  F2FP.SATFINITE.E4M3.F32.PACK_AB_MERGE_C R218, R25, R20, R4 ;  /* 0x0000001419da723e */ /* 0x004fe20004807004 */
[----:B------:R-:W-:Y:S01]  /*4770*/  FADD.FTZ R20, R20, R51 ;  /* 0x0000003314147221 */ /* 0x000fe20000010000 */
[----:B------:R-:W-:-:S03]  /*4780*/  CS2R R50, SRZ ;  /* 0x0000000000327805 */ /* 0x000fc6000001ff00 */
[----:B------:R-:W-:-:S04]  /*4790*/  FADD.FTZ R25, R25, R20 ;  /* 0x0000001419197221 */ /* 0x000fc80000010000 */
[----:B------:R-:W-:Y:S01]  /*47a0*/  FADD.FTZ R4, R24, R25 ;  /* 0x0000001918047221 */ /* 0x000fe20000010000 */
[----:B------:R-:W-:-:S03]  /*47b0*/  CS2R R24, SRZ ;  /* 0x0000000000187805 */ /* 0x000fc6000001ff00 */
[----:B------:R-:W-:Y:S01]  /*47c0*/  FADD.FTZ R4, R27, R4 ;  /* 0x000000041b047221 */ /* 0x000fe20000010000 */
[----:B------:R-:W-:Y:S01]  /*47d0*/  CS2R R26, SRZ ;  /* 0x00000000001a7805 */ /* 0x000fe2000001ff00 */
[----:B------:R-:W-:Y:S06]  /*47e0*/  @!P3 BRA `(.L_x_2127) ;  /* 0x000000380014b947 */ /* 0x000fec0003800000 */
        /* <DEDUP_REMOVED lines=68> */
[----:B------:R-:W-:Y:S01]  /*4c30*/  ULDC UR42, c[0x0][0x288] ;  /* 0x0000a200002a7ab9 */ /* 0x000fe20000000800 */
[----:B------:R-:W-:-:S05]  /*4c40*/  ULDC UR43, c[0x0][0x2f0] ;  /* 0x0000bc00002b7ab9 */ /* 0x000fca0000000800 */
.L_x_2137:
[----:B------:R-:W-:Y:S01]  /*4c50*/  ISETP.NE.AND P4, PT, RZ, UR37, PT ;  /* 0x00000025ff007c0c */ /* 0x000fe2000bf85270 */
[----:B------:R-:W-:-:S04]  /*4c60*/  UISETP.NE.AND UP0, UPT, UR4, 0x1, UPT ;  /* 0x000000010400788c */ /* 0x000fc8000bf05270 */
[----:B------:R-:W-:-:S06]  /*4c70*/  USEL UR7, URZ, 0x1, UP0 ;  /* 0x000000013f077887 */ /* 0x000fcc0008000000 */
[----:B------:R-:W-:Y:S02]  /*4c80*/  LOP3.LUT R2, R14, UR7, RZ, 0x3c, !PT ;  /* 0x000000070e027c12 */ /* 0x000fe4000f8e3cff */
[----:B------:R-:W-:Y:S05]  /*4c90*/  @P4 BRA `(.L_x_2128) ;  /* 0x0000000000344947 */ /* 0x000fea0003800000 */
[----:B------:R-:W-:Y:S05]  /*4ca0*/  @!P1 BRA `(.L_x_2129) ;  /* 0x0000000000049947 */ /* 0x000fea0003800000 */
[----:B------:R-:W-:Y:S01]  /*4cb0*/  BPT.TRAP 0x1 ;  /* 0x000000040000795c */ /* 0x000fe20000300000 */
.L_x_2129:
        /* <DEDUP_REMOVED lines=8> */
.L_x_2130:
[----:B-1----:R-:W-:Y:S05]  /*4d40*/  @P3 BRA `(.L_x_2128) ;  /* 0x0000000000083947 */ /* 0x002fea0003800000 */
[----:B------:R-:W1:Y:S02]  /*4d50*/  SYNCS.PHASECHK.TRANS64.TRYWAIT P3, [UR7+0x38830], R13 ;  /* 0x0388300dff0075a7 */ /* 0x000e640008060147 */
[----:B-1----:R-:W-:Y:S05]  /*4d60*/  @!P3 BRA `(.L_x_2131) ;  /* 0x000000e8002cb947 */ /* 0x002fea0003800000 */
.L_x_2128:
        /* <DEDUP_REMOVED lines=50> */
.L_x_2133:
[----:B------:R-:W-:Y:S01]  /*5090*/  ULEA UR10, UR4, UR36, 0x3 ;  /* 0x00000024040a7291 */ /* 0x000fe2000f8e183f */
[----:B------:R-:W-:-:S08]  /*50a0*/  SHF.L.U32 R13, R14, 0x1f, RZ ;  /* 0x0000001f0e0d7819 */ /* 0x000fd000000006ff */
[----:B------:R0:W1:Y:S01]  /*50b0*/  SYNCS.PHASECHK.TRANS64.TRYWAIT P3, [UR10+0x38850], R13 ;  /* 0x0388500dff0075a7 */ /* 0x000062000806014a */
[----:B------:R-:W-:Y:S05]  /*50c0*/  @!P1 BRA `(.L_x_2134) ;  /* 0x0000000000049947 */ /* 0x000fea0003800000 */
[----:B------:R-:W-:Y:S01]  /*50d0*/  BPT.TRAP 0x1 ;  /* 0x000000040000795c */ /* 0x000fe20000300000 */
.L_x_2134:
[----:B-1----:R-:W-:Y:S05]  /*50e0*/  @P3 BRA `(.L_x_2132) ;  /* 0x0000000000083947 */ /* 0x002fea0003800000 */
[----:B------:R-:W1:Y:S02]  /*50f0*/  SYNCS.PHASECHK.TRANS64.TRYWAIT P3, [UR10+0x38850], R13 ;  /* 0x0388500dff0075a7 */ /* 0x000e64000806014a */
[----:B-1----:R-:W-:Y:S05]  /*5100*/  @!P3 BRA `(.L_x_2135) ;  /* 0x000000e4005cb947 */ /* 0x002fea0003800000 */
.L_x_2132:
[----:B------:R-:W-:Y:S01]  /*5110*/  UIADD3 UR10, UR36, 0x400, URZ ;  /* 0x00000400240a7890 */ /* 0x000fe2000fffe03f */
[----:B------:R-:W-:Y:S01]  /*5120*/  WARPGROUP.ARRIVE ;  /* 0x00000000000079c5 */ /* 0x000fe20000000000 */
[----:B------:R-:W-:Y:S01]  /*5130*/  UMOV UR11, 0x40000040 ;  /* 0x40000040000b7882 */ /* 0x000fe20000000000 */
[----:B------:R-:W-:Y:S01]  /*5140*/  UMOV UR15, 0x40000040 ;  /* 0x40000040000f7882 */ /* 0x000fe20000000000 */
[----:B------:R-:W-:Y:S01]  /*5150*/  USHF.R.U32.HI UR10, URZ, 0x4, UR10 ;  /* 0x000000043f0a7899 */ /* 0x000fe2000801160a */
[C---:B------:R-:W-:Y:S01]  /*5160*/  FMUL.FTZ R15, R0.reuse, R154 ;  /* 0x0000009a000f7220 */ /* 0x040fe20000410000 */
[C---:B------:R-:W-:Y:S01]  /*5170*/  FMUL.FTZ R154, R0.reuse, R161 ;  /* 0x000000a1009a7220 */ /* 0x040fe20000410000 */
[C---:B------:R-:W-:Y:S01]  /*5180*/  FMUL.FTZ R161, R0.reuse, R168 ;  /* 0x000000a800a17220 */ /* 0x040fe20000410000 */
[----:B------:R-:W-:Y:S01]  /*5190*/  ULOP3.LUT UR10, UR10, 0x3fff, URZ, 0xc0, !UPT ;  /* 0x00003fff0a0a7892 */ /* 0x000fe2000f8ec03f */
[C---:B------:R-:W-:Y:S01]  /*51a0*/  FMUL.FTZ R168, R0.reuse, R175 ;  /* 0x000000af00a87220 */ /* 0x040fe20000410000 */
[C---:B------:R-:W-:Y:S01]  /*51b0*/  FMUL.FTZ R175, R0.reuse, R182 ;  /* 0x000000b600af7220 */ /* 0x040fe20000410000 */
[C---:B------:R-:W-:Y:S01]  /*51c0*/  FMUL.FTZ R20, R0.reuse, R155 ;  /* 0x0000009b00147220 */ /* 0x040fe20000410000 */
[----:B------:R-:W-:Y:S01]  /*51d0*/  ULOP3.LUT UR10, UR10, 0x10000, URZ, 0xfc, !UPT ;  /* 0x000100000a0a7892 */ /* 0x000fe2000f8efc3f */
[----:B------:R-:W2:Y:S01]  /*51e0*/  @P2 LDC R182, c[0x0][0x44c] ;  /* 0x00011300ffb62b82 */ /* 0x000ea20000000800 */
[C---:B------:R-:W-:Y:S01]  /*51f0*/  FMUL.FTZ R155, R0.reuse, R162 ;  /* 0x000000a2009b7220 */ /* 0x040fe20000410000 */
[C---:B------:R-:W-:Y:S01]  /*5200*/  FMUL.FTZ R162, R0.reuse, R169 ;  /* 0x000000a900a27220 */ /* 0x040fe20000410000 */
[----:B------:R-:W-:Y:S01]  /*5210*/  ULEA UR10, UR4, UR10, 0xb ;  /* 0x0000000a040a7291 */ /* 0x000fe2000f8e583f */
[C---:B------:R-:W-:Y:S01]  /*5220*/  FMUL.FTZ R169, R0.reuse, R176 ;  /* 0x000000b000a97220 */ /* 0x040fe20000410000 */
[C---:B------:R-:W-:Y:S01]  /*5230*/  FMUL.FTZ R176, R0.reuse, R183 ;  /* 0x000000b700b07220 */ /* 0x040fe20000410000 */
[C---:B------:R-:W-:Y:S01]  /*5240*/  FMUL.FTZ R23, R0.reuse, R158 ;  /* 0x0000009e00177220 */ /* 0x040fe20000410000 */
[----:B------:R-:W-:Y:S01]  /*5250*/  UIADD3 UR14, UR10, 0x2, URZ ;  /* 0x000000020a0e7890 */ /* 0x000fe2000fffe03f */
[----:B------:R-:W3:Y:S01]  /*5260*/  @P2 LDC R183, c[0x0][0x450] ;  /* 0x00011400ffb72b82 */ /* 0x000ee20000000800 */
[C---:B------:R-:W-:Y:S01]  /*5270*/  FMUL.FTZ R158, R0.reuse, R165 ;  /* 0x000000a5009e7220 */ /* 0x040fe20000410000 */
[C---:B------:R-:W-:Y:S01]  /*5280*/  FMUL.FTZ R165, R0.reuse, R172 ;  /* 0x000000ac00a57220 */ /* 0x040fe20000410000 */
[----:B------:R-:W-:Y:S01]  /*5290*/  FMUL.FTZ R172, R0, R179 ;  /* 0x000000b300ac7220 */ /* 0x000fe20000410000 */
[----:B------:R-:W-:Y:S01]  /*52a0*/  QGMMA.64x256x32.F32.E4M3.E4M3 R24, R228, gdesc[UR8], R24, gsb0 ;  /* 0x03e00008e4187df3 */ /* 0x000fe20008000818 */
[----:B------:R-:W-:-:S02]  /*52b0*/  IMAD.MOV.U32 R179, RZ, RZ, R5 ;  /* 0x000000ffffb37224 */ /* 0x000fc400078e0005 */
[C---:B-1----:R-:W-:Y:S01]  /*52c0*/  FMUL.FTZ R14, R0.reuse, R153 ;  /* 0x00000099000e7220 */ /* 0x042fe20000410000 */
[C---:B------:R-:W-:Y:S01]  /*52d0*/  FMUL.FTZ R153, R0.reuse, R160 ;  /* 0x000000a000997220 */ /* 0x040fe20000410000 */
[C---:B------:R-:W-:Y:S01]  /*52e0*/  FMUL.FTZ R160, R0.reuse, R167 ;  /* 0x000000a700a07220 */ /* 0x040fe20000410000 */
[C---:B------:R-:W-:Y:S01]  /*52f0*/  FMUL.FTZ R167, R0.reuse, R174 ;  /* 0x000000ae00a77220 */ /* 0x040fe20000410000 */
[C---:B------:R-:W-:Y:S01]  /*5300*/  FMUL.FTZ R174, R0.reuse, R181 ;  /* 0x000000b500ae7220 */ /* 0x040fe20000410000 */
[C---:B------:R-:W-:Y:S01]  /*5310*/  FMUL.FTZ R181, R0.reuse, R187 ;  /* 0x000000bb00b57220 */ /* 0x040fe20000410000 */
[----:B------:R-:W-:Y:S02]  /*5320*/  IMAD.MOV.U32 R187, RZ, RZ, -0x80 ;  /* 0xffffff80ffbb7424 */ /* 0x000fe400078e00ff */
[C---:B0-----:R-:W-:Y:S01]  /*5330*/  FMUL.FTZ R13, R0.reuse, R152 ;  /* 0x00000098000d7220 */ /* 0x041fe20000410000 */
[C---:B------:R-:W-:Y:S01]  /*5340*/  FMUL.FTZ R21, R0.reuse, R156 ;  /* 0x0000009c00157220 */ /* 0x040fe20000410000 */
[----:B------:R-:W-:Y:S01]  /*5350*/  FMUL.FTZ R156, R0, R163 ;  /* 0x000000a3009c7220 */ /* 0x000fe20000410000 */
[----:B--2---:R-:W-:-:S04]  /*5360*/  @P2 IMAD.HI.U32 R182, R5, R182, RZ ;  /* 0x000000b605b62227 */ /* 0x004fc800078e00ff */
[C---:B------:R-:W-:Y:S01]  /*5370*/  FMUL.FTZ R163, R0.reuse, R170 ;  /* 0x000000aa00a37220 */ /* 0x040fe20000410000 */
[----:B------:R-:W-:Y:S01]  /*5380*/  FMUL.FTZ R170, R0, R177 ;  /* 0x000000b100aa7220 */ /* 0x000fe20000410000 */
[----:B------:R-:W0:Y:S01]  /*5390*/  MUFU.TANH R13, R13 ;  /* 0x0000000d000d7308 */ /* 0x000e220000002400 */
[----:B------:R-:W-:Y:S02]  /*53a0*/  IMAD R187, R12, R187, 0x1 ;  /* 0x000000010cbb7424 */ /* 0x000fe400078e02bb */
[C---:B------:R-:W-:Y:S01]  /*53b0*/  FMUL.FTZ R177, R0.reuse, R184 ;  /* 0x000000b800b17220 */ /* 0x040fe20000410000 */
[C---:B------:R-:W-:Y:S01]  /*53c0*/  FMUL.FTZ R22, R0.reuse, R157 ;  /* 0x0000009d00167220 */ /* 0x040fe20000410000 */
[----:B------:R-:W-:Y:S01]  /*53d0*/  FMUL.FTZ R157, R0, R164 ;  /* 0x000000a4009d7220 */ /* 0x000fe20000410000 */
[----:B---3--:R-:W-:Y:S01]  /*53e0*/  @P2 SHF.R.U32.HI R179, RZ, R183, R182 ;  /* 0x000000b7ffb32219 */ /* 0x008fe200000116b6 */
[----:B------:R-:W-:Y:S02]  /*53f0*/  IMAD R187, R8, -0x2, R187 ;  /* 0xfffffffe08bb7824 */ /* 0x000fe400078e02bb */
[C---:B------:R-:W-:Y:S01]  /*5400*/  FMUL.FTZ R164, R0.reuse, R171 ;  /* 0x000000ab00a47220 */ /* 0x040fe20000410000 */
[----:B------:R-:W1:Y:S01]  /*5410*/  MUFU.TANH R14, R14 ;  /* 0x0000000e000e7308 */ /* 0x000e620000002400 */
[----:B------:R-:W-:Y:S01]  /*5420*/  FMUL.FTZ R171, R0, R178 ;  /* 0x000000b200ab7220 */ /* 0x000fe20000410000 */
[----:B------:R-:W-:-:S02]  /*5430*/  IMAD R184, R16, UR43, R187 ;  /* 0x0000002b10b87c24 */ /* 0x000fc4000f8e02bb */
        /* <DEDUP_REMOVED lines=19> */
[----:B------:R-:W-:Y:S01]  /*5570*/  FMUL.FTZ R191, R0, R191 ;  /* 0x000000bf00bf7220 */ /* 0x000fe20000410000 */
[----:B------:R-:W-:Y:S01]  /*5580*/  UMOV UR11, 0x40000040 ;  /* 0x40000040000b7882 */ /* 0x000fe20000000000 */
[----:B------:R-:W4:Y:S08]  /*5590*/  MUFU.TANH R153, R153 ;  /* 0x0000009900997308 */ /* 0x000f300000002400 */
[----:B------:R-:W5:Y:S08]  /*55a0*/  MUFU.TANH R154, R154 ;  /* 0x0000009a009a7308 */ /* 0x000f700000002400 */
        /* <DEDUP_REMOVED lines=27> */
[----:B------:R-:W-:Y:S01]  /*5760*/  WARPGROUP.ARRIVE ;  /* 0x00000000000079c5 */ /* 0x000fe20000000000 */
[C---:B------:R-:W-:Y:S01]  /*5770*/  FMUL.FTZ R228, R0.reuse, R200 ;  /* 0x000000c800e47220 */ /* 0x040fe20000410000 */
[----:B------:R-:W-:-:S03]  /*5780*/  FMUL.FTZ R230, R0, R204 ;  /* 0x000000cc00e67220 */ /* 0x000fc60000410000 */
[----:B------:R-:W-:Y:S01]  /*5790*/  MUFU.TANH R164, R164 ;  /* 0x000000a400a47308 */ /* 0x000fe20000002400 */
[----:B------:R-:W-:Y:S01]  /*57a0*/  QGMMA.64x256x32.F32.E4M3.E4M3 R24, R224, gdesc[UR12], R24, gsb0 ;  /* 0x03e0000ce0187df3 */ /* 0x000fe20008000818 */
[----:B------:R-:W-:Y:S01]  /*57b0*/  UIADD3 UR14, UR10, 0x4, URZ ;  /* 0x000000040a0e7890 */ /* 0x000fe2000fffe03f */
[----:B------:R-:W-:Y:S01]  /*57c0*/  UMOV UR15, 0x40000040 ;  /* 0x40000040000f7882 */ /* 0x000fe20000000000 */
[----:B------:R-:W-:-:S04]  /*57d0*/  UIADD3 UR10, UR10, 0x6, URZ ;  /* 0x000000060a0a7890 */ /* 0x000fc8000fffe03f */
        /* <DEDUP_REMOVED lines=13> */
[----:B------:R-:W0:Y:S01]  /*58b0*/  SHFL.IDX PT, R225, R179, RZ, 0x1c1f ;  /* 0x001c1fffb3e17589 */ /* 0x000e2200000e0000 */
[----:B------:R-:W-:Y:S01]  /*58c0*/  WARPGROUP.ARRIVE ;  /* 0x00000000000079c5 */ /* 0x000fe20000000000 */
[C---:B------:R-:W-:Y:S01]  /*58d0*/  FMUL.FTZ R224, R0.reuse, R201 ;  /* 0x000000c900e07220 */ /* 0x040fe20000410000 */
[----:B------:R-:W-:Y:S02]  /*58e0*/  FMUL.FTZ R226, R0, R205 ;  /* 0x000000cd00e27220 */ /* 0x000fe40000410000 */
[----:B------:R-:W5:Y:S02]  /*58f0*/  SHFL.IDX PT, R205, R179, 0x1, 0x1c1f ;  /* 0x003c1f00b3cd7f89 */ /* 0x000f6400000e0000 */
[----:B------:R-:W-:Y:S01]  /*5900*/  QGMMA.64x256x32.F32.E4M3.E4M3 R24, R220, gdesc[UR12], R24, gsb0 ;  /* 0x03e0000cdc187df3 */ /* 0x000fe20008000818 */
[----:B------:R-:W-:Y:S08]  /*5910*/  MUFU.TANH R224, R224 ;  /* 0x000000e000e07308 */ /* 0x000ff00000002400 */
[----:B------:R-:W-:Y:S01]  /*5920*/  MUFU.TANH R226, R226 ;  /* 0x000000e200e27308 */ /* 0x000fe20000002400 */
[----:B0-----:R-:W-:-:S04]  /*5930*/  IADD3 R186, R225, -UR42, R184 ;  /* 0x8000002ae1ba7c10 */ /* 0x001fc8000fffe0b8 */
[C---:B------:R-:W-:Y:S02]  /*5940*/  ISETP.GT.AND P3, PT, R186.reuse, RZ, PT ;  /* 0x000000ffba00720c */ /* 0x040fe40003f64270 */
[C---:B------:R-:W-:Y:S02]  /*5950*/  ISETP.GT.AND P4, PT, R186.reuse, 0x1, PT ;  /* 0x00000001ba00780c */ /* 0x040fe40003f84270 */
[----:B------:R-:W-:Y:S02]  /*5960*/  FSEL R188, R13, -INF , P3 ;  /* 0xff8000000dbc7808 */ /* 0x000fe40001800000 */
[----:B------:R-:W-:Y:S01]  /*5970*/  ISETP.GT.AND P3, PT, R186, 0x8, PT ;  /* 0x00000008ba00780c */ /* 0x000fe20003f64270 */
[----:B------:R0:W5:Y:S01]  /*5980*/  MUFU.TANH R13, R193 ;  /* 0x000000c1000d7308 */ /* 0x0001620000002400 */
[----:B-1----:R-:W-:Y:S02]  /*5990*/  FSEL R14, R14, -INF , P4 ;  /* 0xff8000000e0e7808 */ /* 0x002fe40002000000 */
[----:B------:R-:W-:-:S02]  /*59a0*/  FMNMX.FTZ R189, R188, R9, !PT ;  /* 0x00000009bcbd7209 */ /* 0x000fc40007810000 */
[----:B------:R-:W-:Y:S02]  /*59b0*/  ISETP.GT.AND P4, PT, R186, 0x9, PT ;  /* 0x00000009ba00780c */ /* 0x000fe40003f84270 */
[----:B--2---:R-:W-:Y:S02]  /*59c0*/  FSEL R21, R21, -INF , P3 ;  /* 0xff80000015157808 */ /* 0x004fe40001800000 */
[----:B------:R-:W-:Y:S01]  /*59d0*/  FMNMX.FTZ R190, R14, R189, !PT ;  /* 0x000000bd0ebe7209 */ /* 0x000fe20007810000 */
[----:B0-----:R-:W-:Y:S01]  /*59e0*/  FMUL.FTZ R193, R0, R203 ;  /* 0x000000cb00c17220 */ /* 0x001fe20000410000 */
[----:B------:R-:W-:Y:S01]  /*59f0*/  ISETP.GT.AND P3, PT, R186, 0x10, PT ;  /* 0x00000010ba00780c */ /* 0x000fe20003f64270 */
[----:B------:R-:W-:Y:S01]  /*5a00*/  FMUL.FTZ R203, R0, R215 ;  /* 0x000000d700cb7220 */ /* 0x000fe20000410000 */
[----:B---3--:R-:W-:Y:S02]  /*5a10*/  FSEL R22, R22, -INF , P4 ;  /* 0xff80000016167808 */ /* 0x008fe40002000000 */
[----:B------:R-:W-:Y:S01]  /*5a20*/  FMNMX.FTZ R189, R21, R190, !PT ;  /* 0x000000be15bd7209 */ /* 0x000fe20007810000 */
[----:B------:R-:W-:Y:S01]  /*5a30*/  MUFU.TANH R193, R193 ;  /* 0x000000c100c17308 */ /* 0x000fe20000002400 */
[----:B------:R-:W-:-:S02]  /*5a40*/  ISETP.GT.AND P4, PT, R186, 0x11, PT ;  /* 0x00000011ba00780c */ /* 0x000fc40003f84270 */
[----:B----4-:R-:W-:Y:S02]  /*5a50*/  FSEL R153, R153, -INF , P3 ;  /* 0xff80000099997808 */ /* 0x010fe40001800000 */
[----:B------:R-:W-:Y:S02]  /*5a60*/  FMNMX.FTZ R190, R22, R189, !PT ;  /* 0x000000bd16be7209 */ /* 0x000fe40007810000 */
[----:B------:R-:W-:Y:S01]  /*5a70*/  ISETP.GT.AND P3, PT, R186, 0x18, PT ;  /* 0x00000018ba00780c */ /* 0x000fe20003f64270 */
[----:B------:R-:W-:Y:S01]  /*5a80*/  MUFU.TANH R203, R203 ;  /* 0x000000cb00cb7308 */ /* 0x000fe20000002400 */
[----:B-----5:R-:W-:Y:S02]  /*5a90*/  FSEL R154, R154, -INF , P4 ;  /* 0xff8000009a9a7808 */ /* 0x020fe40002000000 */
[----:B------:R-:W-:Y:S02]  /*5aa0*/  FMNMX.FTZ R189, R153, R190, !PT ;  /* 0x000000be99bd7209 */ /* 0x000fe40007810000 */
[----:B------:R-:W-:-:S02]  /*5ab0*/  ISETP.GT.AND P4, PT, R186, 0x19, PT ;  /* 0x00000019ba00780c */ /* 0x000fc40003f84270 */
[----:B------:R-:W-:Y:S02]  /*5ac0*/  FSEL R157, R157, -INF , P3 ;  /* 0xff8000009d9d7808 */ /* 0x000fe40001800000 */
[----:B------:R-:W-:Y:S02]  /*5ad0*/  FMNMX.FTZ R190, R154, R189, !PT ;  /* 0x000000bd9abe7209 */ /* 0x000fe40007810000 */
[----:B------:R-:W-:Y:S02]  /*5ae0*/  ISETP.GT.AND P3, PT, R186, 0x20, PT ;  /* 0x00000020ba00780c */ /* 0x000fe40003f64270 */
[----:B------:R-:W-:Y:S02]  /*5af0*/  FSEL R158, R158, -INF , P4 ;  /* 0xff8000009e9e7808 */ /* 0x000fe40002000000 */
        /* <DEDUP_REMOVED lines=15> */
[----:B------:R-:W-:Y:S01]  /*5bf0*/  FMNMX.FTZ R189, R166, R189, !PT ;  /* 0x000000bda6bd7209 */ /* 0x000fe20007810000 */
[----:B------:R0:W1:Y:S01]  /*5c00*/  MUFU.TANH R169, R208 ;  /* 0x000000d000a97308 */ /* 0x0000620000002400 */
[----:B------:R-:W-:Y:S02]  /*5c10*/  ISETP.GT.AND P3, PT, R186, 0x38, PT ;  /* 0x00000038ba00780c */ /* 0x000fe40003f64270 */
[----:B------:R-:W-:Y:S01]  /*5c20*/  FSEL R192, R170, -INF , P4 ;  /* 0xff800000aac07808 */ /* 0x000fe20002000000 */
[----:B------:R-:W-:Y:S01]  /*5c30*/  FMUL.FTZ R170, R0, R212 ;  /* 0x000000d400aa7220 */ /* 0x000fe20000410000 */
[----:B------:R-:W-:Y:S02]  /*5c40*/  FMNMX.FTZ R189, R190, R189, !PT ;  /* 0x000000bdbebd7209 */ /* 0x000fe40007810000 */
[----:B------:R-:W-:-:S02]  /*5c50*/  ISETP.GT.AND P4, PT, R186, 0x39, PT ;  /* 0x00000039ba00780c */ /* 0x000fc40003f84270 */
[----:B------:R-:W-:Y:S02]  /*5c60*/  FSEL R196, R173, -INF , P3 ;  /* 0xff800000adc47808 */ /* 0x000fe40001800000 */
[----:B------:R-:W-:Y:S01]  /*5c70*/  FMNMX.FTZ R189, R192, R189, !PT ;  /* 0x000000bdc0bd7209 */ /* 0x000fe20007810000 */
[----:B------:R-:W2:Y:S01]  /*5c80*/  MUFU.TANH R173, R209 ;  /* 0x000000d100ad7308 */ /* 0x000ea20000002400 */
[----:B------:R-:W-:Y:S02]  /*5c90*/  ISETP.GT.AND P3, PT, R186, 0x40, PT ;  /* 0x00000040ba00780c */ /* 0x000fe40003f64270 */
[----:B------:R-:W-:Y:S02]  /*5ca0*/  FSEL R174, R174, -INF , P4 ;  /* 0xff800000aeae7808 */ /* 0x000fe40002000000 */
[----:B------:R-:W-:Y:S02]  /*5cb0*/  FMNMX.FTZ R189, R196, R189, !PT ;  /* 0x000000bdc4bd7209 */ /* 0x000fe40007810000 */
[----:B------:R-:W-:-:S02]  /*5cc0*/  ISETP.GT.AND P4, PT, R186, 0x41, PT ;  /* 0x00000041ba00780c */ /* 0x000fc40003f84270 */
[----:B------:R-:W-:Y:S02]  /*5cd0*/  FSEL R200, R177, -INF , P3 ;  /* 0xff800000b1c87808 */ /* 0x000fe40001800000 */
[----:B------:R-:W-:Y:S01]  /*5ce0*/  FMNMX.FTZ R189, R174, R189, !PT ;  /* 0x000000bdaebd7209 */ /* 0x000fe20007810000 */
[----:B------:R-:W-:Y:S01]  /*5cf0*/  MUFU.TANH R177, R213 ;  /* 0x000000d500b17308 */ /* 0x000fe20000002400 */
[----:B------:R-:W-:Y:S02]  /*5d00*/  ISETP.GT.AND P5, PT, R186, 0x48, PT ;  /* 0x00000048ba00780c */ /* 0x000fe40003fa4270 */
[----:B------:R-:W-:Y:S02]  /*5d10*/  FSEL R180, R180, -INF , P4 ;  /* 0xff800000b4b47808 */ /* 0x000fe40002000000 */
[----:B------:R-:W-:Y:S02]  /*5d20*/  FMNMX.FTZ R189, R200, R189, !PT ;  /* 0x000000bdc8bd7209 */ /* 0x000fe40007810000 */
[----:B------:R-:W-:-:S02]  /*5d30*/  ISETP.GT.AND P3, PT, R186, 0x49, PT ;  /* 0x00000049ba00780c */ /* 0x000fc40003f64270 */
[----:B------:R-:W-:Y:S01]  /*5d40*/  FSEL R204, R183, -INF , P5 ;  /* 0xff800000b7cc7808 */ /* 0x000fe20002800000 */
[----:B------:R-:W-:Y:S01]  /*5d50*/  FMUL.FTZ R183, R0, R194 ;  /* 0x000000c200b77220 */ /* 0x000fe20000410000 */
[----:B------:R-:W-:Y:S02]  /*5d60*/  FMNMX.FTZ R189, R180, R189, !PT ;  /* 0x000000bdb4bd7209 */ /* 0x000fe40007810000 */
[----:B------:R-:W-:Y:S02]  /*5d70*/  ISETP.GT.AND P4, PT, R186, 0x50, PT ;  /* 0x00000050ba00780c */ /* 0x000fe40003f84270 */
[----:B0-----:R-:W-:Y:S01]  /*5d80*/  FSEL R208, R185, -INF , P3 ;  /* 0xff800000b9d07808 */ /* 0x001fe20001800000 */
[----:B------:R-:W-:Y:S01]  /*5d90*/  FMUL.FTZ R185, R0, R195 ;  /* 0x000000c300b97220 */ /* 0x000fe20000410000 */
[----:B------:R-:W-:Y:S01]  /*5da0*/  FMNMX.FTZ R189, R204, R189, !PT ;  /* 0x000000bdccbd7209 */ /* 0x000fe20007810000 */
[----:B------:R-:W-:Y:S01]  /*5db0*/  FMUL.FTZ R195, R0, R206 ;  /* 0x000000ce00c37220 */ /* 0x000fe20000410000 */
[----:B------:R-:W-:Y:S01]  /*5dc0*/  ISETP.GT.AND P5, PT, R186, 0x51, PT ;  /* 0x00000051ba00780c */ /* 0x000fe20003fa4270 */
[----:B------:R-:W-:Y:S01]  /*5dd0*/  MUFU.TANH R183, R183 ;  /* 0x000000b700b77308 */ /* 0x000fe20000002400 */
[----:B------:R-:W-:Y:S01]  /*5de0*/  FSEL R212, R187, -INF , P4 ;  /* 0xff800000bbd47808 */ /* 0x000fe20002000000 */
[----:B------:R-:W-:Y:S01]  /*5df0*/  FMUL.FTZ R187, R0, R198 ;  /* 0x000000c600bb7220 */ /* 0x000fe20000410000 */
[----:B------:R-:W-:Y:S01]  /*5e00*/  FMNMX.FTZ R189, R208, R189, !PT ;  /* 0x000000bdd0bd7209 */ /* 0x000fe20007810000 */
[----:B------:R-:W-:Y:S01]  /*5e10*/  FMUL.FTZ R198, R0, R210 ;  /* 0x000000d200c67220 */ /* 0x000fe20000410000 */
[----:B------:R-:W-:-:S02]  /*5e20*/  ISETP.GT.AND P6, PT, R186, 0x58, PT ;  /* 0x00000058ba00780c */ /* 0x000fc40003fc4270 */
[----:B------:R-:W-:Y:S01]  /*5e30*/  FSEL R234, R13, -INF , P5 ;  /* 0xff8000000dea7808 */ /* 0x000fe20002800000 */
[----:B------:R-:W-:Y:S01]  /*5e40*/  MUFU.TANH R185, R185 ;  /* 0x000000b900b97308 */ /* 0x000fe20000002400 */
[----:B------:R-:W-:Y:S02]  /*5e50*/  FMNMX.FTZ R189, R212, R189, !PT ;  /* 0x000000bdd4bd7209 */ /* 0x000fe40007810000 */
[----:B------:R-:W-:Y:S02]  /*5e60*/  ISETP.GT.AND P3, PT, R186, 0x59, PT ;  /* 0x00000059ba00780c */ /* 0x000fe40003f64270 */
[----:B------:R-:W-:Y:S02]  /*5e70*/  FSEL R236, R236, -INF , P6 ;  /* 0xff800000ecec7808 */ /* 0x000fe40003000000 */
[----:B------:R-:W-:Y:S01]  /*5e80*/  FMNMX.FTZ R189, R234, R189, !PT ;  /* 0x000000bdeabd7209 */ /* 0x000fe20007810000 */
[----:B------:R0:W3:Y:S01]  /*5e90*/  MUFU.TANH R13, R170 ;  /* 0x000000aa000d7308 */ /* 0x0000e20000002400 */
[----:B------:R-:W-:-:S02]  /*5ea0*/  ISETP.GT.AND P4, PT, R186, 0x60, PT ;  /* 0x00000060ba00780c */ /* 0x000fc40003f84270 */
[----:B------:R-:W-:Y:S02]  /*5eb0*/  FSEL R232, R232, -INF , P3 ;  /* 0xff800000e8e87808 */ /* 0x000fe40001800000 */
[----:B------:R-:W-:Y:S02]  /*5ec0*/  FMNMX.FTZ R189, R236, R189, !PT ;  /* 0x000000bdecbd7209 */ /* 0x000fe40007810000 */
[----:B------:R-:W-:Y:S01]  /*5ed0*/  ISETP.GT.AND P5, PT, R186, 0x61, PT ;  /* 0x00000061ba00780c */ /* 0x000fe20003fa4270 */
[----:B------:R-:W-:Y:S01]  /*5ee0*/  MUFU.TANH R187, R187 ;  /* 0x000000bb00bb7308 */ /* 0x000fe20000002400 */
[----:B------:R-:W-:Y:S02]  /*5ef0*/  FSEL R228, R228, -INF , P4 ;  /* 0xff800000e4e47808 */ /* 0x000fe40002000000 */
[----:B------:R-:W-:Y:S02]  /*5f00*/  FMNMX.FTZ R189, R232, R189, !PT ;  /* 0x000000bde8bd7209 */ /* 0x000fe40007810000 */
[----:B------:R-:W-:-:S02]  /*5f10*/  ISETP.GT.AND P6, PT, R186, 0x68, PT ;  /* 0x00000068ba00780c */ /* 0x000fc40003fc4270 */
[----:B------:R-:W-:Y:S01]  /*5f20*/  FSEL R224, R224, -INF , P5 ;  /* 0xff800000e0e07808 */ /* 0x000fe20002800000 */
[----:B------:R-:W-:Y:S01]  /*5f30*/  MUFU.TANH R195, R195 ;  /* 0x000000c300c37308 */ /* 0x000fe20000002400 */
[----:B------:R-:W-:Y:S02]  /*5f40*/  FMNMX.FTZ R189, R228, R189, !PT ;  /* 0x000000bde4bd7209 */ /* 0x000fe40007810000 */
[----:B------:R-:W-:Y:S02]  /*5f50*/  ISETP.GT.AND P3, PT, R186, 0x69, PT ;  /* 0x00000069ba00780c */ /* 0x000fe40003f64270 */
[----:B------:R-:W-:Y:S02]  /*5f60*/  FSEL R230, R230, -INF , P6 ;  /* 0xff800000e6e67808 */ /* 0x000fe40003000000 */
[----:B------:R-:W-:Y:S01]  /*5f70*/  FMNMX.FTZ R189, R224, R189, !PT ;  /* 0x000000bde0bd7209 */ /* 0x000fe20007810000 */
[----:B------:R-:W-:Y:S01]  /*5f80*/  MUFU.TANH R198, R198 ;  /* 0x000000c600c67308 */ /* 0x000fe20000002400 */
[----:B------:R-:W-:-:S02]  /*5f90*/  ISETP.GT.AND P4, PT, R186, 0x70, PT ;  /* 0x00000070ba00780c */ /* 0x000fc40003f84270 */
[----:B------:R-:W-:Y:S02]  /*5fa0*/  FSEL R226, R226, -INF , P3 ;  /* 0xff800000e2e27808 */ /* 0x000fe40001800000 */
[----:B------:R-:W-:Y:S02]  /*5fb0*/  FMNMX.FTZ R189, R230, R189, !PT ;  /* 0x000000bde6bd7209 */ /* 0x000fe40007810000 */
[C---:B------:R-:W-:Y:S02]  /*5fc0*/  ISETP.GT.AND P5, PT, R186.reuse, 0x71, PT ;  /* 0x00000071ba00780c */ /* 0x040fe40003fa4270 */
[C---:B------:R-:W-:Y:S02]  /*5fd0*/  ISETP.GT.AND P6, PT, R186.reuse, 0x78, PT ;  /* 0x00000078ba00780c */ /* 0x040fe40003fc4270 */
[----:B------:R-:W-:Y:S02]  /*5fe0*/  ISETP.GT.AND P3, PT, R186, 0x79, PT ;  /* 0x00000079ba00780c */ /* 0x000fe40003f64270 */
[----:B-1----:R-:W-:-:S02]  /*5ff0*/  FSEL R186, R169, -INF , P4 ;  /* 0xff800000a9ba7808 */ /* 0x002fc40002000000 */
[----:B------:R-:W-:Y:S01]  /*6000*/  FMNMX.FTZ R189, R226, R189, !PT ;  /* 0x000000bde2bd7209 */ /* 0x000fe20007810000 */
[----:B------:R1:W4:Y:S01]  /*6010*/  MUFU.TANH R169, R191 ;  /* 0x000000bf00a97308 */ /* 0x0003220000002400 */
[----:B--2---:R-:W-:Y:S02]  /*6020*/  FSEL R173, R173, -INF , P5 ;  /* 0xff800000adad7808 */ /* 0x004fe40002800000 */
[----:B0-----:R-:W-:Y:S01]  /*6030*/  FMNMX.FTZ R170, R186, R189, !PT ;  /* 0x000000bdbaaa7209 */ /* 0x001fe20007810000 */
[C---:B------:R-:W-:Y:S01]  /*6040*/  FMUL.FTZ R189, R0.reuse, R199 ;  /* 0x000000c700bd7220 */ /* 0x040fe20000410000 */
[----:B---3--:R-:W-:Y:S01]  /*6050*/  FSEL R194, R13, -INF , P6 ;  /* 0xff8000000dc27808 */ /* 0x008fe20003000000 */
[C---:B------:R-:W-:Y:S01]  /*6060*/  FMUL.FTZ R199, R0.reuse, R211 ;  /* 0x000000d300c77220 */ /* 0x040fe20000410000 */
[----:B------:R-:W-:Y:S02]  /*6070*/  FMNMX.FTZ R13, R173, R170, !PT ;  /* 0x000000aaad0d7209 */ /* 0x000fe40007810000 */
[----:B------:R-:W-:Y:S01]  /*6080*/  FSEL R177, R177, -INF , P3 ;  /* 0xff800000b1b17808 */ /* 0x000fe20001800000 */
[----:B-1----:R-:W-:Y:S01]  /*6090*/  FMUL.FTZ R191, R0, R202 ;  /* 0x000000ca00bf7220 */ /* 0x002fe20000410000 */
[----:B------:R-:W-:Y:S01]  /*60a0*/  FMNMX.FTZ R170, R194, R13, !PT ;  /* 0x0000000dc2aa7209 */ /* 0x000fe20007810000 */
[----:B------:R-:W-:Y:S01]  /*60b0*/  FMUL.FTZ R202, R0, R214 ;  /* 0x000000d600ca7220 */ /* 0x000fe20000410000 */
[----:B------:R-:W-:Y:S01]  /*60c0*/  IADD3 R184, R205, -UR42, R184 ;  /* 0x8000002acdb87c10 */ /* 0x000fe2000fffe0b8 */
[----:B------:R-:W0:Y:S01]  /*60d0*/  MUFU.TANH R189, R189 ;  /* 0x000000bd00bd7308 */ /* 0x000e220000002400 */
[----:B------:R-:W-:-:S02]  /*60e0*/  FMNMX.FTZ R170, R177, R170, !PT ;  /* 0x000000aab1aa7209 */ /* 0x000fc40007810000 */
[C---:B------:R-:W-:Y:S02]  /*60f0*/  ISETP.GT.AND P4, PT, R184.reuse, RZ, PT ;  /* 0x000000ffb800720c */ /* 0x040fe40003f84270 */
[C---:B------:R-:W-:Y:S01]  /*6100*/  ISETP.GT.AND P5, PT, R184.reuse, 0x1, PT ;  /* 0x00000001b800780c */ /* 0x040fe20003fa4270 */
[----:B------:R-:W1:Y:S01]  /*6110*/  SHFL.BFLY PT, R13, R170, 0x2, 0x1f ;  /* 0x0c401f00aa0d7f89 */ /* 0x000e6200000e0000 */
[----:B------:R-:W-:Y:S01]  /*6120*/  FSEL R15, R15, -INF , P4 ;  /* 0xff8000000f0f7808 */ /* 0x000fe20002000000 */
[----:B------:R-:W2:Y:S01]  /*6130*/  MUFU.TANH R191, R191 ;  /* 0x000000bf00bf7308 */ /* 0x000ea20000002400 */
[----:B------:R-:W-:-:S04]  /*6140*/  ISETP.GT.AND P4, PT, R184, 0x8, PT ;  /* 0x00000008b800780c */ /* 0x000fc80003f84270 */
[----:B------:R-:W-:Y:S02]  /*6150*/  FSEL R206, R23, -INF , P4 ;  /* 0xff80000017ce7808 */ /* 0x000fe40002000000 */
[----:B------:R-:W-:Y:S01]  /*6160*/  ISETP.GT.AND P4, PT, R184, 0x10, PT ;  /* 0x00000010b800780c */ /* 0x000fe20003f84270 */
[----:B------:R-:W3:Y:S08]  /*6170*/  MUFU.TANH R199, R199 ;  /* 0x000000c700c77308 */ /* 0x000ef00000002400 */
[----:B------:R-:W5:Y:S01]  /*6180*/  MUFU.TANH R202, R202 ;  /* 0x000000ca00ca7308 */ /* 0x000f620000002400 */
[----:B-1----:R-:W-:-:S02]  /*6190*/  FMNMX.FTZ R201, R170, R13, !PT ;  /* 0x0000000daac97209 */ /* 0x002fc40007810000 */
[----:B------:R-:W1:Y:S03]  /*61a0*/  LDC R13, c[0x0][0x988] ;  /* 0x00026200ff0d7b82 */ /* 0x000e660000000800 */
[----:B------:R-:W4:Y:S01]  /*61b0*/  SHFL.BFLY PT, R170, R201, 0x1, 0x1f ;  /* 0x0c201f00c9aa7f89 */ /* 0x000f2200000e0000 */
[----:B------:R-:W-:Y:S02]  /*61c0*/  WARPGROUP.DEPBAR.LE gsb0, 0x0 ;  /* 0x00008000000079c5 */ /* 0x000fe40000010000 */
[----:B----4-:R-:W-:Y:S01]  /*61d0*/  FMNMX.FTZ R170, R201, R170, !PT ;  /* 0x000000aac9aa7209 */ /* 0x010fe20007810000 */
[----:B------:R-:W-:-:S03]  /*61e0*/  WARPGROUP.ARRIVE ;  /* 0x00000000000079c5 */ /* 0x000fc60000000000 */
[C---:B------:R-:W-:Y:S01]  /*61f0*/  FSETP.NEU.FTZ.AND P3, PT, R170.reuse, -INF , PT ;  /* 0xff800000aa00780b */ /* 0x040fe20003f7d000 */
[----:B-1----:R-:W-:-:S02]  /*6200*/  FFMA.FTZ R201, R170, R13, -8 ;  /* 0xc1000000aac97423 */ /* 0x002fc4000001000d */
[----:B------:R-:W-:Y:S03]  /*6210*/  QGMMA.64x256x32.F32.E4M3.E4M3 R24, R216, gdesc[UR8], R24, gsb0 ;  /* 0x03e00008d8187df3 */ /* 0x000fe60008000818 */
[----:B------:R-:W-:-:S05]  /*6220*/  FSEL R201, R201, RZ, P3 ;  /* 0x000000ffc9c97208 */ /* 0x000fca0001800000 */
[-CC-:B------:R-:W-:Y:S01]  /*6230*/  FFMA.FTZ R188, R188, R13.reuse, -R201.reuse ;  /* 0x0000000dbcbc7223 */ /* 0x180fe200000108c9 */
[----:B------:R-:W-:-:S01]  /*6240*/  FFMA.FTZ R205, R21, R13, -R201 ;  /* 0x0000000d15cd7223 */ /* 0x000fc200000108c9 */
[----:B------:R-:W-:Y:S01]  /*6250*/  FMNMX.FTZ R21, R15, R10, !PT ;  /* 0x0000000a0f157209 */ /* 0x000fe20007810000 */
[----:B------:R-:W-:-:S01]  /*6260*/  FFMA.FTZ R207, R22, R13, -R201 ;  /* 0x0000000d16cf7223 */ /* 0x000fc200000108c9 */
[----:B------:R1:W-:Y:S01]  /*6270*/  MUFU.EX2 R179, R188 ;  /* 0x000000bc00b37308 */ /* 0x0003e20000000800 */
[----:B------:R-:W-:Y:S01]  /*6280*/  FSEL R22, R155, -INF , P4 ;  /* 0xff8000009b167808 */ /* 0x000fe20002000000 */
[-CC-:B------:R-:W-:Y:S01]  /*6290*/  FFMA.FTZ R155, R153, R13.reuse, -R201.reuse ;  /* 0x0000000d999b7223 */ /* 0x180fe200000108c9 */
[----:B------:R-:W-:Y:S01]  /*62a0*/  ISETP.GT.AND P4, PT, R184, 0x18, PT ;  /* 0x00000018b800780c */ /* 0x000fe20003f84270 */
[-CC-:B------:R-:W-:Y:S01]  /*62b0*/  FFMA.FTZ R157, R157, R13.reuse, -R201.reuse ;  /* 0x0000000d9d9d7223 */ /* 0x180fe200000108c9 */
[----:B------:R-:W-:-:S01]  /*62c0*/  FFMA.FTZ R161, R161, R13, -R201 ;  /* 0x0000000da1a17223 */ /* 0x000fc200000108c9 */
[-CC-:B------:R-:W-:Y:S01]  /*62d0*/  FFMA.FTZ R165, R165, R13.reuse, -R201.reuse ;  /* 0x0000000da5a57223 */ /* 0x180fe200000108c9 */
[----:B------:R-:W-:Y:S01]  /*62e0*/  FSEL R210, R159, -INF , P4 ;  /* 0xff8000009fd27808 */ /* 0x000fe20002000000 */
[-CC-:B------:R-:W-:Y:S01]  /*62f0*/  FFMA.FTZ R14, R14, R13.reuse, -R201.reuse ;  /* 0x0000000d0e0e7223 */ /* 0x180fe200000108c9 */
[----:B-1----:R-:W-:Y:S01]  /*6300*/  FSEL R188, R20, -INF , P5 ;  /* 0xff80000014bc7808 */ /* 0x002fe20002800000 */
[-CC-:B------:R-:W-:Y:S01]  /*6310*/  FFMA.FTZ R154, R154, R13.reuse, -R201.reuse ;  /* 0x0000000d9a9a7223 */ /* 0x180fe200000108c9 */
[----:B------:R-:W-:Y:S01]  /*6320*/  ISETP.GT.AND P5, PT, R184, 0x9, PT ;  /* 0x00000009b800780c */ /* 0x000fe20003fa4270 */
[--C-:B------:R-:W-:Y:S01]  /*6330*/  FFMA.FTZ R158, R158, R13, -R201.reuse ;  /* 0x0000000d9e9e7223 */ /* 0x100fe200000108c9 */
[----:B------:R-:W-:Y:S01]  /*6340*/  FMNMX.FTZ R23, R188, R21, !PT ;  /* 0x00000015bc177209 */ /* 0x000fe20007810000 */
[----:B------:R-:W-:Y:S01]  /*6350*/  MUFU.EX2 R14, R14 ;  /* 0x0000000e000e7308 */ /* 0x000fe20000000800 */
[----:B------:R-:W-:Y:S01]  /*6360*/  FSEL R152, R152, -INF , P5 ;  /* 0xff80000098987808 */ /* 0x000fe20002800000 */
[--C-:B------:R-:W-:Y:S01]  /*6370*/  FFMA.FTZ R162, R162, R13, -R201.reuse ;  /* 0x0000000da2a27223 */ /* 0x100fe200000108c9 */
[----:B------:R-:W-:Y:S01]  /*6380*/  FMNMX.FTZ R23, R206, R23, !PT ;  /* 0x00000017ce177209 */ /* 0x000fe20007810000 */
[-CC-:B------:R-:W-:Y:S01]  /*6390*/  FFMA.FTZ R166, R166, R13.reuse, -R201.reuse ;  /* 0x0000000da6a67223 */ /* 0x180fe200000108c9 */
[----:B------:R-:W-:Y:S01]  /*63a0*/  ISETP.GT.AND P5, PT, R184, 0x11, PT ;  /* 0x00000011b800780c */ /* 0x000fe20003fa4270 */
[--C-:B------:R-:W-:Y:S01]  /*63b0*/  FFMA.FTZ R192, R192, R13, -R201.reuse ;  /* 0x0000000dc0c07223 */ /* 0x100fe200000108c9 */
[----:B------:R-:W-:Y:S01]  /*63c0*/  FMNMX.FTZ R153, R152, R23, !PT ;  /* 0x0000001798997209 */ /* 0x000fe20007810000 */
[--C-:B------:R-:W-:Y:S01]  /*63d0*/  FFMA.FTZ R224, R224, R13, -R201.reuse ;  /* 0x0000000de0e07223 */ /* 0x100fe200000108c9 */
[----:B------:R-:W-:Y:S01]  /*63e0*/  FSEL R156, R156, -INF , P5 ;  /* 0xff8000009c9c7808 */ /* 0x000fe20002800000 */
[----:B------:R1:W-:Y:S01]  /*63f0*/  MUFU.EX2 R23, R155 ;  /* 0x0000009b00177308 */ /* 0x0003e20000000800 */
[----:B------:R-:W-:Y:S01]  /*6400*/  FMNMX.FTZ R153, R22, R153, !PT ;  /* 0x0000009916997209 */ /* 0x000fe20007810000 */
[-CC-:B------:R-:W-:Y:S01]  /*6410*/  FFMA.FTZ R226, R226, R13.reuse, -R201.reuse ;  /* 0x0000000de2e27223 */ /* 0x180fe200000108c9 */
[----:B------:R-:W-:Y:S01]  /*6420*/  ISETP.GT.AND P5, PT, R184, 0x19, PT ;  /* 0x00000019b800780c */ /* 0x000fe20003fa4270 */
[--C-:B------:R-:W-:Y:S01]  /*6430*/  FFMA.FTZ R186, R186, R13, -R201.reuse ;  /* 0x0000000dbaba7223 */ /* 0x100fe200000108c9 */
[----:B------:R-:W-:Y:S01]  /*6440*/  FMNMX.FTZ R153, R156, R153, !PT ;  /* 0x000000999c997209 */ /* 0x000fe20007810000 */
[-CC-:B------:R-:W-:Y:S01]  /*6450*/  FFMA.FTZ R173, R173, R13.reuse, -R201.reuse ;  /* 0x0000000dadad7223 */ /* 0x180fe200000108c9 */
[----:B------:R-:W-:Y:S01]  /*6460*/  ISETP.GT.AND P4, PT, R184, 0x20, PT ;  /* 0x00000020b800780c */ /* 0x000fe20003f84270 */
[-CC-:B------:R-:W-:Y:S01]  /*6470*/  FFMA.FTZ R194, R194, R13.reuse, -R201.reuse ;  /* 0x0000000dc2c27223 */ /* 0x180fe200000108c9 */
[----:B------:R-:W-:Y:S01]  /*6480*/  FSEL R160, R160, -INF , P5 ;  /* 0xff800000a0a07808 */ /* 0x000fe20002800000 */
[----:B------:R-:W-:Y:S01]  /*6490*/  FFMA.FTZ R177, R177, R13, -R201 ;  /* 0x0000000db1b17223 */ /* 0x000fe200000108c9 */
[----:B------:R-:W-:Y:S01]  /*64a0*/  FMNMX.FTZ R153, R210, R153, !PT ;  /* 0x00000099d2997209 */ /* 0x000fe20007810000 */
[----:B------:R-:W-:Y:S01]  /*64b0*/  MUFU.EX2 R20, R205 ;  /* 0x000000cd00147308 */ /* 0x000fe20000000800 */
[----:B------:R-:W-:-:S02]  /*64c0*/  ISETP.GT.AND P5, PT, R184, 0x21, PT ;  /* 0x00000021b800780c */ /* 0x000fc40003fa4270 */
[----:B------:R-:W-:Y:S01]  /*64d0*/  FSEL R214, R163, -INF , P4 ;  /* 0xff800000a3d67808 */ /* 0x000fe20002000000 */
[----:B------:R-:W-:-:S01]  /*64e0*/  FFMA.FTZ R163, R190, R13, -R201 ;  /* 0x0000000dbea37223 */ /* 0x000fc200000108c9 */
[----:B-1----:R-:W-:Y:S02]  /*64f0*/  FMNMX.FTZ R155, R160, R153, !PT ;  /* 0x00000099a09b7209 */ /* 0x002fe40007810000 */
[----:B------:R-:W-:Y:S01]  /*6500*/  ISETP.GT.AND P4, PT, R184, 0x28, PT ;  /* 0x00000028b800780c */ /* 0x000fe20003f84270 */
[----:B------:R1:W-:Y:S01]  /*6510*/  MUFU.EX2 R153, R157 ;  /* 0x0000009d00997308 */ /* 0x0003e20000000800 */
[----:B------:R-:W-:Y:S02]  /*6520*/  FSEL R164, R164, -INF , P5 ;  /* 0xff800000a4a47808 */ /* 0x000fe40002800000 */
[----:B------:R-:W-:Y:S02]  /*6530*/  FMNMX.FTZ R155, R214, R155, !PT ;  /* 0x0000009bd69b7209 */ /* 0x000fe40007810000 */
[----:B------:R-:W-:-:S02]  /*6540*/  ISETP.GT.AND P5, PT, R184, 0x29, PT ;  /* 0x00000029b800780c */ /* 0x000fc40003fa4270 */
[----:B------:R-:W-:Y:S01]  /*6550*/  FSEL R220, R167, -INF , P4 ;  /* 0xff800000a7dc7808 */ /* 0x000fe20002000000 */
[----:B------:R-:W-:-:S01]  /*6560*/  FFMA.FTZ R167, R196, R13, -R201 ;  /* 0x0000000dc4a77223 */ /* 0x000fc200000108c9 */
[----:B------:R-:W-:Y:S01]  /*6570*/  FMNMX.FTZ R155, R164, R155, !PT ;  /* 0x0000009ba49b7209 */ /* 0x000fe20007810000 */
[----:B------:R-:W-:Y:S01]  /*6580*/  MUFU.EX2 R21, R207 ;  /* 0x000000cf00157308 */ /* 0x000fe20000000800 */
[----:B------:R-:W-:Y:S02]  /*6590*/  ISETP.GT.AND P4, PT, R184, 0x30, PT ;  /* 0x00000030b800780c */ /* 0x000fe40003f84270 */
[----:B------:R-:W-:Y:S02]  /*65a0*/  FSEL R168, R168, -INF , P5 ;  /* 0xff800000a8a87808 */ /* 0x000fe40002800000 */
[----:B------:R-:W-:Y:S02]  /*65b0*/  FMNMX.FTZ R155, R220, R155, !PT ;  /* 0x0000009bdc9b7209 */ /* 0x000fe40007810000 */
[----:B------:R-:W-:Y:S01]  /*65c0*/  ISETP.GT.AND P5, PT, R184, 0x31, PT ;  /* 0x00000031b800780c */ /* 0x000fe20003fa4270 */
[----:B------:R-:W-:Y:S01]  /*65d0*/  MUFU.EX2 R154, R154 ;  /* 0x0000009a009a7308 */ /* 0x000fe20000000800 */
[----:B------:R-:W-:Y:S01]  /*65e0*/  FSEL R222, R171, -INF , P4 ;  /* 0xff800000abde7808 */ /* 0x000fe20002000000 */
[----:B------:R-:W-:Y:S01]  /*65f0*/  FFMA.FTZ R171, R174, R13, -R201 ;  /* 0x0000000daeab7223 */ /* 0x000fe200000108c9 */
[----:B-1----:R-:W-:-:S02]  /*6600*/  FMNMX.FTZ R157, R168, R155, !PT ;  /* 0x0000009ba89d7209 */ /* 0x002fc40007810000 */
[----:B------:R-:W-:Y:S02]  /*6610*/  ISETP.GT.AND P4, PT, R184, 0x38, PT ;  /* 0x00000038b800780c */ /* 0x000fe40003f84270 */
[----:B------:R-:W-:Y:S01]  /*6620*/  FSEL R172, R172, -INF , P5 ;  /* 0xff800000acac7808 */ /* 0x000fe20002800000 */
[----:B------:R1:W-:Y:S01]  /*6630*/  MUFU.EX2 R155, R161 ;  /* 0x000000a1009b7308 */ /* 0x0003e20000000800 */
[----:B------:R-:W-:Y:S02]  /*6640*/  FMNMX.FTZ R157, R222, R157, !PT ;  /* 0x0000009dde9d7209 */ /* 0x000fe40007810000 */
[----:B------:R-:W-:Y:S02]  /*6650*/  ISETP.GT.AND P5, PT, R184, 0x39, PT ;  /* 0x00000039b800780c */ /* 0x000fe40003fa4270 */
[----:B------:R-:W-:Y:S02]  /*6660*/  FSEL R175, R175, -INF , P4 ;  /* 0xff800000afaf7808 */ /* 0x000fe40002000000 */
[----:B------:R-:W-:Y:S01]  /*6670*/  FMNMX.FTZ R157, R172, R157, !PT ;  /* 0x0000009dac9d7209 */ /* 0x000fe20007810000 */
[----:B------:R-:W-:Y:S01]  /*6680*/  MUFU.EX2 R158, R158 ;  /* 0x0000009e009e7308 */ /* 0x000fe20000000800 */
[----:B------:R-:W-:-:S02]  /*6690*/  ISETP.GT.AND P4, PT, R184, 0x40, PT ;  /* 0x00000040b800780c */ /* 0x000fc40003f84270 */
[----:B------:R-:W-:Y:S02]  /*66a0*/  FSEL R176, R176, -INF , P5 ;  /* 0xff800000b0b07808 */ /* 0x000fe40002800000 */
[----:B------:R-:W-:Y:S02]  /*66b0*/  FMNMX.FTZ R157, R175, R157, !PT ;  /* 0x0000009daf9d7209 */ /* 0x000fe40007810000 */
[----:B------:R-:W-:Y:S01]  /*66c0*/  ISETP.GT.AND P5, PT, R184, 0x41, PT ;  /* 0x00000041b800780c */ /* 0x000fe20003fa4270 */
[----:B------:R-:W-:Y:S01]  /*66d0*/  MUFU.EX2 R162, R162 ;  /* 0x000000a200a27308 */ /* 0x000fe20000000800 */
[----:B------:R-:W-:Y:S02]  /*66e0*/  FSEL R178, R178, -INF , P4 ;  /* 0xff800000b2b27808 */ /* 0x000fe40002000000 */
[----:B------:R-:W-:Y:S02]  /*66f0*/  FMNMX.FTZ R159, R176, R157, !PT ;  /* 0x0000009db09f7209 */ /* 0x000fe40007810000 */
[----:B------:R-:W-:-:S02]  /*6700*/  ISETP.GT.AND P4, PT, R184, 0x48, PT ;  /* 0x00000048b800780c */ /* 0x000fc40003f84270 */
[----:B------:R-:W-:Y:S01]  /*6710*/  FSEL R181, R181, -INF , P5 ;  /* 0xff800000b5b57808 */ /* 0x000fe20002800000 */
[----:B------:R-:W-:Y:S01]  /*6720*/  MUFU.EX2 R157, R165 ;  /* 0x000000a5009d7308 */ /* 0x000fe20000000800 */
        /* <DEDUP_REMOVED lines=8> */
[C---:B------:R-:W-:Y:S01]  /*67b0*/  ISETP.GT.AND P5, PT, R184.reuse, 0x51, PT ;  /* 0x00000051b800780c */ /* 0x040fe20003fa4270 */
[----:B------:R-:W-:Y:S01]  /*67c0*/  MUFU.EX2 R192, R192 ;  /* 0x000000c000c07308 */ /* 0x000fe20000000800 */
[----:B------:R-:W-:Y:S02]  /*67d0*/  FSEL R183, R183, -INF , P4 ;  /* 0xff800000b7b77808 */ /* 0x000fe40002000000 */
[----:B-1----:R-:W-:Y:S02]  /*67e0*/  FMNMX.FTZ R161, R169, R159, !PT ;  /* 0x0000009fa9a17209 */ /* 0x002fe40007810000 */
[----:B------:R-:W-:-:S02]  /*67f0*/  ISETP.GT.AND P4, PT, R184, 0x58, PT ;  /* 0x00000058b800780c */ /* 0x000fc40003f84270 */
[----:B------:R-:W-:Y:S01]  /*6800*/  FSEL R190, R185, -INF , P5 ;  /* 0xff800000b9be7808 */ /* 0x000fe20002800000 */
[----:B------:R1:W-:Y:S01]  /*6810*/  MUFU.EX2 R159, R163 ;  /* 0x000000a3009f7308 */ /* 0x0003e20000000800 */
[----:B------:R-:W-:Y:S01]  /*6820*/  FMNMX.FTZ R161, R183, R161, !PT ;  /* 0x000000a1b7a17209 */ /* 0x000fe20007810000 */
[----:B------:R-:W-:Y:S01]  /*6830*/  FFMA.FTZ R185, R200, R13, -R201 ;  /* 0x0000000dc8b97223 */ /* 0x000fe200000108c9 */
[----:B------:R-:W-:Y:S02]  /*6840*/  ISETP.GT.AND P5, PT, R184, 0x59, PT ;  /* 0x00000059b800780c */ /* 0x000fe40003fa4270 */
[----:B------:R-:W-:Y:S02]  /*6850*/  FSEL R187, R187, -INF , P4 ;  /* 0xff800000bbbb7808 */ /* 0x000fe40002000000 */
[----:B------:R-:W-:Y:S01]  /*6860*/  FMNMX.FTZ R161, R190, R161, !PT ;  /* 0x000000a1bea17209 */ /* 0x000fe20007810000 */
[----:B------:R-:W-:Y:S01]  /*6870*/  MUFU.EX2 R224, R224 ;  /* 0x000000e000e07308 */ /* 0x000fe20000000800 */
[----:B------:R-:W-:-:S02]  /*6880*/  ISETP.GT.AND P4, PT, R184, 0x60, PT ;  /* 0x00000060b800780c */ /* 0x000fc40003f84270 */
[----:B0-----:R-:W-:Y:S02]  /*6890*/  FSEL R189, R189, -INF , P5 ;  /* 0xff800000bdbd7808 */ /* 0x001fe40002800000 */
[----:B------:R-:W-:Y:S02]  /*68a0*/  FMNMX.FTZ R161, R187, R161, !PT ;  /* 0x000000a1bba17209 */ /* 0x000fe40007810000 */
[C---:B------:R-:W-:Y:S01]  /*68b0*/  ISETP.GT.AND P5, PT, R184.reuse, 0x61, PT ;  /* 0x00000061b800780c */ /* 0x040fe20003fa4270 */
[----:B------:R-:W-:Y:S01]  /*68c0*/  MUFU.EX2 R226, R226 ;  /* 0x000000e200e27308 */ /* 0x000fe20000000800 */
[----:B--2---:R-:W-:Y:S02]  /*68d0*/  FSEL R191, R191, -INF , P4 ;  /* 0xff800000bfbf7808 */ /* 0x004fe40002000000 */
[----:B-1----:R-:W-:Y:S02]  /*68e0*/  FMNMX.FTZ R163, R189, R161, !PT ;  /* 0x000000a1bda37209 */ /* 0x002fe40007810000 */
[----:B------:R-:W-:-:S02]  /*68f0*/  ISETP.GT.AND P4, PT, R184, 0x68, PT ;  /* 0x00000068b800780c */ /* 0x000fc40003f84270 */
        /* <DEDUP_REMOVED lines=8> */
[----:B------:R-:W-:Y:S01]  /*6980*/  FSEL R174, R197, -INF , P5 ;  /* 0xff800000c5ae7808 */ /* 0x000fe20002800000 */
[----:B------:R-:W-:-:S01]  /*6990*/  FFMA.FTZ R197, R230, R13, -R201 ;  /* 0x0000000de6c57223 */ /* 0x000fc200000108c9 */
[----:B------:R-:W-:Y:S02]  /*69a0*/  FMNMX.FTZ R165, R195, R165, !PT ;  /* 0x000000a5c3a57209 */ /* 0x000fe40007810000 */
[----:B------:R-:W-:Y:S01]  /*69b0*/  ISETP.GT.AND P5, PT, R184, 0x71, PT ;  /* 0x00000071b800780c */ /* 0x000fe20003fa4270 */
[----:B------:R1:W-:Y:S01]  /*69c0*/  MUFU.EX2 R163, R171 ;  /* 0x000000ab00a37308 */ /* 0x0003e20000000800 */
[----:B------:R-:W-:Y:S02]  /*69d0*/  FSEL R198, R198, -INF , P4 ;  /* 0xff800000c6c67808 */ /* 0x000fe40002000000 */
[----:B0-----:R-:W-:Y:S02]  /*69e0*/  FMNMX.FTZ R167, R174, R165, !PT ;  /* 0x000000a5aea77209 */ /* 0x001fe40007810000 */
[----:B------:R-:W-:-:S02]  /*69f0*/  ISETP.GT.AND P4, PT, R184, 0x78, PT ;  /* 0x00000078b800780c */ /* 0x000fc40003f84270 */
[----:B---3--:R-:W-:Y:S01]  /*6a00*/  FSEL R200, R199, -INF , P5 ;  /* 0xff800000c7c87808 */ /* 0x008fe20002800000 */
[----:B------:R0:W-:Y:S01]  /*6a10*/  MUFU.EX2 R165, R185 ;  /* 0x000000b900a57308 */ /* 0x0001e20000000800 */
[----:B------:R-:W-:Y:S01]  /*6a20*/  FMNMX.FTZ R167, R198, R167, !PT ;  /* 0x000000a7c6a77209 */ /* 0x000fe20007810000 */
[-CC-:B-1----:R-:W-:Y:S01]  /*6a30*/  FFMA.FTZ R171, R212, R13.reuse, -R201.reuse ;  /* 0x0000000dd4ab7223 */ /* 0x182fe200000108c9 */
[----:B------:R-:W-:Y:S01]  /*6a40*/  ISETP.GT.AND P5, PT, R184, 0x79, PT ;  /* 0x00000079b800780c */ /* 0x000fe20003fa4270 */
[-CC-:B------:R-:W-:Y:S01]  /*6a50*/  FFMA.FTZ R184, R180, R13.reuse, -R201.reuse ;  /* 0x0000000db4b87223 */ /* 0x180fe200000108c9 */
[----:B-----5:R-:W-:Y:S01]  /*6a60*/  FSEL R202, R202, -INF , P4 ;  /* 0xff800000caca7808 */ /* 0x020fe20002000000 */
[--C-:B------:R-:W-:Y:S01]  /*6a70*/  FFMA.FTZ R212, R232, R13, -R201.reuse ;  /* 0x0000000de8d47223 */ /* 0x100fe200000108c9 */
[----:B------:R-:W-:Y:S01]  /*6a80*/  FMNMX.FTZ R167, R200, R167, !PT ;  /* 0x000000a7c8a77209 */ /* 0x000fe20007810000 */
[----:B------:R-:W-:Y:S01]  /*6a90*/  MUFU.EX2 R171, R171 ;  /* 0x000000ab00ab7308 */ /* 0x000fe20000000800 */
[----:B------:R-:W-:Y:S01]  /*6aa0*/  FSEL R203, R203, -INF , P5 ;  /* 0xff800000cbcb7808 */ /* 0x000fe20002800000 */
[--C-:B0-----:R-:W-:Y:S01]  /*6ab0*/  FFMA.FTZ R185, R236, R13, -R201.reuse ;  /* 0x0000000decb97223 */ /* 0x101fe200000108c9 */
[----:B------:R-:W-:Y:S01]  /*6ac0*/  FMNMX.FTZ R180, R202, R167, !PT ;  /* 0x000000a7cab47209 */ /* 0x000fe20007810000 */
[-CC-:B------:R-:W-:Y:S01]  /*6ad0*/  FFMA.FTZ R167, R204, R13.reuse, -R201.reuse ;  /* 0x0000000dcca77223 */ /* 0x180fe200000108c9 */
[----:B------:R-:W-:-:S01]  /*6ae0*/  FFMA.FTZ R204, R208, R13, -R201 ;  /* 0x0000000dd0cc7223 */ /* 0x000fc200000108c9 */
[--C-:B------:R-:W-:Y:S01]  /*6af0*/  FFMA.FTZ R208, R234, R13, -R201.reuse ;  /* 0x0000000dead07223 */ /* 0x100fe200000108c9 */
[----:B------:R-:W-:Y:S01]  /*6b00*/  FMNMX.FTZ R180, R203, R180, !PT ;  /* 0x000000b4cbb47209 */ /* 0x000fe20007810000 */
[----:B------:R-:W-:Y:S04]  /*6b10*/  MUFU.EX2 R184, R184 ;  /* 0x000000b800b87308 */ /* 0x000fe80000000800 */
[----:B------:R-:W0:Y:S04]  /*6b20*/  SHFL.BFLY PT, R193, R180, 0x2, 0x1f ;  /* 0x0c401f00b4c17f89 */ /* 0x000e2800000e0000 */
[----:B------:R-:W-:Y:S08]  /*6b30*/  MUFU.EX2 R167, R167 ;  /* 0x000000a700a77308 */ /* 0x000ff00000000800 */
[----:B------:R-:W-:Y:S08]  /*6b40*/  MUFU.EX2 R204, R204 ;  /* 0x000000cc00cc7308 */ /* 0x000ff00000000800 */
        /* <DEDUP_REMOVED lines=11> */
[----:B------:R-:W-:Y:S03]  /*6c00*/  MUFU.EX2 R173, R173 ;  /* 0x000000ad00ad7308 */ /* 0x000fe60000000800 */
[----:B------:R-:W-:-:S05]  /*6c10*/  FSEL R199, R199, RZ, P4 ;  /* 0x000000ffc7c77208 */ /* 0x000fca0002000000 */
[-CC-:B------:R-:W-:Y:S01]  /*6c20*/  FFMA.FTZ R211, R168, R13.reuse, -R199.reuse ;  /* 0x0000000da8d37223 */ /* 0x180fe200000108c7 */
[----:B------:R-:W-:Y:S01]  /*6c30*/  FSEL R168, R170, RZ, P3 ;  /* 0x000000ffaaa87208 */ /* 0x000fe20001800000 */
[-CC-:B------:R-:W-:Y:S01]  /*6c40*/  FFMA.FTZ R213, R172, R13.reuse, -R199.reuse ;  /* 0x0000000dacd57223 */ /* 0x180fe200000108c7 */
[----:B------:R-:W-:-:S01]  /*6c50*/  FFMA.FTZ R172, R175, R13, -R199 ;  /* 0x0000000dafac7223 */ /* 0x000fc200000108c7 */
[----:B------:R-:W-:Y:S01]  /*6c60*/  FSEL R175, R180, RZ, P4 ;  /* 0x000000ffb4af7208 */ /* 0x000fe20002000000 */
[----:B------:R-:W-:-:S01]  /*6c70*/  FFMA.FTZ R228, R15, R13, -R199 ;  /* 0x0000000d0fe47223 */ /* 0x000fc200000108c7 */
[----:B------:R-:W-:Y:S01]  /*6c80*/  FADD.FTZ R168, -R168, R9 ;  /* 0x00000009a8a87221 */ /* 0x000fe20000010100 */
[----:B------:R-:W-:-:S01]  /*6c90*/  FFMA.FTZ R15, R188, R13, -R199 ;  /* 0x0000000dbc0f7223 */ /* 0x000fc200000108c7 */
[-CC-:B------:R-:W-:Y:S01]  /*6ca0*/  FFMA.FTZ R188, R206, R13.reuse, -R199.reuse ;  /* 0x0000000dcebc7223 */ /* 0x180fe200000108c7 */
[----:B------:R-:W-:-:S01]  /*6cb0*/  FFMA.FTZ R201, R152, R13, -R199 ;  /* 0x0000000d98c97223 */ /* 0x000fc200000108c7 */
[----:B------:R-:W-:Y:S01]  /*6cc0*/  FMUL.FTZ R206, R168, R13 ;  /* 0x0000000da8ce7220 */ /* 0x000fe20000410000 */
[----:B------:R-:W-:-:S01]  /*6cd0*/  FADD.FTZ R168, -R175, R10 ;  /* 0x0000000aafa87221 */ /* 0x000fc20000010100 */
[----:B------:R-:W-:Y:S01]  /*6ce0*/  MUFU.EX2 R228, R228 ;  /* 0x000000e400e47308 */ /* 0x000fe20000000800 */
[----:B------:R-:W-:-:S01]  /*6cf0*/  FFMA.FTZ R22, R22, R13, -R199 ;  /* 0x0000000d16167223 */ /* 0x000fc200000108c7 */
[-CC-:B------:R-:W-:Y:S01]  /*6d00*/  FFMA.FTZ R205, R156, R13.reuse, -R199.reuse ;  /* 0x0000000d9ccd7223 */ /* 0x180fe200000108c7 */
[-C--:B------:R-:W-:Y:S01]  /*6d10*/  FMUL.FTZ R175, R168, R13.reuse ;  /* 0x0000000da8af7220 */ /* 0x080fe20000410000 */
        /* <DEDUP_REMOVED lines=14> */
[----:B------:R-:W-:-:S06]  /*6e00*/  WARPGROUP.DEPBAR.LE gsb0, 0x0 ;  /* 0x00008000000079c5 */ /* 0x000fcc0000010000 */
[----:B------:R-:W2:Y:S01]  /*6e10*/  MUFU.EX2 R15, R15 ;  /* 0x0000000f000f7308 */ /* 0x000ea20000000800 */
[----:B0-----:R-:W-:-:S04]  /*6e20*/  FFMA.FTZ R215, R10, R4, R179 ;  /* 0x000000040ad77223 */ /* 0x001fc800000100b3 */
[----:B------:R-:W-:-:S03]  /*6e30*/  FADD.FTZ R215, R14, R215 ;  /* 0x000000d70ed77221 */ /* 0x000fc60000010000 */
[----:B------:R-:W0:Y:S01]  /*6e40*/  MUFU.EX2 R188, R188 ;  /* 0x000000bc00bc7308 */ /* 0x000e220000000800 */
[----:B-1----:R-:W-:-:S07]  /*6e50*/  FFMA.FTZ R4, R175, R3, R228 ;  /* 0x00000003af047223 */ /* 0x002fce00000100e4 */
[----:B------:R-:W1:Y:S01]  /*6e60*/  MUFU.EX2 R201, R201 ;  /* 0x000000c900c97308 */ /* 0x000e620000000800 */
[----:B--2---:R-:W-:-:S01]  /*6e70*/  FADD.FTZ R3, R15, R4 ;  /* 0x000000040f037221 */ /* 0x004fc20000010000 */
[----:B------:R-:W-:-:S04]  /*6e80*/  FADD.FTZ R4, R20, R215 ;  /* 0x000000d714047221 */ /* 0x000fc80000010000 */
[----:B------:R-:W-:Y:S02]  /*6e90*/  FADD.FTZ R4, R21, R4 ;  /* 0x0000000415047221 */ /* 0x000fe40000010000 */
[----:B------:R-:W2:Y:S08]  /*6ea0*/  MUFU.EX2 R22, R22 ;  /* 0x0000001600167308 */ /* 0x000eb00000000800 */
[----:B------:R-:W3:Y:S08]  /*6eb0*/  MUFU.EX2 R205, R205 ;  /* 0x000000cd00cd7308 */ /* 0x000ef00000000800 */
[----:B------:R-:W-:Y:S08]  /*6ec0*/  MUFU.EX2 R9, R172 ;  /* 0x000000ac00097308 */ /* 0x000ff00000000800 */
[----:B------:R-:W4:Y:S08]  /*6ed0*/  MUFU.EX2 R152, R152 ;  /* 0x0000009800987308 */ /* 0x000f300000000800 */
[----:B------:R0:W-:Y:S08]  /*6ee0*/  MUFU.EX2 R172, R178 ;  /* 0x000000b200ac7308 */ /* 0x0001f00000000800 */
[----:B------:R-:W5:Y:S01]  /*6ef0*/  MUFU.EX2 R207, R207 ;  /* 0x000000cf00cf7308 */ /* 0x000f620000000800 */
[----:B0-----:R-:W-:-:S04]  /*6f00*/  FADD.FTZ R178, R188, R3 ;  /* 0x00000003bcb27221 */ /* 0x001fc80000010000 */
[----:B-1----:R-:W-:Y:S01]  /*6f10*/  FADD.FTZ R3, R201, R178 ;  /* 0x000000b2c9037221 */ /* 0x002fe20000010000 */
[----:B------:R-:W-:-:S01]  /*6f20*/  FFMA.FTZ R178, R183, R13, -R199 ;  /* 0x0000000db7b27223 */ /* 0x000fc200000108c7 */
[----:B------:R-:W-:Y:S01]  /*6f30*/  FADD.FTZ R183, R23, R4 ;  /* 0x0000000417b77221 */ /* 0x000fe20000010000 */
[----:B------:R-:W0:Y:S01]  /*6f40*/  MUFU.EX2 R156, R156 ;  /* 0x0000009c009c7308 */ /* 0x000e220000000800 */
[----:B--2---:R-:W-:-:S02]  /*6f50*/  FADD.FTZ R4, R22, R3 ;  /* 0x0000000316047221 */ /* 0x004fc40000010000 */
[----:B------:R-:W-:Y:S01]  /*6f60*/  FADD.FTZ R182, R154, R183 ;  /* 0x000000b79ab67221 */ /* 0x000fe20000010000 */
[----:B------:R-:W-:-:S01]  /*6f70*/  FFMA.FTZ R183, R190, R13, -R199 ;  /* 0x0000000dbeb77223 */ /* 0x000fc200000108c7 */
[----:B---3--:R-:W-:Y:S02]  /*6f80*/  FADD.FTZ R3, R205, R4 ;  /* 0x00000004cd037221 */ /* 0x008fe40000010000 */
[----:B------:R-:W-:-:S01]  /*6f90*/  FADD.FTZ R215, R153, R182 ;  /* 0x000000b699d77221 */ /* 0x000fc20000010000 */
[----:B------:R-:W1:Y:S01]  /*6fa0*/  MUFU.EX2 R209, R209 ;  /* 0x000000d100d17308 */ /* 0x000e620000000800 */
[----:B----4-:R-:W-:-:S01]  /*6fb0*/  FADD.FTZ R4, R152, R3 ;  /* 0x0000000398047221 */ /* 0x010fc20000010000 */
[----:B------:R-:W-:Y:S01]  /*6fc0*/  FFMA.FTZ R182, R187, R13, -R199 ;  /* 0x0000000dbbb67223 */ /* 0x000fe200000108c7 */
[----:B------:R-:W-:-:S02]  /*6fd0*/  FADD.FTZ R190, R158, R215 ;  /* 0x000000d79ebe7221 */ /* 0x000fc40000010000 */
[----:B-----5:R-:W-:Y:S02]  /*6fe0*/  FADD.FTZ R3, R207, R4 ;  /* 0x00000004cf037221 */ /* 0x020fe40000010000 */
[----:B------:R-:W-:-:S01]  /*6ff0*/  FADD.FTZ R187, R155, R190 ;  /* 0x000000be9bbb7221 */ /* 0x000fc20000010000 */
[----:B------:R-:W2:Y:S01]  /*7000*/  MUFU.EX2 R160, R160 ;  /* 0x000000a000a07308 */ /* 0x000ea20000000800 */
[----:B0-----:R-:W-:-:S02]  /*7010*/  FADD.FTZ R4, R156, R3 ;  /* 0x000000039c047221 */ /* 0x001fc40000010000 */
[----:B------:R-:W-:Y:S01]  /*7020*/  FADD.FTZ R190, R162, R187 ;  /* 0x000000bba2be7221 */ /* 0x000fe20000010000 */
[----:B------:R-:W-:-:S03]  /*7030*/  FFMA.FTZ R187, R189, R13, -R199 ;  /* 0x0000000dbdbb7223 */ /* 0x000fc600000108c7 */
[----:B------:R-:W-:Y:S01]  /*7040*/  FADD.FTZ R189, R157, R190 ;  /* 0x000000be9dbd7221 */ /* 0x000fe20000010000 */
[----:B------:R-:W0:Y:S01]  /*7050*/  MUFU.EX2 R211, R211 ;  /* 0x000000d300d37308 */ /* 0x000e220000000800 */
[----:B-1----:R-:W-:-:S02]  /*7060*/  FADD.FTZ R3, R209, R4 ;  /* 0x00000004d1037221 */ /* 0x002fc40000010000 */
[----:B------:R-:W-:Y:S01]  /*7070*/  FADD.FTZ R190, R166, R189 ;  /* 0x000000bda6be7221 */ /* 0x000fe20000010000 */
[----:B------:R-:W-:-:S03]  /*7080*/  FFMA.FTZ R189, R191, R13, -R199 ;  /* 0x0000000dbfbd7223 */ /* 0x000fc600000108c7 */
[----:B------:R-:W-:Y:S01]  /*7090*/  FADD.FTZ R191, R159, R190 ;  /* 0x000000be9fbf7221 */ /* 0x000fe20000010000 */
[----:B------:R-:W1:Y:S01]  /*70a0*/  MUFU.EX2 R164, R164 ;  /* 0x000000a400a47308 */ /* 0x000e620000000800 */
[----:B--2---:R-:W-:-:S01]  /*70b0*/  FADD.FTZ R4, R160, R3 ;  /* 0x00000003a0047221 */ /* 0x004fc20000010000 */
[----:B------:R-:W-:Y:S01]  /*70c0*/  FFMA.FTZ R190, R196, R13, -R199 ;  /* 0x0000000dc4be7223 */ /* 0x000fe200000108c7 */
[----:B------:R-:W-:-:S01]  /*70d0*/  FADD.FTZ R206, R192, R191 ;  /* 0x000000bfc0ce7221 */ /* 0x000fc20000010000 */
[----:B------:R-:W-:-:S03]  /*70e0*/  FFMA.FTZ R191, R195, R13, -R199 ;  /* 0x0000000dc3bf7223 */ /* 0x000fc600000108c7 */
[----:B------:R-:W-:Y:S01]  /*70f0*/  FADD.FTZ R206, R161, R206 ;  /* 0x000000cea1ce7221 */ /* 0x000fe20000010000 */
[----:B------:R-:W2:Y:S01]  /*7100*/  MUFU.EX2 R213, R213 ;  /* 0x000000d500d57308 */ /* 0x000ea20000000800 */
[----:B0-----:R-:W-:-:S02]  /*7110*/  FADD.FTZ R3, R211, R4 ;  /* 0x00000004d3037221 */ /* 0x001fc40000010000 */
[----:B------:R-:W-:-:S04]  /*7120*/  FADD.FTZ R206, R163, R206 ;  /* 0x000000cea3ce7221 */ /* 0x000fc80000010000 */
[----:B------:R-:W-:Y:S01]  /*7130*/  FADD.FTZ R195, R165, R206 ;  /* 0x000000cea5c37221 */ /* 0x000fe20000010000 */
[----:B------:R-:W0:Y:S01]  /*7140*/  MUFU.EX2 R168, R168 ;  /* 0x000000a800a87308 */ /* 0x000e220000000800 */
[----:B-1----:R-:W-:-:S01]  /*7150*/  FADD.FTZ R4, R164, R3 ;  /* 0x00000003a4047221 */ /* 0x002fc20000010000 */
[----:B------:R-:W-:Y:S02]  /*7160*/  IMAD.U32 R206, RZ, RZ, UR7 ;  /* 0x00000007ffce7e24 */ /* 0x000fe4000f8e00ff */
[----:B------:R-:W-:-:S04]  /*7170*/  FADD.FTZ R196, R184, R195 ;  /* 0x000000c3b8c47221 */ /* 0x000fc80000010000 */
[----:B------:R-:W-:Y:S01]  /*7180*/  FADD.FTZ R195, R167, R196 ;  /* 0x000000c4a7c37221 */ /* 0x000fe20000010000 */
[----:B------:R-:W1:Y:S01]  /*7190*/  MUFU.EX2 R181, R181 ;  /* 0x000000b500b57308 */ /* 0x000e620000000800 */
[----:B--2---:R-:W-:-:S01]  /*71a0*/  FADD.FTZ R4, R213, R4 ;  /* 0x00000004d5047221 */ /* 0x004fc20000010000 */
[----:B------:R-:W-:Y:S01]  /*71b0*/  @!P0 LEA R206, R206, UR36, 0x3 ;  /* 0x00000024cece8c11 */ /* 0x000fe2000f8e18ff */
[----:B------:R-:W-:-:S01]  /*71c0*/  FADD.FTZ R196, R204, R195 ;  /* 0x000000c3ccc47221 */ /* 0x000fc20000010000 */
[----:B------:R-:W-:Y:S01]  /*71d0*/  FFMA.FTZ R195, R198, R13, -R199 ;  /* 0x0000000dc6c37223 */ /* 0x000fe200000108c7 */
[----:B------:R-:W-:-:S02]  /*71e0*/  FADD.FTZ R3, R9, R4 ;  /* 0x0000000409037221 */ /* 0x000fc40000010000 */
[----:B------:R-:W-:Y:S01]  /*71f0*/  FADD.FTZ R215, R171, R196 ;  /* 0x000000c4abd77221 */ /* 0x000fe20000010000 */
[----:B------:R-:W2:Y:S01]  /*7200*/  MUFU.EX2 R176, R176 ;  /* 0x000000b000b07308 */ /* 0x000ea20000000800 */
[----:B0-----:R-:W-:-:S01]  /*7210*/  FADD.FTZ R3, R168, R3 ;  /* 0x00000003a8037221 */ /* 0x001fc20000010000 */
[----:B------:R-:W-:Y:S01]  /*7220*/  FFMA.FTZ R196, R200, R13, -R199 ;  /* 0x0000000dc8c47223 */ /* 0x000fe200000108c7 */
[----:B------:R-:W-:-:S02]  /*7230*/  FADD.FTZ R198, R208, R215 ;  /* 0x000000d7d0c67221 */ /* 0x000fc40000010000 */
[----:B------:R-:W-:Y:S02]  /*7240*/  FADD.FTZ R4, R172, R3 ;  /* 0x00000003ac047221 */ /* 0x000fe40000010000 */
[----:B------:R-:W-:-:S01]  /*7250*/  FADD.FTZ R217, R185, R198 ;  /* 0x000000c6b9d97221 */ /* 0x000fc20000010000 */
[----:B------:R-:W0:Y:S01]  /*7260*/  MUFU.EX2 R169, R169 ;  /* 0x000000a900a97308 */ /* 0x000e220000000800 */
[----:B-1----:R-:W-:-:S01]  /*7270*/  FADD.FTZ R3, R181, R4 ;  /* 0x00000004b5037221 */ /* 0x002fc20000010000 */
[----:B------:R-:W-:Y:S01]  /*7280*/  FFMA.FTZ R198, R202, R13, -R199 ;  /* 0x0000000dcac67223 */ /* 0x000fe200000108c7 */
[----:B------:R-:W-:-:S01]  /*7290*/  FADD.FTZ R200, R212, R217 ;  /* 0x000000d9d4c87221 */ /* 0x000fc20000010000 */
[----:B------:R-:W-:-:S04]  /*72a0*/  FFMA.FTZ R199, R203, R13, -R199 ;  /* 0x0000000dcbc77223 */ /* 0x000fc800000108c7 */
[----:B------:R-:W1:Y:S01]  /*72b0*/  MUFU.EX2 R178, R178 ;  /* 0x000000b200b27308 */ /* 0x000e620000000800 */
[----:B--2---:R-:W-:-:S07]  /*72c0*/  FADD.FTZ R4, R176, R3 ;  /* 0x00000003b0047221 */ /* 0x004fce0000010000 */
[----:B------:R-:W2:Y:S01]  /*72d0*/  MUFU.EX2 R183, R183 ;  /* 0x000000b700b77308 */ /* 0x000ea20000000800 */
[----:B0-----:R-:W-:-:S07]  /*72e0*/  FADD.FTZ R3, R169, R4 ;  /* 0x00000004a9037221 */ /* 0x001fce0000010000 */
[----:B------:R-:W0:Y:S01]  /*72f0*/  MUFU.EX2 R182, R182 ;  /* 0x000000b600b67308 */ /* 0x000e220000000800 */
[----:B-1----:R-:W-:-:S01]  /*7300*/  FADD.FTZ R4, R178, R3 ;  /* 0x00000003b2047221 */ /* 0x002fc20000010000 */
[----:B------:R-:W-:-:S05]  /*7310*/  IADD3 R3, -R19, 0xb, RZ ;  /* 0x0000000b13037810 */ /* 0x000fca0007ffe1ff */
[----:B------:R1:W-:Y:S06]  /*7320*/  BAR.ARV R3, 0x100 ;  /* 0x000400030000751d */ /* 0x0003ec0000002000 */
[----:B------:R-:W3:Y:S01]  /*7330*/  MUFU.EX2 R187, R187 ;  /* 0x000000bb00bb7308 */ /* 0x000ee20000000800 */
[----:B--2---:R-:W-:-:S01]  /*7340*/  FADD.FTZ R215, R183, R4 ;  /* 0x00000004b7d77221 */ /* 0x004fc20000010000 */
[----:B-1----:R-:W-:-:S03]  /*7350*/  @!P0 VIADD R3, R206, 0x38840 ;  /* 0x00038840ce038836 */ /* 0x002fc60000000000 */
[----:B0-----:R-:W-:Y:S01]  /*7360*/  FADD.FTZ R4, R182, R215 ;  /* 0x000000d7b6047221 */ /* 0x001fe20000010000 */
[----:B------:R-:W-:-:S01]  /*7370*/  FADD.FTZ R215, R193, R200 ;  /* 0x000000c8c1d77221 */ /* 0x000fc20000010000 */
[----:B------:R-:W-:Y:S01]  /*7380*/  @!P0 PRMT R3, RZ, 0x654, R3 ;  /* 0x00000654ff038816 */ /* 0x000fe20000000003 */
[----:B------:R-:W0:Y:S03]  /*7390*/  MUFU.EX2 R189, R189 ;  /* 0x000000bd00bd7308 */ /* 0x000e260000000800 */
[----:B------:R1:W-:Y:S05]  /*73a0*/  @!P0 SYNCS.ARRIVE.TRANS64.RED.A1T0 RZ, [R3+URZ], RZ ;  /* 0x000000ff03ff89a7 */ /* 0x0003ea000810043f */
[----:B------:R-:W2:Y:S01]  /*73b0*/  MUFU.EX2 R190, R190 ;  /* 0x000000be00be7308 */ /* 0x000ea20000000800 */
[----:B---3--:R-:W-:-:S07]  /*73c0*/  FADD.FTZ R4, R187, R4 ;  /* 0x00000004bb047221 */ /* 0x008fce0000010000 */
[----:B------:R-:W3:Y:S01]  /*73d0*/  MUFU.EX2 R191, R191 ;  /* 0x000000bf00bf7308 */ /* 0x000ee20000000800 */
[----:B0-----:R-:W-:-:S01]  /*73e0*/  FADD.FTZ R217, R189, R4 ;  /* 0x00000004bdd97221 */ /* 0x001fc20000010000 */
[----:B------:R-:W-:-:S04]  /*73f0*/  FADD.FTZ R4, R224, R215 ;  /* 0x000000d7e0047221 */ /* 0x000fc80000010000 */
[----:B------:R-:W-:Y:S02]  /*7400*/  FADD.FTZ R203, R197, R4 ;  /* 0x00000004c5cb7221 */ /* 0x000fe40000010000 */
[----:B------:R-:W0:Y:S01]  /*7410*/  MUFU.EX2 R174, R174 ;  /* 0x000000ae00ae7308 */ /* 0x000e220000000800 */
[----:B--2---:R-:W-:-:S01]  /*7420*/  FADD.FTZ R200, R190, R217 ;  /* 0x000000d9bec87221 */ /* 0x004fc20000010000 */
[----:B------:R-:W-:-:S06]  /*7430*/  FADD.FTZ R203, R226, R203 ;  /* 0x000000cbe2cb7221 */ /* 0x000fcc0000010000 */
[----:B------:R-:W1:Y:S01]  /*7440*/  MUFU.EX2 R195, R195 ;  /* 0x000000c300c37308 */ /* 0x000e620000000800 */
[----:B---3--:R-:W-:-:S01]  /*7450*/  FADD.FTZ R215, R191, R200 ;  /* 0x000000c8bfd77221 */ /* 0x008fc20000010000 */
[----:B------:R-:W-:-:S04]  /*7460*/  FADD.FTZ R200, R186, R203 ;  /* 0x000000cbbac87221 */ /* 0x000fc80000010000 */
[----:B------:R-:W-:Y:S02]  /*7470*/  FADD.FTZ R203, R173, R200 ;  /* 0x000000c8adcb7221 */ /* 0x000fe40000010000 */
        /* <DEDUP_REMOVED lines=14> */
.L_x_2136:
        /* <DEDUP_REMOVED lines=12> */
[-C--:B------:R-:W-:Y:S01]  /*7620*/  FMUL.FTZ R29, R29, R10.reuse ;  /* 0x0000000a1d1d7220 */ /* 0x080fe20000410000 */
[----:B------:R-:W-:Y:S01]  /*7630*/  F2FP.SATFINITE.E4M3.F32.PACK_AB_MERGE_C R20, R14, R179, R20 ;  /* 0x000000b30e14723e */ /* 0x000fe20004807014 */
[-C--:B------:R-:W-:Y:S01]  /*7640*/  FMUL.FTZ R32, R32, R10.reuse ;  /* 0x0000000a20207220 */ /* 0x080fe20000410000 */
[----:B------:R-:W-:Y:S01]  /*7650*/  F2FP.SATFINITE.E4M3.F32.PACK_AB_MERGE_C R157, R162, R155, R157 ;  /* 0x0000009ba29d723e */ /* 0x000fe2000480709d */
        /* <DEDUP_REMOVED lines=76> */
[-C--:B------:R-:W-:Y:S01]  /*7b20*/  FMUL.FTZ R26, R26, R175.reuse ;  /* 0x000000af1a1a7220 */ /* 0x080fe20000410000 */
[----:B------:R-:W-:Y:S01]  /*7b30*/  F2FP.SATFINITE.E4M3.F32.PACK_AB_MERGE_C R231, R205, R22, R152 ;  /* 0x00000016cde7723e */ /* 0x000fe20004807098 */
[-C--:B------:R-:W-:Y:S01]  /*7b40*/  FMUL.FTZ R27, R27, R175.reuse ;  /* 0x000000af1b1b7220 */ /* 0x080fe20000410000 */
        /* <DEDUP_REMOVED lines=76> */
[----:B------:R-:W-:Y:S01]  /*8010*/  IMAD.MOV.U32 R224, RZ, RZ, R157 ;  /* 0x000000ffffe07224 */ /* 0x000fe200078e009d */
[----:B------:R-:W-:Y:S06]  /*8020*/  @P3 BRA `(.L_x_2137) ;  /* 0xffffffcc00083947 */ /* 0x000fec000383ffff */
[----:B------:R-:W-:-:S05]  /*8030*/  UMOV UR4, UR7 ;  /* 0x0000000700047c82 */ /* 0x000fca0008000000 */
.L_x_2127:
[----:B------:R-:W-:-:S13]  /*8040*/  ISETP.GE.AND P2, PT, R12, R18, PT ;  /* 0x000000120c00720c */ /* 0x000fda0003f46270 */
[----:B------:R-:W-:Y:S05]  /*8050*/  @!P2 BRA `(.L_x_2138) ;  /* 0x0000002800a4a947 */ /* 0x000fea0003800000 */
[C---:B------:R-:W-:Y:S01]  /*8060*/  VIADD R9, R19.reuse, 0x8 ;  /* 0x0000000813097836 */ /* 0x040fe20000000000 */
[----:B------:R-:W-:Y:S01]  /*8070*/  IADD3 R19, -R19, 0xb, RZ ;  /* 0x0000000b13137810 */ /* 0x000fe20007ffe1ff */
[----:B------:R-:W-:Y:S01]  /*8080*/  IMAD.MOV.U32 R8, RZ, RZ, R180 ;  /* 0x000000ffff087224 */ /* 0x000fe200078e00b4 */
[----:B------:R-:W-:Y:S01]  /*8090*/  UMOV UR7, UR4 ;  /* 0x0000000400077c82 */ /* 0x000fe20008000000 */
[----:B------:R-:W-:Y:S02]  /*80a0*/  IMAD.MOV.U32 R5, RZ, RZ, R170 ;  /* 0x000000ffff057224 */ /* 0x000fe400078e00aa */
[----:B------:R-:W-:-:S07]  /*80b0*/  IMAD.MOV.U32 R10, RZ, RZ, R2 ;  /* 0x000000ffff0a7224 */ /* 0x000fce00078e0002 */
.L_x_2148:
[----:B------:R-:W-:Y:S01]  /*80c0*/  UIADD3 UR4, UR7, 0x1, URZ ;  /* 0x0000000107047890 */ /* 0x000fe2000fffe03f */
[----:B------:R-:W-:-:S03]  /*80d0*/  ISETP.NE.AND P3, PT, RZ, UR37, PT ;  /* 0x00000025ff007c0c */ /* 0x000fc6000bf65270 */
[----:B------:R-:W-:-:S04]  /*80e0*/  UISETP.NE.AND UP0, UPT, UR4, 0x2, UPT ;  /* 0x000000020400788c */ /* 0x000fc8000bf05270 */
[----:B------:R-:W-:Y:S02]  /*80f0*/  USEL UR10, URZ, 0x1, UP0 ;  /* 0x000000013f0a7887 */ /* 0x000fe40008000000 */
[----:B------:R-:W-:-:S04]  /*8100*/  USEL UR4, UR4, URZ, UP0 ;  /* 0x0000003f04047287 */ /* 0x000fc80008000000 */
[----:B------:R-:W-:Y:S01]  /*8110*/  LOP3.LUT R2, R10, UR10, RZ, 0x3c, !PT ;  /* 0x0000000a0a027c12 */ /* 0x000fe2000f8e3cff */
[----:B------:R-:W-:Y:S07]  /*8120*/  @P3 BRA `(.L_x_2139) ;  /* 0x0000000000283947 */ /* 0x000fee0003800000 */
[----:B------:R-:W-:Y:S05]  /*8130*/  @!P1 BRA `(.L_x_2140) ;  /* 0x0000000000049947 */ /* 0x000fea0003800000 */
[----:B------:R-:W-:Y:S01]  /*8140*/  BPT.TRAP 0x1 ;  /* 0x000000040000795c */ /* 0x000fe20000300000 */
.L_x_2140:
[----:B------:R-:W-:Y:S01]  /*8150*/  ULEA UR10, UR4, UR36, 0x3 ;  /* 0x00000024040a7291 */ /* 0x000fe2000f8e183f */
[----:B------:R-:W-:-:S08]  /*8160*/  SHF.L.U32 R11, R2, 0x1f, RZ ;  /* 0x0000001f020b7819 */ /* 0x000fd000000006ff */
[----:B------:R0:W1:Y:S01]  /*8170*/  SYNCS.PHASECHK.TRANS64.TRYWAIT P2, [UR10+0x38830], R11 ;  /* 0x0388300bff0075a7 */ /* 0x000062000804014a */
[----:B------:R-:W-:Y:S05]  /*8180*/  @!P1 BRA `(.L_x_2141) ;  /* 0x0000000000049947 */ /* 0x000fea0003800000 */
[----:B------:R-:W-:Y:S01]  /*8190*/  BPT.TRAP 0x1 ;  /* 0x000000040000795c */ /* 0x000fe20000300000 */
.L_x_2141:
[----:B-1----:R-:W-:Y:S05]  /*81a0*/  @P2 BRA `(.L_x_2139) ;  /* 0x0000000000082947 */ /* 0x002fea0003800000 */
[----:B------:R-:W1:Y:S02]  /*81b0*/  SYNCS.PHASECHK.TRANS64.TRYWAIT P2, [UR10+0x38830], R11 ;  /* 0x0388300bff0075a7 */ /* 0x000e64000804014a */
[----:B-1----:R-:W-:Y:S05]  /*81c0*/  @!P2 BRA `(.L_x_2142) ;  /* 0x000000b40044a947 */ /* 0x002fea0003800000 */
.L_x_2139:
        /* <DEDUP_REMOVED lines=43> */
[----:B--2---:R-:W-:Y:S05]  /*8480*/  @P3 BRA `(.L_x_2143) ;  /* 0x0000000000283947 */ /* 0x004fea0003800000 */
[----:B------:R-:W-:Y:S05]  /*8490*/  @!P1 BRA `(.L_x_2144) ;  /* 0x0000000000049947 */ /* 0x000fea0003800000 */
[----:B------:R-:W-:Y:S01]  /*84a0*/  BPT.TRAP 0x1 ;  /* 0x000000040000795c */ /* 0x000fe20000300000 */
.L_x_2144:
[----:B------:R-:W-:Y:S01]  /*84b0*/  ULEA UR10, UR7, UR36, 0x3 ;  /* 0x00000024070a7291 */ /* 0x000fe2000f8e183f */
[----:B------:R-:W-:-:S08]  /*84c0*/  SHF.L.U32 R10, R10, 0x1f, RZ ;  /* 0x0000001f0a0a7819 */ /* 0x000fd000000006ff */
[----:B------:R2:W3:Y:S01]  /*84d0*/  SYNCS.PHASECHK.TRANS64.TRYWAIT P2, [UR10+0x38850], R10 ;  /* 0x0388500aff0075a7 */ /* 0x0004e2000804014a */
[----:B------:R-:W-:Y:S05]  /*84e0*/  @!P1 BRA `(.L_x_2145) ;  /* 0x0000000000049947 */ /* 0x000fea0003800000 */
[----:B------:R-:W-:Y:S01]  /*84f0*/  BPT.TRAP 0x1 ;  /* 0x000000040000795c */ /* 0x000fe20000300000 */
.L_x_2145:
[----:B---3--:R-:W-:Y:S05]  /*8500*/  @P2 BRA `(.L_x_2143) ;  /* 0x0000000000082947 */ /* 0x008fea0003800000 */
[----:B------:R-:W3:Y:S02]  /*8510*/  SYNCS.PHASECHK.TRANS64.TRYWAIT P2, [UR10+0x38850], R10 ;  /* 0x0388500aff0075a7 */ /* 0x000ee4000804014a */
[----:B---3--:R-:W-:Y:S05]  /*8520*/  @!P2 BRA `(.L_x_2146) ;  /* 0x000000b00084a947 */ /* 0x008fea0003800000 */
.L_x_2143:
[----:B------:R-:W-:Y:S01]  /*8530*/  UIADD3 UR10, UR36, 0x400, URZ ;  /* 0x00000400240a7890 */ /* 0x000fe2000fffe03f */
[----:B------:R-:W-:Y:S01]  /*8540*/  WARPGROUP.ARRIVE ;  /* 0x00000000000079c5 */ /* 0x000fe20000000000 */
[----:B------:R-:W-:Y:S01]  /*8550*/  UMOV UR11, 0x40000040 ;  /* 0x40000040000b7882 */ /* 0x000fe20000000000 */
[----:B------:R-:W-:Y:S01]  /*8560*/  UMOV UR15, 0x40000040 ;  /* 0x40000040000f7882 */ /* 0x000fe20000000000 */
[----:B------:R-:W-:Y:S01]  /*8570*/  USHF.R.U32.HI UR10, URZ, 0x4, UR10 ;  /* 0x000000043f0a7899 */ /* 0x000fe2000801160a */
[C---:B0-2---:R-:W-:Y:S01]  /*8580*/  FMUL.FTZ R10, R0.reuse, R152 ;  /* 0x00000098000a7220 */ /* 0x045fe20000410000 */
[C---:B-1----:R-:W-:Y:S01]  /*8590*/  FMUL.FTZ R11, R0.reuse, R154 ;  /* 0x0000009a000b7220 */ /* 0x042fe20000410000 */
[C---:B------:R-:W-:Y:S01]  /*85a0*/  FMUL.FTZ R14, R0.reuse, R153 ;  /* 0x00000099000e7220 */ /* 0x040fe20000410000 */
        /* <DEDUP_REMOVED lines=18> */
[----:B------:R-:W-:Y:S01]  /*86d0*/  FMUL.FTZ R166, R0, R166 ;  /* 0x000000a600a67220 */ /* 0x000fe20000410000 */
        /* <DEDUP_REMOVED lines=52> */
[----:B------:R-:W-:Y:S01]  /*8a20*/  FMUL.FTZ R214, R0, R214 ;  /* 0x000000d600d67220 */ /* 0x000fe20000410000 */
[----:B------:R-:W-:-:S03]  /*8a30*/  UMOV UR11, 0x40000040 ;  /* 0x40000040000b7882 */ /* 0x000fc60000000000 */
        /* <DEDUP_REMOVED lines=11> */
[----:B------:R-:W-:Y:S01]  /*8af0*/  MUFU.TANH R168, R168 ;  /* 0x000000a800a87308 */ /* 0x000fe20000002400 */
[----:B0-----:R-:W-:-:S07]  /*8b00*/  FMNMX.FTZ R13, R164, R13, !PT ;  /* 0x0000000da40d7209 */ /* 0x001fce0007810000 */
[----:B------:R-:W-:Y:S01]  /*8b10*/  MUFU.TANH R234, R234 ;  /* 0x000000ea00ea7308 */ /* 0x000fe20000002400 */
[----:B-1----:R-:W-:-:S07]  /*8b20*/  FMNMX.FTZ R183, R166, R183, !PT ;  /* 0x000000b7a6b77209 */ /* 0x002fce0007810000 */
        /* <DEDUP_REMOVED lines=23> */
[C---:B------:R-:W-:Y:S01]  /*8ca0*/  FMUL.FTZ R230, R0.reuse, R167 ;  /* 0x000000a700e67220 */ /* 0x040fe20000410000 */
[C---:B------:R-:W-:Y:S02]  /*8cb0*/  FMUL.FTZ R165, R0.reuse, R189 ;  /* 0x000000bd00a57220 */ /* 0x040fe40000410000 */
[----:B------:R-:W-:Y:S01]  /*8cc0*/  MUFU.TANH R163, R163 ;  /* 0x000000a300a37308 */ /* 0x000fe20000002400 */
[----:B------:R-:W-:Y:S01]  /*8cd0*/  FMUL.FTZ R167, R0, R191 ;  /* 0x000000bf00a77220 */ /* 0x000fe20000410000 */
[----:B------:R-:W-:Y:S01]  /*8ce0*/  QGMMA.64x256x32.F32.E4M3.E4M3 R24, R224, gdesc[UR12], R24, gsb0 ;  /* 0x03e0000ce0187df3 */ /* 0x000fe20008000818 */
[----:B------:R-:W-:Y:S01]  /*8cf0*/  UIADD3 UR14, UR10, 0x4, URZ ;  /* 0x000000040a0e7890 */ /* 0x000fe2000fffe03f */
[----:B------:R-:W-:Y:S01]  /*8d00*/  UMOV UR15, 0x40000040 ;  /* 0x40000040000f7882 */ /* 0x000fe20000000000 */
[----:B------:R-:W-:-:S03]  /*8d10*/  UIADD3 UR10, UR10, 0x6, URZ ;  /* 0x000000060a0a7890 */ /* 0x000fc6000fffe03f */
[----:B------:R-:W0:Y:S08]  /*8d20*/  MUFU.TANH R228, R228 ;  /* 0x000000e400e47308 */ /* 0x000e300000002400 */
[----:B------:R-:W1:Y:S08]  /*8d30*/  MUFU.TANH R230, R230 ;  /* 0x000000e600e67308 */ /* 0x000e700000002400 */
[----:B------:R-:W-:Y:S01]  /*8d40*/  MUFU.TANH R165, R165 ;  /* 0x000000a500a57308 */ /* 0x000fe20000002400 */
[----:B0-----:R-:W-:-:S04]  /*8d50*/  FMNMX.FTZ R13, R228, R13, !PT ;  /* 0x0000000de40d7209 */ /* 0x001fc80007810000 */
[----:B------:R-:W-:-:S03]  /*8d60*/  FMNMX.FTZ R13, R168, R13, !PT ;  /* 0x0000000da80d7209 */ /* 0x000fc60007810000 */
[----:B------:R-:W-:Y:S01]  /*8d70*/  MUFU.TANH R196, R196 ;  /* 0x000000c400c47308 */ /* 0x000fe20000002400 */
[----:B-1----:R-:W-:Y:S02]  /*8d80*/  FMNMX.FTZ R183, R230, R183, !PT ;  /* 0x000000b7e6b77209 */ /* 0x002fe40007810000 */
[----:B------:R-:W-:Y:S02]  /*8d90*/  FMNMX.FTZ R13, R232, R13, !PT ;  /* 0x0000000de80d7209 */ /* 0x000fe40007810000 */
[----:B------:R-:W-:Y:S02]  /*8da0*/  FMNMX.FTZ R183, R234, R183, !PT ;  /* 0x000000b7eab77209 */ /* 0x000fe40007810000 */
[----:B------:R-:W-:Y:S01]  /*8db0*/  FMNMX.FTZ R170, R172, R13, !PT ;  /* 0x0000000dacaa7209 */ /* 0x000fe20007810000 */
[----:B------:R-:W0:Y:S01]  /*8dc0*/  MUFU.TANH R190, R190 ;  /* 0x000000be00be7308 */ /* 0x000e220000002400 */
[----:B------:R-:W-:Y:S01]  /*8dd0*/  FMNMX.FTZ R185, R236, R183, !PT ;  /* 0x000000b7ecb97209 */ /* 0x000fe20007810000 */
[----:B------:R-:W-:Y:S01]  /*8de0*/  FMUL.FTZ R183, R0, R207 ;  /* 0x000000cf00b77220 */ /* 0x000fe20000410000 */
[----:B------:R-:W-:-:S02]  /*8df0*/  FMNMX.FTZ R13, R15, R170, !PT ;  /* 0x000000aa0f0d7209 */ /* 0x000fc40007810000 */
[----:B------:R-:W-:Y:S02]  /*8e00*/  FMNMX.FTZ R180, R174, R185, !PT ;  /* 0x000000b9aeb47209 */ /* 0x000fe40007810000 */
[----:B------:R-:W-:Y:S01]  /*8e10*/  FMNMX.FTZ R170, R176, R13, !PT ;  /* 0x0000000db0aa7209 */ /* 0x000fe20007810000 */
[----:B------:R-:W-:Y:S01]  /*8e20*/  MUFU.TANH R173, R173 ;  /* 0x000000ad00ad7308 */ /* 0x000fe20000002400 */
[----:B------:R-:W-:Y:S02]  /*8e30*/  FMNMX.FTZ R185, R21, R180, !PT ;  /* 0x000000b415b97209 */ /* 0x000fe40007810000 */
[----:B------:R-:W-:Y:S02]  /*8e40*/  FMNMX.FTZ R170, R23, R170, !PT ;  /* 0x000000aa17aa7209 */ /* 0x000fe40007810000 */
[----:B------:R-:W-:Y:S01]  /*8e50*/  FMNMX.FTZ R180, R178, R185, !PT ;  /* 0x000000b9b2b47209 */ /* 0x000fe20007810000 */
[----:B------:R-:W-:Y:S01]  /*8e60*/  FMUL.FTZ R185, R0, R209 ;  /* 0x000000d100b97220 */ /* 0x000fe20000410000 */
[----:B------:R-:W-:Y:S01]  /*8e70*/  FMNMX.FTZ R170, R155, R170, !PT ;  /* 0x000000aa9baa7209 */ /* 0x000fe20007810000 */
[----:B------:R-:W1:Y:S01]  /*8e80*/  MUFU.TANH R167, R167 ;  /* 0x000000a700a77308 */ /* 0x000e620000002400 */
[----:B------:R-:W-:Y:S01]  /*8e90*/  FMNMX.FTZ R13, R153, R180, !PT ;  /* 0x000000b4990d7209 */ /* 0x000fe20007810000 */
[----:B------:R-:W-:-:S03]  /*8ea0*/  IMAD.U32 R209, RZ, RZ, UR4 ;  /* 0x00000004ffd17e24 */ /* 0x000fc6000f8e00ff */
        /* <DEDUP_REMOVED lines=8> */
[----:B------:R-:W2:Y:S01]  /*8f30*/  MUFU.TANH R194, R194 ;  /* 0x000000c200c27308 */ /* 0x000ea20000002400 */
[----:B------:R-:W-:-:S02]  /*8f40*/  FMNMX.FTZ R189, R163, R180, !PT ;  /* 0x000000b4a3bd7209 */ /* 0x000fc40007810000 */
[----:B------:R-:W-:Y:S02]  /*8f50*/  FMNMX.FTZ R170, R188, R13, !PT ;  /* 0x0000000dbcaa7209 */ /* 0x000fe40007810000 */
[----:B0-----:R-:W-:Y:S02]  /*8f60*/  FMNMX.FTZ R180, R190, R189, !PT ;  /* 0x000000bdbeb47209 */ /* 0x001fe40007810000 */
[----:B------:R-:W-:Y:S01]  /*8f70*/  FMNMX.FTZ R13, R165, R170, !PT ;  /* 0x000000aaa50d7209 */ /* 0x000fe20007810000 */
[----:B------:R-:W0:Y:S01]  /*8f80*/  MUFU.TANH R177, R177 ;  /* 0x000000b100b17308 */ /* 0x000e220000002400 */
[----:B-1----:R-:W-:Y:S02]  /*8f90*/  FMNMX.FTZ R189, R167, R180, !PT ;  /* 0x000000b4a7bd7209 */ /* 0x002fe40007810000 */
[----:B------:R-:W-:Y:S02]  /*8fa0*/  FMNMX.FTZ R170, R192, R13, !PT ;  /* 0x0000000dc0aa7209 */ /* 0x000fe40007810000 */
[----:B------:R-:W-:-:S02]  /*8fb0*/  @!P0 LEA R209, R209, UR36, 0x3 ;  /* 0x00000024d1d18c11 */ /* 0x000fc4000f8e18ff */
[----:B------:R-:W-:Y:S01]  /*8fc0*/  FMNMX.FTZ R13, R169, R170, !PT ;  /* 0x000000aaa90d7209 */ /* 0x000fe20007810000 */
[----:B------:R-:W1:Y:S01]  /*8fd0*/  MUFU.TANH R171, R171 ;  /* 0x000000ab00ab7308 */ /* 0x000e620000002400 */
[----:B--2---:R-:W-:Y:S01]  /*8fe0*/  FMNMX.FTZ R180, R194, R189, !PT ;  /* 0x000000bdc2b47209 */ /* 0x004fe20007810000 */
[----:B------:R-:W-:Y:S01]  /*8ff0*/  FMUL.FTZ R189, R0, R213 ;  /* 0x000000d500bd7220 */ /* 0x000fe20000410000 */
[----:B------:R-:W-:-:S04]  /*9000*/  FMNMX.FTZ R170, R196, R13, !PT ;  /* 0x0000000dc4aa7209 */ /* 0x000fc80007810000 */
[----:B------:R-:W-:Y:S01]  /*9010*/  FMNMX.FTZ R13, R173, R170, !PT ;  /* 0x000000aaad0d7209 */ /* 0x000fe20007810000 */
[----:B------:R-:W2:Y:S03]  /*9020*/  MUFU.TANH R204, R204 ;  /* 0x000000cc00cc7308 */ /* 0x000ea60000002400 */
[----:B------:R-:W-:-:S04]  /*9030*/  FMNMX.FTZ R170, R200, R13, !PT ;  /* 0x0000000dc8aa7209 */ /* 0x000fc80007810000 */
[----:B0-----:R-:W-:Y:S01]  /*9040*/  FMNMX.FTZ R13, R177, R170, !PT ;  /* 0x000000aab10d7209 */ /* 0x001fe20007810000 */
        /* <DEDUP_REMOVED lines=19> */
[----:B-1----:R-:W-:Y:S02]  /*9180*/  FMNMX.FTZ R170, R212, R13, !PT ;  /* 0x0000000dd4aa7209 */ /* 0x002fe40007810000 */
[----:B------:R-:W1:Y:S05]  /*9190*/  LDC R13, c[0x0][0x988] ;  /* 0x00026200ff0d7b82 */ /* 0x000e6a0000000800 */
[----:B------:R-:W3:Y:S01]  /*91a0*/  MUFU.TANH R183, R183 ;  /* 0x000000b700b77308 */ /* 0x000ee20000002400 */
[----:B--2---:R-:W-:-:S07]  /*91b0*/  FMNMX.FTZ R180, R206, R191, !PT ;  /* 0x000000bfceb47209 */ /* 0x004fce0007810000 */
[----:B------:R-:W2:Y:S01]  /*91c0*/  MUFU.TANH R210, R210 ;  /* 0x000000d200d27308 */ /* 0x000ea20000002400 */
[----:B0-----:R-:W-:-:S05]  /*91d0*/  FMNMX.FTZ R193, R189, R170, !PT ;  /* 0x000000aabdc17209 */ /* 0x001fca0007810000 */
[----:B------:R-:W0:Y:S02]  /*91e0*/  SHFL.BFLY PT, R170, R193, 0x2, 0x1f ;  /* 0x0c401f00c1aa7f89 */ /* 0x000e2400000e0000 */
[----:B------:R-:W4:Y:S01]  /*91f0*/  MUFU.TANH R187, R187 ;  /* 0x000000bb00bb7308 */ /* 0x000f220000002400 */
[----:B---3--:R-:W-:-:S07]  /*9200*/  FMNMX.FTZ R191, R183, R180, !PT ;  /* 0x000000b4b7bf7209 */ /* 0x008fce0007810000 */
[----:B------:R-:W3:Y:S01]  /*9210*/  MUFU.TANH R214, R214 ;  /* 0x000000d600d67308 */ /* 0x000ee20000002400 */
[----:B--2---:R-:W-:-:S04]  /*9220*/  FMNMX.FTZ R180, R210, R191, !PT ;  /* 0x000000bfd2b47209 */ /* 0x004fc80007810000 */
[----:B----4-:R-:W-:Y:S02]  /*9230*/  FMNMX.FTZ R191, R187, R180, !PT ;  /* 0x000000b4bbbf7209 */ /* 0x010fe40007810000 */
[----:B0-----:R-:W-:Y:S02]  /*9240*/  FMNMX.FTZ R195, R193, R170, !PT ;  /* 0x000000aac1c37209 */ /* 0x001fe40007810000 */
[----:B---3--:R-:W-:-:S03]  /*9250*/  FMNMX.FTZ R191, R214, R191, !PT ;  /* 0x000000bfd6bf7209 */ /* 0x008fc60007810000 */
[----:B------:R-:W0:Y:S02]  /*9260*/  SHFL.BFLY PT, R170, R195, 0x1, 0x1f ;  /* 0x0c201f00c3aa7f89 */ /* 0x000e2400000e0000 */
[----:B0-----:R-:W-:Y:S01]  /*9270*/  FMNMX.FTZ R170, R195, R170, !PT ;  /* 0x000000aac3aa7209 */ /* 0x001fe20007810000 */
[----:B------:R-:W-:Y:S02]  /*9280*/  WARPGROUP.DEPBAR.LE gsb0, 0x0 ;  /* 0x00008000000079c5 */ /* 0x000fe40000010000 */
[----:B------:R-:W-:Y:S01]  /*9290*/  WARPGROUP.ARRIVE ;  /* 0x00000000000079c5 */ /* 0x000fe20000000000 */
[----:B------:R-:W-:Y:S01]  /*92a0*/  FMUL.FTZ R224, R0, R215 ;  /* 0x000000d700e07220 */ /* 0x000fe20000410000 */
[----:B------:R-:W-:-:S04]  /*92b0*/  FADD.FTZ R226, -R170, R5 ;  /* 0x00000005aae27221 */ /* 0x000fc80000010100 */
[----:B------:R-:W-:Y:S01]  /*92c0*/  QGMMA.64x256x32.F32.E4M3.E4M3 R24, R220, gdesc[UR12], R24, gsb0 ;  /* 0x03e0000cdc187df3 */ /* 0x000fe20008000818 */
[----:B------:R-:W0:Y:S01]  /*92d0*/  MUFU.TANH R224, R224 ;  /* 0x000000e000e07308 */ /* 0x000e220000002400 */
[-C--:B-1----:R-:W-:Y:S01]  /*92e0*/  FMUL.FTZ R5, R226, R13.reuse ;  /* 0x0000000de2057220 */ /* 0x082fe20000410000 */
[----:B------:R-:W-:-:S04]  /*92f0*/  FFMA.FTZ R226, R170, R13, -8 ;  /* 0xc1000000aae27423 */ /* 0x000fc8000001000d */
        /* <DEDUP_REMOVED lines=11> */
[----:B0-----:R-:W-:Y:S01]  /*93b0*/  FMNMX.FTZ R191, R224, R191, !PT ;  /* 0x000000bfe0bf7209 */ /* 0x001fe20007810000 */
[-CC-:B------:R-:W-:Y:S01]  /*93c0*/  FFMA.FTZ R195, R158, R13.reuse, -R226.reuse ;  /* 0x0000000d9ec37223 */ /* 0x180fe200000108e2 */
[----:B------:R-:W-:-:S01]  /*93d0*/  FFMA.FTZ R199, R232, R13, -R226 ;  /* 0x0000000de8c77223 */ /* 0x000fc200000108e2 */
[-CC-:B------:R-:W-:Y:S01]  /*93e0*/  FFMA.FTZ R158, R172, R13.reuse, -R226.reuse ;  /* 0x0000000dac9e7223 */ /* 0x180fe200000108e2 */
[----:B------:R-:W-:-:S01]  /*93f0*/  FFMA.FTZ R15, R15, R13, -R226 ;  /* 0x0000000d0f0f7223 */ /* 0x000fc200000108e2 */
[----:B------:R-:W0:Y:S01]  /*9400*/  SHFL.BFLY PT, R180, R191, 0x2, 0x1f ;  /* 0x0c401f00bfb47f89 */ /* 0x000e2200000e0000 */
        /* <DEDUP_REMOVED lines=10> */
[----:B-1----:R-:W-:-:S07]  /*94b0*/  FFMA.FTZ R4, R5, R4, R10 ;  /* 0x0000000405047223 */ /* 0x002fce000001000a */
[----:B------:R-:W-:Y:S01]  /*94c0*/  MUFU.EX2 R22, R22 ;  /* 0x0000001600167308 */ /* 0x000fe20000000800 */
[----:B0-----:R-:W-:Y:S01]  /*94d0*/  FMNMX.FTZ R197, R191, R180, !PT ;  /* 0x000000b4bfc57209 */ /* 0x001fe20007810000 */
[-CC-:B------:R-:W-:Y:S01]  /*94e0*/  FFMA.FTZ R191, R14, R13.reuse, -R226.reuse ;  /* 0x0000000d0ebf7223 */ /* 0x180fe200000108e2 */
[----:B------:R-:W-:-:S01]  /*94f0*/  FFMA.FTZ R14, R20, R13, -R226 ;  /* 0x0000000d140e7223 */ /* 0x000fc200000108e2 */
[-CC-:B------:R-:W-:Y:S01]  /*9500*/  FFMA.FTZ R20, R156, R13.reuse, -R226.reuse ;  /* 0x0000000d9c147223 */ /* 0x180fe200000108e2 */
[----:B------:R-:W-:-:S01]  /*9510*/  FFMA.FTZ R156, R168, R13, -R226 ;  /* 0x0000000da89c7223 */ /* 0x000fc200000108e2 */
[----:B------:R-:W0:Y:S01]  /*9520*/  SHFL.BFLY PT, R180, R197, 0x1, 0x1f ;  /* 0x0c201f00c5b47f89 */ /* 0x000e2200000e0000 */
[----:B------:R-:W-:-:S01]  /*9530*/  FFMA.FTZ R168, R157, R13, -R226 ;  /* 0x0000000d9da87223 */ /* 0x000fc200000108e2 */
[-CC-:B------:R-:W-:Y:S01]  /*9540*/  FFMA.FTZ R157, R184, R13.reuse, -R226.reuse ;  /* 0x0000000db89d7223 */ /* 0x180fe200000108e2 */
[----:B------:R-:W-:-:S01]  /*9550*/  FFMA.FTZ R184, R169, R13, -R226 ;  /* 0x0000000da9b87223 */ /* 0x000fc200000108e2 */
[-CC-:B------:R-:W-:Y:S01]  /*9560*/  FFMA.FTZ R169, R196, R13.reuse, -R226.reuse ;  /* 0x0000000dc4a97223 */ /* 0x180fe200000108e2 */
[----:B------:R-:W-:-:S01]  /*9570*/  FFMA.FTZ R196, R181, R13, -R226 ;  /* 0x0000000db5c47223 */ /* 0x000fc200000108e2 */
[-C--:B------:R-:W-:Y:S01]  /*9580*/  FFMA.FTZ R181, R208, R13.reuse, -R226 ;  /* 0x0000000dd0b57223 */ /* 0x080fe200000108e2 */
[----:B------:R-:W1:Y:S08]  /*9590*/  MUFU.EX2 R191, R191 ;  /* 0x000000bf00bf7308 */ /* 0x000e700000000800 */
[----:B------:R-:W2:Y:S08]  /*95a0*/  MUFU.EX2 R14, R14 ;  /* 0x0000000e000e7308 */ /* 0x000eb00000000800 */
[----:B------:R-:W-:Y:S01]  /*95b0*/  MUFU.EX2 R20, R20 ;  /* 0x0000001400147308 */ /* 0x000fe20000000800 */
[----:B0-----:R-:W-:Y:S01]  /*95c0*/  FMNMX.FTZ R180, R197, R180, !PT ;  /* 0x000000b4c5b47209 */ /* 0x001fe20007810000 */
[----:B-1----:R-:W-:Y:S01]  /*95d0*/  FADD.FTZ R207, R191, R4 ;  /* 0x00000004bfcf7221 */ /* 0x002fe20000010000 */
[----:B------:R-:W-:-:S03]  /*95e0*/  FFMA.FTZ R197, R228, R13, -R226 ;  /* 0x0000000de4c57223 */ /* 0x000fc600000108e2 */
[C---:B------:R-:W-:Y:S01]  /*95f0*/  FADD.FTZ R8, -R180.reuse, R8 ;  /* 0x00000008b4087221 */ /* 0x040fe20000010100 */
[----:B------:R-:W-:-:S01]  /*9600*/  FFMA.FTZ R208, R180, R13, -8 ;  /* 0xc1000000b4d07423 */ /* 0x000fc2000001000d */
[----:B------:R-:W-:Y:S01]  /*9610*/  MUFU.EX2 R156, R156 ;  /* 0x0000009c009c7308 */ /* 0x000fe20000000800 */
[----:B--2---:R-:W-:-:S01]  /*9620*/  FADD.FTZ R4, R14, R207 ;  /* 0x000000cf0e047221 */ /* 0x004fc20000010000 */
[-C--:B------:R-:W-:Y:S01]  /*9630*/  FMUL.FTZ R8, R8, R13.reuse ;  /* 0x0000000d08087220 */ /* 0x080fe20000410000 */
        /* <DEDUP_REMOVED lines=27> */
[----:B------:R-:W-:-:S02]  /*97f0*/  FFMA.FTZ R187, R187, R13, -R208 ;  /* 0x0000000dbbbb7223 */ /* 0x000fc400000108d0 */
[----:B------:R-:W2:Y:S01]  /*9800*/  MUFU.EX2 R152, R152 ;  /* 0x0000009800987308 */ /* 0x000ea20000000800 */
[----:B0-----:R-:W-:-:S07]  /*9810*/  FFMA.FTZ R3, R8, R3, R11 ;  /* 0x0000000308037223 */ /* 0x001fce000001000b */
[----:B------:R-:W0:Y:S01]  /*9820*/  MUFU.EX2 R189, R189 ;  /* 0x000000bd00bd7308 */ /* 0x000e220000000800 */
[----:B-1----:R-:W-:-:S07]  /*9830*/  FADD.FTZ R3, R16, R3 ;  /* 0x0000000310037221 */ /* 0x002fce0000010000 */
[----:B------:R-:W1:Y:S01]  /*9840*/  MUFU.EX2 R154, R154 ;  /* 0x0000009a009a7308 */ /* 0x000e620000000800 */
[----:B--2---:R-:W-:-:S01]  /*9850*/  FADD.FTZ R190, R152, R3 ;  /* 0x0000000398be7221 */ /* 0x004fc20000010000 */
[----:B------:R-:W-:-:S04]  /*9860*/  FADD.FTZ R3, R193, R4 ;  /* 0x00000004c1037221 */ /* 0x000fc80000010000 */
[----:B------:R-:W-:Y:S02]  /*9870*/  FADD.FTZ R4, R20, R3 ;  /* 0x0000000314047221 */ /* 0x000fe40000010000 */
[----:B------:R-:W2:Y:S01]  /*9880*/  MUFU.EX2 R201, R201 ;  /* 0x000000c900c97308 */ /* 0x000ea20000000800 */
[----:B0-----:R-:W-:-:S01]  /*9890*/  FADD.FTZ R207, R189, R190 ;  /* 0x000000bebdcf7221 */ /* 0x001fc20000010000 */
[----:B------:R-:W-:Y:S01]  /*98a0*/  FFMA.FTZ R190, R194, R13, -R208 ;  /* 0x0000000dc2be7223 */ /* 0x000fe200000108d0 */
[----:B------:R-:W-:-:S04]  /*98b0*/  FADD.FTZ R3, R195, R4 ;  /* 0x00000004c3037221 */ /* 0x000fc80000010000 */
[----:B------:R-:W-:Y:S01]  /*98c0*/  FADD.FTZ R4, R22, R3 ;  /* 0x0000000316047221 */ /* 0x000fe20000010000 */
        /* <DEDUP_REMOVED lines=8> */
[----:B------:R-:W-:-:S03]  /*9950*/  FADD.FTZ R4, R156, R3 ;  /* 0x000000039c047221 */ /* 0x000fc60000010000 */
[----:B------:R-:W1:Y:S01]  /*9960*/  MUFU.EX2 R199, R199 ;  /* 0x000000c700c77308 */ /* 0x000e620000000800 */
[----:B--2---:R-:W-:-:S01]  /*9970*/  FADD.FTZ R207, R203, R194 ;  /* 0x000000c2cbcf7221 */ /* 0x004fc20000010000 */
[----:B------:R-:W-:-:S06]  /*9980*/  FFMA.FTZ R194, R198, R13, -R208 ;  /* 0x0000000dc6c27223 */ /* 0x000fcc00000108d0 */
        /* <DEDUP_REMOVED lines=14> */
[----:B------:R-:W-:-:S06]  /*9a70*/  FFMA.FTZ R198, R202, R13, -R208 ;  /* 0x0000000dcac67223 */ /* 0x000fcc00000108d0 */
        /* <DEDUP_REMOVED lines=8> */
[----:B------:R-:W-:Y:S01]  /*9b00*/  FFMA.FTZ R202, R206, R13, -R208 ;  /* 0x0000000dceca7223 */ /* 0x000fe200000108d0 */
[----:B------:R-:W-:Y:S02]  /*9b10*/  WARPGROUP.DEPBAR.LE gsb0, 0x0 ;  /* 0x00008000000079c5 */ /* 0x000fe40000010000 */
[----:B------:R-:W-:-:S03]  /*9b20*/  WARPGROUP.ARRIVE ;  /* 0x00000000000079c5 */ /* 0x000fc60000000000 */
[----:B------:R-:W1:Y:S01]  /*9b30*/  MUFU.EX2 R168, R168 ;  /* 0x000000a800a87308 */ /* 0x000e620000000800 */
[----:B--2---:R-:W-:-:S02]  /*9b40*/  FADD.FTZ R207, R155, R4 ;  /* 0x000000049bcf7221 */ /* 0x004fc40000010000 */
[----:B------:R-:W-:Y:S05]  /*9b50*/  QGMMA.64x256x32.F32.E4M3.E4M3 R24, R216, gdesc[UR8], R24, gsb0 ;  /* 0x03e00008d8187df3 */ /* 0x000fea0008000818 */
        /* <DEDUP_REMOVED lines=16> */
[----:B------:R-:W-:-:S06]  /*9c60*/  FFMA.FTZ R206, R210, R13, -R208 ;  /* 0x0000000dd2ce7223 */ /* 0x000fcc00000108d0 */
        /* <DEDUP_REMOVED lines=18> */
[----:B------:R-:W-:-:S05]  /*9d90*/  @!P0 VIADD R3, R209, 0x38840 ;  /* 0x00038840d1038836 */ /* 0x000fca0000000000 */
[----:B------:R-:W-:Y:S01]  /*9da0*/  @!P0 PRMT R3, RZ, 0x654, R3 ;  /* 0x00000654ff038816 */ /* 0x000fe20000000003 */
[----:B------:R-:W1:Y:S01]  /*9db0*/  MUFU.EX2 R173, R173 ;  /* 0x000000ad00ad7308 */ /* 0x000e620000000800 */
[----:B--2---:R-:W-:-:S01]  /*9dc0*/  FADD.FTZ R210, R188, R207 ;  /* 0x000000cfbcd27221 */ /* 0x004fc20000010000 */
[-CC-:B------:R-:W-:Y:S01]  /*9dd0*/  FFMA.FTZ R207, R214, R13.reuse, -R208.reuse ;  /* 0x0000000dd6cf7223 */ /* 0x180fe200000108d0 */
[----:B------:R-:W-:-:S05]  /*9de0*/  FFMA.FTZ R208, R224, R13, -R208 ;  /* 0x0000000de0d07223 */ /* 0x000fca00000108d0 */
        /* <DEDUP_REMOVED lines=12> */
[----:B------:R-:W-:Y:S01]  /*9eb0*/  MUFU.EX2 R183, R183 ;  /* 0x000000b700b77308 */ /* 0x000fe20000000800 */
[----:B0-----:R-:W-:-:S07]  /*9ec0*/  FADD.FTZ R4, R202, R209 ;  /* 0x000000d1ca047221 */ /* 0x001fce0000010000 */
[----:B------:R-:W0:Y:S01]  /*9ed0*/  MUFU.EX2 R181, R181 ;  /* 0x000000b500b57308 */ /* 0x000e220000000800 */
[----:B-1----:R-:W-:-:S07]  /*9ee0*/  FADD.FTZ R210, R196, R211 ;  /* 0x000000d3c4d27221 */ /* 0x002fce0000010000 */
[----:B------:R-:W-:Y:S08]  /*9ef0*/  MUFU.EX2 R206, R206 ;  /* 0x000000ce00ce7308 */ /* 0x000ff00000000800 */
[----:B------:R-:W1:Y:S01]  /*9f00*/  MUFU.EX2 R200, R200 ;  /* 0x000000c800c87308 */ /* 0x000e620000000800 */
[----:B0-----:R-:W-:-:S07]  /*9f10*/  FADD.FTZ R209, R181, R210 ;  /* 0x000000d2b5d17221 */ /* 0x001fce0000010000 */
[----:B------:R-:W-:Y:S08]  /*9f20*/  MUFU.EX2 R187, R187 ;  /* 0x000000bb00bb7308 */ /* 0x000ff00000000800 */
[----:B------:R-:W0:Y:S01]  /*9f30*/  MUFU.EX2 R185, R185 ;  /* 0x000000b900b97308 */ /* 0x000e220000000800 */
[----:B-1----:R-:W-:-:S07]  /*9f40*/  FADD.FTZ R210, R200, R209 ;  /* 0x000000d1c8d27221 */ /* 0x002fce0000010000 */
[----:B------:R-:W1:Y:S08]  /*9f50*/  MUFU.EX2 R207, R207 ;  /* 0x000000cf00cf7308 */ /* 0x000e700000000800 */
[----:B------:R-:W2:Y:S08]  /*9f60*/  MUFU.EX2 R204, R204 ;  /* 0x000000cc00cc7308 */ /* 0x000eb00000000800 */
[----:B------:R-:W3:Y:S01]  /*9f70*/  MUFU.EX2 R208, R208 ;  /* 0x000000d000d07308 */ /* 0x000ee20000000800 */
[----:B------:R-:W-:-:S02]  /*9f80*/  WARPGROUP.DEPBAR.LE gsb0, 0x0 ;  /* 0x00008000000079c5 */ /* 0x000fc40000010000 */
[----:B------:R4:W-:Y:S06]  /*9f90*/  BAR.ARV R19, 0x100 ;  /* 0x000400130000751d */ /* 0x0009ec0000002000 */
[----:B------:R5:W-:Y:S02]  /*9fa0*/  @!P0 SYNCS.ARRIVE.TRANS64.RED.A1T0 RZ, [R3+URZ], RZ ;  /* 0x000000ff03ff89a7 */ /* 0x000be4000810043f */
[----:B-----5:R-:W-:-:S04]  /*9fb0*/  FADD.FTZ R3, R183, R4 ;  /* 0x00000004b7037221 */ /* 0x020fc80000010000 */
[----:B------:R-:W-:Y:S01]  /*9fc0*/  FADD.FTZ R4, R206, R3 ;  /* 0x00000003ce047221 */ /* 0x000fe20000010000 */
[----:B0-----:R-:W-:-:S03]  /*9fd0*/  FADD.FTZ R3, R185, R210 ;  /* 0x000000d2b9037221 */ /* 0x001fc60000010000 */
[----:B------:R-:W-:-:S04]  /*9fe0*/  FADD.FTZ R4, R187, R4 ;  /* 0x00000004bb047221 */ /* 0x000fc80000010000 */
[----:B-1----:R-:W-:Y:S01]  /*9ff0*/  FADD.FTZ R209, R207, R4 ;  /* 0x00000004cfd17221 */ /* 0x002fe20000010000 */
[----:B--2---:R-:W-:-:S03]  /*a000*/  FADD.FTZ R4, R204, R3 ;  /* 0x00000003cc047221 */ /* 0x004fc60000010000 */
[----:B---3--:R-:W-:Y:S01]  /*a010*/  FADD.FTZ R3, R208, R209 ;  /* 0x000000d1d0037221 */ /* 0x008fe20000010000 */
[----:B----4-:R-:W-:Y:S06]  /*a020*/  @!P1 BRA `(.L_x_2147) ;  /* 0x0000000000049947 */ /* 0x010fec0003800000 */
[----:B------:R-:W-:Y:S01]  /*a030*/  BPT.TRAP 0x1 ;  /* 0x000000040000795c */ /* 0x000fe20000300000 */
.L_x_2147:
[----:B------:R-:W-:Y:S01]  /*a040*/  ULEA UR7, UR7, UR36, 0x3 ;  /* 0x0000002407077291 */ /* 0x000fe2000f8e183f */
[----:B------:R-:W-:Y:S01]  /*a050*/  ISETP.GT.AND P2, PT, R12, R18, PT ;  /* 0x000000120c00720c */ /* 0x000fe20003f44270 */
[-C--:B------:R-:W-:Y:S01]  /*a060*/  FMUL.FTZ R24, R24, R5.reuse ;  /* 0x0000000518187220 */ /* 0x080fe20000410000 */
[----:B------:R-:W-:Y:S01]  /*a070*/  F2FP.SATFINITE.E4M3.F32.PACK_AB_MERGE_C R14, R193, R14, RZ ;  /* 0x0000000ec10e723e */ /* 0x000fe200048070ff */
[----:B------:R-:W-:Y:S01]  /*a080*/  UIADD3 UR7, UR7, 0x38860, URZ ;  /* 0x0003886007077890 */ /* 0x000fe2000fffe03f */
[----:B------:R-:W-:Y:S01]  /*a090*/  F2FP.SATFINITE.E4M3.F32.PACK_AB_MERGE_C R152, R189, R152, RZ ;  /* 0x00000098bd98723e */ /* 0x000fe200048070ff */
[-C--:B------:R-:W-:Y:S01]  /*a0a0*/  FMUL.FTZ R25, R25, R5.reuse ;  /* 0x0000000519197220 */ /* 0x080fe20000410000 */
[----:B------:R-:W-:Y:S01]  /*a0b0*/  F2FP.SATFINITE.E4M3.F32.PACK_AB_MERGE_C R22, R197, R22, RZ ;  /* 0x00000016c516723e */ /* 0x000fe200048070ff */
[----:B------:R-:W-:Y:S01]  /*a0c0*/  UPRMT UR7, UR5, 0x654, UR7 ;  /* 0x0000065405077896 */ /* 0x000fe20008000007 */
        /* <DEDUP_REMOVED lines=9> */
[----:B------:R-:W-:Y:S01]  /*a160*/  SYNCS.ARRIVE.TRANS64.RED.A1T0 RZ, [UR7], RZ ;  /* 0x000000ffffff79a7 */ /* 0x000fe20008100407 */
[----:B------:R-:W-:Y:S01]  /*a170*/  F2FP.SATFINITE.E4M3.F32.PACK_AB_MERGE_C R161, R176, R161, RZ ;  /* 0x000000a1b0a1723e */ /* 0x000fe200048070ff */
[----:B------:R-:W-:Y:S01]  /*a180*/  UMOV UR7, UR4 ;  /* 0x0000000400077c82 */ /* 0x000fe20008000000 */
        /* <DEDUP_REMOVED lines=150> */
.L_x_2138:
[----:B------:R-:W-:Y:S06]  /*aaf0*/  BAR.ARV 0x8, 0x180 ;  /* 0x0206000000007b1d */ /* 0x000fec0000002000 */
[----:B------:R-:W-:Y:S05]  /*ab00*/  @!P1 BRA `(.L_x_2149) ;  /* 0x0000000000049947 */ /* 0x000fea0003800000 */
[----:B------:R-:W-:Y:S01]  /*ab10*/  BPT.TRAP 0x1 ;  /* 0x000000040000795c */ /* 0x000fe20000300000 */
.L_x_2149:
[----:B------:R-:W-:Y:S01]  /*ab20*/  ULEA UR7, UR4, UR36, 0x3 ;  /* 0x0000002404077291 */ /* 0x000fe2000f8e183f */
[----:B------:R-:W-:-:S08]  /*ab30*/  SHF.L.U32 R2, R2, 0x1f, RZ ;  /* 0x0000001f02027819 */ /* 0x000fd000000006ff */
[----:B------:R0:W1:Y:S01]  /*ab40*/  SYNCS.PHASECHK.TRANS64.TRYWAIT P0, [UR7+0x38850], R2 ;  /* 0x03885002ff0075a7 */ /* 0x0000620008000147 */
[----:B------:R-:W-:Y:S05]  /*ab50*/  @!P1 BRA `(.L_x_2150) ;  /* 0x0000000000049947 */ /* 0x000fea0003800000 */
[----:B------:R-:W-:Y:S01]  /*ab60*/  BPT.TRAP 0x1 ;  /* 0x000000040000795c */ /* 0x000fe20000300000 */
.L_x_2150:
[----:B-1----:R-:W-:Y:S05]  /*ab70*/  @P0 BRA `(.L_x_2151) ;  /* 0x0000000000080947 */ /* 0x002fea0003800000 */
[----:B------:R-:W1:Y:S02]  /*ab80*/  SYNCS.PHASECHK.TRANS64.TRYWAIT P0, [UR7+0x38850], R2 ;  /* 0x03885002ff0075a7 */ /* 0x000e640008000147 */
[----:B-1----:R-:W-:Y:S05]  /*ab90*/  @!P0 BRA `(.L_x_2152) ;  /* 0x0000008c00008947 */ /* 0x002fea0003800000 */
.L_x_2151:
[----:B------:R-:W-:Y:S01]  /*aba0*/  UIADD3 UR36, UR36, 0x400, URZ ;  /* 0x0000040024247890 */ /* 0x000fe2000fffe03f */
[----:B------:R-:W-:Y:S01]  /*abb0*/  WARPGROUP.ARRIVE ;  /* 0x00000000000079c5 */ /* 0x000fe20000000000 */
[----:B------:R-:W-:Y:S01]  /*abc0*/  UMOV UR11, 0x40000040 ;  /* 0x40000040000b7882 */ /* 0x000fe20000000000 */
[----:B------:R-:W2:Y:S01]  /*abd0*/  LDC.64 R8, c[0x0][0x9a0] ;  /* 0x00026800ff087b82 */ /* 0x000ea20000000a00 */
[----:B------:R-:W-:-:S04]  /*abe0*/  USHF.R.U32.HI UR36, URZ, 0x4, UR36 ;  /* 0x000000043f247899 */ /* 0x000fc80008011624 */
        /* <DEDUP_REMOVED lines=8> */
[----:B--2---:R-:W-:Y:S01]  /*ac70*/  ISETP.NE.U32.AND P0, PT, R8, RZ, PT ;  /* 0x000000ff0800720c */ /* 0x004fe20003f05070 */
[----:B------:R-:W-:-:S03]  /*ac80*/  UIADD3 UR6, UR4, 0x4, URZ ;  /* 0x0000000404067890 */ /* 0x000fc6000fffe03f */
[----:B------:R-:W-:-:S13]  /*ac90*/  ISETP.NE.AND.EX P0, PT, R9, RZ, PT, P0 ;  /* 0x000000ff0900720c */ /* 0x000fda0003f05300 */
[----:B------:R-:W2:Y:S01]  /*aca0*/  @P0 LDC.64 R6, c[0x0][0x9c8] ;  /* 0x00027200ff060b82 */ /* 0x000ea20000000a00 */
[----:B------:R-:W-:-:S07]  /*acb0*/  @P0 SHF.R.S32.HI R15, RZ, 0x1f, R17 ;  /* 0x0000001fff0f0819 */ /* 0x000fce0000011411 */
[----:B------:R-:W3:Y:S01]  /*acc0*/  @P0 LDC.64 R10, c[0x0][0x9d0] ;  /* 0x00027400ff0a0b82 */ /* 0x000ee20000000a00 */
[----:B--2---:R-:W-:-:S04]  /*acd0*/  @P0 IMAD R0, R6, UR38, RZ ;  /* 0x0000002606000c24 */ /* 0x004fc8000f8e02ff */
[----:B-1----:R-:W-:Y:S02]  /*ace0*/  @P0 IMAD R5, R7, UR39, R0 ;  /* 0x0000002707050c24 */ /* 0x002fe4000f8e0200 */
[----:B------:R-:W-:-:S04]  /*acf0*/  @P0 IMAD.WIDE.U32 R6, R6, UR39, RZ ;  /* 0x0000002706060c25 */ /* 0x000fc8000f8e00ff */
[----:B------:R-:W-:Y:S02]  /*ad00*/  @P0 IMAD.IADD R7, R7, 0x1, R5 ;  /* 0x0000000107070824 */ /* 0x000fe400078e0205 */
[-C--:B---3--:R-:W-:Y:S02]  /*ad10*/  @P0 IMAD R0, R15, R10.reuse, RZ ;  /* 0x0000000a0f000224 */ /* 0x088fe400078e02ff */
[----:B------:R-:W-:-:S04]  /*ad20*/  @P0 IMAD.WIDE.U32 R6, R17, R10, R6 ;  /* 0x0000000a11060225 */ /* 0x000fc800078e0006 */
[----:B------:R-:W-:Y:S01]  /*ad30*/  @P0 IMAD R5, R17, R11, R0 ;  /* 0x0000000b11050224 */ /* 0x000fe200078e0200 */
[----:B------:R-:W-:-:S03]  /*ad40*/  @P0 LEA R8, P2, R6, R8, 0x2 ;  /* 0x0000000806080211 */ /* 0x000fc600078410ff */
[----:B------:R-:W-:Y:S02]  /*ad50*/  @P0 IMAD.IADD R0, R7, 0x1, R5 ;  /* 0x0000000107000824 */ /* 0x000fe400078e0205 */
[----:B------:R-:W-:-:S03]  /*ad60*/  IMAD.MOV.U32 R5, RZ, RZ, 0x3f800000 ;  /* 0x3f800000ff057424 */ /* 0x000fc600078e00ff */
        /* <DEDUP_REMOVED lines=8> */
[----:B------:R-:W3:Y:S04]  /*adf0*/  SHFL.BFLY PT, R7, R4, 0x2, 0x1f ;  /* 0x0c401f0004077f89 */ /* 0x000ee800000e0000 */
[----:B0-----:R-:W0:Y:S01]  /*ae00*/  SHFL.BFLY PT, R2, R3, 0x2, 0x1f ;  /* 0x0c401f0003027f89 */ /* 0x001e2200000e0000 */
[----:B------:R-:W-:Y:S02]  /*ae10*/  WARPGROUP.DEPBAR.LE gsb0, 0x0 ;  /* 0x00008000000079c5 */ /* 0x000fe40000010000 */
[----:B------:R-:W-:-:S15]  /*ae20*/  WARPGROUP.ARRIVE ;  /* 0x00000000000079c5 */ /* 0x000fde0000000000 */
[----:B------:R-:W-:-:S02]  /*ae30*/  NOP ;  /* 0x0000000000007918 */ /* 0x000fc40000000000 */
[----:B------:R-:W-:Y:S01]  /*ae40*/  QGMMA.64x256x32.F32.E4M3.E4M3 R24, R220, gdesc[UR8], R24, gsb0 ;  /* 0x03e00008dc187df3 */ /* 0x000fe20008000818 */
[----:B------:R-:W-:Y:S01]  /*ae50*/  UMOV UR10, UR4 ;  /* 0x00000004000a7c82 */ /* 0x000fe20008000000 */
[----:B------:R-:W-:Y:S01]  /*ae60*/  UMOV UR11, 0x40000040 ;  /* 0x40000040000b7882 */ /* 0x000fe20000000000 */
[----:B---3--:R-:W-:Y:S01]  /*ae70*/  FADD.FTZ R7, R7, R4 ;  /* 0x0000000407077221 */ /* 0x008fe20000010000 */
[----:B0-----:R-:W-:-:S04]  /*ae80*/  FADD.FTZ R2, R2, R3 ;  /* 0x0000000302027221 */ /* 0x001fc80000010000 */
[----:B------:R-:W0:Y:S04]  /*ae90*/  SHFL.BFLY PT, R0, R7, 0x1, 0x1f ;  /* 0x0c201f0007007f89 */ /* 0x000e2800000e0000 */
[----:B------:R-:W3:Y:S01]  /*aea0*/  SHFL.BFLY PT, R11, R2, 0x1, 0x1f ;  /* 0x0c201f00020b7f89 */ /* 0x000ee200000e0000 */
[----:B------:R-:W-:Y:S02]  /*aeb0*/  IMAD.MOV.U32 R4, RZ, RZ, RZ ;  /* 0x000000ffff047224 */ /* 0x000fe400078e00ff */
[----:B0-----:R-:W-:Y:S01]  /*aec0*/  FADD.FTZ R10, R7, R0 ;  /* 0x00000000070a7221 */ /* 0x001fe20000010000 */
[----:B---3--:R-:W-:-:S04]  /*aed0*/  FADD.FTZ R11, R2, R11 ;  /* 0x0000000b020b7221 */ /* 0x008fc80000010000 */
[C---:B------:R-:W-:Y:S01]  /*aee0*/  FSETP.NE.FTZ.AND P0, PT, R10.reuse, RZ, PT ;  /* 0x000000ff0a00720b */ /* 0x040fe20003f15000 */
[----:B-1----:R-:W-:Y:S01]  /*aef0*/  FMUL.FTZ R9, R10, 0.00390625 ;  /* 0x3b8000000a097820 */ /* 0x002fe20000410000 */
        /* <DEDUP_REMOVED lines=10> */
[----:B0-----:R-:W-:Y:S01]  /*afa0*/  @P2 FMUL.FTZ R6, R6, 0.69314718246459960938 ;  /* 0x3f31721806062820 */ /* 0x001fe20000410000 */
[----:B------:R-:W-:Y:S01]  /*afb0*/  @P3 FMUL.FTZ R14, R13, 0.69314718246459960938 ;  /* 0x3f3172180d0e3820 */ /* 0x000fe20000410000 */
        /* <DEDUP_REMOVED lines=13> */
.L_x_2153:
        /* <DEDUP_REMOVED lines=132> */
.L_x_2120:
[----:B------:R-:W-:Y:S05]  /*b8d0*/  @P0 BRA `(.L_x_2154) ;  /* 0x0000003800540947 */ /* 0x000fea0003800000 */
[----:B------:R-:W1:Y:S01]  /*b8e0*/  S2R R6, SR_TID.X ;  /* 0x0000000000067919 */ /* 0x000e620000002100 */
[----:B------:R-:W-:Y:S01]  /*b8f0*/  ULDC.64 UR4, c[0x4][0x38] ;  /* 0x01000e0000047ab9 */ /* 0x000fe20000000a00 */
[----:B------:R-:W-:Y:S01]  /*b900*/  ULDC.64 UR6, c[0x0][0xb38] ;  /* 0x0002ce0000067ab9 */ /* 0x000fe20000000a00 */
[----:B------:R-:W-:Y:S01]  /*b910*/  ULDC.64 UR8, c[0x0][0xb28] ;  /* 0x0002ca0000087ab9 */ /* 0x000fe20000000a00 */
[----:B-1----:R-:W-:-:S05]  /*b920*/  IMAD.SHL.U32 R3, R6, 0x4, RZ ;  /* 0x0000000406037824 */ /* 0x002fca00078e00ff */
[----:B------:R-:W-:Y:S01]  /*b930*/  LOP3.LUT R3, R3, 0xc, RZ, 0xc0, !PT ;  /* 0x0000000c03037812 */ /* 0x000fe200078ec0ff */
[----:B------:R-:W-:Y:S03]  /*b940*/  BAR.SYNC.DEFER_BLOCKING 0x1, 0x100 ;  /* 0x0044000000007b1d */ /* 0x000fe60000010000 */
[----:B0-----:R-:W-:-:S05]  /*b950*/  IADD3 R4, P0, R3, UR4, RZ ;  /* 0x0000000403047c10 */ /* 0x001fca000ff1e0ff */
        /* <DEDUP_REMOVED lines=8> */
[----:B0-----:R-:W-:Y:S02]  /*b9e0*/  SHF.R.S32.HI R5, RZ, 0x1f, R6 ;  /* 0x0000001fff057819 */ /* 0x001fe40000011406 */
        /* <DEDUP_REMOVED lines=8> */
[----:B------:R-:W-:Y:S02]  /*ba70*/  SEL R38, R42, R43, P0 ;  /* 0x0000002b2a267207 */ /* 0x000fe40000000000 */
[----:B------:R-:W-:Y:S02]  /*ba80*/  SHF.R.S32.HI R10, RZ, 0x1f, R45 ;  /* 0x0000001fff0a7819 */ /* 0x000fe4000001142d */
[----:B------:R-:W-:-:S02]  /*ba90*/  SEL R15, R43, R42, P0 ;  /* 0x0000002a2b0f7207 */ /* 0x000fc40000000000 */
[----:B------:R-:W-:Y:S01]  /*baa0*/  SEL R42, R46, R47, P0 ;  /* 0x0000002f2e2a7207 */ /* 0x000fe20000000000 */
[----:B------:R-:W0:Y:S01]  /*bab0*/  S2R R43, SR_CTAID.X ;  /* 0x00000000002b7919 */ /* 0x000e220000002500 */
[----:B------:R-:W-:Y:S02]  /*bac0*/  SEL R23, R47, R46, P0 ;  /* 0x0000002e2f177207 */ /* 0x000fe40000000000 */
[----:B------:R-:W-:Y:S02]  /*bad0*/  SHF.R.S32.HI R9, RZ, 0x7, R4 ;  /* 0x00000007ff097819 */ /* 0x000fe40000011404 */
[----:B------:R-:W-:Y:S02]  /*bae0*/  SEL R204, R26, R27, P0 ;  /* 0x0000001b1acc7207 */ /* 0x000fe40000000000 */
[----:B------:R-:W-:Y:S02]  /*baf0*/  LEA.HI R47, R10, R45, RZ, 0x2 ;  /* 0x0000002d0a2f7211 */ /* 0x000fe400078f10ff */
[----:B------:R-:W-:-:S02]  /*bb00*/  SEL R16, R28, R29, P0 ;  /* 0x0000001d1c107207 */ /* 0x000fc40000000000 */
[----:B------:R-:W-:Y:S02]  /*bb10*/  SEL R26, R27, R26, P0 ;  /* 0x0000001a1b1a7207 */ /* 0x000fe40000000000 */
[----:B------:R-:W-:Y:S02]  /*bb20*/  SEL R28, R29, R28, P0 ;  /* 0x0000001c1d1c7207 */ /* 0x000fe40000000000 */
[----:B------:R-:W-:Y:S02]  /*bb30*/  SEL R212, R54, R55, P0 ;  /* 0x0000003736d47207 */ /* 0x000fe40000000000 */
[----:B------:R-:W-:Y:S02]  /*bb40*/  SEL R27, R55, R54, P0 ;  /* 0x00000036371b7207 */ /* 0x000fe40000000000 */
[----:B------:R-:W-:Y:S02]  /*bb50*/  LEA.HI R7, R5, R6, RZ, 0x2 ;  /* 0x0000000605077211 */ /* 0x000fe400078f10ff */
[----:B------:R-:W-:-:S02]  /*bb60*/  SEL R54, R90, R91, P0 ;  /* 0x0000005b5a367207 */ /* 0x000fc40000000000 */
[----:B------:R-:W-:Y:S02]  /*bb70*/  SEL R29, R91, R90, P0 ;  /* 0x0000005a5b1d7207 */ /* 0x000fe40000000000 */
[----:B------:R-:W-:Y:S02]  /*bb80*/  LEA.HI R4, R4, R9, RZ, 0x1 ;  /* 0x0000000904047211 */ /* 0x000fe400078f08ff */
[----:B------:R-:W-:Y:S02]  /*bb90*/  SEL R188, R120, R121, P0 ;  /* 0x0000007978bc7207 */ /* 0x000fe40000000000 */
[--C-:B------:R-:W-:Y:S02]  /*bba0*/  SHF.R.S32.HI R5, RZ, 0x2, R47.reuse ;  /* 0x00000002ff057819 */ /* 0x100fe4000001142f */
[----:B------:R-:W-:Y:S02]  /*bbb0*/  SHF.R.S32.HI R90, RZ, 0x1f, R47 ;  /* 0x0000001fff5a7819 */ /* 0x000fe4000001142f */
[----:B------:R-:W-:-:S02]  /*bbc0*/  SEL R154, R52, R53, P0 ;  /* 0x00000035349a7207 */ /* 0x000fc40000000000 */
[----:B------:R-:W-:Y:S02]  /*bbd0*/  SEL R120, R121, R120, P0 ;  /* 0x0000007879787207 */ /* 0x000fe40000000000 */
[----:B------:R-:W-:Y:S02]  /*bbe0*/  SEL R52, R53, R52, P0 ;  /* 0x0000003435347207 */ /* 0x000fe40000000000 */
[----:B------:R-:W-:Y:S02]  /*bbf0*/  LOP3.LUT R11, R7, 0xfffffffc, RZ, 0xc0, !PT ;  /* 0xfffffffc070b7812 */ /* 0x000fe400078ec0ff */
[----:B------:R-:W-:Y:S02]  /*bc00*/  SEL R184, R112, R113, P0 ;  /* 0x0000007170b87207 */ /* 0x000fe40000000000 */
[----:B------:R-:W-:Y:S02]  /*bc10*/  LOP3.LUT R4, R4, 0x3fffffe, RZ, 0xc0, !PT ;  /* 0x03fffffe04047812 */ /* 0x000fe400078ec0ff */
[----:B------:R-:W-:-:S02]  /*bc20*/  SEL R112, R113, R112, P0 ;  /* 0x0000007071707207 */ /* 0x000fc40000000000 */
[----:B------:R-:W-:Y:S01]  /*bc30*/  LEA.HI R7, R90, R5, RZ, 0x3 ;  /* 0x000000055a077211 */ /* 0x000fe200078f18ff */
[----:B------:R-:W-:Y:S01]  /*bc40*/  IMAD.IADD R9, R9, 0x1, -R4 ;  /* 0x0000000109097824 */ /* 0x000fe200078e0a04 */
[----:B------:R-:W-:Y:S02]  /*bc50*/  SEL R12, R8, R147, P0 ;  /* 0x00000093080c7207 */ /* 0x000fe40000000000 */
[----:B------:R-:W-:Y:S02]  /*bc60*/  SEL R152, R48, R49, P0 ;  /* 0x0000003130987207 */ /* 0x000fe40000000000 */
[----:B------:R-:W-:Y:S02]  /*bc70*/  SEL R113, R142, R143, P0 ;  /* 0x0000008f8e717207 */ /* 0x000fe40000000000 */
[----:B------:R-:W-:Y:S02]  /*bc80*/  SHF.R.S32.HI R90, RZ, 0x1f, R17 ;  /* 0x0000001fff5a7819 */ /* 0x000fe40000011411 */
[----:B------:R-:W-:-:S02]  /*bc90*/  SEL R8, R147, R8, P0 ;  /* 0x0000000893087207 */ /* 0x000fc40000000000 */
[----:B------:R-:W-:Y:S01]  /*bca0*/  SEL R48, R49, R48, P0 ;  /* 0x0000003031307207 */ /* 0x000fe20000000000 */
[----:B------:R-:W-:Y:S01]  /*bcb0*/  IMAD.IADD R49, R6, 0x1, -R11 ;  /* 0x0000000106317824 */ /* 0x000fe200078e0a0b */
        /* <DEDUP_REMOVED lines=9> */
[----:B------:R-:W-:Y:S01]  /*bd50*/  LEA.HI R4, R10, R45, RZ, 0x5 ;  /* 0x0000002d0a047211 */ /* 0x000fe200078f28ff */
[C---:B------:R-:W-:Y:S01]  /*bd60*/  IMAD R10, R90.reuse, UR4, RZ ;  /* 0x000000045a0a7c24 */ /* 0x040fe2000f8e02ff */
[----:B------:R-:W-:Y:S01]  /*bd70*/  SEL R138, R139, R138, P0 ;  /* 0x0000008a8b8a7207 */ /* 0x000fe20000000000 */
[----:B------:R-:W-:Y:S01]  /*bd80*/  IMAD R90, R90, UR6, RZ ;  /* 0x000000065a5a7c24 */ /* 0x000fe2000f8e02ff */
[----:B------:R-:W-:Y:S01]  /*bd90*/  LOP3.LUT R6, R7, 0xfffffff8, RZ, 0xc0, !PT ;  /* 0xfffffff807067812 */ /* 0x000fe200078ec0ff */
[----:B------:R-:W-:Y:S01]  /*bda0*/  IMAD R11, R17, UR5, R10 ;  /* 0x00000005110b7c24 */ /* 0x000fe2000f8e020a */
[----:B------:R-:W-:-:S02]  /*bdb0*/  SEL R210, R50, R51, P0 ;  /* 0x0000003332d27207 */ /* 0x000fc40000000000 */
[----:B------:R-:W-:Y:S01]  /*bdc0*/  SEL R21, R51, R50, P0 ;  /* 0x0000003233157207 */ /* 0x000fe20000000000 */
[----:B------:R-:W-:Y:S01]  /*bdd0*/  IMAD.IADD R6, R5, 0x1, -R6 ;  /* 0x0000000105067824 */ /* 0x000fe200078e0a06 */
[----:B------:R-:W-:Y:S02]  /*bde0*/  SEL R164, R72, R73, P0 ;  /* 0x0000004948a47207 */ /* 0x000fe40000000000 */
[----:B------:R-:W-:Y:S02]  /*bdf0*/  SEL R202, R148, R149, P0 ;  /* 0x0000009594ca7207 */ /* 0x000fe40000000000 */
[----:B------:R-:W-:Y:S02]  /*be00*/  SEL R230, R106, R107, P0 ;  /* 0x0000006b6ae67207 */ /* 0x000fe40000000000 */
[----:B------:R-:W-:Y:S02]  /*be10*/  SEL R61, R107, R106, P0 ;  /* 0x0000006a6b3d7207 */ /* 0x000fe40000000000 */
[----:B------:R-:W-:-:S02]  /*be20*/  LEA.HI R51, R49, R49, RZ, 0x1 ;  /* 0x0000003131337211 */ /* 0x000fc400078f08ff */
[----:B------:R-:W-:Y:S02]  /*be30*/  SEL R22, R40, R41, P0 ;  /* 0x0000002928167207 */ /* 0x000fe40000000000 */
[----:B------:R-:W-:Y:S02]  /*be40*/  SEL R72, R73, R72, P0 ;  /* 0x0000004849487207 */ /* 0x000fe40000000000 */
[----:B------:R-:W-:Y:S02]  /*be50*/  SEL R148, R149, R148, P0 ;  /* 0x0000009495947207 */ /* 0x000fe40000000000 */
[----:B------:R-:W-:Y:S01]  /*be60*/  SEL R40, R41, R40, P0 ;  /* 0x0000002829287207 */ /* 0x000fe20000000000 */
[----:B------:R-:W-:Y:S01]  /*be70*/  IMAD R41, R17, UR7, R90 ;  /* 0x0000000711297c24 */ /* 0x000fe2000f8e025a */
[----:B------:R-:W-:Y:S02]  /*be80*/  SEL R186, R116, R117, P0 ;  /* 0x0000007574ba7207 */ /* 0x000fe40000000000 */
[----:B------:R-:W-:-:S02]  /*be90*/  SEL R116, R117, R116, P0 ;  /* 0x0000007475747207 */ /* 0x000fc40000000000 */
[----:B------:R-:W-:Y:S02]  /*bea0*/  SEL R39, R122, R123, P0 ;  /* 0x0000007b7a277207 */ /* 0x000fe40000000000 */
[----:B------:R-:W-:Y:S01]  /*beb0*/  SHF.R.S32.HI R7, RZ, 0x5, R4 ;  /* 0x00000005ff077819 */ /* 0x000fe20000011404 */
[----:B------:R-:W-:Y:S01]  /*bec0*/  IMAD.WIDE.U32 R4, R17, UR4, RZ ;  /* 0x0000000411047c25 */ /* 0x000fe2000f8e00ff */
[----:B------:R-:W-:Y:S01]  /*bed0*/  SEL R14, R24, R25, P0 ;  /* 0x00000019180e7207 */ /* 0x000fe20000000000 */
[----:B------:R-:W1:Y:S01]  /*bee0*/  S2UR UR4, SR_CTAID.Y ;  /* 0x00000000000479c3 */ /* 0x000e620000002600 */
[----:B------:R-:W-:Y:S01]  /*bef0*/  SEL R178, R100, R101, P0 ;  /* 0x0000006564b27207 */ /* 0x000fe20000000000 */
[----:B------:R-:W-:Y:S01]  /*bf00*/  IMAD.IADD R5, R5, 0x1, R11 ;  /* 0x0000000105057824 */ /* 0x000fe200078e020b */
[----:B------:R-:W-:Y:S01]  /*bf10*/  SEL R180, R104, R105, P0 ;  /* 0x0000006968b47207 */ /* 0x000fe20000000000 */
[----:B------:R-:W-:Y:S01]  /*bf20*/  IMAD R10, R7, 0x10, R6 ;  /* 0x00000010070a7824 */ /* 0x000fe200078e0206 */
[----:B------:R-:W-:Y:S01]  /*bf30*/  SEL R122, R123, R122, P0 ;  /* 0x0000007a7b7a7207 */ /* 0x000fe20000000000 */
[----:B------:R-:W-:Y:S01]  /*bf40*/  IMAD.WIDE.U32 R6, R17, UR6, RZ ;  /* 0x0000000611067c25 */ /* 0x000fe2000f8e00ff */
[----:B------:R-:W-:Y:S01]  /*bf50*/  LOP3.LUT R90, R51, 0x1ffffffe, RZ, 0xc0, !PT ;  /* 0x1ffffffe335a7812 */ /* 0x000fe200078ec0ff */
[----:B------:R-:W-:Y:S01]  /*bf60*/  ULDC.64 UR6, c[0x0][0xb48] ;  /* 0x0002d20000067ab9 */ /* 0x000fe20000000a00 */
[----:B------:R-:W-:Y:S01]  /*bf70*/  SEL R172, R88, R89, P0 ;  /* 0x0000005958ac7207 */ /* 0x000fe20000000000 */
[----:B------:R-:W-:Y:S01]  /*bf80*/  IMAD R10, R9, 0x40, R10 ;  /* 0x00000040090a7824 */ /* 0x000fe200078e020a */
[----:B------:R-:W-:Y:S01]  /*bf90*/  SEL R100, R101, R100, P0 ;  /* 0x0000006465647207 */ /* 0x000fe20000000000 */
[----:B------:R-:W-:Y:S01]  /*bfa0*/  IMAD.IADD R11, R49, 0x1, -R90 ;  /* 0x00000001310b7824 */ /* 0x000fe200078e0a5a */
[----:B------:R-:W-:Y:S01]  /*bfb0*/  SEL R104, R105, R104, P0 ;  /* 0x0000006869687207 */ /* 0x000fe20000000000 */
[----:B------:R-:W-:Y:S01]  /*bfc0*/  IMAD.IADD R7, R7, 0x1, R41 ;  /* 0x0000000107077824 */ /* 0x000fe200078e0229 */
[----:B------:R-:W-:Y:S01]  /*bfd0*/  SEL R123, R150, R151, P0 ;  /* 0x00000097967b7207 */ /* 0x000fe20000000000 */
[--C-:B------:R-:W-:Y:S01]  /*bfe0*/  IMAD R11, R11, 0x8, R10.reuse ;  /* 0x000000080b0b7824 */ /* 0x100fe200078e020a */
[----:B------:R-:W-:Y:S01]  /*bff0*/  SEL R88, R89, R88, P0 ;  /* 0x0000005859587207 */ /* 0x000fe20000000000 */
[C---:B0-----:R-:W-:Y:S01]  /*c000*/  IMAD R10, R43.reuse, 0x80, R10 ;  /* 0x000000802b0a7824 */ /* 0x041fe200078e020a */
        /* <DEDUP_REMOVED lines=69> */
[----:B--2---:R-:W-:Y:S01]  /*c460*/  SHFL.IDX PT, R154, R154, R3, 0x1c1f ;  /* 0x001c1f039a9a7589 */ /* 0x004fe200000e0000 */
[----:B------:R-:W-:Y:S02]  /*c470*/  LOP3.LUT R121, R3, 0x2, RZ, 0x3c, !PT ;  /* 0x0000000203797812 */ /* 0x000fe400078e3cff */
[----:B------:R-:W-:Y:S01]  /*c480*/  SEL R63, R115, R114, P0 ;  /* 0x00000072733f7207 */ /* 0x000fe20000000000 */
[----:B------:R-:W-:Y:S01]  /*c490*/  SHFL.IDX PT, R107, R38, R3, 0x1c1f ;  /* 0x001c1f03266b7589 */ /* 0x000fe200000e0000 */
[----:B------:R-:W-:-:S02]  /*c4a0*/  SEL R234, R114, R115, P0 ;  /* 0x0000007372ea7207 */ /* 0x000fc40000000000 */
[----:B------:R-:W-:Y:S01]  /*c4b0*/  LOP3.LUT P1, RZ, R45, 0x3, RZ, 0xc0, !PT ;  /* 0x000000032dff7812 */ /* 0x000fe2000782c0ff */
[----:B------:R-:W-:Y:S04]  /*c4c0*/  SHFL.IDX PT, R143, R52, R121, 0x1c1f ;  /* 0x001c1f79348f7589 */ /* 0x000fe800000e0000 */
[----:B------:R0:W-:Y:S04]  /*c4d0*/  SHFL.IDX PT, R139, R8, R121, 0x1c1f ;  /* 0x001c1f79088b7589 */ /* 0x0001e800000e0000 */
[----:B------:R-:W-:Y:S04]  /*c4e0*/  SHFL.IDX PT, R73, R16, R3, 0x1c1f ;  /* 0x001c1f0310497589 */ /* 0x000fe800000e0000 */
[----:B------:R-:W-:Y:S01]  /*c4f0*/  SHFL.IDX PT, R158, R158, R3, 0x1c1f ;  /* 0x001c1f039e9e7589 */ /* 0x000fe200000e0000 */
[----:B0-----:R-:W0:Y:S03]  /*c500*/  LDC R8, c[0x0][0xbe8] ;  /* 0x0002fa00ff087b82 */ /* 0x001e260000000800 */
[----:B------:R-:W-:Y:S04]  /*c510*/  SHFL.IDX PT, R38, R97, R3, 0x1c1f ;  /* 0x001c1f0361267589 */ /* 0x000fe800000e0000 */
[----:B------:R-:W2:Y:S04]  /*c520*/  SHFL.IDX PT, R28, R28, R121, 0x1c1f ;  /* 0x001c1f791c1c7589 */ /* 0x000ea800000e0000 */
[----:B------:R-:W-:Y:S04]  /*c530*/  SHFL.IDX PT, R149, R60, R121, 0x1c1f ;  /* 0x001c1f793c957589 */ /* 0x000fe800000e0000 */
[----:B------:R-:W-:Y:S04]  /*c540*/  SHFL.IDX PT, R146, R146, R3, 0x1c1f ;  /* 0x001c1f0392927589 */ /* 0x000fe800000e0000 */
[----:B------:R-:W-:Y:S04]  /*c550*/  SHFL.IDX PT, R152, R152, R3, 0x1c1f ;  /* 0x001c1f0398987589 */ /* 0x000fe800000e0000 */
[----:B------:R-:W-:Y:S01]  /*c560*/  SHFL.IDX PT, R97, R44, R121, 0x1c1f ;  /* 0x001c1f792c617589 */ /* 0x000fe200000e0000 */
[----:B0-----:R-:W-:-:S03]  /*c570*/  ISETP.NE.AND P2, PT, R8, 0x1, PT ;  /* 0x000000010800780c */ /* 0x001fc60003f45270 */
[----:B------:R-:W0:Y:S04]  /*c580*/  SHFL.IDX PT, R147, R48, R121, 0x1c1f ;  /* 0x001c1f7930937589 */ /* 0x000e2800000e0000 */
        /* <DEDUP_REMOVED lines=15> */
[----:B--2---:R-:W-:-:S03]  /*c680*/  SEL R19, R28, R73, P0 ;  /* 0x000000491c137207 */ /* 0x004fc60000000000 */
        /* <DEDUP_REMOVED lines=9> */
[----:B------:R-:W-:Y:S01]  /*c720*/  SHFL.IDX PT, R91, R212, R3, 0x1c1f ;  /* 0x001c1f03d45b7589 */ /* 0x000fe200000e0000 */
[----:B0-----:R-:W-:-:S03]  /*c730*/  SEL R28, R152, R147, P0 ;  /* 0x00000093981c7207 */ /* 0x001fc60000000000 */
[----:B------:R0:W-:Y:S04]  /*c740*/  SHFL.IDX PT, R109, R144, R121, 0x1c1f ;  /* 0x001c1f79906d7589 */ /* 0x0001e800000e0000 */
[----:B------:R2:W-:Y:S04]  /*c750*/  SHFL.IDX PT, R150, R27, R121, 0x1c1f ;  /* 0x001c1f791b967589 */ /* 0x0005e800000e0000 */
[----:B------:R-:W-:Y:S01]  /*c760*/  SHFL.IDX PT, R94, R188, R3, 0x1c1f ;  /* 0x001c1f03bc5e7589 */ /* 0x000fe200000e0000 */
[----:B0-----:R-:W0:Y:S03]  /*c770*/  @P2 LDC R144, c[0x0][0xbec] ;  /* 0x0002fb00ff902b82 */ /* 0x001e260000000800 */
[----:B------:R-:W-:Y:S01]  /*c780*/  SHFL.IDX PT, R98, R192, R3, 0x1c1f ;  /* 0x001c1f03c0627589 */ /* 0x000fe200000e0000 */
[----:B--2---:R-:W-:-:S03]  /*c790*/  SEL R27, R97, R146, P0 ;  /* 0x00000092611b7207 */ /* 0x004fc60000000000 */
        /* <DEDUP_REMOVED lines=9> */
[----:B------:R2:W-:Y:S04]  /*c830*/  SHFL.IDX PT, R145, R29, R121, 0x1c1f ;  /* 0x001c1f791d917589 */ /* 0x0005e800000e0000 */
[----:B------:R3:W-:Y:S04]  /*c840*/  SHFL.IDX PT, R124, R31, R121, 0x1c1f ;  /* 0x001c1f791f7c7589 */ /* 0x0007e800000e0000 */
[----:B------:R-:W-:Y:S01]  /*c850*/  SHFL.IDX PT, R95, R190, R3, 0x1c1f ;  /* 0x001c1f03be5f7589 */ /* 0x000fe200000e0000 */
[----:B--2---:R-:W-:-:S03]  /*c860*/  SEL R29, R154, R143, P0 ;  /* 0x0000008f9a1d7207 */ /* 0x004fc60000000000 */
[----:B------:R-:W-:Y:S01]  /*c870*/  SHFL.IDX PT, R46, R46, R3, 0x1c1f ;  /* 0x001c1f032e2e7589 */ /* 0x000fe200000e0000 */
[----:B---3--:R-:W-:-:S03]  /*c880*/  SEL R31, R143, R154, P0 ;  /* 0x0000009a8f1f7207 */ /* 0x008fc60000000000 */
[----:B------:R-:W2:Y:S04]  /*c890*/  SHFL.IDX PT, R151, R151, R121, 0x1c1f ;  /* 0x001c1f7997977589 */ /* 0x000ea800000e0000 */
[----:B------:R-:W-:Y:S04]  /*c8a0*/  SHFL.IDX PT, R137, R66, R121, 0x1c1f ;  /* 0x001c1f7942897589 */ /* 0x000fe800000e0000 */
[----:B------:R3:W-:Y:S04]  /*c8b0*/  SHFL.IDX PT, R135, R142, R121, 0x1c1f ;  /* 0x001c1f798e877589 */ /* 0x0007e800000e0000 */
[----:B------:R-:W-:Y:S04]  /*c8c0*/  SHFL.IDX PT, R190, R132, R121, 0x1c1f ;  /* 0x001c1f7984be7589 */ /* 0x000fe800000e0000 */
[----:B------:R-:W-:Y:S01]  /*c8d0*/  SHFL.IDX PT, R47, R218, R3, 0x1c1f ;  /* 0x001c1f03da2f7589 */ /* 0x000fe200000e0000 */
[----:B---3--:R-:W3:Y:S03]  /*c8e0*/  LDC.64 R142, c[0x0][0xbd8] ;  /* 0x0002f600ff8e7b82 */ /* 0x008ee60000000a00 */
        /* <DEDUP_REMOVED lines=9> */
[----:B------:R2:W-:Y:S01]  /*c980*/  SHFL.IDX PT, R176, R30, R121, 0x1c1f ;  /* 0x001c1f791eb07589 */ /* 0x0005e200000e0000 */
[----:B----4-:R-:W-:-:S03]  /*c990*/  SEL R61, R149, R158, P0 ;  /* 0x0000009e953d7207 */ /* 0x010fc60000000000 */
[----:B------:R-:W-:Y:S01]  /*c9a0*/  SHFL.IDX PT, R141, R78, R121, 0x1c1f ;  /* 0x001c1f794e8d7589 */ /* 0x000fe200000e0000 */
[----:B------:R-:W1:Y:S03]  /*c9b0*/  LDC R149, c[0x0][0xc50] ;  /* 0x00031400ff957b82 */ /* 0x000e660000000800 */
[----:B------:R-:W-:Y:S01]  /*c9c0*/  SHFL.IDX PT, R81, R178, R3, 0x1c1f ;  /* 0x001c1f03b2517589 */ /* 0x000fe200000e0000 */
[----:B--2---:R-:W-:-:S03]  /*c9d0*/  SEL R30, R147, R152, P0 ;  /* 0x00000098931e7207 */ /* 0x004fc60000000000 */
[----:B------:R2:W-:Y:S01]  /*c9e0*/  SHFL.IDX PT, R44, R118, R121, 0x1c1f ;  /* 0x001c1f79762c7589 */ /* 0x0005e200000e0000 */
[----:B------:R-:W4:Y:S03]  /*c9f0*/  LDC.64 R146, c[0x0][0xb40] ;  /* 0x0002d000ff927b82 */ /* 0x000f260000000a00 */
[----:B------:R-:W-:Y:S04]  /*ca00*/  SHFL.IDX PT, R16, R113, R3, 0x1c1f ;  /* 0x001c1f0371107589 */ /* 0x000fe800000e0000 */
[----:B------:R-:W-:Y:S01]  /*ca10*/  SHFL.IDX PT, R182, R40, R121, 0x1c1f ;  /* 0x001c1f7928b67589 */ /* 0x000fe200000e0000 */
[----:B--2---:R-:W-:-:S03]  /*ca20*/  SEL R118, R119, R116, P0 ;  /* 0x0000007477767207 */ /* 0x004fc60000000000 */
[----:B------:R-:W-:Y:S01]  /*ca30*/  SHFL.IDX PT, R169, R128, R121, 0x1c1f ;  /* 0x001c1f7980a97589 */ /* 0x000fe200000e0000 */
[----:B------:R-:W-:Y:S02]  /*ca40*/  SEL R116, R116, R119, P0 ;  /* 0x0000007774747207 */ /* 0x000fe40000000000 */
[----:B------:R-:W-:Y:S01]  /*ca50*/  SEL R119, R117, R100, P0 ;  /* 0x0000006475777207 */ /* 0x000fe20000000000 */
[----:B------:R-:W-:Y:S01]  /*ca60*/  SHFL.IDX PT, R178, R140, R121, 0x1c1f ;  /* 0x001c1f798cb27589 */ /* 0x000fe200000e0000 */
[----:B------:R-:W-:Y:S02]  /*ca70*/  SEL R117, R100, R117, P0 ;  /* 0x0000007564757207 */ /* 0x000fe40000000000 */
[----:B------:R-:W-:Y:S01]  /*ca80*/  SEL R100, R101, R172, P0 ;  /* 0x000000ac65647207 */ /* 0x000fe20000000000 */
[----:B------:R-:W-:Y:S04]  /*ca90*/  SHFL.IDX PT, R24, R24, R121, 0x1c1f ;  /* 0x001c1f7918187589 */ /* 0x000fe800000e0000 */
[----:B------:R-:W-:Y:S01]  /*caa0*/  SHFL.IDX PT, R32, R32, R121, 0x1c1f ;  /* 0x001c1f7920207589 */ /* 0x000fe200000e0000 */
[----:B----4-:R-:W-:-:S03]  /*cab0*/  IMAD.WIDE.U32 R6, R146, UR39, R6 ;  /* 0x0000002792067c25 */ /* 0x010fc6000f8e0006 */
        /* <DEDUP_REMOVED lines=8> */
[----:B------:R-:W2:Y:S04]  /*cb40*/  SHFL.IDX PT, R88, R88, R121, 0x1c1f ;  /* 0x001c1f7958587589 */ /* 0x000ea800000e0000 */
[----:B------:R-:W4:Y:S04]  /*cb50*/  SHFL.IDX PT, R96, R96, R121, 0x1c1f ;  /* 0x001c1f7960607589 */ /* 0x000f2800000e0000 */
[----:B------:R-:W5:Y:S04]  /*cb60*/  SHFL.IDX PT, R112, R112, R121, 0x1c1f ;  /* 0x001c1f7970707589 */ /* 0x000f6800000e0000 */
[----:B------:R0:W-:Y:S04]  /*cb70*/  SHFL.IDX PT, R167, R120, R121, 0x1c1f ;  /* 0x001c1f7978a77589 */ /* 0x0001e800000e0000 */
[----:B------:R-:W-:Y:S04]  /*cb80*/  SHFL.IDX PT, R113, R26, R121, 0x1c1f ;  /* 0x001c1f791a717589 */ /* 0x000fe800000e0000 */
[----:B------:R3:W-:Y:S01]  /*cb90*/  SHFL.IDX PT, R140, R74, R121, 0x1c1f ;  /* 0x001c1f794a8c7589 */ /* 0x0007e200000e0000 */
[----:B0-----:R-:W-:-:S03]  /*cba0*/  SEL R120, R107, R174, P0 ;  /* 0x000000ae6b787207 */ /* 0x001fc60000000000 */
[----:B------:R0:W-:Y:S01]  /*cbb0*/  SHFL.IDX PT, R52, R86, R121, 0x1c1f ;  /* 0x001c1f7956347589 */ /* 0x0001e200000e0000 */
[----:B--2---:R-:W-:-:S03]  /*cbc0*/  SEL R76, R88, R75, P0 ;  /* 0x0000004b584c7207 */ /* 0x004fc60000000000 */
[----:B------:R2:W-:Y:S01]  /*cbd0*/  SHFL.IDX PT, R128, R82, R121, 0x1c1f ;  /* 0x001c1f7952807589 */ /* 0x0005e200000e0000 */
[----:B----4-:R-:W-:Y:S02]  /*cbe0*/  SEL R78, R79, R96, P0 ;  /* 0x000000604f4e7207 */ /* 0x010fe40000000000 */
[----:B---3--:R-:W-:Y:S01]  /*cbf0*/  SEL R74, R75, R88, P0 ;  /* 0x000000584b4a7207 */ /* 0x008fe20000000000 */
[----:B------:R-:W-:Y:S01]  /*cc00*/  SHFL.IDX PT, R125, R102, R121, 0x1c1f ;  /* 0x001c1f79667d7589 */ /* 0x000fe200000e0000 */
[----:B-----5:R-:W-:Y:S02]  /*cc10*/  SEL R88, R112, R87, P0 ;  /* 0x0000005770587207 */ /* 0x020fe40000000000 */
[----:B0-----:R-:W-:Y:S01]  /*cc20*/  SEL R86, R87, R112, P0 ;  /* 0x0000007057567207 */ /* 0x001fe20000000000 */
[----:B------:R-:W-:Y:S01]  /*cc30*/  SHFL.IDX PT, R40, R65, R121, 0x1c1f ;  /* 0x001c1f7941287589 */ /* 0x000fe200000e0000 */
[----:B------:R-:W-:Y:S02]  /*cc40*/  SEL R75, R77, R92, P0 ;  /* 0x0000005c4d4b7207 */ /* 0x000fe40000000000 */
[----:B--2---:R-:W-:Y:S01]  /*cc50*/  SEL R82, R83, R104, P0 ;  /* 0x0000006853527207 */ /* 0x004fe20000000000 */
[----:B------:R-:W-:Y:S01]  /*cc60*/  SHFL.IDX PT, R129, R63, R121, 0x1c1f ;  /* 0x001c1f793f817589 */ /* 0x000fe200000e0000 */
[----:B------:R-:W-:-:S02]  /*cc70*/  SEL R83, R85, R108, P0 ;  /* 0x0000006c55537207 */ /* 0x000fc40000000000 */
[----:B------:R-:W-:Y:S01]  /*cc80*/  SEL R85, R108, R85, P0 ;  /* 0x000000556c557207 */ /* 0x000fe20000000000 */
[----:B------:R0:W-:Y:S01]  /*cc90*/  SHFL.IDX PT, R131, R126, R121, 0x1c1f ;  /* 0x001c1f797e837589 */ /* 0x0001e200000e0000 */
[----:B------:R-:W-:Y:S02]  /*cca0*/  SEL R108, R110, R109, P0 ;  /* 0x0000006d6e6c7207 */ /* 0x000fe40000000000 */
[----:B------:R-:W-:Y:S01]  /*ccb0*/  SEL R110, R109, R110, P0 ;  /* 0x0000006e6d6e7207 */ /* 0x000fe20000000000 */
[----:B------:R2:W-:Y:S01]  /*ccc0*/  SHFL.IDX PT, R48, R122, R121, 0x1c1f ;  /* 0x001c1f797a307589 */ /* 0x0005e200000e0000 */
[----:B------:R-:W-:Y:S02]  /*ccd0*/  SEL R109, R111, R148, P0 ;  /* 0x000000946f6d7207 */ /* 0x000fe40000000000 */
[----:B------:R-:W-:Y:S01]  /*cce0*/  SEL R111, R148, R111, P0 ;  /* 0x0000006f946f7207 */ /* 0x000fe20000000000 */
[----:B------:R-:W-:Y:S01]  /*ccf0*/  SHFL.IDX PT, R134, R134, R121, 0x1c1f ;  /* 0x001c1f7986867589 */ /* 0x000fe200000e0000 */
[----:B------:R-:W3:Y:S01]  /*cd00*/  @P2 LDC R148, c[0x0][0xbf0] ;  /* 0x0002fc00ff942b82 */ /* 0x000ee20000000800 */
[----:B0-----:R-:W-:-:S02]  /*cd10*/  SEL R126, R90, R127, P0 ;  /* 0x0000007f5a7e7207 */ /* 0x001fc40000000000 */
[----:B------:R-:W-:Y:S01]  /*cd20*/  SHFL.IDX PT, R130, R130, R121, 0x1c1f ;  /* 0x001c1f7982827589 */ /* 0x000fe200000e0000 */
[----:B------:R-:W-:Y:S02]  /*cd30*/  SEL R90, R127, R90, P0 ;  /* 0x0000005a7f5a7207 */ /* 0x000fe40000000000 */
[----:B--2---:R-:W-:Y:S01]  /*cd40*/  SEL R122, R174, R107, P0 ;  /* 0x0000006bae7a7207 */ /* 0x004fe20000000000 */
[----:B------:R0:W-:Y:S01]  /*cd50*/  SHFL.IDX PT, R133, R138, R121, 0x1c1f ;  /* 0x001c1f798a857589 */ /* 0x0001e200000e0000 */
[----:B------:R-:W-:Y:S02]  /*cd60*/  SEL R107, R150, R91, P0 ;  /* 0x0000005b966b7207 */ /* 0x000fe40000000000 */
[----:B------:R-:W-:Y:S01]  /*cd70*/  SEL R127, R59, R136, P0 ;  /* 0x000000883b7f7207 */ /* 0x000fe20000000000 */
[----:B------:R-:W2:Y:S01]  /*cd80*/  SHFL.IDX PT, R49, R220, R3, 0x1c1f ;  /* 0x001c1f03dc317589 */ /* 0x000ea200000e0000 */
[----:B------:R-:W-:Y:S02]  /*cd90*/  SEL R77, R92, R77, P0 ;  /* 0x0000004d5c4d7207 */ /* 0x000fe40000000000 */
[----:B------:R-:W-:Y:S01]  /*cda0*/  SEL R80, R96, R79, P0 ;  /* 0x0000004f60507207 */ /* 0x000fe20000000000 */
[----:B------:R-:W-:Y:S01]  /*cdb0*/  SHFL.IDX PT, R12, R12, R3, 0x1c1f ;  /* 0x001c1f030c0c7589 */ /* 0x000fe200000e0000 */
[----:B------:R-:W-:Y:S01]  /*cdc0*/  SEL R79, R81, R184, P0 ;  /* 0x000000b8514f7207 */ /* 0x000fe20000000000 */
[----:B0-----:R-:W-:Y:S01]  /*cdd0*/  IMAD R138, R142, UR38, RZ ;  /* 0x000000268e8a7c24 */ /* 0x001fe2000f8e02ff */
[----:B------:R-:W-:Y:S01]  /*cde0*/  SEL R121, R106, R123, P0 ;  /* 0x0000007b6a797207 */ /* 0x000fe20000000000 */
[----:B------:R0:W4:Y:S01]  /*cdf0*/  SHFL.IDX PT, R71, R18, R3, 0x1c1f ;  /* 0x001c1f0312477589 */ /* 0x00012200000e0000 */
[----:B------:R-:W-:-:S02]  /*ce00*/  SEL R123, R123, R106, P0 ;  /* 0x0000006a7b7b7207 */ /* 0x000fc40000000000 */
[----:B------:R-:W-:Y:S01]  /*ce10*/  SEL R106, R172, R101, P0 ;  /* 0x00000065ac6a7207 */ /* 0x000fe20000000000 */
[----:B------:R4:W5:Y:S01]  /*ce20*/  SHFL.IDX PT, R69, R20, R3, 0x1c1f ;  /* 0x001c1f0314457589 */ /* 0x00096200000e0000 */
[----:B------:R-:W-:Y:S02]  /*ce30*/  SEL R101, R91, R150, P0 ;  /* 0x000000965b657207 */ /* 0x000fe40000000000 */
[----:B------:R-:W0:Y:S01]  /*ce40*/  @P2 LDC R150, c[0x0][0xbec] ;  /* 0x0002fb00ff962b82 */ /* 0x000e220000000800 */
[----:B------:R3:W5:Y:S01]  /*ce50*/  SHFL.IDX PT, R67, R22, R3, 0x1c1f ;  /* 0x001c1f0316437589 */ /* 0x00076200000e0000 */
[----:B------:R-:W-:Y:S01]  /*ce60*/  SEL R91, R136, R59, P0 ;  /* 0x0000003b885b7207 */ /* 0x000fe20000000000 */
[----:B------:R-:W-:Y:S01]  /*ce70*/  IMAD R59, R143, UR39, R138 ;  /* 0x000000278f3b7c24 */ /* 0x000fe2000f8e028a */
[----:B------:R-:W-:Y:S01]  /*ce80*/  SEL R136, R46, R137, P0 ;  /* 0x000000892e887207 */ /* 0x000fe20000000000 */
[----:B------:R-:W-:Y:S01]  /*ce90*/  SHFL.IDX PT, R156, R156, R3, 0x1c1f ;  /* 0x001c1f039c9c7589 */ /* 0x000fe200000e0000 */
[----:B------:R-:W-:Y:S01]  /*cea0*/  SEL R46, R137, R46, P0 ;  /* 0x0000002e892e7207 */ /* 0x000fe20000000000 */
[----:B------:R-:W-:Y:S01]  /*ceb0*/  IMAD.WIDE.U32 R142, R142, UR39, R4 ;  /* 0x000000278e8e7c25 */ /* 0x000fe2000f8e0004 */
[----:B------:R-:W-:Y:S01]  /*cec0*/  SEL R137, R47, R132, P0 ;  /* 0x000000842f897207 */ /* 0x000fe20000000000 */
[----:B------:R-:W-:Y:S01]  /*ced0*/  SHFL.IDX PT, R160, R160, R3, 0x1c1f ;  /* 0x001c1f03a0a07589 */ /* 0x000fe200000e0000 */
[----:B------:R-:W-:Y:S01]  /*cee0*/  SEL R47, R132, R47, P0 ;  /* 0x0000002f842f7207 */ /* 0x000fe20000000000 */
[----:B------:R-:W-:Y:S01]  /*cef0*/  IMAD.MOV R132, RZ, RZ, -R17 ;  /* 0x000000ffff847224 */ /* 0x000fe200078e0a11 */
[----:B------:R-:W-:Y:S01]  /*cf00*/  SEL R5, R50, R141, P0 ;  /* 0x0000008d32057207 */ /* 0x000fe20000000000 */
[----:B------:R-:W-:Y:S01]  /*cf10*/  SHFL.IDX PT, R162, R162, R3, 0x1c1f ;  /* 0x001c1f03a2a27589 */ /* 0x000fe200000e0000 */
[----:B------:R-:W-:Y:S01]  /*cf20*/  SEL R141, R141, R50, P0 ;  /* 0x000000328d8d7207 */ /* 0x000fe20000000000 */
[----:B-1----:R-:W-:Y:S01]  /*cf30*/  IMAD R132, R149, R132, UR4 ;  /* 0x0000000495847e24 */ /* 0x002fe2000f8e0284 */
[----:B--2---:R-:W-:Y:S01]  /*cf40*/  SEL R4, R49, R140, P0 ;  /* 0x0000008c31047207 */ /* 0x004fe20000000000 */
[----:B------:R-:W-:Y:S01]  /*cf50*/  SHFL.IDX PT, R164, R164, R3, 0x1c1f ;  /* 0x001c1f03a4a47589 */ /* 0x000fe200000e0000 */
[----:B------:R-:W-:Y:S01]  /*cf60*/  IMAD R50, R146, UR38, RZ ;  /* 0x0000002692327c24 */ /* 0x000fe2000f8e02ff */
[----:B------:R-:W-:Y:S01]  /*cf70*/  ULDC.64 UR4, c[0x0][0xbe0] ;  /* 0x0002f80000047ab9 */ /* 0x000fe20000000a00 */
[----:B------:R-:W-:Y:S01]  /*cf80*/  IMAD.IADD R143, R143, 0x1, R59 ;  /* 0x000000018f8f7824 */ /* 0x000fe200078e023b */
[----:B------:R-:W-:Y:S01]  /*cf90*/  SHFL.IDX PT, R166, R166, R3, 0x1c1f ;  /* 0x001c1f03a6a67589 */ /* 0x000fe200000e0000 */
[----:B------:R-:W-:Y:S01]  /*cfa0*/  IMAD R147, R147, UR39, R50 ;  /* 0x0000002793937c24 */ /* 0x000fe2000f8e0232 */
[----:B------:R-:W-:Y:S01]  /*cfb0*/  SHF.R.S32.HI R59, RZ, 0x1f, R132 ;  /* 0x0000001fff3b7819 */ /* 0x000fe20000011484 */
[----:B0-----:R-:W-:Y:S01]  /*cfc0*/  @P2 IMAD.HI.U32 R150, R11, R150, RZ ;  /* 0x000000960b962227 */ /* 0x001fe200078e00ff */
[----:B------:R-:W-:Y:S01]  /*cfd0*/  SHFL.IDX PT, R168, R168, R3, 0x1c1f ;  /* 0x001c1f03a8a87589 */ /* 0x000fe200000e0000 */
[----:B------:R-:W-:-:S02]  /*cfe0*/  SEL R140, R140, R49, P0 ;  /* 0x000000318c8c7207 */ /* 0x000fc40000000000 */
[----:B------:R-:W-:Y:S01]  /*cff0*/  IMAD.IADD R147, R7, 0x1, R147 ;  /* 0x0000000107937824 */ /* 0x000fe200078e0293 */
[----:B------:R-:W-:Y:S01]  /*d000*/  SHFL.IDX PT, R170, R170, R3, 0x1c1f ;  /* 0x001c1f03aaaa7589 */ /* 0x000fe200000e0000 */
[----:B------:R-:W-:Y:S01]  /*d010*/  @P2 IMAD.HI.U32 R49, R11, R144, RZ ;  /* 0x000000900b312227 */ /* 0x000fe200078e00ff */
[----:B------:R-:W-:Y:S02]  /*d020*/  SEL R18, R24, R93, P0 ;  /* 0x0000005d18127207 */ /* 0x000fe40000000000 */
[----:B------:R-:W-:Y:S01]  /*d030*/  SHFL.IDX PT, R99, R194, R3, 0x1c1f ;  /* 0x001c1f03c2637589 */ /* 0x000fe200000e0000 */
[----:B------:R-:W-:Y:S01]  /*d040*/  IMAD R7, R59, UR4, RZ ;  /* 0x000000043b077c24 */ /* 0x000fe2000f8e02ff */
[----:B----4-:R-:W-:Y:S01]  /*d050*/  SEL R20, R71, R32, P0 ;  /* 0x0000002047147207 */ /* 0x010fe20000000000 */
[----:B------:R-:W-:Y:S01]  /*d060*/  IMAD.MOV.U32 R17, RZ, RZ, R11 ;  /* 0x000000ffff117224 */ /* 0x000fe200078e000b */
[----:B------:R-:W0:Y:S01]  /*d070*/  SHFL.IDX PT, R103, R196, R3, 0x1c1f ;  /* 0x001c1f03c4677589 */ /* 0x000e2200000e0000 */
[----:B------:R-:W-:Y:S01]  /*d080*/  IMAD.MOV.U32 R146, RZ, RZ, R6 ;  /* 0x000000ffff927224 */ /* 0x000fe200078e0006 */
[----:B---3--:R-:W-:Y:S01]  /*d090*/  @P2 SHF.R.U32.HI R17, RZ, R148, R49 ;  /* 0x00000094ff112219 */ /* 0x008fe20000011631 */
[C---:B------:R-:W-:Y:S01]  /*d0a0*/  IMAD R50, R132.reuse, UR5, R7 ;  /* 0x0000000584327c24 */ /* 0x040fe2000f8e0207 */
[----:B------:R-:W-:Y:S01]  /*d0b0*/  SHFL.IDX PT, R105, R198, R3, 0x1c1f ;  /* 0x001c1f03c6697589 */ /* 0x000fe200000e0000 */
[----:B------:R-:W-:Y:S01]  /*d0c0*/  IMAD.WIDE.U32 R6, R132, UR4, R142 ;  /* 0x0000000484067c25 */ /* 0x000fe2000f8e008e */
[----:B------:R-:W-:Y:S01]  /*d0d0*/  ULDC.64 UR4, c[0x0][0xb30] ;  /* 0x0002cc0000047ab9 */ /* 0x000fe20000000a00 */
[----:B------:R-:W-:Y:S01]  /*d0e0*/  SEL R22, R32, R71, P0 ;  /* 0x0000004720167207 */ /* 0x000fe20000000000 */
[----:B------:R-:W1:Y:S01]  /*d0f0*/  SHFL.IDX PT, R114, R204, R3, 0x1c1f ;  /* 0x001c1f03cc727589 */ /* 0x000e6200000e0000 */
[----:B------:R-:W-:Y:S01]  /*d100*/  IMAD.MOV.U32 R49, RZ, RZ, R11 ;  /* 0x000000ffff317224 */ /* 0x000fe200078e000b */
[----:B-----5:R-:W-:Y:S01]  /*d110*/  SEL R21, R69, R180, P0 ;  /* 0x000000b445157207 */ /* 0x020fe20000000000 */
[----:B------:R-:W-:Y:S01]  /*d120*/  IMAD R59, R59, UR6, RZ ;  /* 0x000000063b3b7c24 */ /* 0x000fe2000f8e02ff */
[----:B------:R-:W2:Y:S01]  /*d130*/  SHFL.IDX PT, R115, R206, R3, 0x1c1f ;  /* 0x001c1f03ce737589 */ /* 0x000ea200000e0000 */
[----:B------:R-:W-:Y:S01]  /*d140*/  IMAD.WIDE.U32 R146, R132, UR6, R146 ;  /* 0x0000000684927c25 */ /* 0x000fe2000f8e0092 */
[----:B------:R-:W-:-:S02]  /*d150*/  SEL R23, R180, R69, P0 ;  /* 0x00000045b4177207 */ /* 0x000fc40000000000 */
[----:B------:R-:W3:Y:S01]  /*d160*/  SHFL.IDX PT, R51, R222, R3, 0x1c1f ;  /* 0x001c1f03de337589 */ /* 0x000ee200000e0000 */
[----:B------:R-:W-:Y:S01]  /*d170*/  IMAD R143, R132, UR7, R59 ;  /* 0x00000007848f7c24 */ /* 0x000fe2000f8e023b */
[----:B------:R-:W-:Y:S01]  /*d180*/  SHF.R.S32.HI R59, RZ, 0x1f, R17 ;  /* 0x0000001fff3b7819 */ /* 0x000fe20000011411 */
[----:B------:R-:W-:Y:S01]  /*d190*/  ULDC.64 UR6, c[0x0][0xbc8] ;  /* 0x0002f20000067ab9 */ /* 0x000fe20000000a00 */
[----:B------:R-:W4:Y:S01]  /*d1a0*/  SHFL.IDX PT, R53, R224, R3, 0x1c1f ;  /* 0x001c1f03e0357589 */ /* 0x000f2200000e0000 */
[----:B------:R-:W-:Y:S01]  /*d1b0*/  IMAD.IADD R147, R147, 0x1, R143 ;  /* 0x0000000193937824 */ /* 0x000fe200078e028f */
[----:B------:R-:W-:Y:S02]  /*d1c0*/  SEL R26, R182, R67, P0 ;  /* 0x00000043b61a7207 */ /* 0x000fe40000000000 */
[----:B------:R-:W-:Y:S01]  /*d1d0*/  SHFL.IDX PT, R54, R54, R3, 0x1c1f ;  /* 0x001c1f0336367589 */ /* 0x000fe200000e0000 */
[----:B0-----:R-:W-:Y:S02]  /*d1e0*/  SEL R102, R103, R192, P0 ;  /* 0x000000c067667207 */ /* 0x001fe40000000000 */
[----:B------:R-:W-:Y:S01]  /*d1f0*/  SEL R104, R192, R103, P0 ;  /* 0x00000067c0687207 */ /* 0x000fe20000000000 */
[----:B------:R-:W0:Y:S01]  /*d200*/  SHFL.IDX PT, R55, R226, R3, 0x1c1f ;  /* 0x001c1f03e2377589 */ /* 0x000e2200000e0000 */
[----:B------:R-:W-:-:S02]  /*d210*/  SEL R87, R89, R186, P0 ;  /* 0x000000ba59577207 */ /* 0x000fc40000000000 */
[----:B------:R-:W-:Y:S01]  /*d220*/  SEL R92, R94, R167, P0 ;  /* 0x000000a75e5c7207 */ /* 0x000fe20000000000 */
[----:B------:R-:W5:Y:S01]  /*d230*/  SHFL.IDX PT, R57, R228, R3, 0x1c1f ;  /* 0x001c1f03e4397589 */ /* 0x000f6200000e0000 */
[----:B-1----:R-:W-:Y:S02]  /*d240*/  SEL R112, R114, R113, P0 ;  /* 0x0000007172707207 */ /* 0x002fe40000000000 */
[----:B------:R-:W-:Y:S01]  /*d250*/  SEL R114, R113, R114, P0 ;  /* 0x0000007271727207 */ /* 0x000fe20000000000 */
[----:B------:R-:W1:Y:S01]  /*d260*/  SHFL.IDX PT, R58, R58, R3, 0x1c1f ;  /* 0x001c1f033a3a7589 */ /* 0x000e6200000e0000 */
[----:B------:R-:W-:Y:S02]  /*d270*/  SEL R96, R98, R169, P0 ;  /* 0x000000a962607207 */ /* 0x000fe40000000000 */
[----:B------:R-:W-:Y:S01]  /*d280*/  SEL R97, R99, R190, P0 ;  /* 0x000000be63617207 */ /* 0x000fe20000000000 */
[----:B------:R-:W-:Y:S01]  /*d290*/  SHFL.IDX PT, R45, R230, R3, 0x1c1f ;  /* 0x001c1f03e62d7589 */ /* 0x000fe200000e0000 */
[----:B------:R-:W-:-:S02]  /*d2a0*/  SEL R103, R105, R178, P0 ;  /* 0x000000b269677207 */ /* 0x000fc40000000000 */
[----:B--2---:R-:W-:Y:S01]  /*d2b0*/  SEL R113, R115, R176, P0 ;  /* 0x000000b073717207 */ /* 0x004fe20000000000 */
        /* <DEDUP_REMOVED lines=15> */
[----:B------:R2:W-:Y:S01]  /*d3b0*/  SHFL.IDX PT, R35, R35, R3, 0x1c1f ;  /* 0x001c1f0323237589 */ /* 0x0005e200000e0000 */
[----:B------:R-:W-:-:S02]  /*d3c0*/  SEL R72, R165, R168, P0 ;  /* 0x000000a8a5487207 */ /* 0x000fc40000000000 */
[----:B------:R-:W-:Y:S02]  /*d3d0*/  SEL R71, R170, R163, P0 ;  /* 0x000000a3aa477207 */ /* 0x000fe40000000000 */
[----:B------:R-:W-:Y:S02]  /*d3e0*/  SEL R73, R163, R170, P0 ;  /* 0x000000aaa3497207 */ /* 0x000fe40000000000 */
[----:B------:R-:W-:Y:S02]  /*d3f0*/  SEL R81, R184, R81, P0 ;  /* 0x00000051b8517207 */ /* 0x000fe40000000000 */
[----:B------:R-:W-:Y:S02]  /*d400*/  SEL R89, R186, R89, P0 ;  /* 0x00000059ba597207 */ /* 0x000fe40000000000 */
[----:B--2---:R-:W-:Y:S02]  /*d410*/  SEL R3, R14, R151, P0 ;  /* 0x000000970e037207 */ /* 0x004fe40000000000 */
[----:B------:R-:W2:Y:S01]  /*d420*/  @P2 LDC R151, c[0x0][0xbf0] ;  /* 0x0002fc00ff972b82 */ /* 0x000ea20000000800 */
        /* <DEDUP_REMOVED lines=10> */
[----:B--2---:R-:W-:Y:S02]  /*d4d0*/  @P2 SHF.R.U32.HI R49, RZ, R151, R150 ;  /* 0x00000097ff312219 */ /* 0x004fe40000011696 */
[----:B------:R-:W-:Y:S01]  /*d4e0*/  IADD3 R142, P2, R17, R6, RZ ;  /* 0x00000006118e7210 */ /* 0x000fe20007f5e0ff */
[----:B------:R-:W-:Y:S01]  /*d4f0*/  IMAD.MOV R17, RZ, RZ, -R17 ;  /* 0x000000ffff117224 */ /* 0x000fe200078e0a11 */
[--C-:B------:R-:W-:Y:S01]  /*d500*/  SHF.R.S32.HI R6, RZ, 0x1f, R49.reuse ;  /* 0x0000001fff067819 */ /* 0x100fe20000011431 */
[----:B------:R-:W-:Y:S01]  /*d510*/  IMAD.MOV R132, RZ, RZ, -R49 ;  /* 0x000000ffff847224 */ /* 0x000fe200078e0a31 */
[----:B------:R-:W-:Y:S01]  /*d520*/  IADD3.X R143, R59, R7, R50, P2, !PT ;  /* 0x000000073b8f7210 */ /* 0x000fe200017fe432 */
[----:B------:R-:W-:-:S02]  /*d530*/  IMAD R17, R8, R17, R11 ;  /* 0x0000001108117224 */ /* 0x000fc400078e020b */
[----:B------:R-:W-:Y:S02]  /*d540*/  IMAD R6, R6, UR4, RZ ;  /* 0x0000000406067c24 */ /* 0x000fe4000f8e02ff */
[----:B------:R-:W-:Y:S02]  /*d550*/  IMAD R11, R8, R132, R11 ;  /* 0x00000084080b7224 */ /* 0x000fe400078e020b */
[C---:B------:R-:W-:Y:S01]  /*d560*/  IMAD R59, R49.reuse, UR5, R6 ;  /* 0x00000005313b7c24 */ /* 0x040fe2000f8e0206 */
[----:B------:R-:W2:Y:S01]  /*d570*/  S2UR UR5, SR_CgaCtaId ;  /* 0x00000000000579c3 */ /* 0x000ea20000008800 */
[----:B------:R-:W-:Y:S01]  /*d580*/  IMAD.WIDE.U32 R6, R49, UR4, R146 ;  /* 0x0000000431067c25 */ /* 0x000fe2000f8e0092 */
[----:B------:R-:W-:Y:S01]  /*d590*/  SHF.R.S32.HI R49, RZ, 0x1f, R17 ;  /* 0x0000001fff317819 */ /* 0x000fe20000011411 */
[----:B------:R-:W-:Y:S01]  /*d5a0*/  UMOV UR4, 0x400 ;  /* 0x0000040000047882 */ /* 0x000fe20000000000 */
[----:B------:R-:W-:Y:S01]  /*d5b0*/  SHF.R.S32.HI R50, RZ, 0x1f, R11 ;  /* 0x0000001fff327819 */ /* 0x000fe2000001140b */
[----:B------:R-:W-:-:S02]  /*d5c0*/  IMAD.IADD R7, R7, 0x1, R59 ;  /* 0x0000000107077824 */ /* 0x000fc400078e023b */
[----:B------:R-:W-:Y:S02]  /*d5d0*/  IMAD R132, R49, UR6, RZ ;  /* 0x0000000631847c24 */ /* 0x000fe4000f8e02ff */
[----:B------:R-:W-:Y:S02]  /*d5e0*/  IMAD R50, R50, UR8, RZ ;  /* 0x0000000832327c24 */ /* 0x000fe4000f8e02ff */
[C---:B------:R-:W-:Y:S02]  /*d5f0*/  IMAD R49, R17.reuse, UR7, R132 ;  /* 0x0000000711317c24 */ /* 0x040fe4000f8e0284 */
[----:B------:R-:W-:Y:S01]  /*d600*/  IMAD.WIDE.U32 R142, R17, UR6, R142 ;  /* 0x00000006118e7c25 */ /* 0x000fe2000f8e008e */
[----:B------:R-:W-:-:S03]  /*d610*/  ULDC.64 UR6, c[0x0][0xba8] ;  /* 0x0002ea0000067ab9 */ /* 0x000fc60000000a00 */
[----:B------:R-:W-:Y:S01]  /*d620*/  IMAD.WIDE.U32 R146, R11, UR8, R6 ;  /* 0x000000080b927c25 */ /* 0x000fe2000f8e0006 */
[----:B------:R-:W-:Y:S01]  /*d630*/  LEA R59, P2, R142, UR6, 0x2 ;  /* 0x000000068e3b7c11 */ /* 0x000fe2000f8410ff */
[----:B------:R-:W-:Y:S01]  /*d640*/  ULDC UR6, c[0x0][0xa88] ;  /* 0x0002a20000067ab9 */ /* 0x000fe20000000800 */
[----:B---3--:R-:W-:Y:S01]  /*d650*/  SEL R6, R51, R128, P0 ;  /* 0x0000008033067207 */ /* 0x008fe20000000000 */
[----:B------:R-:W-:Y:S01]  /*d660*/  IMAD R17, R11, UR9, R50 ;  /* 0x000000090b117c24 */ /* 0x000fe2000f8e0232 */
[----:B------:R-:W-:Y:S01]  /*d670*/  ULDC.64 UR8, c[0x0][0xb00] ;  /* 0x0002c00000087ab9 */ /* 0x000fe20000000a00 */
[----:B------:R-:W-:Y:S01]  /*d680*/  IMAD.IADD R7, R143, 0x1, R49 ;  /* 0x000000018f077824 */ /* 0x000fe200078e0231 */
[----:B------:R-:W-:Y:S01]  /*d690*/  SEL R50, R128, R51, P0 ;  /* 0x0000003380327207 */ /* 0x000fe20000000000 */
[----:B------:R-:W-:Y:S01]  /*d6a0*/  IMAD.IADD R49, R147, 0x1, R17 ;  /* 0x0000000193317824 */ /* 0x000fe200078e0211 */
[----:B------:R-:W-:Y:S01]  /*d6b0*/  LEA R17, P3, R146, UR8, 0x2 ;  /* 0x0000000892117c11 */ /* 0x000fe2000f8610ff */
[----:B------:R-:W-:Y:S01]  /*d6c0*/  SHFL.IDX PT, R148, R59, 0x1, 0x1c1f ;  /* 0x003c1f003b947f89 */ /* 0x000fe200000e0000 */
[----:B------:R-:W-:Y:S01]  /*d6d0*/  LEA.HI.X R128, R142, UR7, R7, 0x2, P2 ;  /* 0x000000078e807c11 */ /* 0x000fe200090f1407 */
[----:B--2---:R-:W-:Y:S01]  /*d6e0*/  ULEA UR4, UR5, UR4, 0x18 ;  /* 0x0000000405047291 */ /* 0x004fe2000f8ec03f */
[----:B------:R-:W-:Y:S01]  /*d6f0*/  LEA.HI.X R49, R146, UR9, R49, 0x2, P3 ;  /* 0x0000000992317c11 */ /* 0x000fe200098f1431 */
[----:B------:R-:W-:Y:S01]  /*d700*/  IMAD R11, R8, UR6, RZ ;  /* 0x00000006080b7c24 */ /* 0x000fe2000f8e02ff */
[----:B------:R-:W-:Y:S01]  /*d710*/  SHFL.IDX PT, R146, R59, RZ, 0x1c1f ;  /* 0x001c1fff3b927589 */ /* 0x000fe200000e0000 */
[C---:B------:R-:W-:Y:S01]  /*d720*/  VIADD R8, R10.reuse, 0x8 ;  /* 0x000000080a087836 */ /* 0x040fe20000000000 */
[----:B------:R-:W-:Y:S01]  /*d730*/  UIADD3 UR4, UR4, 0x38820, URZ ;  /* 0x0003882004047890 */ /* 0x000fe2000fffe03f */
[----:B----4-:R-:W-:Y:S01]  /*d740*/  SEL R7, R53, R52, P0 ;  /* 0x0000003435077207 */ /* 0x010fe20000000000 */
[----:B------:R-:W2:Y:S01]  /*d750*/  SHFL.IDX PT, R147, R128, RZ, 0x1c1f ;  /* 0x001c1fff80937589 */ /* 0x000ea200000e0000 */
[-C--:B------:R-:W-:Y:S01]  /*d760*/  ISETP.GE.OR P2, PT, R10, R11.reuse, P1 ;  /* 0x0000000b0a00720c */ /* 0x080fe20000f46670 */
[----:B------:R-:W-:Y:S01]  /*d770*/  UPRMT UR4, URZ, 0x654, UR4 ;  /* 0x000006543f047896 */ /* 0x000fe20008000004 */
[-C--:B------:R-:W-:Y:S01]  /*d780*/  ISETP.GE.OR P1, PT, R8, R11.reuse, P1 ;  /* 0x0000000b0800720c */ /* 0x080fe20000f26670 */
[----:B------:R-:W3:Y:S01]  /*d790*/  SHFL.IDX PT, R149, R128, 0x1, 0x1c1f ;  /* 0x003c1f0080957f89 */ /* 0x000ee200000e0000 */
[----:B------:R-:W-:-:S02]  /*d7a0*/  ISETP.GE.AND P3, PT, R10, R11, PT ;  /* 0x0000000b0a00720c */ /* 0x000fc40003f66270 */
[----:B------:R-:W-:Y:S01]  /*d7b0*/  SEL R51, R52, R53, P0 ;  /* 0x0000003534337207 */ /* 0x000fe20000000000 */
[----:B------:R4:W4:Y:S01]  /*d7c0*/  SHFL.IDX PT, R142, R17, RZ, 0x1c1f ;  /* 0x001c1fff118e7589 */ /* 0x00092200000e0000 */
[----:B0-----:R-:W-:Y:S02]  /*d7d0*/  SEL R53, R55, R56, P0 ;  /* 0x0000003837357207 */ /* 0x001fe40000000000 */
[----:B------:R-:W-:Y:S01]  /*d7e0*/  SYNCS.ARRIVE.TRANS64.RED.A1T0 RZ, [UR4], RZ ;  /* 0x000000ffffff79a7 */ /* 0x000fe20008100404 */
[----:B------:R-:W-:Y:S01]  /*d7f0*/  SEL R55, R56, R55, P0 ;  /* 0x0000003738377207 */ /* 0x000fe20000000000 */
[----:B------:R0:W0:Y:S01]  /*d800*/  SHFL.IDX PT, R143, R49, RZ, 0x1c1f ;  /* 0x001c1fff318f7589 */ /* 0x00002200000e0000 */
[----:B-----5:R-:W-:Y:S02]  /*d810*/  SEL R56, R57, R124, P0 ;  /* 0x0000007c39387207 */ /* 0x020fe40000000000 */
[----:B------:R-:W-:Y:S02]  /*d820*/  SEL R124, R124, R57, P0 ;  /* 0x000000397c7c7207 */ /* 0x000fe40000000000 */
[----:B------:R-:W-:-:S02]  /*d830*/  SEL R52, R54, R145, P0 ;  /* 0x0000009136347207 */ /* 0x000fc40000000000 */
[----:B-1----:R-:W-:Y:S02]  /*d840*/  SEL R57, R58, R125, P0 ;  /* 0x0000007d3a397207 */ /* 0x002fe40000000000 */
[----:B------:R-:W-:Y:S01]  /*d850*/  SEL R54, R145, R54, P0 ;  /* 0x0000003691367207 */ /* 0x000fe20000000000 */
[----:B--2---:R1:W-:Y:S01]  /*d860*/  @!P2 ST.E desc[UR40][R146.64], R0 ;  /* 0x000000009200a985 */ /* 0x0043e2000c101928 */
[----:B------:R-:W-:-:S03]  /*d870*/  SEL R125, R125, R58, P0 ;  /* 0x0000003a7d7d7207 */ /* 0x000fc60000000000 */
[----:B---3--:R1:W-:Y:S01]  /*d880*/  @!P1 ST.E desc[UR40][R148.64], R2 ;  /* 0x0000000294009985 */ /* 0x0083e2000c101928 */
[----:B------:R-:W-:Y:S05]  /*d890*/  @P3 BRA `(.L_x_2156) ;  /* 0x0000000800f83947 */ /* 0x000fea0003800000 */
[----:B------:R-:W-:Y:S01]  /*d8a0*/  ULDC UR4, c[0x0][0xac8] ;  /* 0x0002b20000047ab9 */ /* 0x000fe20000000800 */
[C---:B-1----:R-:W-:Y:S01]  /*d8b0*/  VIADD R0, R9.reuse, 0x8 ;  /* 0x0000000809007836 */ /* 0x042fe20000000000 */
        /* <DEDUP_REMOVED lines=10> */
[----:B0---4-:R-:W-:Y:S01]  /*d960*/  @!P1 IMAD.WIDE R58, R9, 0x4, R142 ;  /* 0x00000004093a9825 */ /* 0x011fe200078e028e */
        /* <DEDUP_REMOVED lines=21> */
[----:B------:R-:W-:Y:S01]  /*dac0*/  VIADD R128, R9, 0x48 ;  /* 0x0000004809807836 */ /* 0x000fe20000000000 */
[----:B------:R2:W-:Y:S01]  /*dad0*/  @!P6 ST.E.64 desc[UR40][R144.64], R22 ;  /* 0x000000169000e985 */ /* 0x0005e2000c101b28 */
[----:B------:R-:W-:-:S03]  /*dae0*/  ISETP.GE.AND P5, PT, R10, UR4, PT ;  /* 0x000000040a007c0c */ /* 0x000fc6000bfa6270 */
[----:B------:R-:W-:Y:S02]  /*daf0*/  ISETP.GE.AND P6, PT, R128, UR4, PT ;  /* 0x0000000480007c0c */ /* 0x000fe4000bfc6270 */
[----:B0-----:R-:W-:Y:S01]  /*db00*/  @!P2 LOP3.LUT R19, R138, 0xfffffffe, RZ, 0xc0, !PT ;  /* 0xfffffffe8a13a812 */ /* 0x001fe200078ec0ff */
[----:B------:R-:W-:Y:S01]  /*db10*/  @!P1 IMAD.WIDE R14, R147, 0x4, R142 ;  /* 0x00000004930e9825 */ /* 0x000fe200078e028e */
[----:B-1----:R-:W-:-:S03]  /*db20*/  @!P3 LOP3.LUT R21, R146, 0xfffffffe, RZ, 0xc0, !PT ;  /* 0xfffffffe9215b812 */ /* 0x002fc600078ec0ff */
[--C-:B------:R-:W-:Y:S01]  /*db30*/  @!P2 IMAD.WIDE R18, R19, 0x4, R142.reuse ;  /* 0x000000041312a825 */ /* 0x100fe200078e028e */
[----:B------:R0:W-:Y:S01]  /*db40*/  @!P1 ST.E.64 desc[UR40][R14.64], R24 ;  /* 0x000000180e009985 */ /* 0x0001e2000c101b28 */
[----:B------:R-:W-:Y:S02]  /*db50*/  @!P4 LEA.HI R0, R0, R0, RZ, 0x1 ;  /* 0x000000000000c211 */ /* 0x000fe400078f08ff */
[--C-:B------:R-:W-:Y:S01]  /*db60*/  @!P3 IMAD.WIDE R20, R21, 0x4, R142.reuse ;  /* 0x000000041514b825 */ /* 0x100fe200078e028e */
[----:B------:R1:W-:Y:S01]  /*db70*/  @!P2 ST.E.64 desc[UR40][R18.64], R26 ;  /* 0x0000001a1200a985 */ /* 0x0003e2000c101b28 */
[----:B------:R-:W-:Y:S02]  /*db80*/  @!P5 LEA.HI R10, R10, R10, RZ, 0x1 ;  /* 0x0000000a0a0ad211 */ /* 0x000fe400078f08ff */
[C---:B--2---:R-:W-:Y:S01]  /*db90*/  VIADD R22, R9.reuse, 0x50 ;  /* 0x0000005009167836 */ /* 0x044fe20000000000 */
[----:B------:R2:W-:Y:S01]  /*dba0*/  @!P3 ST.E.64 desc[UR40][R20.64], R28 ;  /* 0x0000001c1400b985 */ /* 0x0005e2000c101b28 */
[C---:B------:R-:W-:Y:S01]  /*dbb0*/  VIADD R58, R9.reuse, 0x58 ;  /* 0x00000058093a7836 */ /* 0x040fe20000000000 */
[----:B------:R-:W-:Y:S01]  /*dbc0*/  @!P4 LOP3.LUT R23, R0, 0xfffffffe, RZ, 0xc0, !PT ;  /* 0xfffffffe0017c812 */ /* 0x000fe200078ec0ff */
[C---:B------:R-:W-:Y:S01]  /*dbd0*/  VIADD R59, R9.reuse, 0x60 ;  /* 0x00000060093b7836 */ /* 0x040fe20000000000 */
[----:B------:R-:W-:Y:S01]  /*dbe0*/  ISETP.GE.AND P3, PT, R22, UR4, PT ;  /* 0x0000000416007c0c */ /* 0x000fe2000bf66270 */
[----:B------:R-:W-:Y:S01]  /*dbf0*/  VIADD R0, R9, 0x68 ;  /* 0x0000006809007836 */ /* 0x000fe20000000000 */
[----:B------:R-:W-:Y:S01]  /*dc00*/  @!P6 LEA.HI R128, R128, R128, RZ, 0x1 ;  /* 0x000000808080e211 */ /* 0x000fe200078f08ff */
[----:B0-----:R-:W-:Y:S01]  /*dc10*/  @!P4 IMAD.WIDE R14, R23, 0x4, R142 ;  /* 0x00000004170ec825 */ /* 0x001fe200078e028e */
[----:B------:R-:W-:-:S02]  /*dc20*/  @!P5 LOP3.LUT R25, R10, 0xfffffffe, RZ, 0xc0, !PT ;  /* 0xfffffffe0a19d812 */ /* 0x000fc400078ec0ff */
        /* <DEDUP_REMOVED lines=15> */
[----:B------:R-:W-:Y:S02]  /*dd20*/  @!P1 LEA.HI R58, R58, R58, RZ, 0x1 ;  /* 0x0000003a3a3a9211 */ /* 0x000fe400078f08ff */
        /* <DEDUP_REMOVED lines=8> */
[----:B--2---:R-:W-:Y:S01]  /*ddb0*/  @!P2 LOP3.LUT R21, R59, 0xfffffffe, RZ, 0xc0, !PT ;  /* 0xfffffffe3b15a812 */ /* 0x004fe200078ec0ff */
[----:B------:R-:W-:Y:S01]  /*ddc0*/  VIADD R25, R9, 0x88 ;  /* 0x0000008809197836 */ /* 0x000fe20000000000 */
        /* <DEDUP_REMOVED lines=107> */
.L_x_2156:
[----:B------:R-:W-:Y:S05]  /*e480*/  BSYNC B0 ;  /* 0x0000000000007941 */ /* 0x000fea0003800000 */
.L_x_2155:
[----:B------:R-:W-:Y:S01]  /*e490*/  ISETP.GE.AND P1, PT, R8, R11, PT ;  /* 0x0000000b0800720c */ /* 0x000fe20003f26270 */
[----:B--2---:R2:W3:Y:S01]  /*e4a0*/  SHFL.IDX PT, R15, R49, 0x1, 0x1c1f ;  /* 0x003c1f00310f7f89 */ /* 0x0044e200000e0000 */
        /* <DEDUP_REMOVED lines=22> */
[----:B------:R-:W-:Y:S01]  /*e610*/  SEL R12, R139, R12, P0 ;  /* 0x0000000c8b0c7207 */ /* 0x000fe20000000000 */
[----:B0-23--:R-:W-:Y:S06]  /*e620*/  @P1 BRA `(.L_x_2118) ;  /* 0x0000004c00c41947 */ /* 0x00dfec0003800000 */
        /* <DEDUP_REMOVED lines=14> */
[C-C-:B----4-:R-:W-:Y:S02]  /*e710*/  @!P3 IMAD.WIDE R16, R9.reuse, 0x4, R14.reuse ;  /* 0x000000040910b825 */ /* 0x150fe400078e020e */
        /* <DEDUP_REMOVED lines=141> */
[----:B---3--:R-:W-:Y:S01]  /*eff0*/  @!P2 IMAD.WIDE R4, R17, 0x4, R14 ;  /* 0x000000041104a825 */ /* 0x008fe200078e020e */
        /* <DEDUP_REMOVED lines=35> */
.L_x_2154:
[----:B------:R-:W1:Y:S02]  /*f230*/  S2R R0, SR_TID.X ;  /* 0x0000000000007919 */ /* 0x000e640000002100 */
[----:B-1----:R-:W-:-:S05]  /*f240*/  VIADD R2, R0, 0xffffff80 ;  /* 0xffffff8000027836 */ /* 0x002fca0000000000 */
[----:B------:R-:W-:-:S13]  /*f250*/  ISETP.GT.AND P0, PT, R2, 0x7f, PT ;  /* 0x0000007f0200780c */ /* 0x000fda0003f04270 */
[----:B------:R-:W-:Y:S05]  /*f260*/  @P0 BRA `(.L_x_2118) ;  /* 0x0000004000b40947 */ /* 0x000fea0003800000 */
[----:B------:R-:W1:Y:S01]  /*f270*/  S2R R3, SR_CTAID.X ;  /* 0x0000000000037919 */ /* 0x000e620000002500 */
[----:B------:R-:W2:Y:S01]  /*f280*/  LDC R6, c[0x0][0xbe8] ;  /* 0x0002fa00ff067b82 */ /* 0x000ea20000000800 */
[----:B------:R-:W-:Y:S01]  /*f290*/  ULDC UR4, c[0x0][0xa88] ;  /* 0x0002a20000047ab9 */ /* 0x000fe20000000800 */
[----:B-1----:R-:W-:Y:S02]  /*f2a0*/  IMAD R0, R3, 0x80, R0 ;  /* 0x0000008003007824 */ /* 0x002fe400078e0200 */
[----:B--2---:R-:W-:Y:S02]  /*f2b0*/  IMAD R3, R6, UR4, RZ ;  /* 0x0000000406037c24 */ /* 0x004fe4000f8e02ff */
[----:B------:R-:W-:-:S05]  /*f2c0*/  VIADD R0, R0, 0xffffff80 ;  /* 0xffffff8000007836 */ /* 0x000fca0000000000 */
[----:B------:R-:W-:-:S13]  /*f2d0*/  ISETP.GE.AND P0, PT, R0, R3, PT ;  /* 0x000000030000720c */ /* 0x000fda0003f06270 */
[----:B------:R-:W-:Y:S05]  /*f2e0*/  @P0 BRA `(.L_x_2118) ;  /* 0x0000004000940947 */ /* 0x000fea0003800000 */
[----:B------:R-:W-:Y:S01]  /*f2f0*/  ISETP.NE.AND P0, PT, R6, 0x1, PT ;  /* 0x000000010600780c */ /* 0x000fe20003f05270 */
[----:B------:R-:W1:Y:S01]  /*f300*/  LDC.64 R10, c[0x0][0xbd8] ;  /* 0x0002f600ff0a7b82 */ /* 0x000e620000000a00 */
[----:B0-----:R-:W-:Y:S01]  /*f310*/  SHF.R.S32.HI R4, RZ, 0x1f, R17 ;  /* 0x0000001fff047819 */ /* 0x001fe20000011411 */
[----:B------:R-:W-:Y:S02]  /*f320*/  ULDC.64 UR4, c[0x0][0xbd0] ;  /* 0x0002f40000047ab9 */ /* 0x000fe40000000a00 */
[----:B------:R-:W-:-:S04]  /*f330*/  IMAD.WIDE.U32 R2, R17, UR4, RZ ;  /* 0x0000000411027c25 */ /* 0x000fc8000f8e00ff */
[----:B------:R-:W0:Y:S01]  /*f340*/  S2UR UR6, SR_CTAID.Y ;  /* 0x00000000000679c3 */ /* 0x000e220000002600 */
[----:B------:R-:W-:-:S04]  /*f350*/  IMAD R4, R4, UR4, RZ ;  /* 0x0000000404047c24 */ /* 0x000fc8000f8e02ff */
[----:B------:R-:W-:Y:S01]  /*f360*/  IMAD R5, R17, UR5, R4 ;  /* 0x0000000511057c24 */ /* 0x000fe2000f8e0204 */
[----:B------:R-:W-:Y:S01]  /*f370*/  ULDC.64 UR4, c[0x0][0xbe0] ;  /* 0x0002f80000047ab9 */ /* 0x000fe20000000a00 */
[----:B------:R-:W-:Y:S01]  /*f380*/  IMAD.MOV R17, RZ, RZ, -R17 ;  /* 0x000000ffff117224 */ /* 0x000fe200078e0a11 */
[----:B------:R-:W2:Y:S01]  /*f390*/  @P0 LDC R7, c[0x0][0xbec] ;  /* 0x0002fb00ff070b82 */ /* 0x000ea20000000800 */
[----:B------:R-:W-:Y:S02]  /*f3a0*/  IMAD.IADD R3, R3, 0x1, R5 ;  /* 0x0000000103037824 */ /* 0x000fe400078e0205 */
[----:B------:R-:W-:-:S05]  /*f3b0*/  IMAD.MOV.U32 R5, RZ, RZ, R0 ;  /* 0x000000ffff057224 */ /* 0x000fca00078e0000 */
[----:B------:R-:W0:Y:S01]  /*f3c0*/  LDC R8, c[0x0][0xc50] ;  /* 0x00031400ff087b82 */ /* 0x000e220000000800 */
[C---:B-1----:R-:W-:Y:S02]  /*f3d0*/  IMAD R12, R10.reuse, UR38, RZ ;  /* 0x000000260a0c7c24 */ /* 0x042fe4000f8e02ff */
[----:B------:R-:W-:-:S04]  /*f3e0*/  IMAD.WIDE.U32 R2, R10, UR39, R2 ;  /* 0x000000270a027c25 */ /* 0x000fc8000f8e0002 */
[----:B------:R-:W-:Y:S01]  /*f3f0*/  IMAD R11, R11, UR39, R12 ;  /* 0x000000270b0b7c24 */ /* 0x000fe2000f8e020c */
[----:B------:R-:W1:Y:S03]  /*f400*/  @P0 LDC R9, c[0x0][0xbf0] ;  /* 0x0002fc00ff090b82 */ /* 0x000e660000000800 */
[----:B------:R-:W-:Y:S02]  /*f410*/  IMAD.IADD R3, R11, 0x1, R3 ;  /* 0x000000010b037824 */ /* 0x000fe400078e0203 */
[----:B--2---:R-:W-:-:S04]  /*f420*/  @P0 IMAD.HI.U32 R4, R0, R7, RZ ;  /* 0x0000000700040227 */ /* 0x004fc800078e00ff */
[----:B0-----:R-:W-:-:S04]  /*f430*/  IMAD R17, R8, R17, UR6 ;  /* 0x0000000608117e24 */ /* 0x001fc8000f8e0211 */
[----:B------:R-:W-:Y:S01]  /*f440*/  IMAD.WIDE.U32 R2, R17, UR4, R2 ;  /* 0x0000000411027c25 */ /* 0x000fe2000f8e0002 */
[----:B-1----:R-:W-:Y:S02]  /*f450*/  @P0 SHF.R.U32.HI R5, RZ, R9, R4 ;  /* 0x00000009ff050219 */ /* 0x002fe40000011604 */
[----:B------:R-:W-:Y:S02]  /*f460*/  SHF.R.S32.HI R4, RZ, 0x1f, R17 ;  /* 0x0000001fff047819 */ /* 0x000fe40000011411 */
[--C-:B------:R-:W-:Y:S01]  /*f470*/  SHF.R.S32.HI R9, RZ, 0x1f, R5.reuse ;  /* 0x0000001fff097819 */ /* 0x100fe20000011405 */
[----:B------:R-:W-:Y:S01]  /*f480*/  IMAD.MOV R7, RZ, RZ, -R5 ;  /* 0x000000ffff077224 */ /* 0x000fe200078e0a05 */
[----:B------:R-:W-:Y:S01]  /*f490*/  IADD3 R2, P0, R5, R2, RZ ;  /* 0x0000000205027210 */ /* 0x000fe20007f1e0ff */
[----:B------:R-:W-:Y:S02]  /*f4a0*/  IMAD R4, R4, UR4, RZ ;  /* 0x0000000404047c24 */ /* 0x000fe4000f8e02ff */
[----:B------:R-:W-:-:S02]  /*f4b0*/  IMAD R7, R6, R7, R0 ;  /* 0x0000000706077224 */ /* 0x000fc400078e0200 */
[----:B------:R-:W-:Y:S01]  /*f4c0*/  IMAD R4, R17, UR5, R4 ;  /* 0x0000000511047c24 */ /* 0x000fe2000f8e0204 */
[----:B------:R-:W-:Y:S02]  /*f4d0*/  ULDC.64 UR4, c[0x0][0xbc8] ;  /* 0x0002f20000047ab9 */ /* 0x000fe40000000a00 */
        /* <DEDUP_REMOVED lines=12> */
.L_x_2116:
        /* <DEDUP_REMOVED lines=18> */
.L_x_2157:
[----:B------:R-:W-:Y:S01]  /*f6c0*/  ULDC UR7, c[0x0][0xc50] ;  /* 0x0003140000077ab9 */ /* 0x000fe20000000800 */
[----:B------:R-:W-:Y:S01]  /*f6d0*/  UMOV UR36, UR6 ;  /* 0x0000000600247c82 */ /* 0x000fe20008000000 */
[----:B------:R-:W-:-:S11]  /*f6e0*/  UISETP.NE.AND UP0, UPT, UR7, 0x1, UPT ;  /* 0x000000010700788c */ /* 0x000fd6000bf05270 */
[----:B------:R-:W-:Y:S01]  /*f6f0*/  @UP0 ULDC UR4, c[0x0][0xc54] ;  /* 0x0003150000040ab9 */ /* 0x000fe20000000800 */
[----:B------:R-:W-:Y:S01]  /*f700*/  @UP0 ULDC UR8, c[0x0][0xc58] ;  /* 0x0003160000080ab9 */ /* 0x000fe20000000800 */
[----:B------:R-:W-:-:S04]  /*f710*/  UIMAD.WIDE.U32 UR4, UR6, UR4, URZ ;  /* 0x00000004060472a5 */ /* 0x000fc8000f8e003f */
[----:B------:R-:W-:-:S12]  /*f720*/  @UP0 USHF.R.U32.HI UR36, URZ, UR8, UR5 ;  /* 0x000000083f240299 */ /* 0x000fd80008011605 */
.L_x_2158:
        /* <DEDUP_REMOVED lines=8> */
[----:B------:R-:W-:Y:S01]  /*f7b0*/  ULDC UR6, c[0x0][0x448] ;  /* 0x0001120000067ab9 */ /* 0x000fe20000000800 */
[----:B------:R-:W-:Y:S01]  /*f7c0*/  ULDC.64 UR4, c[0x0][0x418] ;  /* 0x0001060000047ab9 */ /* 0x000fe20000000a00 */
[----:B------:R-:W-:Y:S01]  /*f7d0*/  UISETP.NE.AND UP1, UPT, UR6, 0x1, UPT ;  /* 0x000000010600788c */ /* 0x000fe2000bf25270 */
[----:B------:R-:W-:Y:S01]  /*f7e0*/  IMAD.MOV.U32 R17, RZ, RZ, RZ ;  /* 0x000000ffff117224 */ /* 0x000fe200078e00ff */
[----:B------:R-:W-:Y:S01]  /*f7f0*/  UISETP.NE.U32.AND UP0, UPT, UR4, URZ, UPT ;  /* 0x0000003f0400728c */ /* 0x000fe2000bf05070 */
[----:B------:R-:W-:Y:S02]  /*f800*/  ULDC UR8, c[0x0][0x424] ;  /* 0x0001090000087ab9 */ /* 0x000fe40000000800 */
[----:B------:R-:W-:Y:S01]  /*f810*/  ULDC UR4, c[0x0][0x288] ;  /* 0x0000a20000047ab9 */ /* 0x000fe20000000800 */
[----:B------:R-:W-:Y:S02]  /*f820*/  UISETP.NE.AND.EX UP0, UPT, UR5, URZ, UPT, UP0 ;  /* 0x0000003f0500728c */ /* 0x000fe4000bf05300 */
[----:B------:R-:W-:-:S02]  /*f830*/  UIADD3 UR10, -UR4, 0x80, URZ ;  /* 0x00000080040a7890 */ /* 0x000fc4000fffe13f */
[----:B------:R-:W-:Y:S01]  /*f840*/  USEL UR8, UR8, 0x1, UP0 ;  /* 0x0000000108087887 */ /* 0x000fe20008000000 */
[----:B------:R-:W-:Y:S01]  /*f850*/  @UP1 ULDC UR4, c[0x0][0x44c] ;  /* 0x0001130000041ab9 */ /* 0x000fe20000000800 */
[----:B------:R-:W-:Y:S01]  /*f860*/  ULDC UR9, c[0x0][0x2f0] ;  /* 0x0000bc0000097ab9 */ /* 0x000fe20000000800 */
[----:B------:R-:W-:Y:S01]  /*f870*/  @UP1 ULDC UR11, c[0x0][0x450] ;  /* 0x00011400000b1ab9 */ /* 0x000fe20000000800 */
[----:B------:R-:W-:Y:S02]  /*f880*/  UIMAD UR10, UR8, UR9, UR10 ;  /* 0x00000009080a72a4 */ /* 0x000fe4000f8e020a */
[----:B------:R-:W-:Y:S02]  /*f890*/  UIMAD UR8, UR8, UR9, 0x7f ;  /* 0x0000007f080874a4 */ /* 0x000fe4000f8e0209 */
[----:B0-----:R-:W-:-:S04]  /*f8a0*/  USHF.L.U32 UR39, UR39, 0x7, URZ ;  /* 0x0000000727277899 */ /* 0x001fc8000800063f */
[----:B------:R-:W-:-:S04]  /*f8b0*/  UIADD3 UR6, UR39, 0x7f, URZ ;  /* 0x0000007f27067890 */ /* 0x000fc8000fffe03f */
[----:B------:R-:W-:-:S04]  /*f8c0*/  UIMAD.WIDE.U32 UR4, UR6, UR4, URZ ;  /* 0x00000004060472a5 */ /* 0x000fc8000f8e003f */
[----:B------:R-:W-:Y:S02]  /*f8d0*/  @UP1 USHF.R.U32.HI UR6, URZ, UR11, UR5 ;  /* 0x0000000b3f061299 */ /* 0x000fe40008011605 */
[----:B------:R-:W-:Y:S02]  /*f8e0*/  USHF.R.S32.HI UR5, URZ, 0x1f, UR8 ;  /* 0x0000001f3f057899 */ /* 0x000fe40008011408 */
[----:B------:R-:W-:Y:S02]  /*f8f0*/  UIADD3 UR6, UR10, UR6, URZ ;  /* 0x000000060a067290 */ /* 0x000fe4000fffe03f */
[----:B------:R-:W-:Y:S02]  /*f900*/  ULEA.HI UR5, UR5, UR8, URZ, 0x7 ;  /* 0x0000000805057291 */ /* 0x000fe4000f8f383f */
[----:B------:R-:W-:Y:S02]  /*f910*/  USHF.R.S32.HI UR4, URZ, 0x1f, UR6 ;  /* 0x0000001f3f047899 */ /* 0x000fe40008011406 */
[----:B------:R-:W-:-:S02]  /*f920*/  USHF.R.S32.HI UR5, URZ, 0x7, UR5 ;  /* 0x000000073f057899 */ /* 0x000fc40008011405 */
[----:B------:R-:W-:Y:S02]  /*f930*/  ULEA.HI UR4, UR4, UR6, URZ, 0x7 ;  /* 0x0000000604047291 */ /* 0x000fe4000f8f383f */
[----:B------:R-:W-:Y:S02]  /*f940*/  USHF.R.U32.HI UR8, URZ, 0x10, UR7 ;  /* 0x000000103f087899 */ /* 0x000fe40008011607 */
[----:B------:R-:W-:-:S04]  /*f950*/  USHF.R.S32.HI UR4, URZ, 0x7, UR4 ;  /* 0x000000073f047899 */ /* 0x000fc80008011404 */
[----:B------:R-:W-:-:S04]  /*f960*/  UISETP.LT.AND UP0, UPT, UR5, UR4, UPT ;  /* 0x000000040500728c */ /* 0x000fc8000bf01270 */
[----:B------:R-:W-:Y:S02]  /*f970*/  USEL UR6, UR5, UR4, UP0 ;  /* 0x0000000405067287 */ /* 0x000fe40008000000 */
[----:B------:R-:W-:Y:S02]  /*f980*/  UISETP.NE.AND UP0, UPT, UR8, URZ, UPT ;  /* 0x0000003f0800728c */ /* 0x000fe4000bf05270 */
[----:B------:R-:W-:Y:S02]  /*f990*/  UISETP.GE.AND UP1, UPT, UR6, 0x1, UPT ;  /* 0x000000010600788c */ /* 0x000fe4000bf26270 */
[----:B------:R-:W-:-:S04]  /*f9a0*/  ULOP3.LUT UR5, UR7, 0xffff, URZ, 0xc0, !UPT ;  /* 0x0000ffff07057892 */ /* 0x000fc8000f8ec03f */
[----:B------:R-:W-:-:S03]  /*f9b0*/  PLOP3.LUT P0, PT, PT, PT, UP1, 0x80, 0x0 ;  /* 0x000000000000781c */ /* 0x000fc60003f0f018 */
[----:B------:R-:W-:-:S10]  /*f9c0*/  @!UP0 ULDC UR8, c[0x0][0x9f0] ;  /* 0x00027c0000088ab9 */ /* 0x000fd40000000800 */
[----:B------:R-:W-:Y:S05]  /*f9d0*/  @!P0 BRA `(.L_x_2160) ;  /* 0x0000000000708947 */ /* 0x000fea0003800000 */
        /* <DEDUP_REMOVED lines=28> */
.L_x_2160:
        /* <DEDUP_REMOVED lines=30> */
.L_x_2161:
        /* <DEDUP_REMOVED lines=20> */
.L_x_2162:
        /* <DEDUP_REMOVED lines=20> */
.L_x_2163:
        /* <DEDUP_REMOVED lines=18> */
.L_x_2164:
[----:B------:R-:W0:Y:S01]  /*10120*/  LDC.64 R2, c[0x0][0x9f8] ;  /* 0x00027e00ff027b82 */ /* 0x000e220000000a00 */
[----:B------:R-:W-:Y:S01]  /*10130*/  IMAD.MOV.U32 R10, RZ, RZ, R19 ;  /* 0x000000ffff0a7224 */ /* 0x000fe200078e0013 */
[----:B------:R-:W1:Y:S01]  /*10140*/  S2R R11, SR_TID.X ;  /* 0x00000000000b7919 */ /* 0x000e620000002100 */
[----:B0-----:R-:W-:-:S04]  /*10150*/  ISETP.NE.U32.AND P0, PT, R2, RZ, PT ;  /* 0x000000ff0200720c */ /* 0x001fc80003f05070 */
[----:B------:R-:W-:-:S13]  /*10160*/  ISETP.NE.AND.EX P0, PT, R3, RZ, PT, P0 ;  /* 0x000000ff0300720c */ /* 0x000fda0003f05300 */
[----:B------:R-:W0:Y:S02]  /*10170*/  @P0 LDC.64 R2, c[0x0][0x9f8] ;  /* 0x00027e00ff020b82 */ /* 0x000e240000000a00 */
[----:B0-----:R-:W-:-:S05]  /*10180*/  @P0 IMAD.WIDE R2, R19, 0x4, R2 ;  /* 0x0000000413020825 */ /* 0x001fca00078e0202 */
[----:B------:R0:W2:Y:S01]  /*10190*/  @P0 LDG.E R10, desc[UR40][R2.64] ;  /* 0x00000028020a0981 */ /* 0x0000a2000c1e1900 */
[C---:B-1----:R-:W-:Y:S01]  /*101a0*/  IMAD.SHL.U32 R0, R11.reuse, 0x80, RZ ;  /* 0x000000800b007824 */ /* 0x042fe200078e00ff */
[C---:B------:R-:W-:Y:S01]  /*101b0*/  LOP3.LUT R8, R11.reuse, 0x7f, RZ, 0xc0, !PT ;  /* 0x0000007f0b087812 */ /* 0x040fe200078ec0ff */
[----:B------:R-:W-:Y:S01]  /*101c0*/  IMAD.SHL.U32 R18, R11, 0x10, RZ ;  /* 0x000000100b127824 */ /* 0x000fe200078e00ff */
[----:B------:R-:W-:Y:S02]  /*101d0*/  UMOV UR4, 0xffffffff ;  /* 0xffffffff00047882 */ /* 0x000fe40000000000 */
[----:B------:R-:W-:Y:S02]  /*101e0*/  SHF.R.U32.HI R5, RZ, 0x5, R8 ;  /* 0x00000005ff057819 */ /* 0x000fe40000011608 */
[----:B------:R-:W-:Y:S01]  /*101f0*/  LOP3.LUT R4, R0, 0x380, RZ, 0xc0, !PT ;  /* 0x0000038000047812 */ /* 0x000fe200078ec0ff */
[----:B0-----:R-:W0:Y:S01]  /*10200*/  LDC.64 R2, c[0x0][0x418] ;  /* 0x00010600ff027b82 */ /* 0x001e220000000a00 */
[----:B------:R-:W-:-:S03]  /*10210*/  LOP3.LUT R18, R18, 0x70, RZ, 0xc0, !PT ;  /* 0x0000007012127812 */ /* 0x000fc600078ec0ff */
[----:B------:R-:W-:Y:S01]  /*10220*/  IMAD R7, R5, 0x10, R4 ;  /* 0x0000001005077824 */ /* 0x000fe200078e0204 */
[----:B------:R-:W-:Y:S02]  /*10230*/  LOP3.LUT R6, R0, 0x400, RZ, 0xc0, !PT ;  /* 0x0000040000067812 */ /* 0x000fe400078ec0ff */
[----:B------:R-:W-:Y:S02]  /*10240*/  LOP3.LUT R9, R4, 0x10, R11, 0xf8, !PT ;  /* 0x0000001004097812 */ /* 0x000fe400078ef80b */
[-C--:B------:R-:W-:Y:S01]  /*10250*/  LOP3.LUT R7, R7, R18.reuse, RZ, 0x3c, !PT ;  /* 0x0000001207077212 */ /* 0x080fe200078e3cff */
[----:B------:R-:W-:Y:S01]  /*10260*/  IMAD R6, R5, 0x800, R6 ;  /* 0x0000080005067824 */ /* 0x000fe200078e0206 */
[----:B------:R-:W-:Y:S02]  /*10270*/  LOP3.LUT R9, R9, R18, RZ, 0x3c, !PT ;  /* 0x0000001209097212 */ /* 0x000fe400078e3cff */
[----:B------:R-:W-:-:S03]  /*10280*/  LOP3.LUT R4, R7, 0xc00, R0, 0xf8, !PT ;  /* 0x00000c0007047812 */ /* 0x000fc600078ef800 */
[----:B------:R-:W-:Y:S02]  /*10290*/  IMAD.IADD R0, R6, 0x1, R9 ;  /* 0x0000000106007824 */ /* 0x000fe400078e0209 */
[----:B------:R1:W-:Y:S04]  /*102a0*/  STL [R1+0x14], R4 ;  /* 0x0000140401007387 */ /* 0x0003e80000100800 */
[----:B------:R3:W-:Y:S01]  /*102b0*/  STL [R1+0x1c], R0 ;  /* 0x00001c0001007387 */ /* 0x0007e20000100800 */
[----:B0-----:R-:W-:Y:S01]  /*102c0*/  ISETP.NE.U32.AND P0, PT, R2, RZ, PT ;  /* 0x000000ff0200720c */ /* 0x001fe20003f05070 */
[----:B-1----:R-:W-:-:S03]  /*102d0*/  IMAD.MOV.U32 R4, RZ, RZ, 0x20 ;  /* 0x00000020ff047424 */ /* 0x002fc600078e00ff */
[----:B------:R-:W-:Y:S02]  /*102e0*/  R2P PR, R11, 0x6 ;  /* 0x000000060b007804 */ /* 0x000fe40000000000 */
[----:B------:R-:W-:Y:S01]  /*102f0*/  ISETP.NE.AND.EX P3, PT, R3, RZ, PT, P0 ;  /* 0x000000ff0300720c */ /* 0x000fe20003f65300 */
[----:B---3--:R-:W-:-:S03]  /*10300*/  IMAD.MOV.U32 R0, RZ, RZ, 0x40 ;  /* 0x00000040ff007424 */ /* 0x008fc600078e00ff */
[----:B------:R-:W-:Y:S02]  /*10310*/  P2R R5, PR, RZ, 0x8 ;  /* 0x00000008ff057803 */ /* 0x000fe40000000000 */
[----:B------:R-:W-:Y:S02]  /*10320*/  SEL R6, R0, 0xffffffc0, !P2 ;  /* 0xffffffc000067807 */ /* 0x000fe40005000000 */
[----:B------:R-:W-:-:S03]  /*10330*/  SEL R0, R4, 0xffffffe0, !P1 ;  /* 0xffffffe004007807 */ /* 0x000fc60004800000 */
[----:B------:R-:W-:Y:S01]  /*10340*/  STL [R1+0x4], R6 ;  /* 0x0000040601007387 */ /* 0x000fe20000100800 */
[----:B--2---:R-:W-:-:S03]  /*10350*/  SHF.R.S32.HI R9, RZ, 0x1f, R10 ;  /* 0x0000001fff097819 */ /* 0x004fc6000001140a */
[----:B------:R-:W-:Y:S01]  /*10360*/  STL [R1], R10 ;  /* 0x0000000a01007387 */ /* 0x000fe20000100800 */
[----:B------:R-:W-:-:S03]  /*10370*/  SEL R16, R10, RZ, !P3 ;  /* 0x000000ff0a107207 */ /* 0x000fc60005800000 */
[----:B------:R0:W-:Y:S04]  /*10380*/  STL [R1+0x20], R5 ;  /* 0x0000200501007387 */ /* 0x0001e80000100800 */
[----:B------:R1:W-:Y:S04]  /*10390*/  STL [R1+0x8], R0 ;  /* 0x0000080001007387 */ /* 0x0003e80000100800 */
[----:B------:R1:W-:Y:S01]  /*103a0*/  STL [R1+0x10], R9 ;  /* 0x0000100901007387 */ /* 0x0003e20000100800 */
[----:B0-----:R-:W-:-:S04]  /*103b0*/  SHF.R.U32.HI R5, RZ, 0x5, R11 ;  /* 0x00000005ff057819 */ /* 0x001fc8000001160b */
[----:B------:R-:W-:Y:S01]  /*103c0*/  LOP3.LUT R5, R5, 0x3, RZ, 0xc0, !PT ;  /* 0x0000000305057812 */ /* 0x000fe200078ec0ff */
[----:B------:R-:W-:Y:S06]  /*103d0*/  BRA.DIV UR4, `(.L_x_2165) ;  /* 0x0000003604087947 */ /* 0x000fec000b800000 */
[----:B------:R0:W2:Y:S02]  /*103e0*/  SHFL.IDX PT, R14, R5, RZ, 0x1f ;  /* 0x00001fff050e7589 */ /* 0x0000a400000e0000 */
.L_x_2218:
[----:B------:R-:W-:Y:S02]  /*103f0*/  PLOP3.LUT P1, PT, PT, PT, PT, 0x8, 0x0 ;  /* 0x000000000000781c */ /* 0x000fe40003f2e170 */
[----:B--2---:R-:W-:Y:S02]  /*10400*/  ISETP.NE.AND P0, PT, R14, RZ, PT ;  /* 0x000000ff0e00720c */ /* 0x004fe40003f05270 */
[----:B-1----:R-:W-:-:S05]  /*10410*/  P2R R0, PR, RZ, 0x2 ;  /* 0x00000002ff007803 */ /* 0x002fca0000000000 */
[----:B------:R1:W-:Y:S06]  /*10420*/  STL [R1+0x18], R0 ;  /* 0x0000180001007387 */ /* 0x0003ec0000100800 */
[----:B------:R-:W-:Y:S05]  /*10430*/  @P0 BRA `(.L_x_2166) ;  /* 0x0000000400580947 */ /* 0x000fea0003800000 */
[----:B------:R-:W-:Y:S01]  /*10440*/  UMOV UR4, 0xffffffff ;  /* 0xffffffff00047882 */ /* 0x000fe20000000000 */
[----:B-1----:R-:W-:Y:S02]  /*10450*/  VIADD R0, R17, 0xffffffff ;  /* 0xffffffff11007836 */ /* 0x002fe40000000000 */
[----:B------:R-:W-:Y:S05]  /*10460*/  BRA.DIV UR4, `(.L_x_2167) ;  /* 0x0000003604047947 */ /* 0x000fea000b800000 */
[----:B------:R-:W-:-:S13]  /*10470*/  ELECT P6, URZ, PT ;  /* 0x00000000003f782f */ /* 0x000fda00038c0000 */
.L_x_2221:
[----:B------:R-:W-:Y:S05]  /*10480*/  @!P6 BRA `(.L_x_2166) ;  /* 0x000000040044e947 */ /* 0x000fea0003800000 */
[----:B------:R-:W-:Y:S01]  /*10490*/  IMAD.MOV.U32 R16, RZ, RZ, R10 ;  /* 0x000000ffff107224 */ /* 0x000fe200078e000a */
[----:B------:R-:W-:Y:S06]  /*104a0*/  @!P3 BRA `(.L_x_2168) ;  /* 0x000000000044b947 */ /* 0x000fec0003800000 */
        /* <DEDUP_REMOVED lines=17> */
.L_x_2168:
[----:B-1----:R-:W-:Y:S01]  /*105c0*/  IMAD.MOV.U32 R2, RZ, RZ, 0x1 ;  /* 0x00000001ff027424 */ /* 0x002fe200078e00ff */
[----:B------:R-:W-:-:S04]  /*105d0*/  ISETP.NE.AND P1, PT, R8, RZ, PT ;  /* 0x000000ff0800720c */ /* 0x000fc80003f25270 */
[----:B------:R-:W-:-:S04]  /*105e0*/  SHF.L.U32 R2, R2, 0x1f, RZ ;  /* 0x0000001f02027819 */ /* 0x000fc800000006ff */
[----:B------:R-:W1:Y:S02]  /*105f0*/  SYNCS.PHASECHK.TRANS64.TRYWAIT P0, [UR38+0x38880], R2 ;  /* 0x03888002ff0075a7 */ /* 0x000e640008000166 */
[----:B-1----:R-:W-:Y:S05]  /*10600*/  @!P0 BRA `(.L_x_2169) ;  /* 0x0000003000bc8947 */ /* 0x002fea0003800000 */
.L_x_2222:
[----:B------:R-:W-:Y:S05]  /*10610*/  @P1 BRA `(.L_x_2170) ;  /* 0x0000000000181947 */ /* 0x000fea0003800000 */
[----:B------:R-:W2:Y:S01]  /*10620*/  S2R R4, SR_TID.X ;  /* 0x0000000000047919 */ /* 0x000ea20000002100 */
[----:B-1----:R-:W-:-:S04]  /*10630*/  IMAD.MOV.U32 R3, RZ, RZ, 0x8000 ;  /* 0x00008000ff037424 */ /* 0x002fc800078e00ff */
[----:B------:R3:W-:Y:S01]  /*10640*/  SYNCS.ARRIVE.TRANS64 RZ, [UR38+0x38870], R3 ;  /* 0x03887003ffff79a7 */ /* 0x0007e20008000026 */
[----:B--2---:R-:W-:-:S13]  /*10650*/  LOP3.LUT P0, RZ, R4, 0x1f, RZ, 0xc0, !PT ;  /* 0x0000001f04ff7812 */ /* 0x004fda000780c0ff */
[----:B---3--:R-:W-:Y:S05]  /*10660*/  @!P0 BRA `(.L_x_2170) ;  /* 0x0000000000048947 */ /* 0x008fea0003800000 */
[----:B------:R-:W-:Y:S01]  /*10670*/  BPT.TRAP 0x1 ;  /* 0x000000040000795c */ /* 0x000fe20000300000 */
.L_x_2170:
        /* <DEDUP_REMOVED lines=21> */
.L_x_2223:
[----:B------:R-:W-:Y:S05]  /*107d0*/  @P1 BRA `(.L_x_2172) ;  /* 0x0000000000181947 */ /* 0x000fea0003800000 */
[----:B-1----:R-:W1:Y:S01]  /*107e0*/  S2R R3, SR_TID.X ;  /* 0x0000000000037919 */ /* 0x002e620000002100 */
[----:B------:R-:W-:-:S04]  /*107f0*/  IMAD.MOV.U32 R2, RZ, RZ, 0x8000 ;  /* 0x00008000ff027424 */ /* 0x000fc800078e00ff */
[----:B------:R2:W-:Y:S01]  /*10800*/  SYNCS.ARRIVE.TRANS64 RZ, [UR38+0x38830], R2 ;  /* 0x03883002ffff79a7 */ /* 0x0005e20008000026 */
[----:B-1----:R-:W-:-:S13]  /*10810*/  LOP3.LUT P0, RZ, R3, 0x1f, RZ, 0xc0, !PT ;  /* 0x0000001f03ff7812 */ /* 0x002fda000780c0ff */
[----:B--2---:R-:W-:Y:S05]  /*10820*/  @!P0 BRA `(.L_x_2172) ;  /* 0x0000000000048947 */ /* 0x004fea0003800000 */
[----:B------:R-:W-:Y:S01]  /*10830*/  BPT.TRAP 0x1 ;  /* 0x000000040000795c */ /* 0x000fe20000300000 */
.L_x_2172:
        /* <DEDUP_REMOVED lines=22> */
.L_x_2166:
[----:B------:R-:W-:Y:S05]  /*109a0*/  WARPSYNC.ALL ;  /* 0x0000000000007948 */ /* 0x000fea0003800000 */
[----:B--2---:R-:W-:Y:S01]  /*109b0*/  UIADD3 UR4, UR38, 0x20400, URZ ;  /* 0x0002040026047890 */ /* 0x004fe2000fffe03f */
[----:B------:R-:W-:Y:S03]  /*109c0*/  BAR.SYNC.DEFER_BLOCKING 0x8, 0x180 ;  /* 0x0206000000007b1d */ /* 0x000fe60000010000 */
[----:B------:R-:W-:-:S06]  /*109d0*/  ULOP3.LUT UP0, URZ, UR4, 0x3ff, URZ, 0xc0, !UPT ;  /* 0x000003ff043f7892 */ /* 0x000fcc000f80c03f */
[----:B------:R-:W-:-:S13]  /*109e0*/  PLOP3.LUT P0, PT, PT, PT, UP0, 0x80, 0x0 ;  /* 0x000000000000781c */ /* 0x000fda0003f0f008 */
[----:B------:R-:W-:Y:S05]  /*109f0*/  @!P0 BRA `(.L_x_2173) ;  /* 0x0000000000408947 */ /* 0x000fea0003800000 */
[----:B-1----:R-:W-:Y:S01]  /*10a00*/  MOV R2, 0x0 ;  /* 0x0000000000027802 */ /* 0x002fe20000000f00 */
        /* <DEDUP_REMOVED lines=15> */
.L_x_2173:
[----:B------:R-:W2:Y:S01]  /*10b00*/  S2R R7, SR_TID.X ;  /* 0x0000000000077919 */ /* 0x000ea20000002100 */
[----:B------:R-:W3:Y:S01]  /*10b10*/  LDC R8, c[0x0][0x448] ;  /* 0x00011200ff087b82 */ /* 0x000ee20000000800 */
[----:B------:R-:W-:Y:S01]  /*10b20*/  USHF.R.S32.HI UR4, URZ, 0x1f, UR36 ;  /* 0x0000001f3f047899 */ /* 0x000fe20008011424 */
[----:B0-----:R-:W-:Y:S01]  /*10b30*/  SHF.R.S32.HI R5, RZ, 0x1f, R19 ;  /* 0x0000001fff057819 */ /* 0x001fe20000011413 */
[----:B------:R-:W0:Y:S01]  /*10b40*/  S2R R4, SR_CTAID.X ;  /* 0x0000000000047919 */ /* 0x000e220000002500 */
[----:B------:R-:W-:Y:S02]  /*10b50*/  ULDC.64 UR8, c[0x0][0x2d8] ;  /* 0x0000b60000087ab9 */ /* 0x000fe40000000a00 */
[----:B------:R-:W-:Y:S02]  /*10b60*/  UIMAD UR6, UR4, UR8, URZ ;  /* 0x00000008040672a4 */ /* 0x000fe4000f8e023f */
[----:B-1----:R-:W1:Y:S01]  /*10b70*/  LDC.64 R2, c[0x0][0x2e0] ;  /* 0x0000b800ff027b82 */ /* 0x002e620000000a00 */
[----:B------:R-:W-:-:S02]  /*10b80*/  UIMAD.WIDE.U32 UR4, UR36, UR8, URZ ;  /* 0x00000008240472a5 */ /* 0x000fc4000f8e003f */
[----:B------:R-:W-:-:S04]  /*10b90*/  UIMAD UR6, UR36, UR9, UR6 ;  /* 0x00000009240672a4 */ /* 0x000fc8000f8e0206 */
[----:B------:R-:W-:Y:S01]  /*10ba0*/  UIADD3 UR5, UR5, UR6, URZ ;  /* 0x0000000605057290 */ /* 0x000fe2000fffe03f */
[----:B---3--:R-:W-:Y:S02]  /*10bb0*/  ISETP.NE.AND P0, PT, R8, 0x1, PT ;  /* 0x000000010800780c */ /* 0x008fe40003f05270 */
[----:B--2---:R-:W-:Y:S01]  /*10bc0*/  LOP3.LUT R9, R7, 0x7f, RZ, 0xc0, !PT ;  /* 0x0000007f07097812 */ /* 0x004fe200078ec0ff */
[----:B-1----:R-:W-:Y:S01]  /*10bd0*/  IMAD R0, R5, R2, RZ ;  /* 0x0000000205007224 */ /* 0x002fe200078e02ff */
[----:B------:R-:W-:Y:S02]  /*10be0*/  SHF.R.U32.HI R7, RZ, 0x3, R7 ;  /* 0x00000003ff077819 */ /* 0x000fe40000011607 */
[----:B------:R-:W-:Y:S01]  /*10bf0*/  LEA.HI R5, R9, R18, RZ, 0x1d ;  /* 0x0000001209057211 */ /* 0x000fe200078fe8ff */
[----:B------:R-:W-:-:S06]  /*10c00*/  IMAD R0, R19, R3, R0 ;  /* 0x0000000313007224 */ /* 0x000fcc00078e0200 */
[----:B------:R-:W1:Y:S01]  /*10c10*/  @P0 LDC R6, c[0x0][0x44c] ;  /* 0x00011300ff060b82 */ /* 0x000e620000000800 */
[----:B------:R-:W-:Y:S01]  /*10c20*/  IMAD.WIDE.U32 R2, R19, R2, UR4 ;  /* 0x0000000413027e25 */ /* 0x000fe2000f8e0002 */
[----:B------:R-:W-:-:S03]  /*10c30*/  ULDC.64 UR4, c[0x0][0x2d0] ;  /* 0x0000b40000047ab9 */ /* 0x000fc60000000a00 */
[----:B------:R-:W-:Y:S02]  /*10c40*/  IMAD.IADD R3, R3, 0x1, R0 ;  /* 0x0000000103037824 */ /* 0x000fe400078e0200 */
[----:B0-----:R-:W-:Y:S02]  /*10c50*/  IMAD R0, R4, 0x80, R5 ;  /* 0x0000008004007824 */ /* 0x001fe400078e0205 */
[----:B------:R-:W0:Y:S02]  /*10c60*/  @P0 LDC R5, c[0x0][0x450] ;  /* 0x00011400ff050b82 */ /* 0x000e240000000800 */
[----:B------:R-:W-:Y:S02]  /*10c70*/  IMAD.MOV.U32 R4, RZ, RZ, R0 ;  /* 0x000000ffff047224 */ /* 0x000fe400078e0000 */
[----:B-1----:R-:W-:-:S05]  /*10c80*/  @P0 IMAD.HI.U32 R6, R0, R6, RZ ;  /* 0x0000000600060227 */ /* 0x002fca00078e00ff */
[----:B0-----:R-:W-:-:S05]  /*10c90*/  @P0 SHF.R.U32.HI R4, RZ, R5, R6 ;  /* 0x00000005ff040219 */ /* 0x001fca0000011606 */
        /* <DEDUP_REMOVED lines=14> */
[----:B------:R-:W-:Y:S02]  /*10d80*/  ULDC UR4, c[0x0][0x2b8] ;  /* 0x0000ae0000047ab9 */ /* 0x000fe40000000800 */
[C---:B------:R-:W-:Y:S02]  /*10d90*/  ISETP.GE.AND P1, PT, R18.reuse, UR4, PT ;  /* 0x0000000412007c0c */ /* 0x040fe4000bf26270 */
[----:B------:R-:W-:Y:S01]  /*10da0*/  IADD3.X R2, R3, UR5, R4, P0, !PT ;  /* 0x0000000503027c10 */ /* 0x000fe200087fe404 */
[----:B------:R-:W-:Y:S01]  /*10db0*/  IMAD.SHL.U32 R4, R7, 0x10, RZ ;  /* 0x0000001007047824 */ /* 0x000fe200078e00ff */
[----:B------:R-:W-:-:S04]  /*10dc0*/  LOP3.LUT R3, R18, 0x80, RZ, 0xfc, !PT ;  /* 0x0000008012037812 */ /* 0x000fc800078efcff */
[----:B------:R-:W-:Y:S01]  /*10dd0*/  ISETP.GE.AND P0, PT, R3, UR4, PT ;  /* 0x0000000403007c0c */ /* 0x000fe2000bf06270 */
[----:B------:R-:W-:Y:S01]  /*10de0*/  IMAD.SHL.U32 R3, R7, 0x80, RZ ;  /* 0x0000008007037824 */ /* 0x000fe200078e00ff */
[----:B------:R-:W-:-:S04]  /*10df0*/  UMOV UR4, 0xffffffff ;  /* 0xffffffff00047882 */ /* 0x000fc80000000000 */
[----:B------:R-:W-:-:S04]  /*10e00*/  LOP3.LUT R3, R18, 0x380, R3, 0xf8, !PT ;  /* 0x0000038012037812 */ /* 0x000fc800078ef803 */
[----:B------:R-:W-:Y:S01]  /*10e10*/  LOP3.LUT R4, R3, 0x70, R4, 0x78, !PT ;  /* 0x0000007003047812 */ /* 0x000fe200078e7804 */
[----:B------:R-:W-:-:S05]  /*10e20*/  IMAD.SHL.U32 R3, R9, 0x10, RZ ;  /* 0x0000001009037824 */ /* 0x000fca00078e00ff */
[----:B------:R-:W-:Y:S01]  /*10e30*/  LOP3.LUT R4, R4, 0x400, R3, 0xf8, !PT ;  /* 0x0000040004047812 */ /* 0x000fe200078ef803 */
[----:B------:R-:W-:Y:S06]  /*10e40*/  BRA.DIV UR4, `(.L_x_2174) ;  /* 0x0000002a04dc7947 */ /* 0x000fec000b800000 */
[----:B------:R-:W0:Y:S01]  /*10e50*/  SHFL.IDX PT, R7, R0, RZ, 0x181f ;  /* 0x00181fff00077589 */ /* 0x000e2200000e0000 */
[----:B------:R-:W-:Y:S01]  /*10e60*/  ULDC UR4, c[0x0][0x288] ;  /* 0x0000a20000047ab9 */ /* 0x000fe20000000800 */
[----:B------:R-:W-:Y:S01]  /*10e70*/  LEA.HI R5, R9, UR39, RZ, 0x1d ;  /* 0x0000002709057c11 */ /* 0x000fe2000f8fe8ff */
[----:B------:R-:W-:Y:S01]  /*10e80*/  IMAD R3, R8, UR4, RZ ;  /* 0x0000000408037c24 */ /* 0x000fe2000f8e02ff */
[----:B------:R-:W1:Y:S04]  /*10e90*/  SHFL.IDX PT, R6, R2, RZ, 0x181f ;  /* 0x00181fff02067589 */ /* 0x000e6800000e0000 */
[----:B------:R-:W-:Y:S01]  /*10ea0*/  ISETP.GE.AND P2, PT, R5, R3, PT ;  /* 0x000000030500720c */ /* 0x000fe20003f46270 */
[----:B------:R-:W-:-:S12]  /*10eb0*/  SHFL.IDX PT, R14, R0, 0x7, 0x181f ;  /* 0x00f81f00000e7f89 */ /* 0x000fd800000e0000 */
[----:B------:R-:W-:Y:S01]  /*10ec0*/  @!P2 VIADD R8, R4, UR38 ;  /* 0x000000260408ac36 */ /* 0x000fe20008000000 */
[----:B0-----:R-:W-:-:S05]  /*10ed0*/  @!P2 IADD3 R7, P3, R18, R7, RZ ;  /* 0x000000071207a210 */ /* 0x001fca0007f7e0ff */
[----:B-1----:R-:W-:-:S05]  /*10ee0*/  @!P2 IMAD.X R6, RZ, RZ, R6, P3 ;  /* 0x000000ffff06a224 */ /* 0x002fca00018e0606 */
[----:B------:R-:W-:-:S04]  /*10ef0*/  @!P2 LOP3.LUT R7, R7, R6, RZ, 0x3c, !PT ;  /* 0x000000060707a212 */ /* 0x000fc800078e3cff */
[----:B------:R-:W-:-:S04]  /*10f00*/  @!P2 LOP3.LUT R6, R7, R6, RZ, 0x3c, !PT ;  /* 0x000000060706a212 */ /* 0x000fc800078e3cff */
[----:B------:R-:W-:-:S05]  /*10f10*/  @!P2 LOP3.LUT R7, R7, R6, RZ, 0x3c, !PT ;  /* 0x000000060707a212 */ /* 0x000fca00078e3cff */
[----:B------:R-:W-:Y:S04]  /*10f20*/  @!P2 LDGSTS.E.BYPASS.LTC128B.128 [R8+0x20400], desc[UR40][R6.64], !P1 ;  /* 0x204000000608afae */ /* 0x000fe8000c901d68 */
[----:B------:R0:W-:Y:S02]  /*10f30*/  @!P2 LDGSTS.E.BYPASS.LTC128B.128 [R8+0x24400], desc[UR40][R6.64+0x80], !P0 ;  /* 0x244000800608afae */ /* 0x0001e4000c101d68 */
[----:B0-----:R-:W-:Y:S02]  /*10f40*/  VIADD R6, R5, 0x10 ;  /* 0x0000001005067836 */ /* 0x001fe40000000000 */
[----:B------:R-:W0:Y:S03]  /*10f50*/  SHFL.IDX PT, R7, R0, 0x1, 0x181f ;  /* 0x00381f0000077f89 */ /* 0x000e2600000e0000 */
[----:B------:R-:W-:-:S02]  /*10f60*/  ISETP.GE.AND P2, PT, R6, R3, PT ;  /* 0x000000030600720c */ /* 0x000fc40003f46270 */
[----:B------:R-:W1:Y:S11]  /*10f70*/  SHFL.IDX PT, R6, R2, 0x1, 0x181f ;  /* 0x00381f0002067f89 */ /* 0x000e7600000e0000 */
        /* <DEDUP_REMOVED lines=67> */
[----:B------:R0:W-:Y:S04]  /*113b0*/  @!P2 LDGSTS.E.BYPASS.LTC128B.128 [R8+0x27400], desc[UR40][R6.64+0x80], !P0 ;  /* 0x274000800608afae */ /* 0x0001e8000c101d68 */
[----:B0-----:R0:W1:Y:S02]  /*113c0*/  SHFL.IDX PT, R6, R2, 0x7, 0x181f ;  /* 0x00f81f0002067f89 */ /* 0x00106400000e0000 */
.L_x_2240:
[----:B------:R-:W-:Y:S01]  /*113d0*/  VIADD R0, R5, 0x70 ;  /* 0x0000007005007836 */ /* 0x000fe20000000000 */
[----:B------:R-:W-:Y:S04]  /*113e0*/  BSSY B0, `(.L_x_2175) ;  /* 0x000000b000007945 */ /* 0x000fe80003800000 */
[----:B------:R-:W-:-:S13]  /*113f0*/  ISETP.GE.AND P2, PT, R0, R3, PT ;  /* 0x000000030000720c */ /* 0x000fda0003f46270 */
[----:B------:R-:W-:Y:S05]  /*11400*/  @P2 BRA `(.L_x_2176) ;  /* 0x0000000000202947 */ /* 0x000fea0003800000 */
[----:B0-----:R-:W-:Y:S01]  /*11410*/  IADD3 R2, P2, R18, R14, RZ ;  /* 0x0000000e12027210 */ /* 0x001fe20007f5e0ff */
[----:B------:R-:W-:-:S04]  /*11420*/  VIADD R5, R4, UR38 ;  /* 0x0000002604057c36 */ /* 0x000fc80008000000 */
[----:B-1----:R-:W-:-:S05]  /*11430*/  IMAD.X R3, RZ, RZ, R6, P2 ;  /* 0x000000ffff037224 */ /* 0x002fca00010e0606 */
[----:B------:R-:W-:Y:S01]  /*11440*/  @!PT LDS RZ, [RZ] ;  /* 0x00000000fffff984 */ /* 0x000fe20000000800 */
[----:B------:R-:W-:Y:S01]  /*11450*/  @!PT LDS RZ, [RZ] ;  /* 0x00000000fffff984 */ /* 0x000fe20000000800 */
[----:B------:R-:W-:Y:S01]  /*11460*/  @!PT LDS RZ, [RZ] ;  /* 0x00000000fffff984 */ /* 0x000fe20000000800 */
[----:B------:R2:W-:Y:S04]  /*11470*/  LDGSTS.E.BYPASS.LTC128B.128 [R5+0x23c00], desc[UR40][R2.64], !P1 ;  /* 0x23c0000002057fae */ /* 0x0005e8000c901d68 */
[----:B------:R2:W-:Y:S02]  /*11480*/  LDGSTS.E.BYPASS.LTC128B.128 [R5+0x27c00], desc[UR40][R2.64+0x80], !P0 ;  /* 0x27c0008002057fae */ /* 0x0005e4000c101d68 */
.L_x_2176:
[----:B------:R-:W-:Y:S05]  /*11490*/  BSYNC B0 ;  /* 0x0000000000007941 */ /* 0x000fea0003800000 */
.L_x_2175:
[----:B------:R-:W-:Y:S01]  /*114a0*/  NOP ;  /* 0x0000000000007918 */ /* 0x000fe20000000000 */
[----:B------:R-:W-:Y:S01]  /*114b0*/  SYNCS.ARRIVE.TRANS64.RED.A0T1 RZ, [UR38+0x38800], RZ ;  /* 0x038800ffffff79a7 */ /* 0x000fe20008200426 */
[----:B------:R-:W-:Y:S01]  /*114c0*/  IMAD.MOV.U32 R0, RZ, RZ, 0x1 ;  /* 0x00000001ff007424 */ /* 0x000fe200078e00ff */
[----:B------:R-:W-:Y:S04]  /*114d0*/  ARRIVES.LDGSTSBAR.64.TRANSCNT [UR38+0x38800] ;  /* 0x03880000ff0079b0 */ /* 0x000fe80008000aa6 */
[----:B------:R-:W-:Y:S01]  /*114e0*/  SHF.L.U32 R0, R0, 0x1f, RZ ;  /* 0x0000001f00007819 */ /* 0x000fe200000006ff */
[----:B------:R-:W-:Y:S01]  /*114f0*/  NOP ;  /* 0x0000000000007918 */ /* 0x000fe20000000000 */
[----:B--2---:R-:W2:Y:S01]  /*11500*/  LDL R3, [R1+0xc] ;  /* 0x00000c0001037983 */ /* 0x004ea20000100800 */
[----:B------:R-:W-:Y:S01]  /*11510*/  SYNCS.ARRIVE.TRANS64.A1T0 RZ, [UR38+0x38800], RZ ;  /* 0x038800ffffff79a7 */ /* 0x000fe20008100026 */
[----:B------:R-:W-:Y:S01]  /*11520*/  VIADD R17, R17, 0xfffffffe ;  /* 0xfffffffe11117836 */ /* 0x000fe20000000000 */
[----:B------:R-:W3:Y:S04]  /*11530*/  SYNCS.PHASECHK.TRANS64.TRYWAIT P0, [UR38+0x38820], R0 ;  /* 0x03882000ff0075a7 */ /* 0x000ee80008000166 */
[----:B--2---:R-:W-:Y:S01]  /*11540*/  ISETP.GE.AND P1, PT, R17, R3, PT ;  /* 0x000000031100720c */ /* 0x004fe20003f26270 */
[----:B---3--:R-:W-:-:S12]  /*11550*/  @!P0 BRA `(.L_x_2177) ;  /* 0x0000002c00f48947 */ /* 0x008fd80003800000 */
.L_x_2241:
[----:B------:R-:W-:Y:S01]  /*11560*/  IMAD.MOV.U32 R21, RZ, RZ, 0x1 ;  /* 0x00000001ff157424 */ /* 0x000fe200078e00ff */
[----:B------:R-:W-:Y:S06]  /*11570*/  @!P1 BRA `(.L_x_2178) ;  /* 0x0000001000a49947 */ /* 0x000fec0003800000 */
[----:B0-----:R-:W3:Y:S01]  /*11580*/  LDL R2, [R1+0x24] ;  /* 0x0000240001027983 */ /* 0x001ee20000100800 */
[----:B--2---:R-:W-:Y:S02]  /*11590*/  IMAD.MOV.U32 R0, RZ, RZ, 0x1 ;  /* 0x00000001ff007424 */ /* 0x004fe400078e00ff */
[----:B-1----:R-:W-:Y:S01]  /*115a0*/  IMAD.MOV.U32 R6, RZ, RZ, RZ ;  /* 0x000000ffff067224 */ /* 0x002fe200078e00ff */
[C---:B---3--:R-:W-:Y:S02]  /*115b0*/  LOP3.LUT R3, R2.reuse, 0x1, RZ, 0xfc, !PT ;  /* 0x0000000102037812 */ /* 0x048fe400078efcff */
[----:B------:R-:W-:-:S03]  /*115c0*/  LOP3.LUT R2, R2, 0x2, RZ, 0xfc, !PT ;  /* 0x0000000202027812 */ /* 0x000fc600078efcff */
[----:B------:R0:W-:Y:S04]  /*115d0*/  STL [R1+0x2c], R3 ;  /* 0x00002c0301007387 */ /* 0x0001e80000100800 */
[----:B------:R0:W-:Y:S02]  /*115e0*/  STL [R1+0x28], R2 ;  /* 0x0000280201007387 */ /* 0x0001e40000100800 */
.L_x_2197:
[----:B0-----:R-:W2:Y:S01]  /*115f0*/  LDL R2, [R1+0x18] ;  /* 0x0000180001027983 */ /* 0x001ea20000100800 */
        /* <DEDUP_REMOVED lines=9> */
[----:B------:R-:W-:Y:S01]  /*11690*/  IMAD.MOV.U32 R7, RZ, RZ, R17 ;  /* 0x000000ffff077224 */ /* 0x000fe200078e0011 */
[----:B--2---:R-:W-:-:S13]  /*116a0*/  ISETP.NE.AND P1, PT, R2, RZ, PT ;  /* 0x000000ff0200720c */ /* 0x004fda0003f25270 */
[----:B------:R-:W-:Y:S05]  /*116b0*/  @!P1 BRA `(.L_x_2181) ;  /* 0x0000000000509947 */ /* 0x000fea0003800000 */
[----:B------:R-:W2:Y:S01]  /*116c0*/  LDL R8, [R1+0x10] ;  /* 0x0000100001087983 */ /* 0x000ea20000100800 */
[----:B------:R-:W0:Y:S01]  /*116d0*/  LDC R7, c[0x0][0x43c] ;  /* 0x00010f00ff077b82 */ /* 0x000e220000000800 */
[----:B------:R-:W-:Y:S02]  /*116e0*/  ULDC.64 UR4, c[0x0][0x428] ;  /* 0x00010a0000047ab9 */ /* 0x000fe40000000a00 */
[----:B------:R-:W3:Y:S01]  /*116f0*/  LDL R9, [R1] ;  /* 0x0000000001097983 */ /* 0x000ee20000100800 */
        /* <DEDUP_REMOVED lines=16> */
.L_x_2181:
[----:B0-----:R-:W-:Y:S01]  /*11800*/  LEA R4, R20, UR38, 0x3 ;  /* 0x0000002614047c11 */ /* 0x001fe2000f8e18ff */
[----:B------:R-:W0:Y:S01]  /*11810*/  S2R R2, SR_TID.X ;  /* 0x0000000000027919 */ /* 0x000e220000002100 */
[----:B------:R-:W-:-:S04]  /*11820*/  SHF.L.U32 R3, R21, 0x1f, RZ ;  /* 0x0000001f15037819 */ /* 0x000fc800000006ff */
[----:B------:R-:W1:Y:S01]  /*11830*/  SYNCS.PHASECHK.TRANS64.TRYWAIT P0, [R4+URZ+0x38880], R3 ;  /* 0x03888003040075a7 */ /* 0x000e62000800017f */
[----:B0-----:R-:W-:-:S04]  /*11840*/  LOP3.LUT R2, R2, 0x7f, RZ, 0xc0, !PT ;  /* 0x0000007f02027812 */ /* 0x001fc800078ec0ff */
[----:B------:R-:W-:Y:S01]  /*11850*/  ISETP.NE.AND P1, PT, R2, RZ, PT ;  /* 0x000000ff0200720c */ /* 0x000fe20003f25270 */
[----:B-1----:R-:W-:-:S12]  /*11860*/  @!P0 BRA `(.L_x_2182) ;  /* 0x0000002c00488947 */ /* 0x002fd80003800000 */
.L_x_2242:
        /* <DEDUP_REMOVED lines=9> */
.L_x_2184:
[----:B------:R-:W-:Y:S05]  /*11900*/  BSYNC B1 ;  /* 0x0000000000017941 */ /* 0x000fea0003800000 */
.L_x_2183:
        /* <DEDUP_REMOVED lines=15> */
.L_x_2185:
        /* <DEDUP_REMOVED lines=13> */
.L_x_2186:
        /* <DEDUP_REMOVED lines=10> */
.L_x_2243:
        /* <DEDUP_REMOVED lines=11> */
.L_x_2189:
[----:B------:R-:W-:Y:S05]  /*11c20*/  BSYNC B1 ;  /* 0x0000000000017941 */ /* 0x000fea0003800000 */
.L_x_2188:
        /* <DEDUP_REMOVED lines=12> */
.L_x_2190:
        /* <DEDUP_REMOVED lines=13> */
.L_x_2191:
[----:B------:R-:W-:-:S13]  /*11dc0*/  @P0 ELECT P1, URZ, PT ;  /* 0x00000000003f082f */ /* 0x000fda0003820000 */
[----:B------:R-:W-:Y:S01]  /*11dd0*/  @P1 R2UR UR13, R16 ;  /* 0x00000000100d12ca */ /* 0x000fe200000e0000 */
[----:B------:R-:W-:Y:S01]  /*11de0*/  UMOV UR12, UR36 ;  /* 0x00000024000c7c82 */ /* 0x000fe20008000000 */
[----:B------:R-:W-:-:S11]  /*11df0*/  @P1 PLOP3.LUT P0, PT, P1, PT, PT, 0x8, 0x0 ;  /* 0x000000000000181c */ /* 0x000fd60000f0e170 */
[----:B------:R2:W-:Y:S01]  /*11e00*/  UTMALDG.4D [UR8], [UR6], desc[UR14] ;  /* 0x00000e08060075b4 */ /* 0x0005e20008019000 */
[----:B------:R-:W-:Y:S01]  /*11e10*/  PLOP3.LUT P1, PT, PT, PT, PT, 0x8, 0x0 ;  /* 0x000000000000781c */ /* 0x000fe20003f2e170 */
[----:B--2---:R-:W-:-:S12]  /*11e20*/  @P0 BRA.U.ANY `(.L_x_2191) ;  /* 0xfffffffd00e40947 */ /* 0x004fd8000393ffff */
.L_x_2180:
[----:B------:R-:W-:Y:S05]  /*11e30*/  BSYNC B0 ;  /* 0x0000000000007941 */ /* 0x000fea0003800000 */
.L_x_2179:
[----:B------:R-:W2:Y:S02]  /*11e40*/  LDL R2, [R1+0x2c] ;  /* 0x00002c0001027983 */ /* 0x000ea40000100800 */
[----:B--2---:R-:W-:-:S13]  /*11e50*/  ISETP.NE.AND P0, PT, R2, 0x3, PT ;  /* 0x000000030200780c */ /* 0x004fda0003f05270 */
[----:B------:R-:W-:Y:S05]  /*11e60*/  @!P0 BRA `(.L_x_2192) ;  /* 0x0000000000048947 */ /* 0x000fea0003800000 */
[----:B------:R-:W-:Y:S01]  /*11e70*/  BPT.TRAP 0x1 ;  /* 0x000000040000795c */ /* 0x000fe20000300000 */
.L_x_2192:
[----:B01----:R-:W2:Y:S01]  /*11e80*/  LDL R3, [R1+0x28] ;  /* 0x0000280001037983 */ /* 0x003ea20000100800 */
[----:B------:R-:W-:Y:S02]  /*11e90*/  LOP3.LUT R2, R0, 0x1, RZ, 0x3c, !PT ;  /* 0x0000000100027812 */ /* 0x000fe400078e3cff */
[----:B------:R-:W-:Y:S02]  /*11ea0*/  LEA R19, R6, UR38, 0x3 ;  /* 0x0000002606137c11 */ /* 0x000fe4000f8e18ff */
[----:B------:R-:W-:-:S04]  /*11eb0*/  SHF.L.U32 R2, R2, 0x1f, RZ ;  /* 0x0000001f02027819 */ /* 0x000fc800000006ff */
[----:B------:R-:W0:Y:S01]  /*11ec0*/  SYNCS.PHASECHK.TRANS64.TRYWAIT P0, [R19+URZ+0x38870], R2 ;  /* 0x03887002130075a7 */ /* 0x000e22000800017f */
[----:B--2---:R-:W-:Y:S01]  /*11ed0*/  ISETP.NE.AND P1, PT, R3, 0x3, PT ;  /* 0x000000030300780c */ /* 0x004fe20003f25270 */
[----:B0-----:R-:W-:-:S12]  /*11ee0*/  @!P0 BRA `(.L_x_2193) ;  /* 0x0000002400d08947 */ /* 0x001fd80003800000 */
.L_x_2244:
[----:B------:R-:W-:Y:S05]  /*11ef0*/  @!P1 BRA `(.L_x_2194) ;  /* 0x0000000000049947 */ /* 0x000fea0003800000 */
[----:B------:R-:W-:Y:S01]  /*11f00*/  BPT.TRAP 0x1 ;  /* 0x000000040000795c */ /* 0x000fe20000300000 */
.L_x_2194:
[----:B------:R-:W-:Y:S01]  /*11f10*/  SHF.L.U32 R0, R0, 0x1f, RZ ;  /* 0x0000001f00007819 */ /* 0x000fe200000006ff */
[----:B------:R-:W-:-:S03]  /*11f20*/  IMAD.SHL.U32 R3, R6, 0x8000, RZ ;  /* 0x0000800006037824 */ /* 0x000fc600078e00ff */
[----:B------:R-:W1:Y:S02]  /*11f30*/  SYNCS.PHASECHK.TRANS64.TRYWAIT P0, [R19+URZ+0x38860], R0 ;  /* 0x03886000130075a7 */ /* 0x000e64000800017f */
[----:B-1----:R-:W-:Y:S05]  /*11f40*/  @!P0 BRA `(.L_x_2195) ;  /* 0x0000002400cc8947 */ /* 0x002fea0003800000 */
.L_x_2245:
        /* <DEDUP_REMOVED lines=125> */
.L_x_2196:
[----:B------:R-:W2:Y:S01]  /*12720*/  S2R R0, SR_TID.X ;  /* 0x0000000000007919 */ /* 0x000ea20000002100 */
[----:B-1----:R1:W-:Y:S01]  /*12730*/  SYNCS.ARRIVE.TRANS64.A1T0 RZ, [R19+URZ+0x38850], RZ ;  /* 0x038850ff13ff79a7 */ /* 0x0023e2000810003f */
[----:B--2---:R-:W-:Y:S02]  /*12740*/  LOP3.LUT R2, R0, 0x7f, RZ, 0xc0, !PT ;  /* 0x0000007f00027812 */ /* 0x004fe400078ec0ff */
[----:B------:R-:W2:Y:S01]  /*12750*/  LDL R0, [R1+0xc] ;  /* 0x00000c0001007983 */ /* 0x000ea20000100800 */
[----:B------:R-:W-:Y:S01]  /*12760*/  IMAD.MOV.U32 R6, RZ, RZ, R20 ;  /* 0x000000ffff067224 */ /* 0x000fe200078e0014 */
[----:B------:R-:W-:Y:S01]  /*12770*/  BAR.SYNC.DEFER_BLOCKING 0x2, 0x80 ;  /* 0x0082000000007b1d */ /* 0x000fe20000010000 */
[----:B------:R-:W-:-:S13]  /*12780*/  ISETP.NE.AND P0, PT, R2, RZ, PT ;  /* 0x000000ff0200720c */ /* 0x000fda0003f05270 */
[----:B-1----:R-:W-:-:S05]  /*12790*/  @!P0 VIADD R19, R19, 0x38880 ;  /* 0x0003888013138836 */ /* 0x002fca0000000000 */
[----:B------:R-:W-:-:S04]  /*127a0*/  @!P0 PRMT R19, RZ, 0x654, R19 ;  /* 0x00000654ff138816 */ /* 0x000fc80000000013 */
[----:B------:R1:W-:Y:S01]  /*127b0*/  @!P0 SYNCS.ARRIVE.TRANS64.RED.A1T0 RZ, [R19+URZ], RZ ;  /* 0x000000ff13ff89a7 */ /* 0x0003e2000810043f */
[C---:B--2---:R-:W-:Y:S01]  /*127c0*/  ISETP.GT.AND P0, PT, R17.reuse, R0, PT ;  /* 0x000000001100720c */ /* 0x044fe20003f04270 */
[----:B------:R-:W-:Y:S02]  /*127d0*/  VIADD R17, R17, 0xffffffff ;  /* 0xffffffff11117836 */ /* 0x000fe40000000000 */
[----:B------:R-:W-:-:S10]  /*127e0*/  IMAD.MOV.U32 R0, RZ, RZ, R21 ;  /* 0x000000ffff007224 */ /* 0x000fd400078e0015 */
[----:B-1----:R-:W-:Y:S05]  /*127f0*/  @P0 BRA `(.L_x_2197) ;  /* 0xffffffec007c0947 */ /* 0x002fea000383ffff */
[----:B------:R-:W-:Y:S05]  /*12800*/  BRA `(.L_x_2198) ;  /* 0x0000000000047947 */ /* 0x000fea0003800000 */
.L_x_2178:
[----:B------:R-:W-:-:S07]  /*12810*/  IMAD.MOV.U32 R20, RZ, RZ, RZ ;  /* 0x000000ffff147224 */ /* 0x000fce00078e00ff */
.L_x_2198:
[----:B0-----:R-:W2:Y:S02]  /*12820*/  LDL R2, [R1+0x24] ;  /* 0x0000240001027983 */ /* 0x001ea40000100800 */
[----:B--2---:R-:W-:-:S04]  /*12830*/  LOP3.LUT R0, R2, 0x1, RZ, 0xfc, !PT ;  /* 0x0000000102007812 */ /* 0x004fc800078efcff */
[----:B------:R-:W-:-:S13]  /*12840*/  ISETP.NE.AND P0, PT, R0, 0x3, PT ;  /* 0x000000030000780c */ /* 0x000fda0003f05270 */
[----:B------:R-:W-:Y:S05]  /*12850*/  @!P0 BRA `(.L_x_2199) ;  /* 0x0000000000048947 */ /* 0x000fea0003800000 */
[----:B------:R-:W-:Y:S01]  /*12860*/  BPT.TRAP 0x1 ;  /* 0x000000040000795c */ /* 0x000fe20000300000 */
.L_x_2199:
[----:B------:R-:W-:Y:S01]  /*12870*/  LOP3.LUT R0, R21, 0x1, RZ, 0x3c, !PT ;  /* 0x0000000115007812 */ /* 0x000fe200078e3cff */
[----:B------:R-:W-:Y:S01]  /*12880*/  BSSY B0, `(.L_x_2200) ;  /* 0x0000008000007945 */ /* 0x000fe20003800000 */
[----:B------:R-:W-:Y:S02]  /*12890*/  LEA R3, R20, UR38, 0x3 ;  /* 0x0000002614037c11 */ /* 0x000fe4000f8e18ff */
[----:B------:R-:W-:Y:S02]  /*128a0*/  SHF.L.U32 R0, R0, 0x1f, RZ ;  /* 0x0000001f00007819 */ /* 0x000fe400000006ff */
[----:B------:R-:W-:Y:S01]  /*128b0*/  LOP3.LUT R2, R2, 0x2, RZ, 0xfc, !PT ;  /* 0x0000000202027812 */ /* 0x000fe200078efcff */
[----:B------:R0:W-:Y:S01]  /*128c0*/  STL [R1+0xc], R3 ;  /* 0x00000c0301007387 */ /* 0x0001e20000100800 */
[----:B------:R-:W2:Y:S02]  /*128d0*/  SYNCS.PHASECHK.TRANS64.TRYWAIT P0, [R3+URZ+0x38870], R0 ;  /* 0x03887000030075a7 */ /* 0x000ea4000800017f */
[----:B------:R-:W-:Y:S01]  /*128e0*/  ISETP.NE.AND P1, PT, R2, 0x3, PT ;  /* 0x000000030200780c */ /* 0x000fe20003f25270 */
[----:B0-2---:R-:W-:-:S12]  /*128f0*/  @!P0 BRA `(.L_x_2201) ;  /* 0x0000001c00748947 */ /* 0x005fd80003800000 */
.L_x_2246:
[----:B------:R-:W-:Y:S05]  /*12900*/  BSYNC B0 ;  /* 0x0000000000007941 */ /* 0x000fea0003800000 */
.L_x_2200:
[----:B------:R-:W-:Y:S05]  /*12910*/  @!P1 BRA `(.L_x_2202) ;  /* 0x0000000000049947 */ /* 0x000fea0003800000 */
[----:B------:R-:W-:Y:S01]  /*12920*/  BPT.TRAP 0x1 ;  /* 0x000000040000795c */ /* 0x000fe20000300000 */
.L_x_2202:
[----:B0-----:R-:W2:Y:S01]  /*12930*/  LDL R2, [R1+0xc] ;  /* 0x00000c0001027983 */ /* 0x001ea20000100800 */
[----:B------:R-:W-:-:S04]  /*12940*/  SHF.L.U32 R0, R21, 0x1f, RZ ;  /* 0x0000001f15007819 */ /* 0x000fc800000006ff */
[----:B--2---:R-:W0:Y:S02]  /*12950*/  SYNCS.PHASECHK.TRANS64.TRYWAIT P0, [R2+URZ+0x38860], R0 ;  /* 0x03886000020075a7 */ /* 0x004e24000800017f */
[----:B0-----:R-:W-:Y:S05]  /*12960*/  @!P0 BRA `(.L_x_2203) ;  /* 0x0000001c00708947 */ /* 0x001fea0003800000 */
.L_x_2247:
[----:B------:R-:W2:Y:S04]  /*12970*/  LDL.LU R4, [R1+0x14] ;  /* 0x0000140001047983 */ /* 0x000ea80000300800 */
[----:B0-----:R-:W3:Y:S04]  /*12980*/  LDL.LU R2, [R1+0x1c] ;  /* 0x00001c0001027983 */ /* 0x001ee80000300800 */
[----:B------:R-:W4:Y:S01]  /*12990*/  LDL.LU R12, [R1+0x4] ;  /* 0x00000400010c7983 */ /* 0x000f220000300800 */
[----:B------:R-:W-:Y:S01]  /*129a0*/  IMAD.SHL.U32 R3, R20, 0x8000, RZ ;  /* 0x0000800014037824 */ /* 0x000fe200078e00ff */
[----:B------:R-:W-:Y:S05]  /*129b0*/  WARPSYNC.ALL ;  /* 0x0000000000007948 */ /* 0x000fea0003800000 */
[----:B--2---:R-:W-:-:S02]  /*129c0*/  LOP3.LUT R0, R3, R4, RZ, 0xfc, !PT ;  /* 0x0000000403007212 */ /* 0x004fc400078efcff */
[----:B---3--:R-:W-:-:S03]  /*129d0*/  IADD3 R3, R3, UR38, R2 ;  /* 0x0000002603037c10 */ /* 0x008fc6000fffe002 */
[----:B-1----:R-:W0:Y:S01]  /*129e0*/  LDSM.16.MT88.4 R4, [R0+UR38+0x10400] ;  /* 0x010400260004783b */ /* 0x002e220008004200 */
        /* <DEDUP_REMOVED lines=115> */
.L_x_2204:
        /* <DEDUP_REMOVED lines=15> */
.L_x_2159:
[----:B------:R-:W1:Y:S01]  /*13210*/  S2R R4, SR_CgaCtaId ;  /* 0x0000000000047919 */ /* 0x000e620000008800 */
[----:B0-----:R-:W-:Y:S02]  /*13220*/  MOV R3, 0x400 ;  /* 0x0000040000037802 */ /* 0x001fe40000000f00 */
[----:B------:R-:W-:Y:S02]  /*13230*/  SHF.L.U32 R2, R2, 0x1f, RZ ;  /* 0x0000001f02027819 */ /* 0x000fe400000006ff */
[----:B-1----:R-:W-:-:S04]  /*13240*/  LEA R7, R4, R3, 0x18 ;  /* 0x0000000304077211 */ /* 0x002fc800078ec0ff */
[----:B------:R-:W0:Y:S02]  /*13250*/  SYNCS.PHASECHK.TRANS64.TRYWAIT P0, [R7+URZ+0x38820], R2 ;  /* 0x03882002070075a7 */ /* 0x000e24000800017f */
[----:B0-----:R-:W-:Y:S05]  /*13260*/  @!P0 BRA `(.L_x_2205) ;  /* 0x0000001400488947 */ /* 0x001fea0003800000 */
.L_x_2248:
        /* <DEDUP_REMOVED lines=13> */
.L_x_2206:
        /* <DEDUP_REMOVED lines=12> */
.L_x_2249:
[----:B------:R-:W1:Y:S02]  /*13400*/  SYNCS.PHASECHK.TRANS64.TRYWAIT P1, [R5+URZ], R2 ;  /* 0x00000002050075a7 */ /* 0x000e64000802017f */
[----:B-1----:R-:W-:Y:S05]  /*13410*/  @!P1 BRA `(.L_x_2208) ;  /* 0x0000001400049947 */ /* 0x002fea0003800000 */
.L_x_2250:
[----:B------:R-:W-:Y:S05]  /*13420*/  @!P0 BRA `(.L_x_2209) ;  /* 0x0000000000048947 */ /* 0x000fea0003800000 */
[----:B------:R-:W-:Y:S01]  /*13430*/  BPT.TRAP 0x1 ;  /* 0x000000040000795c */ /* 0x000fe20000300000 */
.L_x_2209:
[----:B------:R-:W-:-:S04]  /*13440*/  IMAD R0, R0, 0x8, R7 ;  /* 0x0000000800007824 */ /* 0x000fc800078e0207 */
[----:B------:R-:W2:Y:S02]  /*13450*/  SYNCS.PHASECHK.TRANS64.TRYWAIT P1, [R0+URZ+0x38860], R3 ;  /* 0x03886003000075a7 */ /* 0x000ea4000802017f */
[----:B--2---:R-:W-:Y:S05]  /*13460*/  @!P1 BRA `(.L_x_2210) ;  /* 0x0000001400049947 */ /* 0x004fea0003800000 */
.L_x_2251:
[----:B------:R-:W-:Y:S05]  /*13470*/  @!P0 BRA `(.L_x_2211) ;  /* 0x0000000000048947 */ /* 0x000fea0003800000 */
[----:B------:R-:W-:Y:S01]  /*13480*/  BPT.TRAP 0x1 ;  /* 0x000000040000795c */ /* 0x000fe20000300000 */
.L_x_2211:
[----:B-1----:R-:W-:-:S04]  /*13490*/  IMAD R5, R4, 0x8, R7 ;  /* 0x0000000804057824 */ /* 0x002fc800078e0207 */
[----:B------:R-:W1:Y:S02]  /*134a0*/  SYNCS.PHASECHK.TRANS64.TRYWAIT P1, [R5+URZ+0x38860], R2 ;  /* 0x03886002050075a7 */ /* 0x000e64000802017f */
[----:B-1----:R-:W-:Y:S05]  /*134b0*/  @!P1 BRA `(.L_x_2212) ;  /* 0x0000001400049947 */ /* 0x002fea0003800000 */
.L_x_2252:
[----:B------:R-:W-:Y:S05]  /*134c0*/  @!P0 BRA `(.L_x_2213) ;  /* 0x0000000000048947 */ /* 0x000fea0003800000 */
[----:B------:R-:W-:Y:S01]  /*134d0*/  BPT.TRAP 0x1 ;  /* 0x000000040000795c */ /* 0x000fe20000300000 */
.L_x_2213:
[----:B------:R-:W3:Y:S02]  /*134e0*/  SYNCS.PHASECHK.TRANS64.TRYWAIT P0, [R0+URZ+0x38880], R3 ;  /* 0x03888003000075a7 */ /* 0x000ee4000800017f */
[----:B---3--:R-:W-:Y:S05]  /*134f0*/  @!P0 BRA `(.L_x_2214) ;  /* 0x0000001400088947 */ /* 0x008fea0003800000 */
.L_x_2215:
[----:B----4-:R4:W0:Y:S02]  /*13500*/  SYNCS.PHASECHK.TRANS64.TRYWAIT P0, [R5+URZ+0x38880], R2 ;  /* 0x03888002050075a7 */ /* 0x010824000800017f */
[----:B0-----:R-:W-:Y:S05]  /*13510*/  @!P0 NANOSLEEP.SYNCS 0x989680 ;  /* 0x009896800000895d */ /* 0x001fea0003900000 */
[----:B------:R-:W0:Y:S02]  /*13520*/  @!P0 SYNCS.PHASECHK.TRANS64 P0, [R5+URZ+0x38880], R2 ;  /* 0x03888002050085a7 */ /* 0x000e24000800007f */
[----:B0-----:R-:W-:Y:S05]  /*13530*/  @!P0 BRA `(.L_x_2215) ;  /* 0xfffffffc00f08947 */ /* 0x001fea000383ffff */
.L_x_2118:
[----:B------:R-:W-:Y:S05]  /*13540*/  BSYNC B6 ;  /* 0x0000000000067941 */ /* 0x000fea0003800000 */
.L_x_2115:
[----:B------:R-:W-:Y:S05]  /*13550*/  EXIT ;  /* 0x000000000000794d */ /* 0x000fea0003800000 */
.L_x_2122:
[----:B0-----:R-:W-:-:S04]  /*13560*/  IMAD.U32 R2, RZ, RZ, UR36 ;  /* 0x00000024ff027e24 */ /* 0x001fc8000f8e00ff */
[----:B------:R0:W1:Y:S03]  /*13570*/  SYNCS.PHASECHK.TRANS64.TRYWAIT P0, [R2+URZ+0x38800], R7 ;  /* 0x03880007020075a7 */ /* 0x000066000800017f */
[----:B-1----:R-:W-:Y:S05]  /*13580*/  @!P0 NANOSLEEP.SYNCS 0x989680 ;  /* 0x009896800000895d */ /* 0x002fea0003900000 */
[----:B------:R-:W1:Y:S02]  /*13590*/  @!P0 SYNCS.PHASECHK.TRANS64 P0, [R2+URZ+0x38800], R7 ;  /* 0x03880007020085a7 */ /* 0x000e64000800007f */
[----:B-1----:R-:W-:Y:S05]  /*135a0*/  @!P0 BRA `(.L_x_2122) ;  /* 0xfffffffc00ec8947 */ /* 0x002fea000383ffff */
[----:B------:R-:W-:Y:S05]  /*135b0*/  BRA `(.L_x_2216) ;  /* 0xfffffee000a07947 */ /* 0x000fea000383ffff */
.L_x_2126:
[----:B0-----:R-:W-:-:S04]  /*135c0*/  IMAD.U32 R2, RZ, RZ, UR36 ;  /* 0x00000024ff027e24 */ /* 0x001fc8000f8e00ff */
[----:B------:R0:W2:Y:S03]  /*135d0*/  SYNCS.PHASECHK.TRANS64.TRYWAIT P2, [R2+URZ+0x38830], R7 ;  /* 0x03883007020075a7 */ /* 0x0000a6000804017f */
[----:B--2---:R-:W-:Y:S05]  /*135e0*/  @!P2 NANOSLEEP.SYNCS 0x989680 ;  /* 0x009896800000a95d */ /* 0x004fea0003900000 */
[----:B------:R-:W2:Y:S02]  /*135f0*/  @!P2 SYNCS.PHASECHK.TRANS64 P2, [R2+URZ+0x38830], R7 ;  /* 0x038830070200a5a7 */ /* 0x000ea4000804007f */
[----:B--2---:R-:W-:Y:S05]  /*13600*/  @!P2 BRA `(.L_x_2126) ;  /* 0xfffffffc00eca947 */ /* 0x004fea000383ffff */
[----:B------:R-:W-:Y:S05]  /*13610*/  BRA `(.L_x_2125) ;  /* 0xfffffee000bc7947 */ /* 0x000fea000383ffff */
.L_x_2131:
[----:B-1----:R-:W-:-:S04]  /*13620*/  IMAD.U32 R20, RZ, RZ, UR7 ;  /* 0x00000007ff147e24 */ /* 0x002fc8000f8e00ff */
[----:B------:R1:W2:Y:S03]  /*13630*/  SYNCS.PHASECHK.TRANS64.TRYWAIT P3, [R20+URZ+0x38830], R13 ;  /* 0x0388300d140075a7 */ /* 0x0002a6000806017f */
[----:B--2---:R-:W-:Y:S05]  /*13640*/  @!P3 NANOSLEEP.SYNCS 0x989680 ;  /* 0x009896800000b95d */ /* 0x004fea0003900000 */
[----:B------:R-:W2:Y:S02]  /*13650*/  @!P3 SYNCS.PHASECHK.TRANS64 P3, [R20+URZ+0x38830], R13 ;  /* 0x0388300d1400b5a7 */ /* 0x000ea4000806007f */
[----:B--2---:R-:W-:Y:S05]  /*13660*/  @!P3 BRA `(.L_x_2131) ;  /* 0xfffffffc00ecb947 */ /* 0x004fea000383ffff */
[----:B------:R-:W-:Y:S05]  /*13670*/  BRA `(.L_x_2128) ;  /* 0xffffff1400bc7947 */ /* 0x000fea000383ffff */
.L_x_2135:
[----:B-1----:R-:W-:-:S04]  /*13680*/  IMAD.U32 R14, RZ, RZ, UR10 ;  /* 0x0000000aff0e7e24 */ /* 0x002fc8000f8e00ff */
[----:B------:R1:W2:Y:S03]  /*13690*/  SYNCS.PHASECHK.TRANS64.TRYWAIT P3, [R14+URZ+0x38850], R13 ;  /* 0x0388500d0e0075a7 */ /* 0x0002a6000806017f */
[----:B--2---:R-:W-:Y:S05]  /*136a0*/  @!P3 NANOSLEEP.SYNCS 0x989680 ;  /* 0x009896800000b95d */ /* 0x004fea0003900000 */
[----:B------:R-:W2:Y:S02]  /*136b0*/  @!P3 SYNCS.PHASECHK.TRANS64 P3, [R14+URZ+0x38850], R13 ;  /* 0x0388500d0e00b5a7 */ /* 0x000ea4000806007f */
[----:B--2---:R-:W-:Y:S05]  /*136c0*/  @!P3 BRA `(.L_x_2135) ;  /* 0xfffffffc00ecb947 */ /* 0x004fea000383ffff */
[----:B------:R-:W-:Y:S05]  /*136d0*/  BRA `(.L_x_2132) ;  /* 0xffffff18008c7947 */ /* 0x000fea000383ffff */
.L_x_2142:
[----:B-1----:R-:W-:-:S04]  /*136e0*/  IMAD.U32 R14, RZ, RZ, UR10 ;  /* 0x0000000aff0e7e24 */ /* 0x002fc8000f8e00ff */
[----:B------:R1:W2:Y:S03]  /*136f0*/  SYNCS.PHASECHK.TRANS64.TRYWAIT P2, [R14+URZ+0x38830], R11 ;  /* 0x0388300b0e0075a7 */ /* 0x0002a6000804017f */
[----:B--2---:R-:W-:Y:S05]  /*13700*/  @!P2 NANOSLEEP.SYNCS 0x989680 ;  /* 0x009896800000a95d */ /* 0x004fea0003900000 */
[----:B------:R-:W2:Y:S02]  /*13710*/  @!P2 SYNCS.PHASECHK.TRANS64 P2, [R14+URZ+0x38830], R11 ;  /* 0x0388300b0e00a5a7 */ /* 0x000ea4000804007f */
[----:B--2---:R-:W-:Y:S05]  /*13720*/  @!P2 BRA `(.L_x_2142) ;  /* 0xfffffffc00eca947 */ /* 0x004fea000383ffff */
[----:B------:R-:W-:Y:S05]  /*13730*/  BRA `(.L_x_2139) ;  /* 0xffffff4800a47947 */ /* 0x000fea000383ffff */
.L_x_2146:
[----:B01----:R-:W-:-:S04]  /*13740*/  IMAD.U32 R11, RZ, RZ, UR10 ;  /* 0x0000000aff0b7e24 */ /* 0x003fc8000f8e00ff */
[----:B------:R0:W1:Y:S03]  /*13750*/  SYNCS.PHASECHK.TRANS64.TRYWAIT P2, [R11+URZ+0x38850], R10 ;  /* 0x0388500a0b0075a7 */ /* 0x000066000804017f */
[----:B-1----:R-:W-:Y:S05]  /*13760*/  @!P2 NANOSLEEP.SYNCS 0x989680 ;  /* 0x009896800000a95d */ /* 0x002fea0003900000 */
[----:B------:R-:W1:Y:S02]  /*13770*/  @!P2 SYNCS.PHASECHK.TRANS64 P2, [R11+URZ+0x38850], R10 ;  /* 0x0388500a0b00a5a7 */ /* 0x000e64000804007f */
[----:B-1----:R-:W-:Y:S05]  /*13780*/  @!P2 BRA `(.L_x_2146) ;  /* 0xfffffffc00eca947 */ /* 0x002fea000383ffff */
[----:B------:R-:W-:Y:S05]  /*13790*/  BRA `(.L_x_2143) ;  /* 0xffffff4c00647947 */ /* 0x000fea000383ffff */
.L_x_2152:
[----:B-1----:R-:W-:-:S04]  /*137a0*/  IMAD.U32 R5, RZ, RZ, UR7 ;  /* 0x00000007ff057e24 */ /* 0x002fc8000f8e00ff */
[----:B------:R1:W2:Y:S03]  /*137b0*/  SYNCS.PHASECHK.TRANS64.TRYWAIT P0, [R5+URZ+0x38850], R2 ;  /* 0x03885002050075a7 */ /* 0x0002a6000800017f */
[----:B--2---:R-:W-:Y:S05]  /*137c0*/  @!P0 NANOSLEEP.SYNCS 0x989680 ;  /* 0x009896800000895d */ /* 0x004fea0003900000 */
[----:B------:R-:W2:Y:S02]  /*137d0*/  @!P0 SYNCS.PHASECHK.TRANS64 P0, [R5+URZ+0x38850], R2 ;  /* 0x03885002050085a7 */ /* 0x000ea4000800007f */
[----:B--2---:R-:W-:Y:S05]  /*137e0*/  @!P0 BRA `(.L_x_2152) ;  /* 0xfffffffc00ec8947 */ /* 0x004fea000383ffff */
[----:B------:R-:W-:Y:S05]  /*137f0*/  BRA `(.L_x_2151) ;  /* 0xffffff7000e87947 */ /* 0x000fea000383ffff */
.L_x_2165:
[----:B------:R-:W-:Y:S02]  /*13800*/  IMAD.MOV.U32 R13, RZ, RZ, R5 ;  /* 0x000000ffff0d7224 */ /* 0x000fe400078e0005 */
[----:B------:R-:W-:Y:S02]  /*13810*/  IMAD.MOV.U32 R12, RZ, RZ, RZ ;  /* 0x000000ffff0c7224 */ /* 0x000fe400078e00ff */
[----:B------:R-:W-:Y:S02]  /*13820*/  IMAD.MOV.U32 R11, RZ, RZ, 0x1f ;  /* 0x0000001fff0b7424 */ /* 0x000fe400078e00ff */
[----:B------:R-:W-:-:S07]  /*13830*/  IMAD.MOV.U32 R15, RZ, RZ, -0x1 ;  /* 0xffffffffff0f7424 */ /* 0x000fce00078e00ff */
[----:B-1----:R-:W-:Y:S05]  /*13840*/  WARPSYNC.COLLECTIVE R15, `(.L_x_2217) ;  /* 0x000000000f087348 */ /* 0x002fea0003c00000 */
[----:B------:R0:W2:Y:S02]  /*13850*/  SHFL.IDX P6, R14, R13, R12, R11 ;  /* 0x0000000c0d0e7389 */ /* 0x0000a400000c000b */
[----:B012---:R-:W-:Y:S01]  /*13860*/  ENDCOLLECTIVE ;  /* 0x000000000000791b */ /* 0x007fe20003800000 */
.L_x_2217:
[----:B------:R-:W-:Y:S05]  /*13870*/  BRA `(.L_x_2218) ;  /* 0xffffffc800dc7947 */ /* 0x000fea000383ffff */
.L_x_2167:
[----:B------:R-:W-:Y:S01]  /*13880*/  BSSY B0, `(.L_x_2219) ;  /* 0x0000006000007945 */ /* 0x000fe20003800000 */
[----:B------:R-:W-:-:S07]  /*13890*/  IMAD.MOV.U32 R15, RZ, RZ, -0x1 ;  /* 0xffffffffff0f7424 */ /* 0x000fce00078e00ff */
[----:B0-----:R-:W-:Y:S05]  /*138a0*/  WARPSYNC.COLLECTIVE R15, `(.L_x_2220) ;  /* 0x000000000f0c7348 */ /* 0x001fea0003c00000 */
[----:B------:R-:W-:Y:S02]  /*138b0*/  ELECT P6, UR62, PT ;  /* 0x00000000003e782f */ /* 0x000fe400038c0000 */
[----:B------:R-:W-:Y:S01]  /*138c0*/  MOV R14, UR62 ;  /* 0x0000003e000e7c02 */ /* 0x000fe20008000f00 */
[----:B0-----:R-:W-:Y:S10]  /*138d0*/  ENDCOLLECTIVE ;  /* 0x000000000000791b */ /* 0x001ff40003800000 */
.L_x_2220:
[----:B------:R-:W-:Y:S05]  /*138e0*/  BSYNC B0 ;  /* 0x0000000000007941 */ /* 0x000fea0003800000 */
.L_x_2219:
[----:B------:R-:W-:Y:S05]  /*138f0*/  BRA `(.L_x_2221) ;  /* 0xffffffc800e07947 */ /* 0x000fea000383ffff */
.L_x_2169:
[----:B-1----:R-:W-:-:S04]  /*13900*/  IMAD.U32 R3, RZ, RZ, UR38 ;  /* 0x00000026ff037e24 */ /* 0x002fc8000f8e00ff */
[----:B------:R1:W2:Y:S03]  /*13910*/  SYNCS.PHASECHK.TRANS64.TRYWAIT P0, [R3+URZ+0x38880], R2 ;  /* 0x03888002030075a7 */ /* 0x0002a6000800017f */
[----:B--2---:R-:W-:Y:S05]  /*13920*/  @!P0 NANOSLEEP.SYNCS 0x989680 ;  /* 0x009896800000895d */ /* 0x004fea0003900000 */
[----:B------:R-:W2:Y:S02]  /*13930*/  @!P0 SYNCS.PHASECHK.TRANS64 P0, [R3+URZ+0x38880], R2 ;  /* 0x03888002030085a7 */ /* 0x000ea4000800007f */
[----:B--2---:R-:W-:Y:S05]  /*13940*/  @!P0 BRA `(.L_x_2169) ;  /* 0xfffffffc00ec8947 */ /* 0x004fea000383ffff */
[----:B------:R-:W-:Y:S05]  /*13950*/  BRA `(.L_x_2222) ;  /* 0xffffffcc002c7947 */ /* 0x000fea000383ffff */
.L_x_2171:
[----:B-1----:R-:W-:-:S04]  /*13960*/  IMAD.U32 R3, RZ, RZ, UR38 ;  /* 0x00000026ff037e24 */ /* 0x002fc8000f8e00ff */
[----:B------:R1:W2:Y:S03]  /*13970*/  SYNCS.PHASECHK.TRANS64.TRYWAIT P0, [R3+URZ+0x38840], R2 ;  /* 0x03884002030075a7 */ /* 0x0002a6000800017f */
[----:B--2---:R-:W-:Y:S05]  /*13980*/  @!P0 NANOSLEEP.SYNCS 0x989680 ;  /* 0x009896800000895d */ /* 0x004fea0003900000 */
[----:B------:R-:W2:Y:S02]  /*13990*/  @!P0 SYNCS.PHASECHK.TRANS64 P0, [R3+URZ+0x38840], R2 ;  /* 0x03884002030085a7 */ /* 0x000ea4000800007f */
[----:B--2---:R-:W-:Y:S05]  /*139a0*/  @!P0 BRA `(.L_x_2171) ;  /* 0xfffffffc00ec8947 */ /* 0x004fea000383ffff */
[----:B------:R-:W-:Y:S05]  /*139b0*/  BRA `(.L_x_2223) ;  /* 0xffffffcc00847947 */ /* 0x000fea000383ffff */
.L_x_2174:
[----:B------:R-:W-:Y:S01]  /*139c0*/  IMAD.MOV.U32 R13, RZ, RZ, R2 ;  /* 0x000000ffff0d7224 */ /* 0x000fe200078e0002 */
[----:B------:R-:W-:Y:S01]  /*139d0*/  LEA.HI R5, R9, UR39, RZ, 0x1d ;  /* 0x0000002709057c11 */ /* 0x000fe2000f8fe8ff */
[----:B------:R-:W-:Y:S02]  /*139e0*/  IMAD.MOV.U32 R12, RZ, RZ, RZ ;  /* 0x000000ffff0c7224 */ /* 0x000fe400078e00ff */
[----:B------:R-:W-:Y:S02]  /*139f0*/  IMAD.MOV.U32 R11, RZ, RZ, 0x181f ;  /* 0x0000181fff0b7424 */ /* 0x000fe400078e00ff */
[----:B------:R-:W-:-:S07]  /*13a00*/  IMAD.MOV.U32 R15, RZ, RZ, -0x1 ;  /* 0xffffffffff0f7424 */ /* 0x000fce00078e00ff */
[----:B------:R-:W-:Y:S05]  /*13a10*/  WARPSYNC.COLLECTIVE R15, `(.L_x_2224) ;  /* 0x000000000f087348 */ /* 0x000fea0003c00000 */
[----:B------:R0:W1:Y:S02]  /*13a20*/  SHFL.IDX P6, R14, R13, R12, R11 ;  /* 0x0000000c0d0e7389 */ /* 0x00006400000c000b */
[----:B01----:R-:W-:Y:S01]  /*13a30*/  ENDCOLLECTIVE ;  /* 0x000000000000791b */ /* 0x003fe20003800000 */
.L_x_2224:
[----:B------:R-:W-:Y:S02]  /*13a40*/  IMAD.MOV.U32 R13, RZ, RZ, R0 ;  /* 0x000000ffff0d7224 */ /* 0x000fe400078e0000 */
[----:B------:R-:W-:-:S07]  /*13a50*/  IMAD.MOV.U32 R6, RZ, RZ, R14 ;  /* 0x000000ffff067224 */ /* 0x000fce00078e000e */
[----:B------:R-:W-:Y:S05]  /*13a60*/  WARPSYNC.COLLECTIVE R15, `(.L_x_2225) ;  /* 0x000000000f087348 */ /* 0x000fea0003c00000 */
[----:B------:R0:W1:Y:S02]  /*13a70*/  SHFL.IDX P6, R14, R13, R12, R11 ;  /* 0x0000000c0d0e7389 */ /* 0x00006400000c000b */
[----:B01----:R-:W-:Y:S01]  /*13a80*/  ENDCOLLECTIVE ;  /* 0x000000000000791b */ /* 0x003fe20003800000 */
.L_x_2225:
        /* <DEDUP_REMOVED lines=10> */
.L_x_2226:
        /* <DEDUP_REMOVED lines=10> */
[----:B------:R0:W-:Y:S02]  /*13bd0*/  @!P2 LDGSTS.E.BYPASS.LTC128B.128 [R8+0x24400], desc[UR40][R6.64+0x80], !P0 ;  /* 0x244000800608afae */ /* 0x0001e4000c101d68 */
[----:B0-----:R-:W-:-:S05]  /*13be0*/  VIADD R6, R5, 0x10 ;  /* 0x0000001005067836 */ /* 0x001fca0000000000 */
[----:B------:R-:W-:Y:S01]  /*13bf0*/  ISETP.GE.AND P2, PT, R6, R3, PT ;  /* 0x000000030600720c */ /* 0x000fe20003f46270 */
[----:B------:R-:W-:-:S12]  /*13c00*/  IMAD.MOV.U32 R6, RZ, RZ, R14 ;  /* 0x000000ffff067224 */ /* 0x000fd800078e000e */
[----:B------:R-:W-:Y:S05]  /*13c10*/  WARPSYNC.COLLECTIVE R15, `(.L_x_2227) ;  /* 0x000000000f087348 */ /* 0x000fea0003c00000 */
[----:B------:R0:W1:Y:S02]  /*13c20*/  SHFL.IDX P6, R14, R13, R12, R11 ;  /* 0x0000000c0d0e7389 */ /* 0x00006400000c000b */
[----:B01----:R-:W-:Y:S01]  /*13c30*/  ENDCOLLECTIVE ;  /* 0x000000000000791b */ /* 0x003fe20003800000 */
.L_x_2227:
[----:B------:R-:W-:Y:S02]  /*13c40*/  @!P2 VIADD R8, R4, UR38 ;  /* 0x000000260408ac36 */ /* 0x000fe40008000000 */
[----:B------:R-:W-:Y:S02]  /*13c50*/  IMAD.MOV.U32 R13, RZ, RZ, R2 ;  /* 0x000000ffff0d7224 */ /* 0x000fe400078e0002 */
[----:B------:R-:W-:Y:S02]  /*13c60*/  IMAD.MOV.U32 R12, RZ, RZ, 0x2 ;  /* 0x00000002ff0c7424 */ /* 0x000fe400078e00ff */
[----:B------:R-:W-:-:S07]  /*13c70*/  IMAD.MOV.U32 R7, RZ, RZ, R14 ;  /* 0x000000ffff077224 */ /* 0x000fce00078e000e */
[----:B------:R-:W-:Y:S05]  /*13c80*/  WARPSYNC.COLLECTIVE R15, `(.L_x_2228) ;  /* 0x000000000f087348 */ /* 0x000fea0003c00000 */
[----:B------:R0:W1:Y:S02]  /*13c90*/  SHFL.IDX P6, R14, R13, R12, R11 ;  /* 0x0000000c0d0e7389 */ /* 0x00006400000c000b */
[----:B01----:R-:W-:Y:S01]  /*13ca0*/  ENDCOLLECTIVE ;  /* 0x000000000000791b */ /* 0x003fe20003800000 */
.L_x_2228:
        /* <DEDUP_REMOVED lines=17> */
.L_x_2229:
[----:B------:R-:W-:Y:S02]  /*13dc0*/  @!P2 VIADD R8, R4, UR38 ;  /* 0x000000260408ac36 */ /* 0x000fe40008000000 */
[----:B------:R-:W-:Y:S02]  /*13dd0*/  IMAD.MOV.U32 R13, RZ, RZ, R2 ;  /* 0x000000ffff0d7224 */ /* 0x000fe400078e0002 */
[----:B------:R-:W-:Y:S02]  /*13de0*/  IMAD.MOV.U32 R12, RZ, RZ, 0x3 ;  /* 0x00000003ff0c7424 */ /* 0x000fe400078e00ff */
[----:B------:R-:W-:-:S07]  /*13df0*/  IMAD.MOV.U32 R7, RZ, RZ, R14 ;  /* 0x000000ffff077224 */ /* 0x000fce00078e000e */
[----:B------:R-:W-:Y:S05]  /*13e00*/  WARPSYNC.COLLECTIVE R15, `(.L_x_2230) ;  /* 0x000000000f087348 */ /* 0x000fea0003c00000 */
[----:B------:R0:W1:Y:S02]  /*13e10*/  SHFL.IDX P6, R14, R13, R12, R11 ;  /* 0x0000000c0d0e7389 */ /* 0x00006400000c000b */
[----:B01----:R-:W-:Y:S01]  /*13e20*/  ENDCOLLECTIVE ;  /* 0x000000000000791b */ /* 0x003fe20003800000 */
.L_x_2230:
        /* <DEDUP_REMOVED lines=17> */
.L_x_2231:
[----:B------:R-:W-:Y:S02]  /*13f40*/  @!P2 VIADD R8, R4, UR38 ;  /* 0x000000260408ac36 */ /* 0x000fe40008000000 */
[----:B------:R-:W-:Y:S02]  /*13f50*/  IMAD.MOV.U32 R13, RZ, RZ, R2 ;  /* 0x000000ffff0d7224 */ /* 0x000fe400078e0002 */
[----:B------:R-:W-:Y:S02]  /*13f60*/  IMAD.MOV.U32 R12, RZ, RZ, 0x4 ;  /* 0x00000004ff0c7424 */ /* 0x000fe400078e00ff */
[----:B------:R-:W-:-:S07]  /*13f70*/  IMAD.MOV.U32 R7, RZ, RZ, R14 ;  /* 0x000000ffff077224 */ /* 0x000fce00078e000e */
[----:B------:R-:W-:Y:S05]  /*13f80*/  WARPSYNC.COLLECTIVE R15, `(.L_x_2232) ;  /* 0x000000000f087348 */ /* 0x000fea0003c00000 */
[----:B------:R0:W1:Y:S02]  /*13f90*/  SHFL.IDX P6, R14, R13, R12, R11 ;  /* 0x0000000c0d0e7389 */ /* 0x00006400000c000b */
[----:B01----:R-:W-:Y:S01]  /*13fa0*/  ENDCOLLECTIVE ;  /* 0x000000000000791b */ /* 0x003fe20003800000 */
.L_x_2232:
        /* <DEDUP_REMOVED lines=17> */
.L_x_2233:
[----:B------:R-:W-:Y:S02]  /*140c0*/  @!P2 VIADD R8, R4, UR38 ;  /* 0x000000260408ac36 */ /* 0x000fe40008000000 */
[----:B------:R-:W-:Y:S02]  /*140d0*/  IMAD.MOV.U32 R13, RZ, RZ, R2 ;  /* 0x000000ffff0d7224 */ /* 0x000fe400078e0002 */
[----:B------:R-:W-:Y:S02]  /*140e0*/  IMAD.MOV.U32 R12, RZ, RZ, 0x5 ;  /* 0x00000005ff0c7424 */ /* 0x000fe400078e00ff */
[----:B------:R-:W-:-:S07]  /*140f0*/  IMAD.MOV.U32 R7, RZ, RZ, R14 ;  /* 0x000000ffff077224 */ /* 0x000fce00078e000e */
[----:B------:R-:W-:Y:S05]  /*14100*/  WARPSYNC.COLLECTIVE R15, `(.L_x_2234) ;  /* 0x000000000f087348 */ /* 0x000fea0003c00000 */
[----:B------:R0:W1:Y:S02]  /*14110*/  SHFL.IDX P6, R14, R13, R12, R11 ;  /* 0x0000000c0d0e7389 */ /* 0x00006400000c000b */
[----:B01----:R-:W-:Y:S01]  /*14120*/  ENDCOLLECTIVE ;  /* 0x000000000000791b */ /* 0x003fe20003800000 */
.L_x_2234:
        /* <DEDUP_REMOVED lines=17> */
.L_x_2235:
[----:B------:R-:W-:Y:S02]  /*14240*/  @!P2 VIADD R8, R4, UR38 ;  /* 0x000000260408ac36 */ /* 0x000fe40008000000 */
[----:B------:R-:W-:Y:S02]  /*14250*/  IMAD.MOV.U32 R13, RZ, RZ, R2 ;  /* 0x000000ffff0d7224 */ /* 0x000fe400078e0002 */
[----:B------:R-:W-:Y:S02]  /*14260*/  IMAD.MOV.U32 R12, RZ, RZ, 0x6 ;  /* 0x00000006ff0c7424 */ /* 0x000fe400078e00ff */
[----:B------:R-:W-:-:S07]  /*14270*/  IMAD.MOV.U32 R7, RZ, RZ, R14 ;  /* 0x000000ffff077224 */ /* 0x000fce00078e000e */
[----:B------:R-:W-:Y:S05]  /*14280*/  WARPSYNC.COLLECTIVE R15, `(.L_x_2236) ;  /* 0x000000000f087348 */ /* 0x000fea0003c00000 */
[----:B------:R0:W1:Y:S02]  /*14290*/  SHFL.IDX P6, R14, R13, R12, R11 ;  /* 0x0000000c0d0e7389 */ /* 0x00006400000c000b */
[----:B01----:R-:W-:Y:S01]  /*142a0*/  ENDCOLLECTIVE ;  /* 0x000000000000791b */ /* 0x003fe20003800000 */
.L_x_2236:
        /* <DEDUP_REMOVED lines=15> */
.L_x_2237:
        /* <DEDUP_REMOVED lines=9> */
.L_x_2238:
        /* <DEDUP_REMOVED lines=15> */
.L_x_2239:
[----:B------:R-:W-:Y:S05]  /*14520*/  BRA `(.L_x_2240) ;  /* 0xffffffcc00a87947 */ /* 0x000fea000383ffff */
.L_x_2177:
[----:B--2---:R-:W-:-:S04]  /*14530*/  IMAD.U32 R3, RZ, RZ, UR38 ;  /* 0x00000026ff037e24 */ /* 0x004fc8000f8e00ff */
[----:B------:R2:W3:Y:S03]  /*14540*/  SYNCS.PHASECHK.TRANS64.TRYWAIT P0, [R3+URZ+0x38820], R0 ;  /* 0x03882000030075a7 */ /* 0x0004e6000800017f */
[----:B---3--:R-:W-:Y:S05]  /*14550*/  @!P0 NANOSLEEP.SYNCS 0x989680 ;  /* 0x009896800000895d */ /* 0x008fea0003900000 */
[----:B------:R-:W3:Y:S02]  /*14560*/  @!P0 SYNCS.PHASECHK.TRANS64 P0, [R3+URZ+0x38820], R0 ;  /* 0x03882000030085a7 */ /* 0x000ee4000800007f */
[----:B---3--:R-:W-:Y:S05]  /*14570*/  @!P0 BRA `(.L_x_2177) ;  /* 0xfffffffc00ec8947 */ /* 0x008fea000383ffff */
[----:B------:R-:W-:Y:S05]  /*14580*/  BRA `(.L_x_2241) ;  /* 0xffffffcc00f47947 */ /* 0x000fea000383ffff */
.L_x_2182:
[----:B0-----:R0:W1:Y:S02]  /*14590*/  SYNCS.PHASECHK.TRANS64.TRYWAIT P0, [R4+URZ+0x38880], R3 ;  /* 0x03888003040075a7 */ /* 0x001064000800017f */
[----:B-1----:R-:W-:Y:S05]  /*145a0*/  @!P0 NANOSLEEP.SYNCS 0x989680 ;  /* 0x009896800000895d */ /* 0x002fea0003900000 */
[----:B------:R-:W1:Y:S02]  /*145b0*/  @!P0 SYNCS.PHASECHK.TRANS64 P0, [R4+URZ+0x38880], R3 ;  /* 0x03888003040085a7 */ /* 0x000e64000800007f */
[----:B-1----:R-:W-:Y:S05]  /*145c0*/  @!P0 BRA `(.L_x_2182) ;  /* 0xfffffffc00f08947 */ /* 0x002fea000383ffff */
[----:B------:R-:W-:Y:S05]  /*145d0*/  BRA `(.L_x_2242) ;  /* 0xffffffd000a47947 */ /* 0x000fea000383ffff */
.L_x_2187:
[----:B-1----:R1:W2:Y:S02]  /*145e0*/  SYNCS.PHASECHK.TRANS64.TRYWAIT P0, [R4+URZ+0x38840], R3 ;  /* 0x03884003040075a7 */ /* 0x0022a4000800017f */
[----:B--2---:R-:W-:Y:S05]  /*145f0*/  @!P0 NANOSLEEP.SYNCS 0x989680 ;  /* 0x009896800000895d */ /* 0x004fea0003900000 */
[----:B------:R-:W2:Y:S02]  /*14600*/  @!P0 SYNCS.PHASECHK.TRANS64 P0, [R4+URZ+0x38840], R3 ;  /* 0x03884003040085a7 */ /* 0x000ea4000800007f */
[----:B--2---:R-:W-:Y:S05]  /*14610*/  @!P0 BRA `(.L_x_2187) ;  /* 0xfffffffc00f08947 */ /* 0x004fea000383ffff */
[----:B------:R-:W-:Y:S05]  /*14620*/  BRA `(.L_x_2243) ;  /* 0xffffffd400507947 */ /* 0x000fea000383ffff */
.L_x_2193:
[----:B0-----:R0:W1:Y:S02]  /*14630*/  SYNCS.PHASECHK.TRANS64.TRYWAIT P0, [R19+URZ+0x38870], R2 ;  /* 0x03887002130075a7 */ /* 0x001064000800017f */
[----:B-1----:R-:W-:Y:S05]  /*14640*/  @!P0 NANOSLEEP.SYNCS 0x989680 ;  /* 0x009896800000895d */ /* 0x002fea0003900000 */
[----:B------:R-:W1:Y:S02]  /*14650*/  @!P0 SYNCS.PHASECHK.TRANS64 P0, [R19+URZ+0x38870], R2 ;  /* 0x03887002130085a7 */ /* 0x000e64000800007f */
[----:B-1----:R-:W-:Y:S05]  /*14660*/  @!P0 BRA `(.L_x_2193) ;  /* 0xfffffffc00f08947 */ /* 0x002fea000383ffff */
[----:B------:R-:W-:Y:S05]  /*14670*/  BRA `(.L_x_2244) ;  /* 0xffffffd8001c7947 */ /* 0x000fea000383ffff */
.L_x_2195:
[----:B-1----:R1:W2:Y:S02]  /*14680*/  SYNCS.PHASECHK.TRANS64.TRYWAIT P0, [R19+URZ+0x38860], R0 ;  /* 0x03886000130075a7 */ /* 0x0022a4000800017f */
[----:B--2---:R-:W-:Y:S05]  /*14690*/  @!P0 NANOSLEEP.SYNCS 0x989680 ;  /* 0x009896800000895d */ /* 0x004fea0003900000 */
[----:B------:R-:W2:Y:S02]  /*146a0*/  @!P0 SYNCS.PHASECHK.TRANS64 P0, [R19+URZ+0x38860], R0 ;  /* 0x03886000130085a7 */ /* 0x000ea4000800007f */
[----:B--2---:R-:W-:Y:S05]  /*146b0*/  @!P0 BRA `(.L_x_2195) ;  /* 0xfffffffc00f08947 */ /* 0x004fea000383ffff */
[----:B------:R-:W-:Y:S05]  /*146c0*/  BRA `(.L_x_2245) ;  /* 0xffffffd800207947 */ /* 0x000fea000383ffff */
.L_x_2201:
[----:B0-----:R-:W2:Y:S02]  /*146d0*/  LDL R2, [R1+0xc] ;  /* 0x00000c0001027983 */ /* 0x001ea40000100800 */
[----:B--2---:R0:W2:Y:S02]  /*146e0*/  SYNCS.PHASECHK.TRANS64.TRYWAIT P0, [R2+URZ+0x38870], R0 ;  /* 0x03887000020075a7 */ /* 0x0040a4000800017f */
[----:B--2---:R-:W-:Y:S05]  /*146f0*/  @!P0 NANOSLEEP.SYNCS 0x989680 ;  /* 0x009896800000895d */ /* 0x004fea0003900000 */
[----:B------:R-:W2:Y:S02]  /*14700*/  @!P0 SYNCS.PHASECHK.TRANS64 P0, [R2+URZ+0x38870], R0 ;  /* 0x03887000020085a7 */ /* 0x000ea4000800007f */
[----:B--2---:R-:W-:Y:S05]  /*14710*/  @!P0 BRA `(.L_x_2201) ;  /* 0xfffffffc00ec8947 */ /* 0x004fea000383ffff */
[----:B------:R-:W-:Y:S05]  /*14720*/  BRA `(.L_x_2246) ;  /* 0xffffffe000747947 */ /* 0x000fea000383ffff */
.L_x_2203:
[----:B0-----:R-:W2:Y:S02]  /*14730*/  LDL R2, [R1+0xc] ;  /* 0x00000c0001027983 */ /* 0x001ea40000100800 */
[----:B--2---:R0:W2:Y:S02]  /*14740*/  SYNCS.PHASECHK.TRANS64.TRYWAIT P0, [R2+URZ+0x38860], R0 ;  /* 0x03886000020075a7 */ /* 0x0040a4000800017f */
[----:B--2---:R-:W-:Y:S05]  /*14750*/  @!P0 NANOSLEEP.SYNCS 0x989680 ;  /* 0x009896800000895d */ /* 0x004fea0003900000 */
[----:B------:R-:W2:Y:S02]  /*14760*/  @!P0 SYNCS.PHASECHK.TRANS64 P0, [R2+URZ+0x38860], R0 ;  /* 0x03886000020085a7 */ /* 0x000ea4000800007f */
[----:B--2---:R-:W-:Y:S05]  /*14770*/  @!P0 BRA `(.L_x_2203) ;  /* 0xfffffffc00ec8947 */ /* 0x004fea000383ffff */
[----:B------:R-:W-:Y:S05]  /*14780*/  BRA `(.L_x_2247) ;  /* 0xffffffe000787947 */ /* 0x000fea000383ffff */
.L_x_2205:
[----:B0-----:R0:W1:Y:S02]  /*14790*/  SYNCS.PHASECHK.TRANS64.TRYWAIT P0, [R7+URZ+0x38820], R2 ;  /* 0x03882002070075a7 */ /* 0x001064000800017f */
[----:B-1----:R-:W-:Y:S05]  /*147a0*/  @!P0 NANOSLEEP.SYNCS 0x989680 ;  /* 0x009896800000895d */ /* 0x002fea0003900000 */
[----:B------:R-:W1:Y:S02]  /*147b0*/  @!P0 SYNCS.PHASECHK.TRANS64 P0, [R7+URZ+0x38820], R2 ;  /* 0x03882002070085a7 */ /* 0x000e64000800007f */
[----:B-1----:R-:W-:Y:S05]  /*147c0*/  @!P0 BRA `(.L_x_2205) ;  /* 0xfffffffc00f08947 */ /* 0x002fea000383ffff */
[----:B------:R-:W-:Y:S05]  /*147d0*/  BRA `(.L_x_2248) ;  /* 0xffffffe800a47947 */ /* 0x000fea000383ffff */
.L_x_2207:
[----:B0-----:R0:W1:Y:S02]  /*147e0*/  SYNCS.PHASECHK.TRANS64.TRYWAIT P1, [R6+URZ], R3 ;  /* 0x00000003060075a7 */ /* 0x001064000802017f */
[----:B-1----:R-:W-:Y:S05]  /*147f0*/  @!P1 NANOSLEEP.SYNCS 0x989680 ;  /* 0x009896800000995d */ /* 0x002fea0003900000 */
[----:B------:R-:W1:Y:S02]  /*14800*/  @!P1 SYNCS.PHASECHK.TRANS64 P1, [R6+URZ], R3 ;  /* 0x00000003060095a7 */ /* 0x000e64000802007f */
[----:B-1----:R-:W-:Y:S05]  /*14810*/  @!P1 BRA `(.L_x_2207) ;  /* 0xfffffffc00f09947 */ /* 0x002fea000383ffff */
[----:B------:R-:W-:Y:S05]  /*14820*/  BRA `(.L_x_2249) ;  /* 0xffffffe800f47947 */ /* 0x000fea000383ffff */
.L_x_2208:
[----:B-1----:R1:W2:Y:S02]  /*14830*/  SYNCS.PHASECHK.TRANS64.TRYWAIT P1, [R5+URZ], R2 ;  /* 0x00000002050075a7 */ /* 0x0022a4000802017f */
[----:B--2---:R-:W-:Y:S05]  /*14840*/  @!P1 NANOSLEEP.SYNCS 0x989680 ;  /* 0x009896800000995d */ /* 0x004fea0003900000 */
[----:B------:R-:W2:Y:S02]  /*14850*/  @!P1 SYNCS.PHASECHK.TRANS64 P1, [R5+URZ], R2 ;  /* 0x00000002050095a7 */ /* 0x000ea4000802007f */
[----:B--2---:R-:W-:Y:S05]  /*14860*/  @!P1 BRA `(.L_x_2208) ;  /* 0xfffffffc00f09947 */ /* 0x004fea000383ffff */
[----:B------:R-:W-:Y:S05]  /*14870*/  BRA `(.L_x_2250) ;  /* 0xffffffe800e87947 */ /* 0x000fea000383ffff */
.L_x_2210:
[----:B--2---:R2:W3:Y:S02]  /*14880*/  SYNCS.PHASECHK.TRANS64.TRYWAIT P1, [R0+URZ+0x38860], R3 ;  /* 0x03886003000075a7 */ /* 0x0044e4000802017f */
[----:B---3--:R-:W-:Y:S05]  /*14890*/  @!P1 NANOSLEEP.SYNCS 0x989680 ;  /* 0x009896800000995d */ /* 0x008fea0003900000 */
[----:B------:R-:W3:Y:S02]  /*148a0*/  @!P1 SYNCS.PHASECHK.TRANS64 P1, [R0+URZ+0x38860], R3 ;  /* 0x03886003000095a7 */ /* 0x000ee4000802007f */
[----:B---3--:R-:W-:Y:S05]  /*148b0*/  @!P1 BRA `(.L_x_2210) ;  /* 0xfffffffc00f09947 */ /* 0x008fea000383ffff */
[----:B------:R-:W-:Y:S05]  /*148c0*/  BRA `(.L_x_2251) ;  /* 0xffffffe800e87947 */ /* 0x000fea000383ffff */
.L_x_2212:
[----:B-1----:R1:W3:Y:S02]  /*148d0*/  SYNCS.PHASECHK.TRANS64.TRYWAIT P1, [R5+URZ+0x38860], R2 ;  /* 0x03886002050075a7 */ /* 0x0022e4000802017f */
[----:B---3--:R-:W-:Y:S05]  /*148e0*/  @!P1 NANOSLEEP.SYNCS 0x989680 ;  /* 0x009896800000995d */ /* 0x008fea0003900000 */
[----:B------:R-:W3:Y:S02]  /*148f0*/  @!P1 SYNCS.PHASECHK.TRANS64 P1, [R5+URZ+0x38860], R2 ;  /* 0x03886002050095a7 */ /* 0x000ee4000802007f */
[----:B---3--:R-:W-:Y:S05]  /*14900*/  @!P1 BRA `(.L_x_2212) ;  /* 0xfffffffc00f09947 */ /* 0x008fea000383ffff */
[----:B------:R-:W-:Y:S05]  /*14910*/  BRA `(.L_x_2252) ;  /* 0xffffffe800e87947 */ /* 0x000fea000383ffff */
.L_x_2214:
[----:B---3--:R3:W4:Y:S02]  /*14920*/  SYNCS.PHASECHK.TRANS64.TRYWAIT P0, [R0+URZ+0x38880], R3 ;  /* 0x03888003000075a7 */ /* 0x008724000800017f */
[----:B----4-:R-:W-:Y:S05]  /*14930*/  @!P0 NANOSLEEP.SYNCS 0x989680 ;  /* 0x009896800000895d */ /* 0x010fea0003900000 */
[----:B------:R-:W4:Y:S02]  /*14940*/  @!P0 SYNCS.PHASECHK.TRANS64 P0, [R0+URZ+0x38880], R3 ;  /* 0x03888003000085a7 */ /* 0x000f24000800007f */
[----:B----4-:R-:W-:Y:S05]  /*14950*/  @!P0 BRA `(.L_x_2214) ;  /* 0xfffffffc00f08947 */ /* 0x010fea000383ffff */
[----:B------:R-:W-:Y:S05]  /*14960*/  BRA `(.L_x_2215) ;  /* 0xffffffe800e47947 */ /* 0x000fea000383ffff */
.L_x_2253:
        /* <DEDUP_REMOVED lines=9> */
.L_x_3140:


//--------------------- .text._ZN7cutlass13device_kernelIN5flash11enable_sm90INS1_16FlashAttnFwdSm90INS1_25CollectiveMainloopFwdSm90ILi2EN4cute5tupleIJNS5_1CILi1EEES8_S8_EEENS6_IJNS7_ILi128EEESA_NS7_ILi256EEEEEELi256ENS_12float_e4m3_tEfNS_4arch4Sm90ELb1ELb0ELb1ELb1ELb0ELb0ELb0ELb1ELb1ELb1ELb1ELb0EEENS1_21CollectiveEpilogueFwdINS6_IJSA_SB_SA_EEES9_NS_10bfloat16_tESF_Li256ELb1ELb1ELb1ELb1EEENS1_36VarlenDynamicPersistentTileSchedulerILi128ELi128ELi256ELi128ELb1ELb1ELb1ELb1ELb1ELb1EEEEEEEEEvNT_6ParamsE --------------------------
	.section	.text._ZN7cutlass13device_kernelIN5flash11enable_sm90INS1_16FlashAttnFwdSm90INS1_25CollectiveMainloopFwdSm90ILi2EN4cute5tupleIJNS5_1CILi1EEES8_S8_EEENS6_IJNS7_ILi128EEESA_NS7_ILi256EEEEEELi256ENS_12float_e4m3_tEfNS_4arch4Sm90ELb1ELb0ELb1ELb1ELb0ELb0ELb0ELb1ELb1ELb1ELb1ELb0EEENS1_21CollectiveEpilogueFwdINS6_IJSA_SB_SA_EEES9_NS_10bfloat16_tESF_Li256ELb1ELb1ELb1ELb1EEENS1_36VarlenDynamicPersistentTileSchedulerILi128ELi128ELi256ELi128ELb1ELb1ELb1ELb1ELb1ELb1EEEEEEEEEvNT_6ParamsE,"ax",@progbits
	.align	128
.text._ZN7cutlass13device_kernelIN5flash11enable_sm90INS1_16FlashAttnFwdSm90INS1_25CollectiveMainloopFwdSm90ILi2EN4cute5tupleIJNS5_1CILi1EEES8_S8_EEENS6_IJNS7_ILi128EEESA_NS7_ILi256EEEEEELi256ENS_12float_e4m3_tEfNS_4arch4Sm90ELb1ELb0ELb1ELb1ELb0ELb0ELb0ELb1ELb1ELb1ELb1ELb0EEENS1_21CollectiveEpilogueFwdINS6_IJSA_SB_SA_EEES9_NS_10bfloat16_tESF_Li256ELb1ELb1ELb1ELb1EEENS1_36VarlenDynamicPersistentTileSchedulerILi128ELi128ELi256ELi128ELb1ELb1ELb1ELb1ELb1ELb1EEEEEEEEEvNT_6ParamsE:
        .type           _ZN7cutlass13device_kernelIN5flash11enable_sm90INS1_16FlashAttnFwdSm90INS1_25CollectiveMainloopFwdSm90ILi2EN4cute5tupleIJNS5_1CILi1EEES8_S8_EEENS6_IJNS7_ILi128EEESA_NS7_ILi256EEEEEELi256ENS_12float_e4m3_tEfNS_4arch4Sm90ELb1ELb0ELb1ELb1ELb0ELb0ELb0ELb1ELb1ELb1ELb1ELb0EEENS1_21CollectiveEpilogueFwdINS6_IJSA_SB_SA_EEES9_NS_10bfloat16_tESF_Li256ELb1ELb1ELb1ELb1EEENS1_36VarlenDynamicPersistentTileSchedulerILi128ELi128ELi256ELi128ELb1ELb1ELb1ELb1ELb1ELb1EEEEEEEEEvNT_6ParamsE,@function
        .size           _ZN7cutlass13device_kernelIN5flash11enable_sm90INS1_16FlashAttnFwdSm90INS1_25CollectiveMainloopFwdSm90ILi2EN4cute5tupleIJNS5_1CILi1EEES8_S8_EEENS6_IJNS7_ILi128EEESA_NS7_ILi256EEEEEELi256ENS_12float_e4m3_tEfNS_4arch4Sm90ELb1ELb0ELb1ELb1ELb0ELb0ELb0ELb1ELb1ELb1ELb1ELb0EEENS1_21CollectiveEpilogueFwdINS6_IJSA_SB_SA_EEES9_NS_10bfloat16_tESF_Li256ELb1ELb1ELb1ELb1EEENS1_36VarlenDynamicPersistentTileSchedulerILi128ELi128ELi256ELi128ELb1ELb1ELb1ELb1ELb1ELb1EEEEEEEEEvNT_6ParamsE,(.L_x_3141 - _ZN7cutlass13device_kernelIN5flash11enable_sm90INS1_16FlashAttnFwdSm90INS1_25CollectiveMainloopFwdSm90ILi2EN4cute5tupleIJNS5_1CILi1EEES8_S8_EEENS6_IJNS7_ILi128EEESA_NS7_ILi256EEEEEELi256ENS_12float_e4m3_tEfNS_4arch4Sm90ELb1ELb0ELb1ELb1ELb0ELb0ELb0ELb1ELb1ELb1ELb1ELb0EEENS1_21CollectiveEpilogueFwdINS6_IJSA_SB_SA_EEES9_NS_10bfloat16_tESF_Li256ELb1ELb1ELb1ELb1EEENS1_36VarlenDynamicPersistentTileSchedulerILi128ELi128ELi256ELi128ELb1ELb1ELb1ELb1ELb1ELb1EEEEEEEEEvNT_6ParamsE)
        .other          _ZN7cutlass13device_kernelIN5flash11enable_sm90INS1_16FlashAttnFwdSm90INS1_25CollectiveMainloopFwdSm90ILi2EN4cute5tupleIJNS5_1CILi1EEES8_S8_EEENS6_IJNS7_ILi128EEESA_NS7_ILi256EEEEEELi256ENS_12float_e4m3_tEfNS_4arch4Sm90ELb1ELb0ELb1ELb1ELb0ELb0ELb0ELb1ELb1ELb1ELb1ELb0EEENS1_21CollectiveEpilogueFwdINS6_IJSA_SB_SA_EEES9_NS_10bfloat16_tESF_Li256ELb1ELb1ELb1ELb1EEENS1_36VarlenDynamicPersistentTileSchedulerILi128ELi128ELi256ELi128ELb1ELb1ELb1ELb1ELb1ELb1EEEEEEEEEvNT_6ParamsE,@"STO_CUDA_ENTRY STV_DEFAULT"
_ZN7cutlass13device_kernelIN5flash11enable_sm90INS1_16FlashAttnFwdSm90INS1_25CollectiveMainloopFwdSm90ILi2EN4cute5tupleIJNS5_1CILi1EEES8_S8_EEENS6_IJNS7_ILi128EEESA_NS7_ILi256EEEEEELi256ENS_12float_e4m3_tEfNS_4arch4Sm90ELb1ELb0ELb1ELb1ELb0ELb0ELb0ELb1ELb1ELb1ELb1ELb0EEENS1_21CollectiveEpilogueFwdINS6_IJSA_SB_SA_EEES9_NS_10bfloat16_tESF_Li256ELb1ELb1ELb1ELb1EEENS1_36VarlenDynamicPersistentTileSchedulerILi128ELi128ELi256ELi128ELb1ELb1ELb1ELb1ELb1ELb1EEEEEEEEEvNT_6ParamsE:
        /* <DEDUP_REMOVED lines=18> */
.L_x_2255:
[----:B------:R-:W-:Y:S05]  /*0120*/  BSYNC B0 ;  /* 0x0000000000007941 */ /* 0x000fea0003800000 */
.L_x_2254:
        /* <DEDUP_REMOVED lines=41> */
.L_x_2256:
        /* <DEDUP_REMOVED lines=22> */
.L_x_2257:
        /* <DEDUP_REMOVED lines=18> */
.L_x_2258:
        /* <DEDUP_REMOVED lines=22> */
.L_x_2259:
        /* <DEDUP_REMOVED lines=22> */
.L_x_2260:
[----:B------:R-:W-:Y:S01]  /*0900*/  PLOP3.LUT P0, PT, PT, PT, UP0, 0x80, 0x0 ;  /* 0x000000000000781c */ /* 0x000fe20003f0f008 */
[----:B------:R-:W-:Y:S01]  /*0910*/  UMOV UR38, 0x1 ;  /* 0x0000000100267882 */ /* 0x000fe20000000000 */
[----:B------:R-:W-:Y:S01]  /*0920*/  NOP ;  /* 0x0000000000007918 */ /* 0x000fe20000000000 */
[----:B------:R-:W-:Y:S01]  /*0930*/  USEL UR38, UR38, 0x2, !UP0 ;  /* 0x0000000226267887 */ /* 0x000fe2000c000000 */
[----:B------:R-:W-:Y:S01]  /*0940*/  ULDC.64 UR52, c[0x0][0x208] ;  /* 0x0000820000347ab9 */ /* 0x000fe20000000a00 */
[----:B012-4-:R-:W-:Y:S08]  /*0950*/  BAR.SYNC.DEFER_BLOCKING 0x0 ;  /* 0x0000000000007b1d */ /* 0x017ff00000010000 */
[----:B------:R-:W-:Y:S05]  /*0960*/  @!P0 BRA `(.L_x_2261) ;  /* 0x0000011c00808947 */ /* 0x000fea0003800000 */
.L_x_2262:
        /* <DEDUP_REMOVED lines=125> */
.L_x_2323:
[----:B------:R-:W-:Y:S01]  /*1140*/  ULDC.64 UR8, c[0x0][0xc88] ;  /* 0x0003220000087ab9 */ /* 0x000fe20000000a00 */
[----:B------:R-:W-:Y:S01]  /*1150*/  ULDC.64 UR10, c[0x0][0xa18] ;  /* 0x00028600000a7ab9 */ /* 0x000fe20000000a00 */
[----:B------:R-:W-:Y:S02]  /*1160*/  UIMAD.WIDE UR8, UR7, 0x4, UR8 ;  /* 0x00000004070878a5 */ /* 0x000fe4000f8e0208 */
[----:B------:R-:W-:Y:S02]  /*1170*/  UISETP.NE.U32.AND UP1, UPT, UR10, URZ, UPT ;  /* 0x0000003f0a00728c */ /* 0x000fe4000bf25070 */
[----:B------:R-:W-:Y:S02]  /*1180*/  ULOP3.LUT UR4, UR6, 0xff000000, URZ, 0xc0, !UPT ;  /* 0xff00000006047892 */ /* 0x000fe4000f8ec03f */
[----:B0-234-:R-:W-:Y:S01]  /*1190*/  IMAD.U32 R2, RZ, RZ, UR8 ;  /* 0x00000008ff027e24 */ /* 0x01dfe2000f8e00ff */
[----:B------:R-:W-:Y:S01]  /*11a0*/  ULDC UR7, c[0x0][0x424] ;  /* 0x0001090000077ab9 */ /* 0x000fe20000000800 */
[----:B-1----:R-:W-:Y:S01]  /*11b0*/  IMAD.U32 R3, RZ, RZ, UR9 ;  /* 0x00000009ff037e24 */ /* 0x002fe2000f8e00ff */
[----:B------:R-:W-:-:S04]  /*11c0*/  ULDC.64 UR8, c[0x0][0xa28] ;  /* 0x00028a0000087ab9 */ /* 0x000fc80000000a00 */
[----:B------:R-:W2:Y:S01]  /*11d0*/  LDG.E R2, desc[UR52][R2.64] ;  /* 0x0000003402027981 */ /* 0x000ea2000c1e1900 */
        /* <DEDUP_REMOVED lines=16> */
[----:B------:R-:W2:Y:S01]  /*12e0*/  @P0 LDG.E R2, desc[UR52][R2.64] ;  /* 0x0000003402020981 */ /* 0x000ea2000c1e1900 */
[----:B------:R-:W-:Y:S01]  /*12f0*/  UISETP.NE.U32.AND UP0, UPT, UR8, URZ, UPT ;  /* 0x0000003f0800728c */ /* 0x000fe2000bf05070 */
[----:B------:R-:W-:Y:S02]  /*1300*/  ULDC.64 UR10, c[0x0][0xa20] ;  /* 0x00028800000a7ab9 */ /* 0x000fe40000000a00 */
[----:B------:R-:W3:Y:S01]  /*1310*/  @P2 LDG.E R4, desc[UR52][R4.64] ;  /* 0x0000003404042981 */ /* 0x000ee2000c1e1900 */
[----:B------:R-:W-:Y:S01]  /*1320*/  UISETP.NE.AND.EX UP0, UPT, UR9, URZ, UPT, UP0 ;  /* 0x0000003f0900728c */ /* 0x000fe2000bf05300 */
[----:B------:R-:W-:Y:S01]  /*1330*/  ISETP.NE.U32.AND P1, PT, RZ, UR10, PT ;  /* 0x0000000aff007c0c */ /* 0x000fe2000bf25070 */
[----:B------:R-:W-:Y:S02]  /*1340*/  ULOP3.LUT UR46, UR6, 0xff0000, URZ, 0xc0, !UPT ;  /* 0x00ff0000062e7892 */ /* 0x000fe4000f8ec03f */
[----:B------:R-:W-:Y:S01]  /*1350*/  USHF.R.U32.HI UR4, URZ, 0x8, UR4 ;  /* 0x000000083f047899 */ /* 0x000fe20008011604 */
[----:B------:R-:W-:Y:S01]  /*1360*/  ISETP.NE.AND.EX P1, PT, RZ, UR11, PT, P1 ;  /* 0x0000000bff007c0c */ /* 0x000fe2000bf25310 */
[----:B------:R-:W-:Y:S01]  /*1370*/  USEL UR7, UR7, 0x1, UP0 ;  /* 0x0000000107077887 */ /* 0x000fe20008000000 */
[----:B------:R-:W-:Y:S01]  /*1380*/  ULDC UR8, c[0x0][0x2f0] ;  /* 0x0000bc0000087ab9 */ /* 0x000fe20000000800 */
[----:B------:R-:W-:Y:S01]  /*1390*/  UMOV UR51, URZ ;  /* 0x0000003f00337c82 */ /* 0x000fe20008000000 */
        /* <DEDUP_REMOVED lines=20> */
.L_x_2263:
[----:B------:R-:W-:Y:S05]  /*14e0*/  @!P1 BRA `(.L_x_2264) ;  /* 0x00000000001c9947 */ /* 0x000fea0003800000 */
[----:B------:R-:W-:-:S04]  /*14f0*/  ULEA UR4, UP0, UR43, UR10, 0x2 ;  /* 0x0000000a2b047291 */ /* 0x000fc8000f80103f */
[----:B------:R-:W-:Y:S02]  /*1500*/  ULEA.HI.X UR6, UR43, UR11, UR42, 0x2, UP0 ;  /* 0x0000000b2b067291 */ /* 0x000fe400080f142a */
[----:B------:R-:W-:-:S04]  /*1510*/  IMAD.U32 R2, RZ, RZ, UR4 ;  /* 0x00000004ff027e24 */ /* 0x000fc8000f8e00ff */
[----:B------:R-:W-:-:S05]  /*1520*/  IMAD.U32 R3, RZ, RZ, UR6 ;  /* 0x00000006ff037e24 */ /* 0x000fca000f8e00ff */
[----:B------:R-:W2:Y:S02]  /*1530*/  LDG.E R2, desc[UR52][R2.64] ;  /* 0x0000003402027981 */ /* 0x000ea4000c1e1900 */
[----:B--2---:R-:W-:Y:S01]  /*1540*/  R2UR UR4, R2 ;  /* 0x00000000020472ca */ /* 0x004fe200000e0000 */
[----:B------:R-:W-:-:S14]  /*1550*/  BRA `(.L_x_2265) ;  /* 0x0000000000347947 */ /* 0x000fdc0003800000 */
.L_x_2264:
        /* <DEDUP_REMOVED lines=13> */
.L_x_2265:
[----:B------:R-:W-:Y:S01]  /*1630*/  ULDC UR6, c[0x0][0x448] ;  /* 0x0001120000067ab9 */ /* 0x000fe20000000800 */
[----:B------:R-:W-:Y:S02]  /*1640*/  USHF.L.U32 UR36, UR5, 0x7, URZ ;  /* 0x0000000705247899 */ /* 0x000fe4000800063f */
[----:B------:R-:W-:Y:S02]  /*1650*/  UISETP.NE.AND UP0, UPT, UR6, 0x1, UPT ;  /* 0x000000010600788c */ /* 0x000fe4000bf05270 */
[----:B------:R-:W-:Y:S02]  /*1660*/  UIADD3 UR6, UR36, 0x7f, URZ ;  /* 0x0000007f24067890 */ /* 0x000fe4000fffe03f */
[----:B------:R-:W-:Y:S02]  /*1670*/  UIADD3 UR51, -UR51, UR4, URZ ;  /* 0x0000000433337290 */ /* 0x000fe4000fffe13f */
[----:B------:R-:W-:Y:S02]  /*1680*/  ULOP3.LUT UR37, UR46, 0xff, URZ, 0xc0, !UPT ;  /* 0x000000ff2e257892 */ /* 0x000fe4000f8ec03f */
[----:B------:R-:W-:-:S02]  /*1690*/  UIADD3 UR7, UR51, 0x80, -UR54 ;  /* 0x0000008033077890 */ /* 0x000fc4000fffe836 */
[----:B------:R-:W-:Y:S01]  /*16a0*/  USHF.R.U32.HI UR46, URZ, 0x10, UR46 ;  /* 0x000000103f2e7899 */ /* 0x000fe2000801162e */
[----:B------:R-:W-:Y:S01]  /*16b0*/  @UP0 ULDC UR4, c[0x0][0x44c] ;  /* 0x0001130000040ab9 */ /* 0x000fe20000000800 */
[----:B------:R-:W-:Y:S01]  /*16c0*/  @UP0 ULDC UR8, c[0x0][0x450] ;  /* 0x0001140000080ab9 */ /* 0x000fe20000000800 */
[----:B------:R-:W-:Y:S02]  /*16d0*/  UIMAD.WIDE.U32 UR4, UR6, UR4, URZ ;  /* 0x00000004060472a5 */ /* 0x000fe4000f8e003f */
[----:B------:R-:W-:Y:S02]  /*16e0*/  UIADD3 UR4, UR51, 0x7f, URZ ;  /* 0x0000007f33047890 */ /* 0x000fe4000fffe03f */
[----:B------:R-:W-:Y:S02]  /*16f0*/  @UP0 USHF.R.U32.HI UR6, URZ, UR8, UR5 ;  /* 0x000000083f060299 */ /* 0x000fe40008011605 */
[----:B------:R-:W-:Y:S02]  /*1700*/  USHF.R.S32.HI UR5, URZ, 0x1f, UR4 ;  /* 0x0000001f3f057899 */ /* 0x000fe40008011404 */
[----:B------:R-:W-:-:S02]  /*1710*/  UIADD3 UR6, UR7, UR6, URZ ;  /* 0x0000000607067290 */ /* 0x000fc4000fffe03f */
[----:B------:R-:W-:Y:S02]  /*1720*/  ULEA.HI UR5, UR5, UR4, URZ, 0x7 ;  /* 0x0000000405057291 */ /* 0x000fe4000f8f383f */
[----:B------:R-:W-:Y:S02]  /*1730*/  USHF.R.S32.HI UR7, URZ, 0x1f, UR6 ;  /* 0x0000001f3f077899 */ /* 0x000fe40008011406 */
[----:B------:R-:W-:Y:S02]  /*1740*/  USHF.R.S32.HI UR5, URZ, 0x7, UR5 ;  /* 0x000000073f057899 */ /* 0x000fe40008011405 */
[----:B------:R-:W-:Y:S01]  /*1750*/  ULEA.HI UR7, UR7, UR6, URZ, 0x7 ;  /* 0x0000000607077291 */ /* 0x000fe2000f8f383f */
[----:B------:R-:W-:-:S03]  /*1760*/  UMOV UR4, URZ ;  /* 0x0000003f00047c82 */ /* 0x000fc60008000000 */
[----:B------:R-:W-:-:S04]  /*1770*/  USHF.R.S32.HI UR7, URZ, 0x7, UR7 ;  /* 0x000000073f077899 */ /* 0x000fc80008011407 */
[----:B------:R-:W-:-:S04]  /*1780*/  UISETP.LT.AND UP0, UPT, UR5, UR7, UPT ;  /* 0x000000070500728c */ /* 0x000fc8000bf01270 */
[----:B------:R-:W-:-:S04]  /*1790*/  USEL UR9, UR5, UR7, UP0 ;  /* 0x0000000705097287 */ /* 0x000fc80008000000 */
[----:B------:R-:W-:-:S06]  /*17a0*/  UISETP.GE.AND UP0, UPT, UR9, 0x1, UPT ;  /* 0x000000010900788c */ /* 0x000fcc000bf06270 */
[----:B------:R-:W-:-:S13]  /*17b0*/  PLOP3.LUT P0, PT, PT, PT, UP0, 0x80, 0x0 ;  /* 0x000000000000781c */ /* 0x000fda0003f0f008 */
[----:B------:R-:W-:Y:S05]  /*17c0*/  @!P0 BRA `(.L_x_2266) ;  /* 0x0000000000908947 */ /* 0x000fea0003800000 */
        /* <DEDUP_REMOVED lines=36> */
.L_x_2266:
[----:B------:R-:W-:Y:S01]  /*1a10*/  UIMAD UR39, UR37, UR4, URZ ;  /* 0x00000004252772a4 */ /* 0x000fe2000f8e023f */
[----:B------:R-:W-:Y:S01]  /*1a20*/  IMAD.U32 R0, RZ, RZ, UR9 ;  /* 0x00000009ff007e24 */ /* 0x000fe2000f8e00ff */
[----:B------:R-:W-:Y:S01]  /*1a30*/  PLOP3.LUT P0, PT, PT, PT, PT, 0x80, 0x0 ;  /* 0x000000000000781c */ /* 0x000fe20003f0f070 */
[----:B------:R-:W-:Y:S01]  /*1a40*/  IMAD.U32 R3, RZ, RZ, UR4 ;  /* 0x00000004ff037e24 */ /* 0x000fe2000f8e00ff */
[----:B------:R-:W-:Y:S02]  /*1a50*/  CS2R R28, SRZ ;  /* 0x00000000001c7805 */ /* 0x000fe4000001ff00 */
[----:B------:R-:W-:Y:S02]  /*1a60*/  CS2R R24, SRZ ;  /* 0x0000000000187805 */ /* 0x000fe4000001ff00 */
[----:B------:R-:W-:Y:S02]  /*1a70*/  CS2R R30, SRZ ;  /* 0x00000000001e7805 */ /* 0x000fe4000001ff00 */
[----:B------:R-:W-:-:S02]  /*1a80*/  CS2R R26, SRZ ;  /* 0x00000000001a7805 */ /* 0x000fc4000001ff00 */
[----:B------:R-:W-:Y:S02]  /*1a90*/  VIADDMNMX R0, R3, UR39, R0, PT ;  /* 0x0000002703007c46 */ /* 0x000fe4000b800100 */
[----:B------:R-:W-:Y:S02]  /*1aa0*/  CS2R R2, SRZ ;  /* 0x0000000000027805 */ /* 0x000fe4000001ff00 */
[----:B------:R-:W-:Y:S02]  /*1ab0*/  CS2R R36, SRZ ;  /* 0x0000000000247805 */ /* 0x000fe4000001ff00 */
[----:B------:R-:W-:Y:S02]  /*1ac0*/  CS2R R32, SRZ ;  /* 0x0000000000207805 */ /* 0x000fe4000001ff00 */
        /* <DEDUP_REMOVED lines=13> */
[----:B------:R-:W-:Y:S01]  /*1ba0*/  UISETP.GT.AND UP0, UPT, UR56, UR39, UPT ;  /* 0x000000273800728c */ /* 0x000fe2000bf04270 */
[----:B------:R-:W-:Y:S02]  /*1bb0*/  CS2R R56, SRZ ;  /* 0x0000000000387805 */ /* 0x000fe4000001ff00 */
[----:B------:R-:W-:-:S02]  /*1bc0*/  CS2R R62, SRZ ;  /* 0x00000000003e7805 */ /* 0x000fc4000001ff00 */
[----:B------:R-:W-:Y:S02]  /*1bd0*/  CS2R R58, SRZ ;  /* 0x00000000003a7805 */ /* 0x000fe4000001ff00 */
[----:B------:R-:W-:Y:S02]  /*1be0*/  CS2R R68, SRZ ;  /* 0x0000000000447805 */ /* 0x000fe4000001ff00 */
[----:B------:R-:W-:Y:S02]  /*1bf0*/  CS2R R64, SRZ ;  /* 0x0000000000407805 */ /* 0x000fe4000001ff00 */
[----:B------:R-:W-:Y:S02]  /*1c00*/  PLOP3.LUT P1, PT, PT, PT, UP0, 0x80, 0x0 ;  /* 0x000000000000781c */ /* 0x000fe40003f2f008 */
        /* <DEDUP_REMOVED lines=79> */
.L_x_2268:
        /* <DEDUP_REMOVED lines=24> */
[----:B------:R-:W-:-:S03]  /*2280*/  @P1 IMAD R3, R13, UR44, R7 ;  /* 0x0000002c0d031c24 */ /* 0x000fc6000f8e0207 */
[----:B------:R-:W-:Y:S02]  /*2290*/  @P0 LEA.HI.X R5, R2, UR5, R5, 0x2, P2 ;  /* 0x0000000502050c11 */ /* 0x000fe400090f1405 */
[----:B------:R-:W-:Y:S01]  /*22a0*/  @P1 LEA.HI.X R9, R6, UR7, R3, 0x2, P3 ;  /* 0x0000000706091c11 */ /* 0x000fe200098f1403 */
[----:B------:R-:W-:-:S04]  /*22b0*/  IMAD.MOV.U32 R3, RZ, RZ, 0x3f800000 ;  /* 0x3f800000ff037424 */ /* 0x000fc800078e00ff */
[----:B------:R-:W2:Y:S04]  /*22c0*/  @P1 LDG.E R0, desc[UR52][R8.64] ;  /* 0x0000003408001981 */ /* 0x000ea8000c1e1900 */
[----:B------:R-:W2:Y:S01]  /*22d0*/  @P0 LDG.E R3, desc[UR52][R4.64] ;  /* 0x0000003404030981 */ /* 0x000ea2000c1e1900 */
[----:B------:R-:W-:-:S04]  /*22e0*/  ULEA.HI UR4, UR48, UR48, URZ, 0x1 ;  /* 0x0000003030047291 */ /* 0x000fc8000f8f083f */
[----:B------:R-:W-:-:S04]  /*22f0*/  ULOP3.LUT UR4, UR4, 0xfffffffe, URZ, 0xc0, !UPT ;  /* 0xfffffffe04047892 */ /* 0x000fc8000f8ec03f */
[----:B------:R-:W-:-:S06]  /*2300*/  UIADD3 UR4, UR48, -UR4, URZ ;  /* 0x8000000430047290 */ /* 0x000fcc000fffe03f */
[----:B------:R-:W-:Y:S01]  /*2310*/  IMAD.U32 R2, RZ, RZ, UR4 ;  /* 0x00000004ff027e24 */ /* 0x000fe2000f8e00ff */
[----:B------:R-:W-:-:S04]  /*2320*/  ULDC UR4, c[0x0][0x9d8] ;  /* 0x0002760000047ab9 */ /* 0x000fc80000000800 */
[----:B------:R-:W-:-:S04]  /*2330*/  SHF.L.U32 R2, R2, 0x1f, RZ ;  /* 0x0000001f02027819 */ /* 0x000fc800000006ff */
[----:B------:R-:W0:Y:S01]  /*2340*/  SYNCS.PHASECHK.TRANS64.TRYWAIT P0, [UR41+0x38800], R2 ;  /* 0x03880002ff0075a7 */ /* 0x000e220008000169 */
[----:B------:R-:W-:-:S05]  /*2350*/  IMAD.U32 R6, RZ, RZ, UR49 ;  /* 0x00000031ff067e24 */ /* 0x000fca000f8e00ff */
[----:B------:R-:W-:Y:S01]  /*2360*/  ISETP.NE.AND P1, PT, R6, 0x3, PT ;  /* 0x000000030600780c */ /* 0x000fe20003f25270 */
[----:B--2---:R-:W-:-:S04]  /*2370*/  FMUL.FTZ R0, R3, R0 ;  /* 0x0000000003007220 */ /* 0x004fc80000410000 */
[----:B------:R-:W-:Y:S01]  /*2380*/  FMUL.FTZ R0, R0, UR4 ;  /* 0x0000000400007c20 */ /* 0x000fe20008410000 */
[----:B0-----:R-:W-:Y:S07]  /*2390*/  @!P0 BRA `(.L_x_2269) ;  /* 0x0000016c00d08947 */ /* 0x001fee0003800000 */
.L_x_2422:
[----:B------:R-:W-:Y:S05]  /*23a0*/  @!P1 BRA `(.L_x_2270) ;  /* 0x0000000000049947 */ /* 0x000fea0003800000 */
[----:B------:R-:W-:Y:S01]  /*23b0*/  BPT.TRAP 0x1 ;  /* 0x000000040000795c */ /* 0x000fe20000300000 */
.L_x_2270:
[----:B0-----:R-:W-:Y:S02]  /*23c0*/  IMAD.U32 R2, RZ, RZ, UR55 ;  /* 0x00000037ff027e24 */ /* 0x001fe4000f8e00ff */
[----:B------:R-:W-:-:S03]  /*23d0*/  IMAD.U32 R3, RZ, RZ, UR47 ;  /* 0x0000002fff037e24 */ /* 0x000fc6000f8e00ff */
[----:B------:R-:W-:Y:S02]  /*23e0*/  LEA R2, R2, UR41, 0x3 ;  /* 0x0000002902027c11 */ /* 0x000fe4000f8e18ff */
[----:B------:R-:W-:-:S04]  /*23f0*/  SHF.L.U32 R3, R3, 0x1f, RZ ;  /* 0x0000001f03037819 */ /* 0x000fc800000006ff */
[----:B------:R0:W1:Y:S01]  /*2400*/  SYNCS.PHASECHK.TRANS64.TRYWAIT P2, [R2+URZ+0x38830], R3 ;  /* 0x03883003020075a7 */ /* 0x000062000804017f */
[----:B------:R-:W-:Y:S05]  /*2410*/  @!P1 BRA `(.L_x_2271) ;  /* 0x0000000000049947 */ /* 0x000fea0003800000 */
[----:B------:R-:W-:Y:S01]  /*2420*/  BPT.TRAP 0x1 ;  /* 0x000000040000795c */ /* 0x000fe20000300000 */
.L_x_2271:
[----:B------:R-:W2:Y:S02]  /*2430*/  S2R R4, SR_TID.X ;  /* 0x0000000000047919 */ /* 0x000ea40000002100 */
[----:B--2---:R-:W-:Y:S01]  /*2440*/  LOP3.LUT P0, RZ, R4, 0x7f, RZ, 0xc0, !PT ;  /* 0x0000007f04ff7812 */ /* 0x004fe2000780c0ff */
[----:B-1----:R-:W-:-:S12]  /*2450*/  @P2 BRA `(.L_x_2272) ;  /* 0x0000000000082947 */ /* 0x002fd80003800000 */
[----:B------:R-:W1:Y:S02]  /*2460*/  SYNCS.PHASECHK.TRANS64.TRYWAIT P2, [R2+URZ+0x38830], R3 ;  /* 0x03883003020075a7 */ /* 0x000e64000804017f */
[----:B-1----:R-:W-:Y:S05]  /*2470*/  @!P2 BRA `(.L_x_2273) ;  /* 0x0000016c00b0a947 */ /* 0x002fea0003800000 */
.L_x_2272:
[----:B------:R-:W-:Y:S05]  /*2480*/  WARPSYNC.ALL ;  /* 0x0000000000007948 */ /* 0x000fea0003800000 */
[----:B------:R-:W-:Y:S01]  /*2490*/  UIADD3 UR4, UR41, 0x28400, URZ ;  /* 0x0002840029047890 */ /* 0x000fe2000fffe03f */
[----:B------:R-:W-:Y:S01]  /*24a0*/  WARPGROUP.ARRIVE ;  /* 0x00000000000079c5 */ /* 0x000fe20000000000 */
[----:B------:R-:W-:Y:S01]  /*24b0*/  ULOP3.LUT UR32, UR57, 0x10000, URZ, 0xfc, !UPT ;  /* 0x0001000039207892 */ /* 0x000fe2000f8efc3f */
[----:B01----:R-:W-:Y:S01]  /*24c0*/  @!P0 VIADD R2, R2, 0x38840 ;  /* 0x0003884002028836 */ /* 0x003fe20000000000 */
[----:B------:R-:W-:Y:S01]  /*24d0*/  USHF.R.U32.HI UR4, URZ, 0x4, UR4 ;  /* 0x000000043f047899 */ /* 0x000fe20008011604 */
[----:B------:R-:W-:Y:S01]  /*24e0*/  CS2R R94, SRZ ;  /* 0x00000000005e7805 */ /* 0x000fe2000001ff00 */
[----:B------:R-:W-:Y:S01]  /*24f0*/  UMOV UR33, 0x40000040 ;  /* 0x4000004000217882 */ /* 0x000fe20000000000 */
[----:B------:R-:W-:Y:S01]  /*2500*/  UMOV UR35, 0x40000040 ;  /* 0x4000004000237882 */ /* 0x000fe20000000000 */
[----:B------:R-:W-:Y:S01]  /*2510*/  ULOP3.LUT UR4, UR4, 0x3fff, URZ, 0xc0, !UPT ;  /* 0x00003fff04047892 */ /* 0x000fe2000f8ec03f */
[----:B------:R-:W-:Y:S01]  /*2520*/  @!P0 PRMT R2, RZ, 0x654, R2 ;  /* 0x00000654ff028816 */ /* 0x000fe20000000002 */
[----:B------:R-:W-:Y:S01]  /*2530*/  UMOV UR5, 0x40000040 ;  /* 0x4000004000057882 */ /* 0x000fe20000000000 */
[----:B------:R-:W-:Y:S01]  /*2540*/  UMOV UR7, 0x40000040 ;  /* 0x4000004000077882 */ /* 0x000fe20000000000 */
[----:B------:R-:W-:Y:S01]  /*2550*/  ULOP3.LUT UR50, UR4, 0x10000, URZ, 0xfc, !UPT ;  /* 0x0001000004327892 */ /* 0x000fe2000f8efc3f */
[----:B------:R-:W-:Y:S01]  /*2560*/  CS2R R96, SRZ ;  /* 0x0000000000607805 */ /* 0x000fe2000001ff00 */
[----:B------:R-:W-:Y:S01]  /*2570*/  UIADD3 UR4, UR32, 0x2, URZ ;  /* 0x0000000220047890 */ /* 0x000fe2000fffe03f */
[----:B------:R-:W-:Y:S01]  /*2580*/  CS2R R98, SRZ ;  /* 0x0000000000627805 */ /* 0x000fe2000001ff00 */
[----:B------:R-:W-:Y:S01]  /*2590*/  ULEA UR34, UR55, UR50, 0xb ;  /* 0x0000003237227291 */ /* 0x000fe2000f8e583f */
[----:B------:R-:W-:Y:S01]  /*25a0*/  CS2R R100, SRZ ;  /* 0x0000000000647805 */ /* 0x000fe2000001ff00 */
[----:B------:R-:W-:Y:S01]  /*25b0*/  UIADD3 UR8, UR32, 0x4, URZ ;  /* 0x0000000420087890 */ /* 0x000fe2000fffe03f */
[----:B------:R-:W-:Y:S01]  /*25c0*/  CS2R R102, SRZ ;  /* 0x0000000000667805 */ /* 0x000fe2000001ff00 */
[----:B------:R-:W-:Y:S01]  /*25d0*/  UIADD3 UR6, UR34, 0x2, URZ ;  /* 0x0000000222067890 */ /* 0x000fe2000fffe03f */
[----:B------:R-:W-:Y:S01]  /*25e0*/  CS2R R104, SRZ ;  /* 0x0000000000687805 */ /* 0x000fe2000001ff00 */
[----:B------:R-:W-:Y:S01]  /*25f0*/  UIADD3 UR10, UR34, 0x4, URZ ;  /* 0x00000004220a7890 */ /* 0x000fe2000fffe03f */
[----:B------:R-:W-:Y:S01]  /*2600*/  CS2R R106, SRZ ;  /* 0x00000000006a7805 */ /* 0x000fe2000001ff00 */
[----:B------:R-:W-:Y:S01]  /*2610*/  UMOV UR9, 0x40000040 ;  /* 0x4000004000097882 */ /* 0x000fe20000000000 */
[----:B------:R-:W-:Y:S01]  /*2620*/  QGMMA.64x128x32.F32.E4M3.E4M3 R24, gdesc[UR32], RZ, !UPT, gsb0 ;  /* 0x01e00000201879f3 */ /* 0x000fe2000c0008ff */
[----:B------:R-:W-:Y:S01]  /*2630*/  UMOV UR11, 0x40000040 ;  /* 0x40000040000b7882 */ /* 0x000fe20000000000 */
[----:B------:R-:W-:Y:S01]  /*2640*/  UIADD3 UR12, UR32, 0x6, URZ ;  /* 0x00000006200c7890 */ /* 0x000fe2000fffe03f */
[----:B------:R-:W-:Y:S01]  /*2650*/  CS2R R108, SRZ ;  /* 0x00000000006c7805 */ /* 0x000fe2000001ff00 */
[----:B------:R-:W-:Y:S01]  /*2660*/  UIADD3 UR14, UR34, 0x6, URZ ;  /* 0x00000006220e7890 */ /* 0x000fe2000fffe03f */
[----:B------:R-:W-:Y:S01]  /*2670*/  CS2R R110, SRZ ;  /* 0x00000000006e7805 */ /* 0x000fe2000001ff00 */
[----:B------:R-:W-:Y:S01]  /*2680*/  UMOV UR13, 0x40000040 ;  /* 0x40000040000d7882 */ /* 0x000fe20000000000 */
        /* <DEDUP_REMOVED lines=25> */
[----:B------:R-:W-:Y:S01]  /*2820*/  UIADD3 UR57, UR56, -0x2, URZ ;  /* 0xfffffffe38397890 */ /* 0x000fe2000fffe03f */
        /* <DEDUP_REMOVED lines=12> */
[----:B------:R-:W-:Y:S02]  /*28f0*/  WARPGROUP.DEPBAR.LE gsb0, 0x0 ;  /* 0x00008000000079c5 */ /* 0x000fe40000010000 */
[----:B------:R-:W-:-:S06]  /*2900*/  WARPGROUP.ARRIVE ;  /* 0x00000000000079c5 */ /* 0x000fcc0000000000 */
[----:B------:R-:W-:Y:S01]  /*2910*/  QGMMA.64x128x32.F32.E4M3.E4M3 R24, gdesc[UR4], R24, gsb0 ;  /* 0x01e00000041879f3 */ /* 0x000fe20008000818 */
[----:B------:R-:W-:Y:S02]  /*2920*/  ULDC UR6, c[0x0][0x448] ;  /* 0x0001120000067ab9 */ /* 0x000fe40000000800 */
[----:B------:R-:W-:-:S06]  /*2930*/  UISETP.NE.AND UP0, UPT, UR6, 0x1, UPT ;  /* 0x000000010600788c */ /* 0x000fcc000bf05270 */
[----:B------:R-:W-:-:S05]  /*2940*/  PLOP3.LUT P2, PT, PT, PT, UP0, 0x80, 0x0 ;  /* 0x000000000000781c */ /* 0x000fca0003f4f008 */
[----:B------:R-:W-:Y:S01]  /*2950*/  @UP0 ULDC UR6, c[0x0][0x44c] ;  /* 0x0001130000060ab9 */ /* 0x000fe20000000800 */
[----:B------:R-:W-:Y:S02]  /*2960*/  WARPGROUP.DEPBAR.LE gsb0, 0x0 ;  /* 0x00008000000079c5 */ /* 0x000fe40000010000 */
[----:B------:R-:W-:-:S06]  /*2970*/  WARPGROUP.ARRIVE ;  /* 0x00000000000079c5 */ /* 0x000fcc0000000000 */
[----:B------:R-:W-:Y:S01]  /*2980*/  QGMMA.64x128x32.F32.E4M3.E4M3 R24, gdesc[UR8], R24, gsb0 ;  /* 0x01e00000081879f3 */ /* 0x000fe20008000818 */
[----:B------:R-:W-:Y:S01]  /*2990*/  ULDC UR10, c[0x0][0x988] ;  /* 0x00026200000a7ab9 */ /* 0x000fe20000000800 */
[----:B------:R-:W-:Y:S01]  /*29a0*/  UMOV UR11, UR36 ;  /* 0x00000024000b7c82 */ /* 0x000fe20008000000 */
[----:B------:R-:W-:Y:S02]  /*29b0*/  WARPGROUP.DEPBAR.LE gsb0, 0x0 ;  /* 0x00008000000079c5 */ /* 0x000fe40000010000 */
[----:B------:R-:W-:-:S07]  /*29c0*/  WARPGROUP.ARRIVE ;  /* 0x00000000000079c5 */ /* 0x000fce0000000000 */
[----:B------:R-:W-:Y:S01]  /*29d0*/  QGMMA.64x128x32.F32.E4M3.E4M3 R24, gdesc[UR12], R24, gsb0 ;  /* 0x01e000000c1879f3 */ /* 0x000fe20008000818 */
[----:B------:R-:W-:Y:S02]  /*29e0*/  @UP0 ULDC UR14, c[0x0][0x450] ;  /* 0x00011400000e0ab9 */ /* 0x000fe40000000800 */
        /* <DEDUP_REMOVED lines=15> */
[----:B------:R-:W-:Y:S02]  /*2ae0*/  VIADD R48, R17, UR36 ;  /* 0x0000002411307c36 */ /* 0x000fe40008000000 */
[C---:B------:R-:W-:Y:S01]  /*2af0*/  FMUL.FTZ R27, R0.reuse, R27 ;  /* 0x0000001b001b7220 */ /* 0x040fe20000410000 */
[C---:B------:R-:W-:Y:S01]  /*2b00*/  FMUL.FTZ R10, R0.reuse, R37 ;  /* 0x00000025000a7220 */ /* 0x040fe20000410000 */
[----:B------:R0:W1:Y:S01]  /*2b10*/  MUFU.TANH R93, R26 ;  /* 0x0000001a005d7308 */ /* 0x0000620000002400 */
[C---:B------:R-:W-:Y:S01]  /*2b20*/  FMUL.FTZ R30, R0.reuse, R30 ;  /* 0x0000001e001e7220 */ /* 0x040fe20000410000 */
[C---:B------:R-:W-:Y:S01]  /*2b30*/  FMUL.FTZ R3, R0.reuse, R24 ;  /* 0x0000001800037220 */ /* 0x040fe20000410000 */
[C---:B------:R-:W-:Y:S01]  /*2b40*/  FMUL.FTZ R12, R0.reuse, R40 ;  /* 0x00000028000c7220 */ /* 0x040fe20000410000 */
[C---:B------:R-:W-:Y:S01]  /*2b50*/  FMUL.FTZ R24, R0.reuse, R53 ;  /* 0x0000003500187220 */ /* 0x040fe20000410000 */
[----:B------:R-:W-:Y:S01]  /*2b60*/  FMUL.FTZ R54, R0, R54 ;  /* 0x0000003600367220 */ /* 0x000fe20000410000 */
[----:B------:R-:W-:-:S02]  /*2b70*/  IMAD.U32 R40, RZ, RZ, UR54 ;  /* 0x00000036ff287e24 */ /* 0x000fc4000f8e00ff */
[----:B------:R-:W-:Y:S01]  /*2b80*/  FMUL.FTZ R31, R0, R31 ;  /* 0x0000001f001f7220 */ /* 0x000fe20000410000 */
[----:B------:R-:W-:Y:S01]  /*2b90*/  MUFU.TANH R27, R27 ;  /* 0x0000001b001b7308 */ /* 0x000fe20000002400 */
[----:B0-----:R-:W-:Y:S01]  /*2ba0*/  @P2 IMAD.HI.U32 R26, R48, UR6, RZ ;  /* 0x00000006301a2c27 */ /* 0x001fe2000f8e00ff */
[----:B------:R-:W-:-:S03]  /*2bb0*/  @UP0 ULDC UR6, c[0x0][0x450] ;  /* 0x0001140000060ab9 */ /* 0x000fc60000000800 */
[C---:B------:R-:W-:Y:S01]  /*2bc0*/  FMUL.FTZ R7, R0.reuse, R33 ;  /* 0x0000002100077220 */ /* 0x040fe20000410000 */
[C---:B------:R-:W-:Y:S01]  /*2bd0*/  FMUL.FTZ R34, R0.reuse, R34 ;  /* 0x0000002200227220 */ /* 0x040fe20000410000 */
[C---:B------:R-:W-:Y:S01]  /*2be0*/  FMUL.FTZ R13, R0.reuse, R44 ;  /* 0x0000002c000d7220 */ /* 0x040fe20000410000 */
[----:B------:R-:W-:Y:S01]  /*2bf0*/  @P2 SHF.R.U32.HI R48, RZ, UR6, R26 ;  /* 0x00000006ff302c19 */ /* 0x000fe2000801161a */
[----:B------:R-:W-:Y:S01]  /*2c00*/  UMOV UR6, 0xffffff80 ;  /* 0xffffff8000067882 */ /* 0x000fe20000000000 */
[----:B------:R-:W0:Y:S01]  /*2c10*/  MUFU.TANH R30, R30 ;  /* 0x0000001e001e7308 */ /* 0x000e220000002400 */
[----:B------:R-:W-:Y:S01]  /*2c20*/  UIMAD UR6, UR56, UR6, 0x80 ;  /* 0x00000080380674a4 */ /* 0x000fe2000f8e0206 */
[C---:B------:R-:W-:Y:S01]  /*2c30*/  FMUL.FTZ R35, R0.reuse, R35 ;  /* 0x0000002300237220 */ /* 0x040fe20000410000 */
[----:B------:R-:W2:Y:S01]  /*2c40*/  SHFL.IDX PT, R26, R48, 0x1, 0x1c1f ;  /* 0x003c1f00301a7f89 */ /* 0x000ea200000e0000 */
[C---:B------:R-:W-:Y:S01]  /*2c50*/  FMUL.FTZ R55, R0.reuse, R55 ;  /* 0x0000003700377220 */ /* 0x040fe20000410000 */
[C---:B------:R-:W-:Y:S01]  /*2c60*/  FMUL.FTZ R38, R0.reuse, R38 ;  /* 0x0000002600267220 */ /* 0x040fe20000410000 */
[C---:B------:R-:W-:Y:S01]  /*2c70*/  FMUL.FTZ R9, R0.reuse, R36 ;  /* 0x0000002400097220 */ /* 0x040fe20000410000 */
[----:B------:R-:W-:Y:S01]  /*2c80*/  IMAD.U32 R37, RZ, RZ, UR6 ;  /* 0x00000006ff257e24 */ /* 0x000fe2000f8e00ff */
[----:B------:R3:W-:Y:S01]  /*2c90*/  MUFU.TANH R33, R54 ;  /* 0x0000003600217308 */ /* 0x0007e20000002400 */
[C---:B------:R-:W-:Y:S01]  /*2ca0*/  FMUL.FTZ R39, R0.reuse, R39 ;  /* 0x0000002700277220 */ /* 0x040fe20000410000 */
[C---:B------:R-:W-:Y:S01]  /*2cb0*/  FMUL.FTZ R42, R0.reuse, R42 ;  /* 0x0000002a002a7220 */ /* 0x040fe20000410000 */
[----:B------:R-:W-:Y:S01]  /*2cc0*/  FMUL.FTZ R4, R0, R25 ;  /* 0x0000001900047220 */ /* 0x000fe20000410000 */
[----:B------:R-:W-:Y:S01]  /*2cd0*/  IADD3 R53, -R16, 0x1, R37 ;  /* 0x0000000110357810 */ /* 0x000fe20007ffe125 */
[C---:B------:R-:W-:Y:S01]  /*2ce0*/  FMUL.FTZ R25, R0.reuse, R57 ;  /* 0x0000003900197220 */ /* 0x040fe20000410000 */
[C---:B------:R-:W-:Y:S01]  /*2cf0*/  FMUL.FTZ R59, R0.reuse, R59 ;  /* 0x0000003b003b7220 */ /* 0x040fe20000410000 */
[----:B------:R-:W-:Y:S01]  /*2d00*/  FMUL.FTZ R43, R0, R43 ;  /* 0x0000002b002b7220 */ /* 0x000fe20000410000 */
[----:B------:R-:W-:Y:S01]  /*2d10*/  IADD3 R53, -R40, UR51, R53 ;  /* 0x0000003328357c10 */ /* 0x000fe2000fffe135 */
[----:B------:R-:W4:Y:S01]  /*2d20*/  MUFU.TANH R31, R31 ;  /* 0x0000001f001f7308 */ /* 0x000f220000002400 */
[----:B---3--:R-:W-:Y:S01]  /*2d30*/  IADD3 R54, -R16, UR51, R37 ;  /* 0x0000003310367c10 */ /* 0x008fe2000fffe125 */
[C---:B------:R-:W-:Y:S01]  /*2d40*/  FMUL.FTZ R46, R0.reuse, R46 ;  /* 0x0000002e002e7220 */ /* 0x040fe20000410000 */
[C---:B------:R-:W-:Y:S01]  /*2d50*/  FMUL.FTZ R47, R0.reuse, R47 ;  /* 0x0000002f002f7220 */ /* 0x040fe20000410000 */
[C---:B------:R-:W-:Y:S01]  /*2d60*/  FMUL.FTZ R63, R0.reuse, R63 ;  /* 0x0000003f003f7220 */ /* 0x040fe20000410000 */
[C---:B------:R-:W-:Y:S01]  /*2d70*/  FMUL.FTZ R50, R0.reuse, R50 ;  /* 0x0000003200327220 */ /* 0x040fe20000410000 */
[C---:B------:R-:W-:Y:S01]  /*2d80*/  FMUL.FTZ R51, R0.reuse, R51 ;  /* 0x0000003300337220 */ /* 0x040fe20000410000 */
[C---:B------:R-:W-:Y:S01]  /*2d90*/  FMUL.FTZ R6, R0.reuse, R29 ;  /* 0x0000001d00067220 */ /* 0x040fe20000410000 */
[----:B------:R-:W-:Y:S01]  /*2da0*/  MUFU.TANH R34, R34 ;  /* 0x0000002200227308 */ /* 0x000fe20000002400 */
[----:B------:R-:W-:Y:S01]  /*2db0*/  FMUL.FTZ R8, R0, R32 ;  /* 0x0000002000087220 */ /* 0x000fe20000410000 */
[----:B--2---:R-:W-:Y:S01]  /*2dc0*/  VIADDMNMX R44, R26, R53, R54, PT ;  /* 0x000000351a2c7246 */ /* 0x004fe20003800136 */
[C---:B------:R-:W-:Y:S01]  /*2dd0*/  FMUL.FTZ R15, R0.reuse, R49 ;  /* 0x00000031000f7220 */ /* 0x040fe20000410000 */
[C---:B------:R-:W-:Y:S01]  /*2de0*/  FMUL.FTZ R58, R0.reuse, R58 ;  /* 0x0000003a003a7220 */ /* 0x040fe20000410000 */
[----:B------:R-:W-:Y:S01]  /*2df0*/  FMUL.FTZ R62, R0, R62 ;  /* 0x0000003e003e7220 */ /* 0x000fe20000410000 */
[----:B------:R-:W-:Y:S01]  /*2e00*/  ISETP.GT.AND P3, PT, R44, RZ, PT ;  /* 0x000000ff2c00720c */ /* 0x000fe20003f64270 */
[----:B------:R-:W-:Y:S01]  /*2e10*/  FMUL.FTZ R66, R0, R66 ;  /* 0x0000004200427220 */ /* 0x000fe20000410000 */
[C---:B------:R-:W-:Y:S01]  /*2e20*/  ISETP.GT.AND P4, PT, R44.reuse, 0x1, PT ;  /* 0x000000012c00780c */ /* 0x040fe20003f84270 */
[----:B------:R-:W2:Y:S01]  /*2e30*/  MUFU.TANH R35, R35 ;  /* 0x0000002300237308 */ /* 0x000ea20000002400 */
[----:B------:R-:W-:Y:S01]  /*2e40*/  ISETP.GT.AND P5, PT, R44, 0x8, PT ;  /* 0x000000082c00780c */ /* 0x000fe20003fa4270 */
[C---:B------:R-:W-:Y:S01]  /*2e50*/  FMUL.FTZ R70, R0.reuse, R70 ;  /* 0x0000004600467220 */ /* 0x040fe20000410000 */
[----:B-1----:R-:W-:Y:S01]  /*2e60*/  FSEL R93, R93, -INF , P3 ;  /* 0xff8000005d5d7808 */ /* 0x002fe20001800000 */
[----:B------:R-:W-:Y:S01]  /*2e70*/  FMUL.FTZ R71, R0, R71 ;  /* 0x0000004700477220 */ /* 0x000fe20000410000 */
[----:B------:R-:W-:Y:S01]  /*2e80*/  ISETP.GT.AND P3, PT, R44, 0x9, PT ;  /* 0x000000092c00780c */ /* 0x000fe20003f64270 */
[----:B------:R-:W-:Y:S01]  /*2e90*/  FMUL.FTZ R74, R0, R74 ;  /* 0x0000004a004a7220 */ /* 0x000fe20000410000 */
[----:B0-----:R-:W-:Y:S01]  /*2ea0*/  FSEL R91, R30, -INF , P5 ;  /* 0xff8000001e5b7808 */ /* 0x001fe20002800000 */
[----:B------:R0:W-:Y:S01]  /*2eb0*/  MUFU.TANH R36, R55 ;  /* 0x0000003700247308 */ /* 0x0001e20000002400 */
[----:B----4-:R-:W-:Y:S01]  /*2ec0*/  FSEL R57, R31, -INF , P3 ;  /* 0xff8000001f397808 */ /* 0x010fe20001800000 */
[----:B------:R-:W-:Y:S01]  /*2ed0*/  FMUL.FTZ R75, R0, R75 ;  /* 0x0000004b004b7220 */ /* 0x000fe20000410000 */
[----:B------:R-:W-:Y:S01]  /*2ee0*/  ISETP.GT.AND P3, PT, R44, 0x11, PT ;  /* 0x000000112c00780c */ /* 0x000fe20003f64270 */
[C---:B------:R-:W-:Y:S01]  /*2ef0*/  FMUL.FTZ R78, R0.reuse, R78 ;  /* 0x0000004e004e7220 */ /* 0x040fe20000410000 */
[C---:B------:R-:W-:Y:S01]  /*2f00*/  FMUL.FTZ R79, R0.reuse, R79 ;  /* 0x0000004f004f7220 */ /* 0x040fe20000410000 */
[C---:B------:R-:W-:Y:S01]  /*2f10*/  FMUL.FTZ R11, R0.reuse, R41 ;  /* 0x00000029000b7220 */ /* 0x040fe20000410000 */
[C---:B------:R-:W-:Y:S01]  /*2f20*/  FMUL.FTZ R82, R0.reuse, R82 ;  /* 0x0000005200527220 */ /* 0x040fe20000410000 */
[----:B------:R-:W1:Y:S01]  /*2f30*/  MUFU.TANH R38, R38 ;  /* 0x0000002600267308 */ /* 0x000e620000002400 */
[----:B0-----:R-:W-:Y:S01]  /*2f40*/  FSEL R55, R27, -INF , P4 ;  /* 0xff8000001b377808 */ /* 0x001fe20002000000 */
[----:B------:R-:W-:Y:S01]  /*2f50*/  FMUL.FTZ R83, R0, R83 ;  /* 0x0000005300537220 */ /* 0x000fe20000410000 */
[----:B------:R-:W-:Y:S01]  /*2f60*/  ISETP.GT.AND P4, PT, R44, 0x10, PT ;  /* 0x000000102c00780c */ /* 0x000fe20003f84270 */
[C---:B------:R-:W-:Y:S01]  /*2f70*/  FMUL.FTZ R86, R0.reuse, R86 ;  /* 0x0000005600567220 */ /* 0x040fe20000410000 */
[----:B------:R-:W-:Y:S01]  /*2f80*/  FMNMX.FTZ R26, R93, R55, !PT ;  /* 0x000000375d1a7209 */ /* 0x000fe20007810000 */
[C---:B------:R-:W-:Y:S01]  /*2f90*/  FMUL.FTZ R87, R0.reuse, R87 ;  /* 0x0000005700577220 */ /* 0x040fe20000410000 */
[----:B--2---:R-:W-:Y:S01]  /*2fa0*/  FSEL R89, R35, -INF , P3 ;  /* 0xff80000023597808 */ /* 0x004fe20001800000 */
[----:B------:R-:W0:Y:S01]  /*2fb0*/  MUFU.TANH R39, R39 ;  /* 0x0000002700277308 */ /* 0x000e220000002400 */
[----:B------:R-:W-:Y:S01]  /*2fc0*/  FMNMX.FTZ R26, R91, R26, !PT ;  /* 0x0000001a5b1a7209 */ /* 0x000fe20007810000 */
[----:B------:R-:W-:Y:S01]  /*2fd0*/  FMUL.FTZ R21, R0, R52 ;  /* 0x0000003400157220 */ /* 0x000fe20000410000 */
[----:B------:R-:W-:Y:S01]  /*2fe0*/  ISETP.GT.AND P3, PT, R44, 0x19, PT ;  /* 0x000000192c00780c */ /* 0x000fe20003f64270 */
[C---:B------:R-:W-:Y:S01]  /*2ff0*/  FMUL.FTZ R14, R0.reuse, R45 ;  /* 0x0000002d000e7220 */ /* 0x040fe20000410000 */
[----:B------:R-:W-:Y:S01]  /*3000*/  FMNMX.FTZ R26, R57, R26, !PT ;  /* 0x0000001a391a7209 */ /* 0x000fe20007810000 */
[----:B------:R-:W-:Y:S01]  /*3010*/  SHFL.IDX PT, R48, R48, RZ, 0x1c1f ;  /* 0x001c1fff30307589 */ /* 0x000fe200000e0000 */
        /* <DEDUP_REMOVED lines=17> */
[----:B------:R-:W3:Y:S01]  /*3130*/  MUFU.TANH R43, R43 ;  /* 0x0000002b002b7308 */ /* 0x000ee20000002400 */
[----:B--2---:R-:W-:Y:S01]  /*3140*/  FSEL R59, R34, -INF , P4 ;  /* 0xff800000223b7808 */ /* 0x004fe20002000000 */
[----:B------:R-:W-:Y:S01]  /*3150*/  FMUL.FTZ R85, R0, R85 ;  /* 0x0000005500557220 */ /* 0x000fe20000410000 */
[----:B------:R-:W-:Y:S01]  /*3160*/  ISETP.GT.AND P4, PT, R44, 0x18, PT ;  /* 0x000000182c00780c */ /* 0x000fe20003f84270 */
[----:B------:R2:W-:Y:S01]  /*3170*/  @!P0 SYNCS.ARRIVE.TRANS64.RED.A1T0 RZ, [R2+URZ], RZ ;  /* 0x000000ff02ff89a7 */ /* 0x0005e2000810043f */
[----:B------:R-:W-:Y:S01]  /*3180*/  FMNMX.FTZ R30, R59, R26, !PT ;  /* 0x0000001a3b1e7209 */ /* 0x000fe20007810000 */
[----:B------:R-:W-:Y:S01]  /*3190*/  FMUL.FTZ R26, R0, R67 ;  /* 0x00000043001a7220 */ /* 0x000fe20000410000 */
[----:B-1----:R-:W-:Y:S01]  /*31a0*/  FSEL R67, R38, -INF , P4 ;  /* 0xff80000026437808 */ /* 0x002fe20002000000 */
[----:B------:R-:W-:Y:S01]  /*31b0*/  MUFU.TANH R46, R46 ;  /* 0x0000002e002e7308 */ /* 0x000fe20000002400 */
[----:B------:R-:W-:Y:S01]  /*31c0*/  FMNMX.FTZ R30, R89, R30, !PT ;  /* 0x0000001e591e7209 */ /* 0x000fe20007810000 */
[----:B------:R-:W-:Y:S01]  /*31d0*/  @UP0 ULDC UR6, c[0x0][0x44c] ;  /* 0x0001130000060ab9 */ /* 0x000fe20000000800 */
[----:B------:R-:W-:Y:S01]  /*31e0*/  ISETP.GT.AND P4, PT, R44, 0x20, PT ;  /* 0x000000202c00780c */ /* 0x000fe20003f84270 */
[----:B------:R-:W-:Y:S01]  /*31f0*/  UIMAD.WIDE.U32 UR6, UR36, UR6, URZ ;  /* 0x00000006240672a5 */ /* 0x000fe2000f8e003f */
[----:B------:R-:W-:-:S03]  /*3200*/  FMNMX.FTZ R30, R67, R30, !PT ;  /* 0x0000001e431e7209 */ /* 0x000fc60007810000 */
[----:B------:R-:W1:Y:S01]  /*3210*/  MUFU.TANH R47, R47 ;  /* 0x0000002f002f7308 */ /* 0x000e620000002400 */
[----:B------:R-:W-:-:S04]  /*3220*/  @UP0 USHF.R.U32.HI UR11, URZ, UR14, UR7 ;  /* 0x0000000e3f0b0299 */ /* 0x000fc80008011607 */
[----:B------:R-:W-:-:S03]  /*3230*/  UIADD3 UR6, UR11, UR51, -UR54 ;  /* 0x000000330b067290 */ /* 0x000fc6000fffe836 */
[----:B------:R0:W-:Y:S01]  /*3240*/  MUFU.TANH R40, R63 ;  /* 0x0000003f00287308 */ /* 0x0001e20000002400 */
[----:B------:R-:W-:-:S04]  /*3250*/  USHF.R.S32.HI UR7, URZ, 0x1f, UR6 ;  /* 0x0000001f3f077899 */ /* 0x000fc80008011406 */
[----:B------:R-:W-:-:S03]  /*3260*/  ULEA.HI UR7, UR7, UR6, URZ, 0x7 ;  /* 0x0000000607077291 */ /* 0x000fc6000f8f383f */
[----:B------:R3:W4:Y:S01]  /*3270*/  MUFU.TANH R29, R50 ;  /* 0x00000032001d7308 */ /* 0x0007220000002400 */
[----:B0-----:R-:W-:Y:S01]  /*3280*/  FSEL R63, R39, -INF , P3 ;  /* 0xff800000273f7808 */ /* 0x001fe20001800000 */
[----:B------:R-:W-:Y:S01]  /*3290*/  USHF.R.S32.HI UR7, URZ, 0x7, UR7 ;  /* 0x000000073f077899 */ /* 0x000fe20008011407 */
[C---:B------:R-:W-:Y:S02]  /*32a0*/  ISETP.GT.AND P3, PT, R44.reuse, 0x21, PT ;  /* 0x000000212c00780c */ /* 0x040fe40003f64270 */
[----:B------:R-:W-:Y:S01]  /*32b0*/  FMNMX.FTZ R30, R63, R30, !PT ;  /* 0x0000001e3f1e7209 */ /* 0x000fe20007810000 */
[----:B------:R-:W-:Y:S02]  /*32c0*/  UISETP.LT.AND UP1, UPT, UR39, UR7, UPT ;  /* 0x000000072700728c */ /* 0x000fe4000bf21270 */
[----:B------:R0:W5:Y:S01]  /*32d0*/  MUFU.TANH R32, R51 ;  /* 0x0000003300207308 */ /* 0x0001620000002400 */
[----:B---3--:R-:W-:Y:S01]  /*32e0*/  FSEL R50, R43, -INF , P3 ;  /* 0xff8000002b327808 */ /* 0x008fe20001800000 */
[----:B------:R-:W-:Y:S01]  /*32f0*/  USEL UR56, UR39, UR7, !UP1 ;  /* 0x0000000727387287 */ /* 0x000fe2000c800000 */
[----:B------:R-:W-:-:S03]  /*3300*/  ISETP.GT.AND P3, PT, R44, 0x29, PT ;  /* 0x000000292c00780c */ /* 0x000fc60003f64270 */
[----:B------:R-:W-:Y:S01]  /*3310*/  UISETP.GE.AND UP1, UPT, UR57, UR56, UPT ;  /* 0x000000383900728c */ /* 0x000fe2000bf26270 */
[----:B-1----:R-:W-:Y:S01]  /*3320*/  FSEL R47, R47, -INF , P3 ;  /* 0xff8000002f2f7808 */ /* 0x002fe20001800000 */
[----:B------:R1:W-:Y:S01]  /*3330*/  MUFU.TANH R38, R26 ;  /* 0x0000001a00267308 */ /* 0x0003e20000002400 */
[----:B0-----:R-:W-:Y:S02]  /*3340*/  FSEL R51, R42, -INF , P4 ;  /* 0xff8000002a337808 */ /* 0x001fe40002000000 */
[----:B------:R-:W-:Y:S02]  /*3350*/  ISETP.GT.AND P4, PT, R44, 0x28, PT ;  /* 0x000000282c00780c */ /* 0x000fe40003f84270 */
[----:B------:R-:W-:Y:S02]  /*3360*/  FMNMX.FTZ R27, R51, R30, !PT ;  /* 0x0000001e331b7209 */ /* 0x000fe40007810000 */
[----:B------:R-:W-:Y:S01]  /*3370*/  FSEL R49, R46, -INF , P4 ;  /* 0xff8000002e317808 */ /* 0x000fe20002000000 */
[----:B------:R-:W0:Y:S01]  /*3380*/  MUFU.TANH R58, R58 ;  /* 0x0000003a003a7308 */ /* 0x000e220000002400 */
[----:B-1----:R-:W-:-:S02]  /*3390*/  FMNMX.FTZ R26, R50, R27, !PT ;  /* 0x0000001b321a7209 */ /* 0x002fc40007810000 */
[C---:B------:R-:W-:Y:S02]  /*33a0*/  ISETP.GT.AND P4, PT, R44.reuse, 0x30, PT ;  /* 0x000000302c00780c */ /* 0x040fe40003f84270 */
[----:B------:R-:W-:Y:S02]  /*33b0*/  FMNMX.FTZ R26, R49, R26, !PT ;  /* 0x0000001a311a7209 */ /* 0x000fe40007810000 */
[C---:B------:R-:W-:Y:S01]  /*33c0*/  ISETP.GT.AND P3, PT, R44.reuse, 0x31, PT ;  /* 0x000000312c00780c */ /* 0x040fe20003f64270 */
[----:B------:R-:W1:Y:S01]  /*33d0*/  MUFU.TANH R62, R62 ;  /* 0x0000003e003e7308 */ /* 0x000e620000002400 */
[----:B----4-:R-:W-:Y:S02]  /*33e0*/  FSEL R46, R29, -INF , P4 ;  /* 0xff8000001d2e7808 */ /* 0x010fe40002000000 */
[----:B------:R-:W-:Y:S02]  /*33f0*/  FMNMX.FTZ R27, R47, R26, !PT ;  /* 0x0000001a2f1b7209 */ /* 0x000fe40007810000 */
[----:B------:R-:W-:-:S02]  /*3400*/  ISETP.GT.AND P4, PT, R44, 0x38, PT ;  /* 0x000000382c00780c */ /* 0x000fc40003f84270 */
[----:B-----5:R-:W-:Y:S01]  /*3410*/  FSEL R39, R32, -INF , P3 ;  /* 0xff80000020277808 */ /* 0x020fe20001800000 */
[----:B------:R-:W3:Y:S01]  /*3420*/  MUFU.TANH R66, R66 ;  /* 0x0000004200427308 */ /* 0x000ee20000002400 */
[----:B------:R-:W-:Y:S02]  /*3430*/  FMNMX.FTZ R26, R46, R27, !PT ;  /* 0x0000001b2e1a7209 */ /* 0x000fe40007810000 */
[C---:B------:R-:W-:Y:S02]  /*3440*/  ISETP.GT.AND P3, PT, R44.reuse, 0x39, PT ;  /* 0x000000392c00780c */ /* 0x040fe40003f64270 */
[----:B------:R-:W-:Y:S02]  /*3450*/  FSEL R32, R33, -INF , P4 ;  /* 0xff80000021207808 */ /* 0x000fe40002000000 */
[----:B------:R-:W-:Y:S01]  /*3460*/  FMNMX.FTZ R27, R39, R26, !PT ;  /* 0x0000001a271b7209 */ /* 0x000fe20007810000 */
[----:B------:R-:W4:Y:S01]  /*3470*/  MUFU.TANH R70, R70 ;  /* 0x0000004600467308 */ /* 0x000f220000002400 */
[----:B------:R-:W-:-:S02]  /*3480*/  ISETP.GT.AND P4, PT, R44, 0x40, PT ;  /* 0x000000402c00780c */ /* 0x000fc40003f84270 */
[----:B------:R-:W-:Y:S02]  /*3490*/  FSEL R31, R36, -INF , P3 ;  /* 0xff800000241f7808 */ /* 0x000fe40001800000 */
[----:B------:R-:W-:Y:S02]  /*34a0*/  FMNMX.FTZ R26, R32, R27, !PT ;  /* 0x0000001b201a7209 */ /* 0x000fe40007810000 */
[----:B------:R-:W-:Y:S01]  /*34b0*/  ISETP.GT.AND P3, PT, R44, 0x41, PT ;  /* 0x000000412c00780c */ /* 0x000fe20003f64270 */
[----:B------:R-:W5:Y:S01]  /*34c0*/  MUFU.TANH R71, R71 ;  /* 0x0000004700477308 */ /* 0x000f620000002400 */
[----:B0-----:R-:W-:Y:S02]  /*34d0*/  FSEL R27, R58, -INF , P4 ;  /* 0xff8000003a1b7808 */ /* 0x001fe40002000000 */
[----:B------:R-:W-:Y:S02]  /*34e0*/  FMNMX.FTZ R30, R31, R26, !PT ;  /* 0x0000001a1f1e7209 */ /* 0x000fe40007810000 */
[----:B------:R-:W-:-:S02]  /*34f0*/  ISETP.GT.AND P4, PT, R44, 0x48, PT ;  /* 0x000000482c00780c */ /* 0x000fc40003f84270 */
[----:B------:R-:W-:Y:S01]  /*3500*/  FSEL R26, R37, -INF , P3 ;  /* 0xff800000251a7808 */ /* 0x000fe20001800000 */
[----:B------:R-:W0:Y:S01]  /*3510*/  MUFU.TANH R74, R74 ;  /* 0x0000004a004a7308 */ /* 0x000e220000002400 */
[----:B------:R-:W-:Y:S02]  /*3520*/  FMNMX.FTZ R33, R27, R30, !PT ;  /* 0x0000001e1b217209 */ /* 0x000fe40007810000 */
[----:B------:R-:W-:Y:S02]  /*3530*/  ISETP.GT.AND P3, PT, R44, 0x49, PT ;  /* 0x000000492c00780c */ /* 0x000fe40003f64270 */
[----:B-1----:R-:W-:Y:S02]  /*3540*/  FSEL R29, R62, -INF , P4 ;  /* 0xff8000003e1d7808 */ /* 0x002fe40002000000 */
[----:B------:R-:W-:Y:S01]  /*3550*/  FMNMX.FTZ R34, R26, R33, !PT ;  /* 0x000000211a227209 */ /* 0x000fe20007810000 */
[----:B------:R-:W1:Y:S01]  /*3560*/  MUFU.TANH R75, R75 ;  /* 0x0000004b004b7308 */ /* 0x000e620000002400 */
[----:B------:R-:W-:-:S02]  /*3570*/  ISETP.GT.AND P4, PT, R44, 0x50, PT ;  /* 0x000000502c00780c */ /* 0x000fc40003f84270 */
[----:B------:R-:W-:Y:S02]  /*3580*/  FSEL R30, R40, -INF , P3 ;  /* 0xff800000281e7808 */ /* 0x000fe40001800000 */
[----:B------:R-:W-:Y:S02]  /*3590*/  FMNMX.FTZ R35, R29, R34, !PT ;  /* 0x000000221d237209 */ /* 0x000fe40007810000 */
[----:B------:R-:W-:Y:S01]  /*35a0*/  ISETP.GT.AND P3, PT, R44, 0x51, PT ;  /* 0x000000512c00780c */ /* 0x000fe20003f64270 */
[----:B------:R-:W2:Y:S01]  /*35b0*/  MUFU.TANH R78, R78 ;  /* 0x0000004e004e7308 */ /* 0x000ea20000002400 */
[----:B---3--:R-:W-:Y:S02]  /*35c0*/  FSEL R33, R66, -INF , P4 ;  /* 0xff80000042217808 */ /* 0x008fe40002000000 */
[----:B------:R-:W-:Y:S02]  /*35d0*/  FMNMX.FTZ R36, R30, R35, !PT ;  /* 0x000000231e247209 */ /* 0x000fe40007810000 */
[----:B------:R-:W-:-:S02]  /*35e0*/  ISETP.GT.AND P4, PT, R44, 0x58, PT ;  /* 0x000000582c00780c */ /* 0x000fc40003f84270 */
[----:B------:R-:W-:Y:S01]  /*35f0*/  FSEL R34, R38, -INF , P3 ;  /* 0xff80000026227808 */ /* 0x000fe20001800000 */
[----:B------:R-:W3:Y:S01]  /*3600*/  MUFU.TANH R79, R79 ;  /* 0x0000004f004f7308 */ /* 0x000ee20000002400 */
[----:B------:R-:W-:Y:S02]  /*3610*/  FMNMX.FTZ R37, R33, R36, !PT ;  /* 0x0000002421257209 */ /* 0x000fe40007810000 */
[----:B------:R-:W-:Y:S02]  /*3620*/  ISETP.GT.AND P3, PT, R44, 0x59, PT ;  /* 0x000000592c00780c */ /* 0x000fe40003f64270 */
[----:B----4-:R-:W-:Y:S02]  /*3630*/  FSEL R35, R70, -INF , P4 ;  /* 0xff80000046237808 */ /* 0x010fe40002000000 */
[----:B------:R-:W-:Y:S01]  /*3640*/  FMNMX.FTZ R38, R34, R37, !PT ;  /* 0x0000002522267209 */ /* 0x000fe20007810000 */
[----:B------:R-:W4:Y:S01]  /*3650*/  MUFU.TANH R42, R82 ;  /* 0x00000052002a7308 */ /* 0x000f220000002400 */
[----:B------:R-:W-:-:S02]  /*3660*/  ISETP.GT.AND P4, PT, R44, 0x60, PT ;  /* 0x000000602c00780c */ /* 0x000fc40003f84270 */
[----:B-----5:R-:W-:Y:S02]  /*3670*/  FSEL R36, R71, -INF , P3 ;  /* 0xff80000047247808 */ /* 0x020fe40001800000 */
[----:B------:R-:W-:Y:S02]  /*3680*/  FMNMX.FTZ R41, R35, R38, !PT ;  /* 0x0000002623297209 */ /* 0x000fe40007810000 */
[----:B------:R-:W-:Y:S01]  /*3690*/  ISETP.GT.AND P3, PT, R44, 0x61, PT ;  /* 0x000000612c00780c */ /* 0x000fe20003f64270 */
[----:B------:R-:W5:Y:S01]  /*36a0*/  MUFU.TANH R83, R83 ;  /* 0x0000005300537308 */ /* 0x000f620000002400 */
[----:B0-----:R-:W-:Y:S02]  /*36b0*/  FSEL R37, R74, -INF , P4 ;  /* 0xff8000004a257808 */ /* 0x001fe40002000000 */
[----:B------:R-:W-:Y:S02]  /*36c0*/  FMNMX.FTZ R40, R36, R41, !PT ;  /* 0x0000002924287209 */ /* 0x000fe40007810000 */
[----:B------:R-:W-:-:S02]  /*36d0*/  ISETP.GT.AND P4, PT, R44, 0x68, PT ;  /* 0x000000682c00780c */ /* 0x000fc40003f84270 */
[----:B-1----:R-:W-:Y:S01]  /*36e0*/  FSEL R38, R75, -INF , P3 ;  /* 0xff8000004b267808 */ /* 0x002fe20001800000 */
[----:B------:R-:W0:Y:S01]  /*36f0*/  MUFU.TANH R86, R86 ;  /* 0x0000005600567308 */ /* 0x000e220000002400 */
[----:B------:R-:W-:Y:S02]  /*3700*/  FMNMX.FTZ R41, R37, R40, !PT ;  /* 0x0000002825297209 */ /* 0x000fe40007810000 */
[----:B------:R-:W-:Y:S02]  /*3710*/  ISETP.GT.AND P3, PT, R44, 0x69, PT ;  /* 0x000000692c00780c */ /* 0x000fe40003f64270 */
[----:B--2---:R-:W-:Y:S02]  /*3720*/  FSEL R40, R78, -INF , P4 ;  /* 0xff8000004e287808 */ /* 0x004fe40002000000 */
[----:B------:R-:W-:Y:S01]  /*3730*/  FMNMX.FTZ R43, R38, R41, !PT ;  /* 0x00000029262b7209 */ /* 0x000fe20007810000 */
[----:B------:R-:W1:Y:S01]  /*3740*/  MUFU.TANH R87, R87 ;  /* 0x0000005700577308 */ /* 0x000e620000002400 */
[----:B------:R-:W-:-:S02]  /*3750*/  ISETP.GT.AND P4, PT, R44, 0x70, PT ;  /* 0x000000702c00780c */ /* 0x000fc40003f84270 */
[----:B---3--:R-:W-:Y:S02]  /*3760*/  FSEL R41, R79, -INF , P3 ;  /* 0xff8000004f297808 */ /* 0x008fe40001800000 */
[----:B------:R-:W-:Y:S02]  /*3770*/  FMNMX.FTZ R52, R40, R43, !PT ;  /* 0x0000002b28347209 */ /* 0x000fe40007810000 */
[----:B------:R-:W-:Y:S01]  /*3780*/  ISETP.GT.AND P3, PT, R44, 0x71, PT ;  /* 0x000000712c00780c */ /* 0x000fe20003f64270 */
[----:B------:R-:W-:Y:S01]  /*3790*/  MUFU.TANH R3, R3 ;  /* 0x0000000300037308 */ /* 0x000fe20000002400 */
[----:B----4-:R-:W-:Y:S02]  /*37a0*/  FSEL R42, R42, -INF , P4 ;  /* 0xff8000002a2a7808 */ /* 0x010fe40002000000 */
[----:B------:R-:W-:Y:S02]  /*37b0*/  FMNMX.FTZ R45, R41, R52, !PT ;  /* 0x00000034292d7209 */ /* 0x000fe40007810000 */
[----:B------:R-:W-:-:S02]  /*37c0*/  ISETP.GT.AND P4, PT, R44, 0x78, PT ;  /* 0x000000782c00780c */ /* 0x000fc40003f84270 */
[----:B-----5:R-:W-:Y:S01]  /*37d0*/  FSEL R43, R83, -INF , P3 ;  /* 0xff800000532b7808 */ /* 0x020fe20001800000 */
[----:B------:R-:W2:Y:S01]  /*37e0*/  MUFU.TANH R4, R4 ;  /* 0x0000000400047308 */ /* 0x000ea20000002400 */
[----:B------:R-:W-:Y:S02]  /*37f0*/  FMNMX.FTZ R52, R42, R45, !PT ;  /* 0x0000002d2a347209 */ /* 0x000fe40007810000 */
[----:B------:R-:W-:Y:S02]  /*3800*/  ISETP.GT.AND P3, PT, R44, 0x79, PT ;  /* 0x000000792c00780c */ /* 0x000fe40003f64270 */
[----:B0-----:R-:W-:Y:S02]  /*3810*/  FSEL R44, R86, -INF , P4 ;  /* 0xff800000562c7808 */ /* 0x001fe40002000000 */
[----:B------:R-:W-:Y:S01]  /*3820*/  FMNMX.FTZ R71, R43, R52, !PT ;  /* 0x000000342b477209 */ /* 0x000fe20007810000 */
[----:B------:R-:W0:Y:S01]  /*3830*/  MUFU.TANH R5, R5 ;  /* 0x0000000500057308 */ /* 0x000e220000002400 */
[----:B-1----:R-:W-:-:S02]  /*3840*/  FSEL R45, R87, -INF , P3 ;  /* 0xff800000572d7808 */ /* 0x002fc40001800000 */
[----:B------:R-:W-:Y:S02]  /*3850*/  CS2R R86, SRZ ;  /* 0x0000000000567805 */ /* 0x000fe4000001ff00 */
[----:B------:R-:W-:-:S04]  /*3860*/  FMNMX.FTZ R52, R44, R71, !PT ;  /* 0x000000472c347209 */ /* 0x000fc80007810000 */
[----:B------:R-:W-:Y:S01]  /*3870*/  FMNMX.FTZ R52, R45, R52, !PT ;  /* 0x000000342d347209 */ /* 0x000fe20007810000 */
[----:B------:R-:W1:Y:S04]  /*3880*/  MUFU.TANH R6, R6 ;  /* 0x0000000600067308 */ /* 0x000e680000002400 */
[----:B------:R-:W3:Y:S04]  /*3890*/  SHFL.BFLY PT, R71, R52, 0x2, 0x1f ;  /* 0x0c401f0034477f89 */ /* 0x000ee800000e0000 */
[----:B------:R-:W4:Y:S08]  /*38a0*/  MUFU.TANH R8, R8 ;  /* 0x0000000800087308 */ /* 0x000f300000002400 */
[----:B------:R-:W5:Y:S08]  /*38b0*/  MUFU.TANH R7, R7 ;  /* 0x0000000700077308 */ /* 0x000f700000002400 */
[----:B------:R-:W5:Y:S01]  /*38c0*/  MUFU.TANH R9, R9 ;  /* 0x0000000900097308 */ /* 0x000f620000002400 */
[----:B---3--:R-:W-:-:S07]  /*38d0*/  FMNMX.FTZ R71, R52, R71, !PT ;  /* 0x0000004734477209 */ /* 0x008fce0007810000 */
[----:B------:R-:W3:Y:S01]  /*38e0*/  MUFU.TANH R10, R10 ;  /* 0x0000000a000a7308 */ /* 0x000ee20000002400 */
[----:B------:R-:W2:Y:S07]  /*38f0*/  SHFL.BFLY PT, R52, R71, 0x1, 0x1f ;  /* 0x0c201f0047347f89 */ /* 0x000eae00000e0000 */
[----:B------:R-:W3:Y:S08]  /*3900*/  MUFU.TANH R12, R12 ;  /* 0x0000000c000c7308 */ /* 0x000ef00000002400 */
[----:B------:R-:W3:Y:S08]  /*3910*/  MUFU.TANH R11, R11 ;  /* 0x0000000b000b7308 */ /* 0x000ef00000002400 */
[----:B------:R-:W3:Y:S01]  /*3920*/  MUFU.TANH R13, R13 ;  /* 0x0000000d000d7308 */ /* 0x000ee20000002400 */
[----:B--2---:R-:W-:Y:S01]  /*3930*/  FMNMX.FTZ R185, R71, R52, !PT ;  /* 0x0000003447b97209 */ /* 0x004fe20007810000 */
[----:B------:R-:W-:Y:S01]  /*3940*/  IMAD.U32 R52, RZ, RZ, UR10 ;  /* 0x0000000aff347e24 */ /* 0x000fe2000f8e00ff */
[----:B------:R-:W-:-:S02]  /*3950*/  VIADDMNMX R71, R48, R53, R54, PT ;  /* 0x0000003530477246 */ /* 0x000fc40003800136 */
[C---:B------:R-:W-:Y:S01]  /*3960*/  FSETP.NEU.FTZ.AND P3, PT, R185.reuse, -INF , PT ;  /* 0xff800000b900780b */ /* 0x040fe20003f7d000 */
[----:B------:R-:W-:-:S01]  /*3970*/  FFMA.FTZ R52, R185, R52, -8 ;  /* 0xc1000000b9347423 */ /* 0x000fc20000010034 */
[C---:B------:R-:W-:Y:S01]  /*3980*/  ISETP.GT.AND P4, PT, R71.reuse, 0x1, PT ;  /* 0x000000014700780c */ /* 0x040fe20003f84270 */
[----:B------:R-:W2:Y:S01]  /*3990*/  MUFU.TANH R14, R14 ;  /* 0x0000000e000e7308 */ /* 0x000ea20000002400 */
[C---:B------:R-:W-:Y:S02]  /*39a0*/  ISETP.GT.AND P5, PT, R71.reuse, 0x8, PT ;  /* 0x000000084700780c */ /* 0x040fe40003fa4270 */
[----:B------:R-:W-:Y:S02]  /*39b0*/  FSEL R52, R52, RZ, P3 ;  /* 0x000000ff34347208 */ /* 0x000fe40001800000 */
[----:B------:R-:W-:Y:S02]  /*39c0*/  ISETP.GT.AND P3, PT, R71, RZ, PT ;  /* 0x000000ff4700720c */ /* 0x000fe40003f64270 */
[----:B------:R-:W-:Y:S01]  /*39d0*/  FSEL R56, R4, -INF , P4 ;  /* 0xff80000004387808 */ /* 0x000fe20002000000 */
[----:B------:R-:W-:-:S01]  /*39e0*/  FFMA.FTZ R48, R55, UR10, -R52 ;  /* 0x0000000a37307c23 */ /* 0x000fc20008010834 */
[----:B------:R-:W-:Y:S01]  /*39f0*/  FSEL R55, R3, -INF , P3 ;  /* 0xff80000003377808 */ /* 0x000fe20001800000 */
[----:B------:R-:W-:-:S01]  /*3a00*/  FFMA.FTZ R4, R57, UR10, -R52 ;  /* 0x0000000a39047c23 */ /* 0x000fc20008010834 */
[----:B------:R-:W-:Y:S01]  /*3a10*/  ISETP.GT.AND P3, PT, R71, 0x9, PT ;  /* 0x000000094700780c */ /* 0x000fe20003f64270 */
[----:B------:R-:W-:-:S01]  /*3a20*/  FFMA.FTZ R231, R59, UR10, -R52 ;  /* 0x0000000a3be77c23 */ /* 0x000fc20008010834 */
[----:B0-----:R-:W-:Y:S01]  /*3a30*/  FSEL R54, R5, -INF , P5 ;  /* 0xff80000005367808 */ /* 0x001fe20002800000 */
[----:B------:R-:W0:Y:S01]  /*3a40*/  MUFU.TANH R20, R20 ;  /* 0x0000001400147308 */ /* 0x000e220000002400 */
[----:B------:R-:W-:Y:S01]  /*3a50*/  FMNMX.FTZ R5, R55, R56, !PT ;  /* 0x0000003837057209 */ /* 0x000fe20007810000 */
[--C-:B------:R-:W-:Y:S01]  /*3a60*/  FFMA.FTZ R225, R51, UR10, -R52.reuse ;  /* 0x0000000a33e17c23 */ /* 0x100fe20008010834 */
[----:B-1----:R-:W-:Y:S01]  /*3a70*/  FSEL R53, R6, -INF , P3 ;  /* 0xff80000006357808 */ /* 0x002fe20001800000 */
[--C-:B------:R-:W-:Y:S01]  /*3a80*/  FFMA.FTZ R67, R67, UR10, -R52.reuse ;  /* 0x0000000a43437c23 */ /* 0x100fe20008010834 */
[----:B------:R-:W-:Y:S01]  /*3a90*/  ISETP.GT.AND P4, PT, R71, 0x10, PT ;  /* 0x000000104700780c */ /* 0x000fe20003f84270 */
[--C-:B------:R-:W-:Y:S01]  /*3aa0*/  FFMA.FTZ R49, R49, UR10, -R52.reuse ;  /* 0x0000000a31317c23 */ /* 0x100fe20008010834 */
[----:B------:R-:W-:Y:S01]  /*3ab0*/  FMNMX.FTZ R6, R54, R5, !PT ;  /* 0x0000000536067209 */ /* 0x000fe20007810000 */
[----:B------:R1:W-:Y:S01]  /*3ac0*/  MUFU.TANH R70, R60 ;  /* 0x0000003c00467308 */ /* 0x0003e20000002400 */
[----:B------:R-:W-:Y:S01]  /*3ad0*/  ISETP.GT.AND P3, PT, R71, 0x11, PT ;  /* 0x000000114700780c */ /* 0x000fe20003f64270 */
[--C-:B------:R-:W-:Y:S01]  /*3ae0*/  FFMA.FTZ R47, R47, UR10, -R52.reuse ;  /* 0x0000000a2f2f7c23 */ /* 0x100fe20008010834 */
[----:B----4-:R-:W-:Y:S01]  /*3af0*/  FSEL R57, R8, -INF , P4 ;  /* 0xff80000008397808 */ /* 0x010fe20002000000 */
[--C-:B------:R-:W-:Y:S01]  /*3b00*/  FFMA.FTZ R227, R46, UR10, -R52.reuse ;  /* 0x0000000a2ee37c23 */ /* 0x100fe20008010834 */
[----:B------:R-:W-:Y:S01]  /*3b10*/  FMNMX.FTZ R6, R53, R6, !PT ;  /* 0x0000000635067209 */ /* 0x000fe20007810000 */
[--C-:B------:R-:W-:Y:S01]  /*3b20*/  FFMA.FTZ R221, R27, UR10, -R52.reuse ;  /* 0x0000000a1bdd7c23 */ /* 0x100fe20008010834 */
[----:B------:R-:W-:Y:S01]  /*3b30*/  ISETP.GT.AND P4, PT, R71, 0x18, PT ;  /* 0x000000184700780c */ /* 0x000fe20003f84270 */
[----:B------:R-:W-:Y:S01]  /*3b40*/  MUFU.TANH R15, R15 ;  /* 0x0000000f000f7308 */ /* 0x000fe20000002400 */
[----:B-----5:R-:W-:Y:S01]  /*3b50*/  FSEL R58, R7, -INF , P3 ;  /* 0xff800000073a7808 */ /* 0x020fe20001800000 */
[--C-:B------:R-:W-:Y:S01]  /*3b60*/  FFMA.FTZ R217, R37, UR10, -R52.reuse ;  /* 0x0000000a25d97c23 */ /* 0x100fe20008010834 */
[----:B------:R-:W-:Y:S01]  /*3b70*/  FMNMX.FTZ R5, R57, R6, !PT ;  /* 0x0000000639057209 */ /* 0x000fe20007810000 */
[--C-:B------:R-:W-:Y:S01]  /*3b80*/  FFMA.FTZ R50, R50, UR10, -R52.reuse ;  /* 0x0000000a32327c23 */ /* 0x100fe20008010834 */
[----:B------:R-:W-:Y:S01]  /*3b90*/  ISETP.GT.AND P3, PT, R71, 0x19, PT ;  /* 0x000000194700780c */ /* 0x000fe20003f64270 */
[--C-:B------:R-:W-:Y:S01]  /*3ba0*/  FFMA.FTZ R229, R93, UR10, -R52.reuse ;  /* 0x0000000a5de57c23 */ /* 0x100fe20008010834 */
[----:B------:R-:W-:Y:S01]  /*3bb0*/  FSEL R9, R9, -INF , P4 ;  /* 0xff80000009097808 */ /* 0x000fe20002000000 */
[----:B------:R-:W4:Y:S01]  /*3bc0*/  MUFU.TANH R21, R21 ;  /* 0x0000001500157308 */ /* 0x000f220000002400 */
[----:B------:R-:W-:Y:S01]  /*3bd0*/  FMNMX.FTZ R6, R58, R5, !PT ;  /* 0x000000053a067209 */ /* 0x000fe20007810000 */
[--C-:B------:R-:W-:Y:S01]  /*3be0*/  FFMA.FTZ R3, R91, UR10, -R52.reuse ;  /* 0x0000000a5b037c23 */ /* 0x100fe20008010834 */
[----:B------:R-:W-:Y:S01]  /*3bf0*/  ISETP.GT.AND P4, PT, R71, 0x20, PT ;  /* 0x000000204700780c */ /* 0x000fe20003f84270 */
[--C-:B------:R-:W-:Y:S01]  /*3c00*/  FFMA.FTZ R45, R45, UR10, -R52.reuse ;  /* 0x0000000a2d2d7c23 */ /* 0x100fe20008010834 */
[----:B---3--:R-:W-:Y:S01]  /*3c10*/  FSEL R59, R10, -INF , P3 ;  /* 0xff8000000a3b7808 */ /* 0x008fe20001800000 */
[--C-:B------:R-:W-:Y:S01]  /*3c20*/  FFMA.FTZ R223, R33, UR10, -R52.reuse ;  /* 0x0000000a21df7c23 */ /* 0x100fe20008010834 */
[----:B------:R-:W-:Y:S01]  /*3c30*/  FMNMX.FTZ R8, R9, R6, !PT ;  /* 0x0000000609087209 */ /* 0x000fe20007810000 */
[----:B------:R3:W-:Y:S01]  /*3c40*/  MUFU.TANH R74, R61 ;  /* 0x0000003d004a7308 */ /* 0x0007e20000002400 */
[----:B------:R-:W-:Y:S01]  /*3c50*/  ISETP.GT.AND P3, PT, R71, 0x21, PT ;  /* 0x000000214700780c */ /* 0x000fe20003f64270 */
[--C-:B------:R-:W-:Y:S01]  /*3c60*/  FFMA.FTZ R89, R89, UR10, -R52.reuse ;  /* 0x0000000a59597c23 */ /* 0x100fe20008010834 */
[----:B-1----:R-:W-:Y:S01]  /*3c70*/  FSEL R60, R12, -INF , P4 ;  /* 0xff8000000c3c7808 */ /* 0x002fe20002000000 */
[--C-:B------:R-:W-:Y:S01]  /*3c80*/  FFMA.FTZ R12, R63, UR10, -R52.reuse ;  /* 0x0000000a3f0c7c23 */ /* 0x100fe20008010834 */
[----:B------:R-:W-:Y:S01]  /*3c90*/  FMNMX.FTZ R5, R59, R8, !PT ;  /* 0x000000083b057209 */ /* 0x000fe20007810000 */
[--C-:B------:R-:W-:Y:S01]  /*3ca0*/  FFMA.FTZ R33, R36, UR10, -R52.reuse ;  /* 0x0000000a24217c23 */ /* 0x100fe20008010834 */
[----:B------:R-:W-:Y:S01]  /*3cb0*/  ISETP.GT.AND P4, PT, R71, 0x28, PT ;  /* 0x000000284700780c */ /* 0x000fe20003f84270 */
[----:B------:R-:W-:Y:S01]  /*3cc0*/  MUFU.TANH R24, R24 ;  /* 0x0000001800187308 */ /* 0x000fe20000002400 */
[----:B------:R-:W-:Y:S01]  /*3cd0*/  FSEL R11, R11, -INF , P3 ;  /* 0xff8000000b0b7808 */ /* 0x000fe20001800000 */
[--C-:B------:R-:W-:Y:S01]  /*3ce0*/  FFMA.FTZ R36, R40, UR10, -R52.reuse ;  /* 0x0000000a28247c23 */ /* 0x100fe20008010834 */
[----:B------:R-:W-:Y:S01]  /*3cf0*/  FMNMX.FTZ R8, R60, R5, !PT ;  /* 0x000000053c087209 */ /* 0x000fe20007810000 */
[--C-:B------:R-:W-:Y:S01]  /*3d00*/  FFMA.FTZ R40, R44, UR10, -R52.reuse ;  /* 0x0000000a2c287c23 */ /* 0x100fe20008010834 */
[----:B------:R-:W-:Y:S01]  /*3d10*/  ISETP.GT.AND P3, PT, R71, 0x29, PT ;  /* 0x000000294700780c */ /* 0x000fe20003f64270 */
[--C-:B------:R-:W-:Y:S01]  /*3d20*/  FFMA.FTZ R29, R29, UR10, -R52.reuse ;  /* 0x0000000a1d1d7c23 */ /* 0x100fe20008010834 */
[----:B---3--:R-:W-:Y:S01]  /*3d30*/  FSEL R61, R13, -INF , P4 ;  /* 0xff8000000d3d7808 */ /* 0x008fe20002000000 */
[----:B------:R-:W1:Y:S01]  /*3d40*/  MUFU.TANH R28, R28 ;  /* 0x0000001c001c7308 */ /* 0x000e620000002400 */
[----:B------:R-:W-:Y:S01]  /*3d50*/  FMNMX.FTZ R8, R11, R8, !PT ;  /* 0x000000080b087209 */ /* 0x000fe20007810000 */
[----:B------:R-:W-:Y:S01]  /*3d60*/  FFMA.FTZ R38, R38, UR10, -R52 ;  /* 0x0000000a26267c23 */ /* 0x000fe20008010834 */
[----:B------:R-:W-:-:S02]  /*3d70*/  ISETP.GT.AND P4, PT, R71, 0x30, PT ;  /* 0x000000304700780c */ /* 0x000fc40003f84270 */
[----:B------:R-:W-:Y:S02]  /*3d80*/  CS2R R90, SRZ ;  /* 0x00000000005a7805 */ /* 0x000fe4000001ff00 */
[----:B--2---:R-:W-:Y:S02]  /*3d90*/  FSEL R62, R14, -INF , P3 ;  /* 0xff8000000e3e7808 */ /* 0x004fe40001800000 */
[----:B------:R-:W-:Y:S02]  /*3da0*/  CS2R R92, SRZ ;  /* 0x00000000005c7805 */ /* 0x000fe4000001ff00 */
[----:B------:R-:W-:Y:S01]  /*3db0*/  FMNMX.FTZ R7, R61, R8, !PT ;  /* 0x000000083d077209 */ /* 0x000fe20007810000 */
[----:B------:R-:W2:Y:S01]  /*3dc0*/  MUFU.TANH R25, R25 ;  /* 0x0000001900197308 */ /* 0x000ea20000002400 */
[----:B------:R-:W-:Y:S02]  /*3dd0*/  ISETP.GT.AND P3, PT, R71, 0x31, PT ;  /* 0x000000314700780c */ /* 0x000fe40003f64270 */
[----:B0-----:R-:W-:-:S02]  /*3de0*/  FSEL R63, R20, -INF , P4 ;  /* 0xff800000143f7808 */ /* 0x001fc40002000000 */
[----:B------:R-:W-:Y:S02]  /*3df0*/  FMNMX.FTZ R10, R62, R7, !PT ;  /* 0x000000073e0a7209 */ /* 0x000fe40007810000 */
[----:B------:R-:W-:Y:S01]  /*3e00*/  ISETP.GT.AND P4, PT, R71, 0x38, PT ;  /* 0x000000384700780c */ /* 0x000fe20003f84270 */
[----:B------:R0:W-:Y:S01]  /*3e10*/  MUFU.TANH R75, R64 ;  /* 0x00000040004b7308 */ /* 0x0001e20000002400 */
[----:B------:R-:W-:Y:S02]  /*3e20*/  FMNMX.FTZ R7, R63, R10, !PT ;  /* 0x0000000a3f077209 */ /* 0x000fe40007810000 */
[----:B----4-:R-:W-:Y:S02]  /*3e30*/  FSEL R51, R21, -INF , P4 ;  /* 0xff80000015337808 */ /* 0x010fe40002000000 */
[----:B------:R-:W-:-:S03]  /*3e40*/  ISETP.GT.AND P4, PT, R71, 0x40, PT ;  /* 0x000000404700780c */ /* 0x000fc60003f84270 */
[----:B------:R3:W4:Y:S01]  /*3e50*/  MUFU.TANH R78, R65 ;  /* 0x00000041004e7308 */ /* 0x0007220000002400 */
[----:B0-----:R-:W-:Y:S02]  /*3e60*/  FSEL R64, R15, -INF , P3 ;  /* 0xff8000000f407808 */ /* 0x001fe40001800000 */
[----:B------:R-:W-:Y:S02]  /*3e70*/  ISETP.GT.AND P3, PT, R71, 0x39, PT ;  /* 0x000000394700780c */ /* 0x000fe40003f64270 */
[----:B------:R-:W-:Y:S02]  /*3e80*/  FMNMX.FTZ R10, R64, R7, !PT ;  /* 0x00000007400a7209 */ /* 0x000fe40007810000 */
[----:B-1----:R-:W-:Y:S01]  /*3e90*/  FSEL R66, R28, -INF , P4 ;  /* 0xff8000001c427808 */ /* 0x002fe20002000000 */
[----:B------:R0:W-:Y:S01]  /*3ea0*/  MUFU.EX2 R8, R12 ;  /* 0x0000000c00087308 */ /* 0x0001e20000000800 */
[----:B---3--:R-:W-:Y:S01]  /*3eb0*/  FSEL R65, R24, -INF , P3 ;  /* 0xff80000018417808 */ /* 0x008fe20001800000 */
[----:B------:R-:W-:Y:S01]  /*3ec0*/  FFMA.FTZ R24, R39, UR10, -R52 ;  /* 0x0000000a27187c23 */ /* 0x000fe20008010834 */
[----:B------:R-:W-:-:S02]  /*3ed0*/  ISETP.GT.AND P3, PT, R71, 0x41, PT ;  /* 0x000000414700780c */ /* 0x000fc40003f64270 */
[----:B------:R-:W-:-:S03]  /*3ee0*/  ISETP.GT.AND P4, PT, R71, 0x48, PT ;  /* 0x000000484700780c */ /* 0x000fc60003f84270 */
[----:B------:R2:W1:Y:S01]  /*3ef0*/  MUFU.TANH R79, R68 ;  /* 0x00000044004f7308 */ /* 0x0004620000002400 */
[----:B0-----:R-:W-:-:S04]  /*3f00*/  FMNMX.FTZ R12, R51, R10, !PT ;  /* 0x0000000a330c7209 */ /* 0x001fc80007810000 */
[----:B------:R-:W-:-:S03]  /*3f10*/  FMNMX.FTZ R7, R65, R12, !PT ;  /* 0x0000000c41077209 */ /* 0x000fc60007810000 */
[----:B------:R0:W3:Y:S01]  /*3f20*/  MUFU.TANH R82, R69 ;  /* 0x0000004500527308 */ /* 0x0000e20000002400 */
[----:B--2---:R-:W-:Y:S02]  /*3f30*/  FSEL R68, R25, -INF , P3 ;  /* 0xff80000019447808 */ /* 0x004fe40001800000 */
[----:B------:R-:W-:Y:S02]  /*3f40*/  FMNMX.FTZ R13, R66, R7, !PT ;  /* 0x00000007420d7209 */ /* 0x000fe40007810000 */
[C---:B------:R-:W-:Y:S02]  /*3f50*/  ISETP.GT.AND P3, PT, R71.reuse, 0x49, PT ;  /* 0x000000494700780c */ /* 0x040fe40003f64270 */
[----:B------:R-:W-:Y:S01]  /*3f60*/  FMNMX.FTZ R12, R68, R13, !PT ;  /* 0x0000000d440c7209 */ /* 0x000fe20007810000 */
[----:B------:R-:W2:Y:S01]  /*3f70*/  MUFU.TANH R72, R72 ;  /* 0x0000004800487308 */ /* 0x000ea20000002400 */
[----:B0-----:R-:W-:Y:S02]  /*3f80*/  FSEL R69, R70, -INF , P4 ;  /* 0xff80000046457808 */ /* 0x001fe40002000000 */
[----:B------:R-:W-:-:S02]  /*3f90*/  ISETP.GT.AND P4, PT, R71, 0x50, PT ;  /* 0x000000504700780c */ /* 0x000fc40003f84270 */
[----:B------:R-:W-:Y:S02]  /*3fa0*/  FSEL R70, R74, -INF , P3 ;  /* 0xff8000004a467808 */ /* 0x000fe40001800000 */
[----:B------:R-:W-:Y:S01]  /*3fb0*/  FMNMX.FTZ R13, R69, R12, !PT ;  /* 0x0000000c450d7209 */ /* 0x000fe20007810000 */
[----:B------:R0:W-:Y:S01]  /*3fc0*/  MUFU.EX2 R5, R67 ;  /* 0x0000004300057308 */ /* 0x0001e20000000800 */
[C---:B------:R-:W-:Y:S02]  /*3fd0*/  ISETP.GT.AND P3, PT, R71.reuse, 0x51, PT ;  /* 0x000000514700780c */ /* 0x040fe40003f64270 */
[----:B------:R-:W-:Y:S02]  /*3fe0*/  FMNMX.FTZ R14, R70, R13, !PT ;  /* 0x0000000d460e7209 */ /* 0x000fe40007810000 */
[----:B----4-:R-:W-:Y:S02]  /*3ff0*/  FSEL R21, R78, -INF , P3 ;  /* 0xff8000004e157808 */ /* 0x010fe40001800000 */
[----:B------:R-:W-:Y:S01]  /*4000*/  ISETP.GT.AND P3, PT, R71, 0x59, PT ;  /* 0x000000594700780c */ /* 0x000fe20003f64270 */
[----:B------:R-:W4:Y:S01]  /*4010*/  MUFU.TANH R73, R73 ;  /* 0x0000004900497308 */ /* 0x000f220000002400 */
[----:B0-----:R-:W-:-:S02]  /*4020*/  FSEL R67, R75, -INF , P4 ;  /* 0xff8000004b437808 */ /* 0x001fc40002000000 */
[----:B------:R-:W-:Y:S02]  /*4030*/  CS2R R74, SRZ ;  /* 0x00000000004a7805 */ /* 0x000fe4000001ff00 */
[----:B------:R-:W-:Y:S02]  /*4040*/  ISETP.GT.AND P4, PT, R71, 0x58, PT ;  /* 0x000000584700780c */ /* 0x000fe40003f84270 */
[----:B------:R-:W-:Y:S02]  /*4050*/  FMNMX.FTZ R14, R67, R14, !PT ;  /* 0x0000000e430e7209 */ /* 0x000fe40007810000 */
[----:B-1----:R-:W-:Y:S01]  /*4060*/  FSEL R15, R79, -INF , P4 ;  /* 0xff8000004f0f7808 */ /* 0x002fe20002000000 */
[----:B------:R-:W-:Y:S01]  /*4070*/  MUFU.TANH R76, R76 ;  /* 0x0000004c004c7308 */ /* 0x000fe20000002400 */
[----:B------:R-:W-:Y:S02]  /*4080*/  FMNMX.FTZ R14, R21, R14, !PT ;  /* 0x0000000e150e7209 */ /* 0x000fe40007810000 */
[----:B------:R-:W-:-:S02]  /*4090*/  CS2R R78, SRZ ;  /* 0x00000000004e7805 */ /* 0x000fc4000001ff00 */
[----:B------:R-:W-:Y:S02]  /*40a0*/  ISETP.GT.AND P4, PT, R71, 0x60, PT ;  /* 0x000000604700780c */ /* 0x000fe40003f84270 */
[----:B---3--:R-:W-:Y:S02]  /*40b0*/  FSEL R25, R82, -INF , P3 ;  /* 0xff80000052197808 */ /* 0x008fe40001800000 */
[----:B------:R-:W-:Y:S02]  /*40c0*/  CS2R R82, SRZ ;  /* 0x0000000000527805 */ /* 0x000fe4000001ff00 */
[----:B------:R-:W-:Y:S01]  /*40d0*/  FMNMX.FTZ R20, R15, R14, !PT ;  /* 0x0000000e0f147209 */ /* 0x000fe20007810000 */
[----:B------:R-:W0:Y:S01]  /*40e0*/  MUFU.TANH R77, R77 ;  /* 0x0000004d004d7308 */ /* 0x000e220000002400 */
[----:B------:R-:W-:Y:S02]  /*40f0*/  ISETP.GT.AND P3, PT, R71, 0x61, PT ;  /* 0x000000614700780c */ /* 0x000fe40003f64270 */
[----:B--2---:R-:W-:-:S02]  /*4100*/  FSEL R28, R72, -INF , P4 ;  /* 0xff800000481c7808 */ /* 0x004fc40002000000 */
[----:B------:R-:W-:Y:S02]  /*4110*/  FMNMX.FTZ R13, R25, R20, !PT ;  /* 0x00000014190d7209 */ /* 0x000fe40007810000 */
[----:B------:R-:W-:Y:S01]  /*4120*/  ISETP.GT.AND P4, PT, R71, 0x68, PT ;  /* 0x000000684700780c */ /* 0x000fe20003f84270 */
[----:B------:R-:W1:Y:S01]  /*4130*/  MUFU.TANH R80, R80 ;  /* 0x0000005000507308 */ /* 0x000e620000002400 */
[----:B----4-:R-:W-:Y:S01]  /*4140*/  FSEL R39, R73, -INF , P3 ;  /* 0xff80000049277808 */ /* 0x010fe20001800000 */
[----:B------:R-:W-:Y:S01]  /*4150*/  FFMA.FTZ R73, R26, UR10, -R52 ;  /* 0x0000000a1a497c23 */ /* 0x000fe20008010834 */
[----:B------:R-:W-:Y:S02]  /*4160*/  FMNMX.FTZ R20, R28, R13, !PT ;  /* 0x0000000d1c147209 */ /* 0x000fe40007810000 */
[----:B------:R-:W-:-:S03]  /*4170*/  ISETP.GT.AND P3, PT, R71, 0x69, PT ;  /* 0x000000694700780c */ /* 0x000fc60003f64270 */
[----:B------:R-:W-:Y:S01]  /*4180*/  MUFU.TANH R81, R81 ;  /* 0x0000005100517308 */ /* 0x000fe20000002400 */
[----:B0-----:R-:W-:Y:S02]  /*4190*/  FSEL R46, R77, -INF , P3 ;  /* 0xff8000004d2e7808 */ /* 0x001fe40001800000 */
[----:B------:R-:W-:-:S05]  /*41a0*/  ISETP.GT.AND P3, PT, R71, 0x71, PT ;  /* 0x000000714700780c */ /* 0x000fca0003f64270 */
[----:B------:R0:W-:Y:S08]  /*41b0*/  MUFU.EX2 R7, R49 ;  /* 0x0000003100077308 */ /* 0x0001f00000000800 */
[----:B------:R-:W2:Y:S01]  /*41c0*/  MUFU.TANH R84, R84 ;  /* 0x0000005400547308 */ /* 0x000ea20000002400 */
[----:B0-----:R-:W-:-:S01]  /*41d0*/  FFMA.FTZ R49, R32, UR10, -R52 ;  /* 0x0000000a20317c23 */ /* 0x001fc20008010834 */
[----:B------:R-:W-:-:S02]  /*41e0*/  FSEL R32, R76, -INF , P4 ;  /* 0xff8000004c207808 */ /* 0x000fc40002000000 */
[----:B------:R-:W-:Y:S02]  /*41f0*/  CS2R R76, SRZ ;  /* 0x00000000004c7805 */ /* 0x000fe4000001ff00 */
[----:B------:R-:W-:Y:S02]  /*4200*/  ISETP.GT.AND P4, PT, R71, 0x70, PT ;  /* 0x000000704700780c */ /* 0x000fe40003f84270 */
[----:B------:R0:W-:Y:S08]  /*4210*/  MUFU.EX2 R12, R47 ;  /* 0x0000002f000c7308 */ /* 0x0001f00000000800 */
[----:B------:R-:W3:Y:S01]  /*4220*/  MUFU.TANH R85, R85 ;  /* 0x0000005500557308 */ /* 0x000ee20000002400 */
[----:B0-----:R-:W-:Y:S01]  /*4230*/  FMNMX.FTZ R47, R39, R20, !PT ;  /* 0x00000014272f7209 */ /* 0x001fe20007810000 */
[----:B------:R-:W-:Y:S01]  /*4240*/  FFMA.FTZ R20, R31, UR10, -R52 ;  /* 0x0000000a1f147c23 */ /* 0x000fe20008010834 */
[----:B-1----:R-:W-:-:S02]  /*4250*/  FSEL R31, R80, -INF , P4 ;  /* 0xff800000501f7808 */ /* 0x002fc40002000000 */
[----:B------:R-:W-:Y:S02]  /*4260*/  FMNMX.FTZ R47, R32, R47, !PT ;  /* 0x0000002f202f7209 */ /* 0x000fe40007810000 */
[----:B------:R-:W-:Y:S01]  /*4270*/  ISETP.GT.AND P4, PT, R71, 0x78, PT ;  /* 0x000000784700780c */ /* 0x000fe20003f84270 */
[----:B------:R0:W-:Y:S03]  /*4280*/  MUFU.EX2 R14, R24 ;  /* 0x00000018000e7308 */ /* 0x0001e60000000800 */
[----:B--2---:R-:W-:-:S05]  /*4290*/  FSEL R27, R84, -INF , P4 ;  /* 0xff800000541b7808 */ /* 0x004fca0002000000 */
[----:B------:R3:W-:Y:S01]  /*42a0*/  MUFU.EX2 R13, R49 ;  /* 0x00000031000d7308 */ /* 0x0007e20000000800 */
[----:B0-----:R-:W-:Y:S02]  /*42b0*/  FMNMX.FTZ R24, R46, R47, !PT ;  /* 0x0000002f2e187209 */ /* 0x001fe40007810000 */
[----:B------:R-:W-:Y:S02]  /*42c0*/  FSEL R47, R81, -INF , P3 ;  /* 0xff800000512f7808 */ /* 0x000fe40001800000 */
[----:B------:R-:W-:Y:S02]  /*42d0*/  CS2R R80, SRZ ;  /* 0x0000000000507805 */ /* 0x000fe4000001ff00 */
[----:B------:R-:W-:Y:S02]  /*42e0*/  FMNMX.FTZ R24, R31, R24, !PT ;  /* 0x000000181f187209 */ /* 0x000fe40007810000 */
[----:B------:R-:W-:Y:S01]  /*42f0*/  ISETP.GT.AND P3, PT, R71, 0x79, PT ;  /* 0x000000794700780c */ /* 0x000fe20003f64270 */
[----:B------:R0:W-:Y:S01]  /*4300*/  MUFU.EX2 R10, R50 ;  /* 0x00000032000a7308 */ /* 0x0001e20000000800 */
[----:B------:R-:W-:-:S02]  /*4310*/  FMNMX.FTZ R24, R47, R24, !PT ;  /* 0x000000182f187209 */ /* 0x000fc40007810000 */
[----:B---3--:R-:W-:Y:S02]  /*4320*/  FSEL R49, R85, -INF , P3 ;  /* 0xff80000055317808 */ /* 0x008fe40001800000 */
[----:B------:R-:W-:Y:S02]  /*4330*/  CS2R R84, SRZ ;  /* 0x0000000000547805 */ /* 0x000fe4000001ff00 */
[----:B------:R-:W-:Y:S01]  /*4340*/  FMNMX.FTZ R26, R27, R24, !PT ;  /* 0x000000181b1a7209 */ /* 0x000fe20007810000 */
[----:B------:R-:W-:Y:S03]  /*4350*/  MUFU.EX2 R229, R229 ;  /* 0x000000e500e57308 */ /* 0x000fe60000000800 */
[----:B------:R-:W-:Y:S01]  /*4360*/  FMNMX.FTZ R71, R49, R26, !PT ;  /* 0x0000001a31477209 */ /* 0x000fe20007810000 */
[--C-:B0-----:R-:W-:Y:S01]  /*4370*/  FFMA.FTZ R50, R30, UR10, -R52.reuse ;  /* 0x0000000a1e327c23 */ /* 0x101fe20008010834 */
[----:B------:R-:W-:-:S01]  /*4380*/  FFMA.FTZ R30, R35, UR10, -R52 ;  /* 0x0000000a231e7c23 */ /* 0x000fc20008010834 */
[--C-:B------:R-:W-:Y:S01]  /*4390*/  FFMA.FTZ R35, R41, UR10, -R52.reuse ;  /* 0x0000000a29237c23 */ /* 0x100fe20008010834 */
[----:B------:R-:W-:Y:S01]  /*43a0*/  IMAD.U32 R41, RZ, RZ, UR10 ;  /* 0x0000000aff297e24 */ /* 0x000fe2000f8e00ff */
[----:B------:R-:W0:Y:S01]  /*43b0*/  SHFL.BFLY PT, R72, R71, 0x2, 0x1f ;  /* 0x0c401f0047487f89 */ /* 0x000e2200000e0000 */
[----:B------:R-:W-:-:S01]  /*43c0*/  FFMA.FTZ R26, R34, UR10, -R52 ;  /* 0x0000000a221a7c23 */ /* 0x000fc20008010834 */
[----:B------:R-:W-:Y:S01]  /*43d0*/  FFMA.FTZ R34, R42, UR10, -R52 ;  /* 0x0000000a2a227c23 */ /* 0x000fe20008010834 */
[----:B------:R-:W1:Y:S08]  /*43e0*/  MUFU.EX2 R48, R48 ;  /* 0x0000003000307308 */ /* 0x000e700000000800 */
[----:B------:R-:W2:Y:S08]  /*43f0*/  MUFU.EX2 R3, R3 ;  /* 0x0000000300037308 */ /* 0x000eb00000000800 */
[----:B------:R-:W3:Y:S01]  /*4400*/  MUFU.EX2 R4, R4 ;  /* 0x0000000400047308 */ /* 0x000ee20000000800 */
[----:B0-----:R-:W-:-:S07]  /*4410*/  FMNMX.FTZ R72, R71, R72, !PT ;  /* 0x0000004847487209 */ /* 0x001fce0007810000 */
[----:B------:R-:W0:Y:S01]  /*4420*/  MUFU.EX2 R231, R231 ;  /* 0x000000e700e77308 */ /* 0x000e220000000800 */
[----:B------:R-:W4:Y:S07]  /*4430*/  SHFL.BFLY PT, R37, R72, 0x1, 0x1f ;  /* 0x0c201f0048257f89 */ /* 0x000f2e00000e0000 */
[----:B------:R5:W0:Y:S08]  /*4440*/  MUFU.EX2 R6, R89 ;  /* 0x0000005900067308 */ /* 0x000a300000000800 */
[----:B------:R-:W-:Y:S01]  /*4450*/  MUFU.EX2 R225, R225 ;  /* 0x000000e100e17308 */ /* 0x000fe20000000800 */
[----:B-----5:R-:W-:-:S07]  /*4460*/  CS2R R88, SRZ ;  /* 0x0000000000587805 */ /* 0x020fce000001ff00 */
[----:B------:R-:W-:Y:S01]  /*4470*/  MUFU.EX2 R227, R227 ;  /* 0x000000e300e37308 */ /* 0x000fe20000000800 */
[----:B----4-:R-:W-:Y:S01]  /*4480*/  FMNMX.FTZ R188, R72, R37, !PT ;  /* 0x0000002548bc7209 */ /* 0x010fe20007810000 */
[----:B------:R-:W-:-:S03]  /*4490*/  FFMA.FTZ R37, R43, UR10, -R52 ;  /* 0x0000000a2b257c23 */ /* 0x000fc60008010834 */
[C---:B------:R-:W-:Y:S01]  /*44a0*/  FSETP.NEU.FTZ.AND P3, PT, R188.reuse, -INF , PT ;  /* 0xff800000bc00780b */ /* 0x040fe20003f7d000 */
[----:B------:R-:W-:-:S02]  /*44b0*/  FFMA.FTZ R41, R188, R41, -8 ;  /* 0xc1000000bc297423 */ /* 0x000fc40000010029 */
[----:B------:R-:W-:Y:S03]  /*44c0*/  MUFU.EX2 R20, R20 ;  /* 0x0000001400147308 */ /* 0x000fe60000000800 */
[----:B------:R-:W-:Y:S02]  /*44d0*/  FSEL R42, R41, RZ, P3 ;  /* 0x000000ff292a7208 */ /* 0x000fe40001800000 */
[----:B------:R-:W-:-:S03]  /*44e0*/  PLOP3.LUT P3, PT, PT, PT, UP1, 0x80, 0x0 ;  /* 0x000000000000781c */ /* 0x000fc60003f6f018 */
[----:B------:R4:W-:Y:S01]  /*44f0*/  MUFU.EX2 R41, R45 ;  /* 0x0000002d00297308 */ /* 0x0009e20000000800 */
[----:B------:R-:W-:-:S01]  /*4500*/  FFMA.FTZ R228, R55, UR10, -R42 ;  /* 0x0000000a37e47c23 */ /* 0x000fc2000801082a */
[--C-:B------:R-:W-:Y:S01]  /*4510*/  FFMA.FTZ R43, R56, UR10, -R42.reuse ;  /* 0x0000000a382b7c23 */ /* 0x100fe2000801082a */
[----:B------:R-:W-:-:S01]  /*4520*/  FFMA.FTZ R54, R54, UR10, -R42 ;  /* 0x0000000a36367c23 */ /* 0x000fc2000801082a */
[--C-:B------:R-:W-:Y:S01]  /*4530*/  FFMA.FTZ R53, R53, UR10, -R42.reuse ;  /* 0x0000000a35357c23 */ /* 0x100fe2000801082a */
[----:B------:R-:W-:-:S01]  /*4540*/  FFMA.FTZ R230, R57, UR10, -R42 ;  /* 0x0000000a39e67c23 */ /* 0x000fc2000801082a */
[----:B------:R-:W-:Y:S01]  /*4550*/  FFMA.FTZ R44, R9, UR10, -R42 ;  /* 0x0000000a092c7c23 */ /* 0x000fe2000801082a */
[----:B-1----:R-:W-:-:S01]  /*4560*/  FADD.FTZ R56, R229, R48 ;  /* 0x00000030e5387221 */ /* 0x002fc20000010000 */
[----:B------:R-:W-:Y:S01]  /*4570*/  MUFU.EX2 R228, R228 ;  /* 0x000000e400e47308 */ /* 0x000fe20000000800 */
[----:B----4-:R-:W-:-:S01]  /*4580*/  FFMA.FTZ R45, R58, UR10, -R42 ;  /* 0x0000000a3a2d7c23 */ /* 0x010fc2000801082a */
[----:B------:R-:W-:Y:S01]  /*4590*/  FFMA.FTZ R59, R59, UR10, -R42 ;  /* 0x0000000a3b3b7c23 */ /* 0x000fe2000801082a */
[----:B--2---:R-:W-:-:S01]  /*45a0*/  FADD.FTZ R57, R3, R56 ;  /* 0x0000003803397221 */ /* 0x004fc20000010000 */
[--C-:B------:R-:W-:Y:S01]  /*45b0*/  FFMA.FTZ R224, R60, UR10, -R42.reuse ;  /* 0x0000000a3ce07c23 */ /* 0x100fe2000801082a */
[----:B------:R-:W-:-:S01]  /*45c0*/  FFMA.FTZ R9, R11, UR10, -R42 ;  /* 0x0000000a0b097c23 */ /* 0x000fc2000801082a */
[----:B------:R-:W-:Y:S01]  /*45d0*/  FFMA.FTZ R61, R61, UR10, -R42 ;  /* 0x0000000a3d3d7c23 */ /* 0x000fe2000801082a */
[----:B---3--:R-:W-:-:S01]  /*45e0*/  FADD.FTZ R58, R4, R57 ;  /* 0x00000039043a7221 */ /* 0x008fc20000010000 */
[----:B------:R-:W1:Y:S01]  /*45f0*/  MUFU.EX2 R43, R43 ;  /* 0x0000002b002b7308 */ /* 0x000e620000000800 */
[----:B------:R-:W-:-:S01]  /*4600*/  FFMA.FTZ R62, R62, UR10, -R42 ;  /* 0x0000000a3e3e7c23 */ /* 0x000fc2000801082a */
[----:B------:R-:W-:Y:S01]  /*4610*/  FFMA.FTZ R226, R63, UR10, -R42 ;  /* 0x0000000a3fe27c23 */ /* 0x000fe2000801082a */
[----:B0-----:R-:W-:-:S01]  /*4620*/  FADD.FTZ R57, R231, R58 ;  /* 0x0000003ae7397221 */ /* 0x001fc20000010000 */
[--C-:B------:R-:W-:Y:S01]  /*4630*/  FFMA.FTZ R11, R64, UR10, -R42.reuse ;  /* 0x0000000a400b7c23 */ /* 0x100fe2000801082a */
[----:B------:R-:W-:-:S01]  /*4640*/  FFMA.FTZ R52, R51, UR10, -R42 ;  /* 0x0000000a33347c23 */ /* 0x000fc2000801082a */
[----:B------:R-:W-:Y:S01]  /*4650*/  FFMA.FTZ R21, R21, UR10, -R42 ;  /* 0x0000000a15157c23 */ /* 0x000fe2000801082a */
[----:B------:R-:W-:-:S01]  /*4660*/  FADD.FTZ R58, R6, R57 ;  /* 0x00000039063a7221 */ /* 0x000fc20000010000 */
[----:B------:R-:W0:Y:S01]  /*4670*/  MUFU.EX2 R54, R54 ;  /* 0x0000003600367308 */ /* 0x000e220000000800 */
[----:B------:R-:W-:-:S01]  /*4680*/  FFMA.FTZ R65, R65, UR10, -R42 ;  /* 0x0000000a41417c23 */ /* 0x000fc2000801082a */
[----:B------:R-:W-:Y:S01]  /*4690*/  FFMA.FTZ R220, R66, UR10, -R42 ;  /* 0x0000000a42dc7c23 */ /* 0x000fe2000801082a */
[----:B------:R-:W-:-:S01]  /*46a0*/  FADD.FTZ R57, R5, R58 ;  /* 0x0000003a05397221 */ /* 0x000fc20000010000 */
[--C-:B------:R-:W-:Y:S01]  /*46b0*/  FFMA.FTZ R51, R68, UR10, -R42.reuse ;  /* 0x0000000a44337c23 */ /* 0x100fe2000801082a */
[----:B------:R-:W-:-:S01]  /*46c0*/  FFMA.FTZ R69, R69, UR10, -R42 ;  /* 0x0000000a45457c23 */ /* 0x000fc2000801082a */
[--C-:B------:R-:W-:Y:S01]  /*46d0*/  FFMA.FTZ R25, R25, UR10, -R42.reuse ;  /* 0x0000000a19197c23 */ /* 0x100fe2000801082a */
[----:B------:R-:W-:-:S01]  /*46e0*/  FFMA.FTZ R70, R70, UR10, -R42 ;  /* 0x0000000a46467c23 */ /* 0x000fc2000801082a */
[----:B------:R-:W2:Y:S01]  /*46f0*/  MUFU.EX2 R53, R53 ;  /* 0x0000003500357308 */ /* 0x000ea20000000800 */
[----:B-1----:R-:W-:-:S01]  /*4700*/  FADD.FTZ R55, R228, R43 ;  /* 0x0000002be4377221 */ /* 0x002fc20000010000 */
        /* <DEDUP_REMOVED lines=13> */
[----:B--2---:R-:W-:-:S01]  /*47e0*/  FADD.FTZ R55, R53, R56 ;  /* 0x0000003835377221 */ /* 0x004fc20000010000 */
[----:B------:R-:W-:-:S04]  /*47f0*/  F2FP.SATFINITE.E4M3.F32.PACK_AB_MERGE_C R53, R53, R54, RZ ;  /* 0x000000363535723e */ /* 0x000fc800048070ff */
[----:B------:R-:W-:Y:S02]  /*4800*/  F2FP.SATFINITE.E4M3.F32.PACK_AB_MERGE_C R228, R43, R228, R53 ;  /* 0x000000e42be4723e */ /* 0x000fe40004807035 */
[----:B------:R-:W2:Y:S01]  /*4810*/  MUFU.EX2 R44, R44 ;  /* 0x0000002c002c7308 */ /* 0x000ea20000000800 */
[----:B-1----:R-:W-:-:S07]  /*4820*/  FADD.FTZ R56, R230, R55 ;  /* 0x00000037e6387221 */ /* 0x002fce0000010000 */
        /* <DEDUP_REMOVED lines=8> */
[----:B-1----:R-:W-:-:S01]  /*48b0*/  FADD.FTZ R55, R59, R2 ;  /* 0x000000023b377221 */ /* 0x002fc20000010000 */
[----:B------:R-:W-:-:S04]  /*48c0*/  F2FP.SATFINITE.E4M3.F32.PACK_AB_MERGE_C R44, R59, R44, RZ ;  /* 0x0000002c3b2c723e */ /* 0x000fc800048070ff */
[----:B------:R-:W-:Y:S02]  /*48d0*/  F2FP.SATFINITE.E4M3.F32.PACK_AB_MERGE_C R230, R45, R230, R44 ;  /* 0x000000e62de6723e */ /* 0x000fe4000480702c */
[----:B------:R-:W-:Y:S01]  /*48e0*/  CS2R R44, SRZ ;  /* 0x00000000002c7805 */ /* 0x000fe2000001ff00 */
[----:B------:R-:W1:Y:S01]  /*48f0*/  MUFU.EX2 R61, R61 ;  /* 0x0000003d003d7308 */ /* 0x000e620000000800 */
[----:B0-----:R-:W-:-:S01]  /*4900*/  FADD.FTZ R2, R224, R55 ;  /* 0x00000037e0027221 */ /* 0x001fc20000010000 */
[----:B------:R-:W-:Y:S01]  /*4910*/  FADD.FTZ R55, R7, R58 ;  /* 0x0000003a07377221 */ /* 0x000fe20000010000 */
[----:B------:R-:W-:-:S05]  /*4920*/  CS2R R58, SRZ ;  /* 0x00000000003a7805 */ /* 0x000fca000001ff00 */
[----:B------:R-:W0:Y:S01]  /*4930*/  MUFU.EX2 R62, R62 ;  /* 0x0000003e003e7308 */ /* 0x000e220000000800 */
[----:B--2---:R-:W-:-:S07]  /*4940*/  FADD.FTZ R56, R9, R2 ;  /* 0x0000000209387221 */ /* 0x004fce0000010000 */
[----:B------:R-:W2:Y:S08]  /*4950*/  MUFU.EX2 R226, R226 ;  /* 0x000000e200e27308 */ /* 0x000eb00000000800 */
[----:B------:R-:W3:Y:S08]  /*4960*/  MUFU.EX2 R11, R11 ;  /* 0x0000000b000b7308 */ /* 0x000ef00000000800 */
[----:B------:R-:W4:Y:S08]  /*4970*/  MUFU.EX2 R52, R52 ;  /* 0x0000003400347308 */ /* 0x000f300000000800 */
[----:B------:R1:W-:Y:S08]  /*4980*/  MUFU.EX2 R222, R21 ;  /* 0x0000001500de7308 */ /* 0x0003f00000000800 */
[----:B------:R-:W5:Y:S01]  /*4990*/  MUFU.EX2 R65, R65 ;  /* 0x0000004100417308 */ /* 0x000f620000000800 */
[----:B-1----:R-:W-:-:S01]  /*49a0*/  FADD.FTZ R21, R61, R56 ;  /* 0x000000383d157221 */ /* 0x002fc20000010000 */
[C---:B------:R-:W-:Y:S01]  /*49b0*/  FADD.FTZ R56, R12.reuse, R55 ;  /* 0x000000370c387221 */ /* 0x040fe20000010000 */
[----:B------:R-:W-:-:S02]  /*49c0*/  F2FP.SATFINITE.E4M3.F32.PACK_AB_MERGE_C R12, R12, R7, RZ ;  /* 0x000000070c0c723e */ /* 0x000fc400048070ff */
[----:B0-----:R-:W-:Y:S01]  /*49d0*/  FADD.FTZ R21, R62, R21 ;  /* 0x000000153e157221 */ /* 0x001fe20000010000 */
[----:B------:R-:W-:-:S01]  /*49e0*/  FADD.FTZ R55, R227, R56 ;  /* 0x00000038e3377221 */ /* 0x000fc20000010000 */
[----:B------:R-:W-:Y:S01]  /*49f0*/  F2FP.SATFINITE.E4M3.F32.PACK_AB_MERGE_C R61, R62, R61, RZ ;  /* 0x0000003d3e3d723e */ /* 0x000fe200048070ff */
[----:B------:R-:W0:Y:S01]  /*4a00*/  MUFU.EX2 R221, R221 ;  /* 0x000000dd00dd7308 */ /* 0x000e220000000800 */
[----:B--2---:R-:W-:-:S01]  /*4a10*/  FADD.FTZ R56, R226, R21 ;  /* 0x00000015e2387221 */ /* 0x004fc20000010000 */
[----:B------:R-:W-:Y:S01]  /*4a20*/  F2FP.SATFINITE.E4M3.F32.PACK_AB_MERGE_C R21, R4, R3, RZ ;  /* 0x000000030415723e */ /* 0x000fe200048070ff */
[----:B------:R-:W-:-:S01]  /*4a30*/  FADD.FTZ R4, R14, R55 ;  /* 0x000000370e047221 */ /* 0x000fc20000010000 */
[----:B------:R-:W-:Y:S01]  /*4a40*/  F2FP.SATFINITE.E4M3.F32.PACK_AB_MERGE_C R224, R9, R224, R61 ;  /* 0x000000e009e0723e */ /* 0x000fe2000480703d */
[----:B---3--:R-:W-:-:S01]  /*4a50*/  FADD.FTZ R3, R11, R56 ;  /* 0x000000380b037221 */ /* 0x008fc20000010000 */
[----:B------:R-:W-:Y:S02]  /*4a60*/  F2FP.SATFINITE.E4M3.F32.PACK_AB_MERGE_C R229, R48, R229, R21 ;  /* 0x000000e530e5723e */ /* 0x000fe40004807015 */
[----:B------:R-:W-:Y:S01]  /*4a70*/  CS2R R48, SRZ ;  /* 0x0000000000307805 */ /* 0x000fe2000001ff00 */
[----:B------:R-:W1:Y:S01]  /*4a80*/  MUFU.EX2 R220, R220 ;  /* 0x000000dc00dc7308 */ /* 0x000e620000000800 */
[----:B------:R-:W-:-:S02]  /*4a90*/  F2FP.SATFINITE.E4M3.F32.PACK_AB_MERGE_C R225, R10, R225, R12 ;  /* 0x000000e10ae1723e */ /* 0x000fc4000480700c */
[----:B------:R-:W-:Y:S02]  /*4aa0*/  CS2R R54, SRZ ;  /* 0x0000000000367805 */ /* 0x000fe4000001ff00 */
[----:B------:R-:W-:Y:S02]  /*4ab0*/  CS2R R56, SRZ ;  /* 0x0000000000387805 */ /* 0x000fe4000001ff00 */
[----:B------:R-:W-:Y:S02]  /*4ac0*/  CS2R R60, SRZ ;  /* 0x00000000003c7805 */ /* 0x000fe4000001ff00 */
[----:B------:R-:W-:Y:S01]  /*4ad0*/  CS2R R62, SRZ ;  /* 0x00000000003e7805 */ /* 0x000fe2000001ff00 */
[----:B------:R2:W3:Y:S08]  /*4ae0*/  MUFU.EX2 R24, R73 ;  /* 0x0000004900187308 */ /* 0x0004f00000000800 */
[----:B------:R-:W3:Y:S01]  /*4af0*/  MUFU.EX2 R51, R51 ;  /* 0x0000003300337308 */ /* 0x000ee20000000800 */
[----:B--2---:R-:W-:-:S07]  /*4b00*/  CS2R R72, SRZ ;  /* 0x0000000000487805 */ /* 0x004fce000001ff00 */
[----:B------:R2:W-:Y:S08]  /*4b10*/  MUFU.EX2 R2, R25 ;  /* 0x0000001900027308 */ /* 0x0005f00000000800 */
[----:B------:R-:W3:Y:S01]  /*4b20*/  MUFU.EX2 R29, R29 ;  /* 0x0000001d001d7308 */ /* 0x000ee20000000800 */
[----:B--2---:R-:W-:Y:S01]  /*4b30*/  F2FP.SATFINITE.E4M3.F32.PACK_AB_MERGE_C R25, R8, R5, RZ ;  /* 0x000000050819723e */ /* 0x004fe200048070ff */
[----:B------:R-:W-:Y:S01]  /*4b40*/  FADD.FTZ R5, R13, R4 ;  /* 0x000000040d057221 */ /* 0x000fe20000010000 */
[----:B----4-:R-:W-:-:S01]  /*4b50*/  FADD.FTZ R4, R52, R3 ;  /* 0x0000000334047221 */ /* 0x010fc20000010000 */
[----:B------:R-:W-:-:S02]  /*4b60*/  F2FP.SATFINITE.E4M3.F32.PACK_AB_MERGE_C R13, R20, R13, RZ ;  /* 0x0000000d140d723e */ /* 0x000fc400048070ff */
[----:B------:R-:W-:-:S01]  /*4b70*/  FADD.FTZ R20, R20, R5 ;  /* 0x0000000514147221 */ /* 0x000fc20000010000 */
[----:B-----5:R-:W-:Y:S01]  /*4b80*/  FADD.FTZ R3, R65, R4 ;  /* 0x0000000441037221 */ /* 0x020fe20000010000 */
[----:B------:R-:W2:Y:S01]  /*4b90*/  MUFU.EX2 R69, R69 ;  /* 0x0000004500457308 */ /* 0x000ea20000000800 */
[----:B------:R-:W-:Y:S01]  /*4ba0*/  F2FP.SATFINITE.E4M3.F32.PACK_AB_MERGE_C R231, R6, R231, R25 ;  /* 0x000000e706e7723e */ /* 0x000fe20004807019 */
[----:B0-----:R-:W-:Y:S01]  /*4bb0*/  FADD.FTZ R5, R221, R20 ;  /* 0x00000014dd057221 */ /* 0x001fe20000010000 */
[----:B-1----:R-:W-:-:S01]  /*4bc0*/  FADD.FTZ R4, R220, R3 ;  /* 0x00000003dc047221 */ /* 0x002fc20000010000 */
[----:B------:R-:W-:Y:S02]  /*4bd0*/  F2FP.SATFINITE.E4M3.F32.PACK_AB_MERGE_C R52, R65, R52, RZ ;  /* 0x000000344134723e */ /* 0x000fe400048070ff */
[----:B------:R-:W-:Y:S01]  /*4be0*/  CS2R R64, SRZ ;  /* 0x0000000000407805 */ /* 0x000fe2000001ff00 */
[----:B---3--:R-:W-:Y:S01]  /*4bf0*/  FADD.FTZ R8, R24, R5 ;  /* 0x0000000518087221 */ /* 0x008fe20000010000 */
[----:B------:R-:W-:-:S01]  /*4c00*/  FADD.FTZ R4, R51, R4 ;  /* 0x0000000433047221 */ /* 0x000fc20000010000 */
[----:B------:R-:W0:Y:S01]  /*4c10*/  MUFU.EX2 R50, R50 ;  /* 0x0000003200327308 */ /* 0x000e220000000800 */
[----:B------:R-:W-:Y:S01]  /*4c20*/  F2FP.SATFINITE.E4M3.F32.PACK_AB_MERGE_C R226, R11, R226, R52 ;  /* 0x000000e20be2723e */ /* 0x000fe20004807034 */
[----:B------:R-:W-:Y:S01]  /*4c30*/  FADD.FTZ R7, R29, R8 ;  /* 0x000000081d077221 */ /* 0x000fe20000010000 */
[----:B------:R-:W-:-:S02]  /*4c40*/  F2FP.SATFINITE.E4M3.F32.PACK_AB_MERGE_C R227, R14, R227, R13 ;  /* 0x000000e30ee3723e */ /* 0x000fc4000480700d */
[----:B------:R-:W-:-:S03]  /*4c50*/  CS2R R52, SRZ ;  /* 0x0000000000347805 */ /* 0x000fc6000001ff00 */
[----:B------:R-:W1:Y:S01]  /*4c60*/  MUFU.EX2 R70, R70 ;  /* 0x0000004600467308 */ /* 0x000e620000000800 */
[----:B--2---:R-:W-:-:S07]  /*4c70*/  FADD.FTZ R5, R69, R4 ;  /* 0x0000000445057221 */ /* 0x004fce0000010000 */
[----:B------:R-:W2:Y:S01]  /*4c80*/  MUFU.EX2 R223, R223 ;  /* 0x000000df00df7308 */ /* 0x000ea20000000800 */
[C---:B0-----:R-:W-:Y:S01]  /*4c90*/  F2FP.SATFINITE.E4M3.F32.PACK_AB_MERGE_C R29, R50.reuse, R29, RZ ;  /* 0x0000001d321d723e */ /* 0x041fe200048070ff */
[----:B------:R-:W-:-:S03]  /*4ca0*/  FADD.FTZ R50, R50, R7 ;  /* 0x0000000732327221 */ /* 0x000fc60000010000 */
[----:B------:R-:W-:Y:S02]  /*4cb0*/  F2FP.SATFINITE.E4M3.F32.PACK_AB_MERGE_C R221, R24, R221, R29 ;  /* 0x000000dd18dd723e */ /* 0x000fe4000480701d */
[----:B------:R-:W-:Y:S01]  /*4cc0*/  CS2R R24, SRZ ;  /* 0x0000000000187805 */ /* 0x000fe2000001ff00 */
[----:B------:R-:W0:Y:S01]  /*4cd0*/  MUFU.EX2 R67, R67 ;  /* 0x0000004300437308 */ /* 0x000e220000000800 */
[C---:B-1----:R-:W-:Y:S01]  /*4ce0*/  F2FP.SATFINITE.E4M3.F32.PACK_AB_MERGE_C R69, R70.reuse, R69, RZ ;  /* 0x000000454645723e */ /* 0x042fe200048070ff */
[----:B------:R-:W-:-:S03]  /*4cf0*/  FADD.FTZ R70, R70, R5 ;  /* 0x0000000546467221 */ /* 0x000fc60000010000 */
[----:B------:R-:W-:Y:S02]  /*4d00*/  F2FP.SATFINITE.E4M3.F32.PACK_AB_MERGE_C R220, R51, R220, R69 ;  /* 0x000000dc33dc723e */ /* 0x000fe40004807045 */
[----:B------:R-:W-:Y:S01]  /*4d10*/  CS2R R68, SRZ ;  /* 0x0000000000447805 */ /* 0x000fe2000001ff00 */
[----:B------:R-:W1:Y:S01]  /*4d20*/  MUFU.EX2 R26, R26 ;  /* 0x0000001a001a7308 */ /* 0x000e620000000800 */
[----:B--2---:R-:W-:-:S01]  /*4d30*/  FADD.FTZ R7, R223, R50 ;  /* 0x00000032df077221 */ /* 0x004fc20000010000 */
[----:B------:R-:W-:-:S06]  /*4d40*/  CS2R R50, SRZ ;  /* 0x0000000000327805 */ /* 0x000fcc000001ff00 */
[----:B------:R-:W2:Y:S01]  /*4d50*/  MUFU.EX2 R30, R30 ;  /* 0x0000001e001e7308 */ /* 0x000ea20000000800 */
[----:B0-----:R-:W-:-:S01]  /*4d60*/  FADD.FTZ R5, R67, R70 ;  /* 0x0000004643057221 */ /* 0x001fc20000010000 */
[----:B------:R-:W-:-:S03]  /*4d70*/  CS2R R70, SRZ ;  /* 0x0000000000467805 */ /* 0x000fc6000001ff00 */
[----:B------:R-:W-:-:S03]  /*4d80*/  FADD.FTZ R6, R222, R5 ;  /* 0x00000005de067221 */ /* 0x000fc60000010000 */
[----:B------:R-:W0:Y:S01]  /*4d90*/  MUFU.EX2 R15, R15 ;  /* 0x0000000f000f7308 */ /* 0x000e220000000800 */
[----:B-1----:R-:W-:-:S07]  /*4da0*/  FADD.FTZ R7, R26, R7 ;  /* 0x000000071a077221 */ /* 0x002fce0000010000 */
[----:B------:R-:W1:Y:S01]  /*4db0*/  MUFU.EX2 R33, R33 ;  /* 0x0000002100217308 */ /* 0x000e620000000800 */
[----:B--2---:R-:W-:-:S07]  /*4dc0*/  FADD.FTZ R8, R30, R7 ;  /* 0x000000071e087221 */ /* 0x004fce0000010000 */
[----:B------:R-:W2:Y:S01]  /*4dd0*/  MUFU.EX2 R217, R217 ;  /* 0x000000d900d97308 */ /* 0x000ea20000000800 */
[----:B0-----:R-:W-:-:S01]  /*4de0*/  FADD.FTZ R5, R15, R6 ;  /* 0x000000060f057221 */ /* 0x001fc20000010000 */
[----:B------:R-:W-:-:S03]  /*4df0*/  F2FP.SATFINITE.E4M3.F32.PACK_AB_MERGE_C R15, R2, R15, RZ ;  /* 0x0000000f020f723e */ /* 0x000fc600048070ff */
[----:B------:R-:W-:Y:S01]  /*4e00*/  FADD.FTZ R5, R2, R5 ;  /* 0x0000000502057221 */ /* 0x000fe20000010000 */
[----:B------:R-:W-:Y:S02]  /*4e10*/  F2FP.SATFINITE.E4M3.F32.PACK_AB_MERGE_C R222, R222, R67, R15 ;  /* 0x00000043dede723e */ /* 0x000fe4000480700f */
[----:B------:R-:W-:Y:S01]  /*4e20*/  CS2R R66, SRZ ;  /* 0x0000000000427805 */ /* 0x000fe2000001ff00 */
[----:B------:R-:W0:Y:S01]  /*4e30*/  MUFU.EX2 R28, R28 ;  /* 0x0000001c001c7308 */ /* 0x000e220000000800 */
[----:B-1----:R-:W-:-:S01]  /*4e40*/  FADD.FTZ R8, R33, R8 ;  /* 0x0000000821087221 */ /* 0x002fc20000010000 */
[----:B------:R-:W-:-:S04]  /*4e50*/  F2FP.SATFINITE.E4M3.F32.PACK_AB_MERGE_C R30, R33, R30, RZ ;  /* 0x0000001e211e723e */ /* 0x000fc800048070ff */
[----:B------:R-:W-:Y:S02]  /*4e60*/  F2FP.SATFINITE.E4M3.F32.PACK_AB_MERGE_C R223, R26, R223, R30 ;  /* 0x000000df1adf723e */ /* 0x000fe4000480701e */
[----:B------:R-:W1:Y:S01]  /*4e70*/  MUFU.EX2 R38, R38 ;  /* 0x0000002600267308 */ /* 0x000e620000000800 */
[----:B--2---:R-:W-:-:S07]  /*4e80*/  FADD.FTZ R7, R217, R8 ;  /* 0x00000008d9077221 */ /* 0x004fce0000010000 */
[----:B------:R-:W2:Y:S01]  /*4e90*/  MUFU.EX2 R39, R39 ;  /* 0x0000002700277308 */ /* 0x000ea20000000800 */
[----:B0-----:R-:W-:-:S07]  /*4ea0*/  FADD.FTZ R2, R28, R5 ;  /* 0x000000051c027221 */ /* 0x001fce0000010000 */
[----:B------:R-:W-:Y:S01]  /*4eb0*/  MUFU.EX2 R36, R36 ;  /* 0x0000002400247308 */ /* 0x000fe20000000800 */
[----:B-1----:R-:W-:-:S07]  /*4ec0*/  FADD.FTZ R7, R38, R7 ;  /* 0x0000000726077221 */ /* 0x002fce0000010000 */
[----:B------:R-:W0:Y:S01]  /*4ed0*/  MUFU.EX2 R35, R35 ;  /* 0x0000002300237308 */ /* 0x000e220000000800 */
[----:B--2---:R-:W-:-:S07]  /*4ee0*/  FADD.FTZ R5, R39, R2 ;  /* 0x0000000227057221 */ /* 0x004fce0000010000 */
[----:B------:R-:W1:Y:S08]  /*4ef0*/  MUFU.EX2 R32, R32 ;  /* 0x0000002000207308 */ /* 0x000e700000000800 */
[----:B------:R-:W2:Y:S01]  /*4f00*/  MUFU.EX2 R3, R46 ;  /* 0x0000002e00037308 */ /* 0x000ea20000000800 */
[----:B0-----:R-:W-:Y:S01]  /*4f10*/  F2FP.SATFINITE.E4M3.F32.PACK_AB_MERGE_C R6, R35, R36, RZ ;  /* 0x000000242306723e */ /* 0x001fe200048070ff */
[----:B------:R-:W-:-:S03]  /*4f20*/  FADD.FTZ R36, R36, R7 ;  /* 0x0000000724247221 */ /* 0x000fc60000010000 */
[----:B------:R-:W-:Y:S01]  /*4f30*/  F2FP.SATFINITE.E4M3.F32.PACK_AB_MERGE_C R217, R38, R217, R6 ;  /* 0x000000d926d9723e */ /* 0x000fe20004807006 */
[----:B------:R-:W-:-:S02]  /*4f40*/  FADD.FTZ R35, R35, R36 ;  /* 0x0000002423237221 */ /* 0x000fc40000010000 */
[----:B------:R-:W0:Y:S01]  /*4f50*/  MUFU.EX2 R40, R40 ;  /* 0x0000002800287308 */ /* 0x000e220000000800 */
[----:B-1----:R-:W-:-:S07]  /*4f60*/  FADD.FTZ R2, R32, R5 ;  /* 0x0000000520027221 */ /* 0x002fce0000010000 */
[----:B------:R-:W1:Y:S01]  /*4f70*/  MUFU.EX2 R34, R34 ;  /* 0x0000002200227308 */ /* 0x000e620000000800 */
[----:B--2---:R-:W-:-:S01]  /*4f80*/  FADD.FTZ R2, R3, R2 ;  /* 0x0000000203027221 */ /* 0x004fc20000010000 */
[----:B------:R-:W-:-:S04]  /*4f90*/  F2FP.SATFINITE.E4M3.F32.PACK_AB_MERGE_C R32, R3, R32, RZ ;  /* 0x000000200320723e */ /* 0x000fc800048070ff */
[----:B------:R-:W-:Y:S02]  /*4fa0*/  F2FP.SATFINITE.E4M3.F32.PACK_AB_MERGE_C R216, R39, R28, R32 ;  /* 0x0000001c27d8723e */ /* 0x000fe40004807020 */
[----:B------:R-:W-:Y:S01]  /*4fb0*/  CS2R R28, SRZ ;  /* 0x00000000001c7805 */ /* 0x000fe2000001ff00 */
[----:B------:R-:W2:Y:S01]  /*4fc0*/  MUFU.EX2 R31, R31 ;  /* 0x0000001f001f7308 */ /* 0x000ea20000000800 */
[----:B0-----:R-:W-:Y:S02]  /*4fd0*/  F2FP.SATFINITE.E4M3.F32.PACK_AB_MERGE_C R219, R41, R40, RZ ;  /* 0x0000002829db723e */ /* 0x001fe400048070ff */
[----:B------:R-:W-:Y:S02]  /*4fe0*/  CS2R R32, SRZ ;  /* 0x0000000000207805 */ /* 0x000fe4000001ff00 */
[----:B------:R-:W-:-:S03]  /*4ff0*/  CS2R R38, SRZ ;  /* 0x0000000000267805 */ /* 0x000fc6000001ff00 */
[----:B------:R-:W0:Y:S01]  /*5000*/  MUFU.EX2 R37, R37 ;  /* 0x0000002500257308 */ /* 0x000e220000000800 */
[----:B-1----:R-:W-:-:S07]  /*5010*/  FADD.FTZ R6, R34, R35 ;  /* 0x0000002322067221 */ /* 0x002fce0000010000 */
[----:B------:R1:W3:Y:S01]  /*5020*/  MUFU.EX2 R4, R47 ;  /* 0x0000002f00047308 */ /* 0x0002e20000000800 */
[----:B--2---:R-:W-:-:S07]  /*5030*/  FADD.FTZ R3, R31, R2 ;  /* 0x000000021f037221 */ /* 0x004fce0000010000 */
[----:B------:R-:W2:Y:S01]  /*5040*/  MUFU.EX2 R27, R27 ;  /* 0x0000001b001b7308 */ /* 0x000ea20000000800 */
[C---:B0-----:R-:W-:Y:S01]  /*5050*/  F2FP.SATFINITE.E4M3.F32.PACK_AB_MERGE_C R219, R37.reuse, R34, R219 ;  /* 0x0000002225db723e */ /* 0x041fe200048070db */
[----:B------:R-:W-:Y:S01]  /*5060*/  FADD.FTZ R37, R37, R6 ;  /* 0x0000000625257221 */ /* 0x000fe20000010000 */
[----:B------:R-:W-:Y:S02]  /*5070*/  CS2R R34, SRZ ;  /* 0x0000000000227805 */ /* 0x000fe4000001ff00 */
[----:B-1----:R-:W-:Y:S01]  /*5080*/  CS2R R46, SRZ ;  /* 0x00000000002e7805 */ /* 0x002fe2000001ff00 */
[----:B------:R-:W-:-:S01]  /*5090*/  FADD.FTZ R40, R40, R37 ;  /* 0x0000002528287221 */ /* 0x000fc20000010000 */
[----:B------:R-:W-:Y:S01]  /*50a0*/  CS2R R36, SRZ ;  /* 0x0000000000247805 */ /* 0x000fe2000001ff00 */
[----:B------:R-:W0:Y:S01]  /*50b0*/  MUFU.EX2 R42, R42 ;  /* 0x0000002a002a7308 */ /* 0x000e220000000800 */
[----:B---3--:R-:W-:-:S04]  /*50c0*/  FADD.FTZ R2, R4, R3 ;  /* 0x0000000304027221 */ /* 0x008fc80000010000 */
[----:B--2---:R-:W-:Y:S01]  /*50d0*/  FADD.FTZ R3, R27, R2 ;  /* 0x000000021b037221 */ /* 0x004fe20000010000 */
[----:B------:R-:W-:-:S01]  /*50e0*/  FADD.FTZ R2, R41, R40 ;  /* 0x0000002829027221 */ /* 0x000fc20000010000 */
[----:B------:R-:W-:Y:S02]  /*50f0*/  CS2R R40, SRZ ;  /* 0x0000000000287805 */ /* 0x000fe4000001ff00 */
[C---:B0-----:R-:W-:Y:S01]  /*5100*/  F2FP.SATFINITE.E4M3.F32.PACK_AB_MERGE_C R5, R42.reuse, R27, RZ ;  /* 0x0000001b2a05723e */ /* 0x041fe200048070ff */
[----:B------:R-:W-:Y:S01]  /*5110*/  FADD.FTZ R3, R42, R3 ;  /* 0x000000032a037221 */ /* 0x000fe20000010000 */
[----:B------:R-:W-:Y:S02]  /*5120*/  CS2R R26, SRZ ;  /* 0x00000000001a7805 */ /* 0x000fe4000001ff00 */
[----:B------:R-:W-:Y:S02]  /*5130*/  CS2R R42, SRZ ;  /* 0x00000000002a7805 */ /* 0x000fe4000001ff00 */
[----:B------:R-:W-:-:S02]  /*5140*/  F2FP.SATFINITE.E4M3.F32.PACK_AB_MERGE_C R218, R4, R31, R5 ;  /* 0x0000001f04da723e */ /* 0x000fc40004807005 */
[----:B------:R-:W-:Y:S01]  /*5150*/  CS2R R30, SRZ ;  /* 0x00000000001e7805 */ /* 0x000fe2000001ff00 */
        /* <DEDUP_REMOVED lines=70> */
.L_x_2284:
[----:B------:R-:W-:Y:S01]  /*55c0*/  ISETP.NE.AND P4, PT, RZ, UR45, PT ;  /* 0x0000002dff007c0c */ /* 0x000fe2000bf85270 */
[----:B------:R-:W-:-:S04]  /*55d0*/  UISETP.NE.AND UP1, UPT, UR59, 0x1, UPT ;  /* 0x000000013b00788c */ /* 0x000fc8000bf25270 */
[----:B------:R-:W-:-:S04]  /*55e0*/  USEL UR47, URZ, 0x1, UP1 ;  /* 0x000000013f2f7887 */ /* 0x000fc80008800000 */
[----:B------:R-:W-:-:S04]  /*55f0*/  ULOP3.LUT UR47, UR60, UR47, URZ, 0x3c, !UPT ;  /* 0x0000002f3c2f7292 */ /* 0x000fc8000f8e3c3f */
[----:B------:R-:W-:Y:S08]  /*5600*/  @P4 BRA `(.L_x_2275) ;  /* 0x0000000000384947 */ /* 0x000ff00003800000 */
[----:B------:R-:W-:Y:S05]  /*5610*/  @!P1 BRA `(.L_x_2276) ;  /* 0x0000000000049947 */ /* 0x000fea0003800000 */
[----:B------:R-:W-:Y:S01]  /*5620*/  BPT.TRAP 0x1 ;  /* 0x000000040000795c */ /* 0x000fe20000300000 */
.L_x_2276:
        /* <DEDUP_REMOVED lines=9> */
.L_x_2277:
[----:B-1----:R-:W-:Y:S05]  /*56c0*/  @P3 BRA `(.L_x_2275) ;  /* 0x0000000000083947 */ /* 0x002fea0003800000 */
[----:B------:R-:W1:Y:S02]  /*56d0*/  SYNCS.PHASECHK.TRANS64.TRYWAIT P3, [UR6+0x38830], R6 ;  /* 0x03883006ff0075a7 */ /* 0x000e640008060146 */
[----:B-1----:R-:W-:Y:S05]  /*56e0*/  @!P3 BRA `(.L_x_2278) ;  /* 0x0000013c0028b947 */ /* 0x002fea0003800000 */
.L_x_2275:
        /* <DEDUP_REMOVED lines=50> */
.L_x_2280:
[----:B------:R-:W-:Y:S01]  /*5a10*/  ULEA UR6, UR59, UR41, 0x3 ;  /* 0x000000293b067291 */ /* 0x000fe2000f8e183f */
[----:B------:R-:W-:-:S05]  /*5a20*/  IMAD.U32 R6, RZ, RZ, UR60 ;  /* 0x0000003cff067e24 */ /* 0x000fca000f8e00ff */
[----:B------:R-:W-:-:S04]  /*5a30*/  SHF.L.U32 R6, R6, 0x1f, RZ ;  /* 0x0000001f06067819 */ /* 0x000fc800000006ff */
[----:B------:R0:W1:Y:S01]  /*5a40*/  SYNCS.PHASECHK.TRANS64.TRYWAIT P3, [UR6+0x38850], R6 ;  /* 0x03885006ff0075a7 */ /* 0x0000620008060146 */
[----:B------:R-:W-:Y:S05]  /*5a50*/  @!P1 BRA `(.L_x_2281) ;  /* 0x0000000000049947 */ /* 0x000fea0003800000 */
[----:B------:R-:W-:Y:S01]  /*5a60*/  BPT.TRAP 0x1 ;  /* 0x000000040000795c */ /* 0x000fe20000300000 */
.L_x_2281:
[----:B-1----:R-:W-:Y:S05]  /*5a70*/  @P3 BRA `(.L_x_2279) ;  /* 0x0000000000083947 */ /* 0x002fea0003800000 */
[----:B------:R-:W1:Y:S02]  /*5a80*/  SYNCS.PHASECHK.TRANS64.TRYWAIT P3, [UR6+0x38850], R6 ;  /* 0x03885006ff0075a7 */ /* 0x000e640008060146 */
[----:B-1----:R-:W-:Y:S05]  /*5a90*/  @!P3 BRA `(.L_x_2282) ;  /* 0x000001380054b947 */ /* 0x002fea0003800000 */
.L_x_2279:
[----:B------:R-:W-:Y:S01]  /*5aa0*/  UIADD3 UR6, UR41, 0x400, URZ ;  /* 0x0000040029067890 */ /* 0x000fe2000fffe03f */
[----:B------:R-:W-:Y:S01]  /*5ab0*/  WARPGROUP.ARRIVE ;  /* 0x00000000000079c5 */ /* 0x000fe20000000000 */
[----:B------:R-:W-:Y:S01]  /*5ac0*/  UMOV UR7, 0x40000040 ;  /* 0x4000004000077882 */ /* 0x000fe20000000000 */
[C---:B------:R-:W-:Y:S01]  /*5ad0*/  FMUL.FTZ R14, R0.reuse, R160 ;  /* 0x000000a0000e7220 */ /* 0x040fe20000410000 */
[----:B------:R-:W-:Y:S01]  /*5ae0*/  USHF.R.U32.HI UR6, URZ, 0x4, UR6 ;  /* 0x000000043f067899 */ /* 0x000fe20008011606 */
[C---:B------:R-:W-:Y:S01]  /*5af0*/  FMUL.FTZ R160, R0.reuse, R173 ;  /* 0x000000ad00a07220 */ /* 0x040fe20000410000 */
[----:B------:R-:W-:Y:S02]  /*5b00*/  VIADD R173, R17, UR36 ;  /* 0x0000002411ad7c36 */ /* 0x000fe40008000000 */
[C---:B------:R-:W-:Y:S01]  /*5b10*/  FMUL.FTZ R15, R0.reuse, R161 ;  /* 0x000000a1000f7220 */ /* 0x040fe20000410000 */
[----:B------:R-:W-:Y:S01]  /*5b20*/  ULOP3.LUT UR6, UR6, 0x3fff, URZ, 0xc0, !UPT ;  /* 0x00003fff06067892 */ /* 0x000fe2000f8ec03f */
[C---:B------:R-:W-:Y:S01]  /*5b30*/  FMUL.FTZ R161, R0.reuse, R176 ;  /* 0x000000b000a17220 */ /* 0x040fe20000410000 */
[C---:B------:R-:W-:Y:S01]  /*5b40*/  FMUL.FTZ R20, R0.reuse, R162 ;  /* 0x000000a200147220 */ /* 0x040fe20000410000 */
[C---:B------:R-:W-:Y:S01]  /*5b50*/  FMUL.FTZ R162, R0.reuse, R177 ;  /* 0x000000b100a27220 */ /* 0x040fe20000410000 */
[----:B------:R-:W-:Y:S01]  /*5b60*/  ULOP3.LUT UR6, UR6, 0x10000, URZ, 0xfc, !UPT ;  /* 0x0001000006067892 */ /* 0x000fe2000f8efc3f */
[C---:B------:R-:W-:Y:S01]  /*5b70*/  FMUL.FTZ R8, R0.reuse, R153 ;  /* 0x0000009900087220 */ /* 0x040fe20000410000 */
[C---:B------:R-:W-:Y:S01]  /*5b80*/  FMUL.FTZ R153, R0.reuse, R165 ;  /* 0x000000a500997220 */ /* 0x040fe20000410000 */
[C---:B------:R-:W-:Y:S01]  /*5b90*/  FMUL.FTZ R165, R0.reuse, R184 ;  /* 0x000000b800a57220 */ /* 0x040fe20000410000 */
[----:B------:R-:W-:Y:S01]  /*5ba0*/  ULEA UR10, UR59, UR6, 0xb ;  /* 0x000000063b0a7291 */ /* 0x000fe2000f8e583f */
[C---:B01----:R-:W-:Y:S01]  /*5bb0*/  FMUL.FTZ R6, R0.reuse, R152 ;  /* 0x0000009800067220 */ /* 0x043fe20000410000 */
[C---:B------:R-:W-:Y:S01]  /*5bc0*/  FMUL.FTZ R10, R0.reuse, R156 ;  /* 0x0000009c000a7220 */ /* 0x040fe20000410000 */
[----:B------:R-:W-:Y:S01]  /*5bd0*/  FMUL.FTZ R12, R0, R157 ;  /* 0x0000009d000c7220 */ /* 0x000fe20000410000 */
[----:B------:R-:W-:-:S02]  /*5be0*/  IMAD.U32 R184, RZ, RZ, UR51 ;  /* 0x00000033ffb87e24 */ /* 0x000fc4000f8e00ff */
[C---:B------:R-:W-:Y:S01]  /*5bf0*/  FMUL.FTZ R152, R0.reuse, R164 ;  /* 0x000000a400987220 */ /* 0x040fe20000410000 */
[----:B------:R-:W-:Y:S01]  /*5c00*/  MUFU.TANH R8, R8 ;  /* 0x0000000800087308 */ /* 0x000fe20000002400 */
[----:B------:R-:W-:Y:S01]  /*5c10*/  UMOV UR6, UR10 ;  /* 0x0000000a00067c82 */ /* 0x000fe20008000000 */
[C---:B------:R-:W-:Y:S01]  /*5c20*/  FMUL.FTZ R13, R0.reuse, R159 ;  /* 0x0000009f000d7220 */ /* 0x040fe20000410000 */
[----:B------:R-:W-:Y:S01]  /*5c30*/  QGMMA.64x256x32.F32.E4M3.E4M3 R24, R228, gdesc[UR4], R24, gsb0 ;  /* 0x03e00004e4187df3 */ /* 0x000fe20008000818 */
[----:B------:R-:W-:Y:S01]  /*5c40*/  UIADD3 UR6, UR10, 0x2, URZ ;  /* 0x000000020a067890 */ /* 0x000fe2000fffe03f */
[C---:B------:R-:W-:Y:S01]  /*5c50*/  FMUL.FTZ R156, R0.reuse, R168 ;  /* 0x000000a8009c7220 */ /* 0x040fe20000410000 */
[----:B------:R-:W-:Y:S01]  /*5c60*/  UMOV UR7, 0x40000040 ;  /* 0x4000004000077882 */ /* 0x000fe20000000000 */
        /* <DEDUP_REMOVED lines=41> */
[----:B------:R-:W5:Y:S01]  /*5f00*/  MUFU.TANH R152, R152 ;  /* 0x0000009800987308 */ /* 0x000f620000002400 */
[C---:B------:R-:W-:Y:S01]  /*5f10*/  FMUL.FTZ R175, R0.reuse, R175 ;  /* 0x000000af00af7220 */ /* 0x040fe20000410000 */
[C---:B------:R-:W-:Y:S01]  /*5f20*/  FMUL.FTZ R204, R0.reuse, R210 ;  /* 0x000000d200cc7220 */ /* 0x040fe20000410000 */
[C---:B------:R-:W-:Y:S01]  /*5f30*/  FMUL.FTZ R206, R0.reuse, R206 ;  /* 0x000000ce00ce7220 */ /* 0x040fe20000410000 */
[----:B------:R-:W-:-:S04]  /*5f40*/  FMUL.FTZ R183, R0, R183 ;  /* 0x000000b700b77220 */ /* 0x000fc80000410000 */
        /* <DEDUP_REMOVED lines=19> */
[----:B------:R0:W-:Y:S08]  /*6080*/  MUFU.TANH R171, R205 ;  /* 0x000000cd00ab7308 */ /* 0x0001f00000002400 */
[----:B------:R-:W-:Y:S01]  /*6090*/  MUFU.TANH R192, R192 ;  /* 0x000000c000c07308 */ /* 0x000fe20000002400 */
[----:B0-----:R-:W-:-:S07]  /*60a0*/  FMUL.FTZ R205, R0, R211 ;  /* 0x000000d300cd7220 */ /* 0x001fce0000410000 */
        /* <DEDUP_REMOVED lines=10> */
[----:B------:R-:W-:Y:S01]  /*6150*/  MUFU.TANH R174, R174 ;  /* 0x000000ae00ae7308 */ /* 0x000fe20000002400 */
[----:B------:R-:W-:Y:S01]  /*6160*/  QGMMA.64x256x32.F32.E4M3.E4M3 R24, R224, gdesc[UR4], R24, gsb0 ;  /* 0x03e00004e0187df3 */ /* 0x000fe20008000818 */
[----:B------:R-:W-:Y:S01]  /*6170*/  UIADD3 UR6, UR10, 0x4, URZ ;  /* 0x000000040a067890 */ /* 0x000fe2000fffe03f */
[----:B------:R-:W-:-:S05]  /*6180*/  UMOV UR7, 0x40000040 ;  /* 0x4000004000077882 */ /* 0x000fca0000000000 */
[----:B------:R-:W-:Y:S08]  /*6190*/  MUFU.TANH R178, R178 ;  /* 0x000000b200b27308 */ /* 0x000ff00000002400 */
[----:B------:R-:W-:Y:S08]  /*61a0*/  MUFU.TANH R179, R179 ;  /* 0x000000b300b37308 */ /* 0x000ff00000002400 */
[----:B------:R-:W-:Y:S01]  /*61b0*/  MUFU.TANH R182, R182 ;  /* 0x000000b600b67308 */ /* 0x000fe20000002400 */
[----:B0-----:R-:W-:-:S07]  /*61c0*/  SHF.R.U32.HI R231, RZ, 0x7, R231 ;  /* 0x00000007ffe77819 */ /* 0x001fce00000116e7 */
        /* <DEDUP_REMOVED lines=14> */
[----:B------:R-:W-:Y:S01]  /*62b0*/  QGMMA.64x256x32.F32.E4M3.E4M3 R24, R220, gdesc[UR4], R24, gsb0 ;  /* 0x03e00004dc187df3 */ /* 0x000fe20008000818 */
[----:B------:R-:W-:Y:S01]  /*62c0*/  UIADD3 UR6, UR10, 0x6, URZ ;  /* 0x000000060a067890 */ /* 0x000fe2000fffe03f */
[----:B------:R-:W-:Y:S02]  /*62d0*/  UMOV UR7, 0x40000040 ;  /* 0x4000004000077882 */ /* 0x000fe40000000000 */
[----:B------:R-:W-:Y:S01]  /*62e0*/  UMOV UR10, UR55 ;  /* 0x00000037000a7c82 */ /* 0x000fe20008000000 */
[----:B------:R-:W-:Y:S02]  /*62f0*/  WARPGROUP.DEPBAR.LE gsb0, 0x0 ;  /* 0x00008000000079c5 */ /* 0x000fe40000010000 */
[----:B------:R-:W-:-:S15]  /*6300*/  WARPGROUP.ARRIVE ;  /* 0x00000000000079c5 */ /* 0x000fde0000000000 */
[----:B------:R-:W-:-:S06]  /*6310*/  NOP ;  /* 0x0000000000007918 */ /* 0x000fcc0000000000 */
[----:B------:R-:W-:Y:S01]  /*6320*/  QGMMA.64x256x32.F32.E4M3.E4M3 R24, R216, gdesc[UR4], R24, gsb0 ;  /* 0x03e00004d8187df3 */ /* 0x000fe20008000818 */
[----:B------:R-:W-:Y:S02]  /*6330*/  @UP0 ULDC UR6, c[0x0][0x44c] ;  /* 0x0001130000060ab9 */ /* 0x000fe40000000800 */
[----:B------:R-:W-:Y:S01]  /*6340*/  @P2 IMAD.HI.U32 R176, R173, UR6, RZ ;  /* 0x00000006adb02c27 */ /* 0x000fe2000f8e00ff */
[----:B------:R-:W-:-:S04]  /*6350*/  @UP0 ULDC UR6, c[0x0][0x450] ;  /* 0x0001140000060ab9 */ /* 0x000fc80000000800 */
[----:B------:R-:W-:Y:S01]  /*6360*/  @P2 SHF.R.U32.HI R173, RZ, UR6, R176 ;  /* 0x00000006ffad2c19 */ /* 0x000fe200080116b0 */
[----:B------:R-:W-:Y:S01]  /*6370*/  UMOV UR6, 0xffffff80 ;  /* 0xffffff8000067882 */ /* 0x000fe20000000000 */
[C---:B------:R-:W-:Y:S01]  /*6380*/  FMUL.FTZ R176, R0.reuse, R197 ;  /* 0x000000c500b07220 */ /* 0x040fe20000410000 */
[----:B------:R-:W-:Y:S01]  /*6390*/  UIMAD UR6, UR57, UR6, 0x1 ;  /* 0x00000001390674a4 */ /* 0x000fe2000f8e0206 */
[----:B------:R-:W-:Y:S01]  /*63a0*/  FMUL.FTZ R197, R0, R191 ;  /* 0x000000bf00c57220 */ /* 0x000fe20000410000 */
[----:B------:R-:W0:Y:S03]  /*63b0*/  SHFL.IDX PT, R177, R173, RZ, 0x1c1f ;  /* 0x001c1fffadb17589 */ /* 0x000e2600000e0000 */
[----:B------:R-:W5:Y:S01]  /*63c0*/  MUFU.TANH R176, R176 ;  /* 0x000000b000b07308 */ /* 0x000f620000002400 */
[----:B------:R-:W-:Y:S01]  /*63d0*/  IADD3 R184, R184, UR6, -R16 ;  /* 0x00000006b8b87c10 */ /* 0x000fe2000fffe810 */
[----:B------:R-:W1:Y:S04]  /*63e0*/  SHFL.IDX PT, R173, R173, 0x1, 0x1c1f ;  /* 0x003c1f00adad7f89 */ /* 0x000e6800000e0000 */
[----:B------:R-:W-:-:S04]  /*63f0*/  VIADD R184, R184, -UR54 ;  /* 0x80000036b8b87c36 */ /* 0x000fc80008000000 */
[----:B0-----:R-:W-:-:S05]  /*6400*/  IMAD.IADD R177, R184, 0x1, R177 ;  /* 0x00000001b8b17824 */ /* 0x001fca00078e02b1 */
[C---:B------:R-:W-:Y:S01]  /*6410*/  ISETP.GT.AND P5, PT, R177.reuse, RZ, PT ;  /* 0x000000ffb100720c */ /* 0x040fe20003fa4270 */
[----:B-1----:R-:W-:Y:S01]  /*6420*/  IMAD.IADD R173, R184, 0x1, R173 ;  /* 0x00000001b8ad7824 */ /* 0x002fe200078e02ad */
[C---:B------:R-:W-:Y:S01]  /*6430*/  ISETP.GT.AND P6, PT, R177.reuse, 0x1, PT ;  /* 0x00000001b100780c */ /* 0x040fe20003fc4270 */
[----:B------:R-:W-:Y:S01]  /*6440*/  FMUL.FTZ R184, R0, R215 ;  /* 0x000000d700b87220 */ /* 0x000fe20000410000 */
[C---:B------:R-:W-:Y:S02]  /*6450*/  ISETP.GT.AND P3, PT, R177.reuse, 0x8, PT ;  /* 0x00000008b100780c */ /* 0x040fe40003f64270 */
[----:B------:R-:W-:Y:S02]  /*6460*/  ISETP.GT.AND P4, PT, R177, 0x9, PT ;  /* 0x00000009b100780c */ /* 0x000fe40003f84270 */
[----:B------:R-:W-:Y:S01]  /*6470*/  FSEL R6, R6, -INF , P5 ;  /* 0xff80000006067808 */ /* 0x000fe20002800000 */
[----:B------:R-:W-:Y:S01]  /*6480*/  MUFU.TANH R184, R184 ;  /* 0x000000b800b87308 */ /* 0x000fe20000002400 */
[----:B------:R-:W-:-:S02]  /*6490*/  FSEL R8, R8, -INF , P6 ;  /* 0xff80000008087808 */ /* 0x000fc40003000000 */
[----:B------:R-:W-:Y:S02]  /*64a0*/  FSEL R10, R10, -INF , P3 ;  /* 0xff8000000a0a7808 */ /* 0x000fe40001800000 */
[----:B--2---:R-:W-:Y:S02]  /*64b0*/  FSEL R12, R12, -INF , P4 ;  /* 0xff8000000c0c7808 */ /* 0x004fe40002000000 */
[C---:B------:R-:W-:Y:S02]  /*64c0*/  ISETP.GT.AND P5, PT, R177.reuse, 0x10, PT ;  /* 0x00000010b100780c */ /* 0x040fe40003fa4270 */
[C---:B------:R-:W-:Y:S02]  /*64d0*/  ISETP.GT.AND P6, PT, R177.reuse, 0x11, PT ;  /* 0x00000011b100780c */ /* 0x040fe40003fc4270 */
[C---:B------:R-:W-:Y:S02]  /*64e0*/  ISETP.GT.AND P3, PT, R177.reuse, 0x18, PT ;  /* 0x00000018b100780c */ /* 0x040fe40003f64270 */
[----:B------:R-:W-:-:S02]  /*64f0*/  ISETP.GT.AND P4, PT, R177, 0x19, PT ;  /* 0x00000019b100780c */ /* 0x000fc40003f84270 */
[----:B---3--:R-:W-:Y:S02]  /*6500*/  FSEL R14, R14, -INF , P5 ;  /* 0xff8000000e0e7808 */ /* 0x008fe40002800000 */
[----:B----4-:R-:W-:Y:S02]  /*6510*/  FSEL R15, R15, -INF , P6 ;  /* 0xff8000000f0f7808 */ /* 0x010fe40003000000 */
[----:B-----5:R-:W-:Y:S02]  /*6520*/  FSEL R152, R152, -INF , P3 ;  /* 0xff80000098987808 */ /* 0x020fe40001800000 */
[----:B------:R-:W-:Y:S02]  /*6530*/  FSEL R153, R153, -INF , P4 ;  /* 0xff80000099997808 */ /* 0x000fe40002000000 */
[C---:B------:R-:W-:Y:S02]  /*6540*/  ISETP.GT.AND P5, PT, R177.reuse, 0x20, PT ;  /* 0x00000020b100780c */ /* 0x040fe40003fa4270 */
[----:B------:R-:W-:-:S02]  /*6550*/  ISETP.GT.AND P6, PT, R177, 0x21, PT ;  /* 0x00000021b100780c */ /* 0x000fc40003fc4270 */
[C---:B------:R-:W-:Y:S02]  /*6560*/  ISETP.GT.AND P3, PT, R177.reuse, 0x28, PT ;  /* 0x00000028b100780c */ /* 0x040fe40003f64270 */
[----:B------:R-:W-:Y:S02]  /*6570*/  ISETP.GT.AND P4, PT, R177, 0x29, PT ;  /* 0x00000029b100780c */ /* 0x000fe40003f84270 */
[----:B------:R-:W-:Y:S02]  /*6580*/  FSEL R156, R156, -INF , P5 ;  /* 0xff8000009c9c7808 */ /* 0x000fe40002800000 */
[----:B------:R-:W-:Y:S02]  /*6590*/  FSEL R157, R157, -INF , P6 ;  /* 0xff8000009d9d7808 */ /* 0x000fe40003000000 */
[----:B------:R-:W-:Y:S02]  /*65a0*/  FSEL R159, R159, -INF , P3 ;  /* 0xff8000009f9f7808 */ /* 0x000fe40001800000 */
[----:B------:R-:W-:-:S02]  /*65b0*/  FSEL R160, R160, -INF , P4 ;  /* 0xff800000a0a07808 */ /* 0x000fc40002000000 */
[C---:B------:R-:W-:Y:S02]  /*65c0*/  ISETP.GT.AND P5, PT, R177.reuse, 0x30, PT ;  /* 0x00000030b100780c */ /* 0x040fe40003fa4270 */
[C---:B------:R-:W-:Y:S02]  /*65d0*/  ISETP.GT.AND P6, PT, R177.reuse, 0x31, PT ;  /* 0x00000031b100780c */ /* 0x040fe40003fc4270 */
[C---:B------:R-:W-:Y:S02]  /*65e0*/  ISETP.GT.AND P3, PT, R177.reuse, 0x38, PT ;  /* 0x00000038b100780c */ /* 0x040fe40003f64270 */
[----:B------:R-:W-:Y:S02]  /*65f0*/  ISETP.GT.AND P4, PT, R177, 0x39, PT ;  /* 0x00000039b100780c */ /* 0x000fe40003f84270 */
[----:B------:R-:W-:Y:S02]  /*6600*/  FSEL R161, R161, -INF , P5 ;  /* 0xff800000a1a17808 */ /* 0x000fe40002800000 */
[----:B------:R-:W-:-:S02]  /*6610*/  FSEL R162, R162, -INF , P6 ;  /* 0xff800000a2a27808 */ /* 0x000fc40003000000 */
[----:B------:R-:W-:Y:S02]  /*6620*/  FSEL R163, R163, -INF , P3 ;  /* 0xff800000a3a37808 */ /* 0x000fe40001800000 */
[----:B------:R-:W-:Y:S02]  /*6630*/  FSEL R164, R164, -INF , P4 ;  /* 0xff800000a4a47808 */ /* 0x000fe40002000000 */
[C---:B------:R-:W-:Y:S02]  /*6640*/  ISETP.GT.AND P5, PT, R177.reuse, 0x40, PT ;  /* 0x00000040b100780c */ /* 0x040fe40003fa4270 */
[C---:B------:R-:W-:Y:S02]  /*6650*/  ISETP.GT.AND P6, PT, R177.reuse, 0x41, PT ;  /* 0x00000041b100780c */ /* 0x040fe40003fc4270 */
[C---:B------:R-:W-:Y:S02]  /*6660*/  ISETP.GT.AND P3, PT, R177.reuse, 0x48, PT ;  /* 0x00000048b100780c */ /* 0x040fe40003f64270 */
[----:B------:R-:W-:-:S02]  /*6670*/  ISETP.GT.AND P4, PT, R177, 0x49, PT ;  /* 0x00000049b100780c */ /* 0x000fc40003f84270 */
[----:B------:R-:W-:Y:S02]  /*6680*/  FSEL R165, R165, -INF , P5 ;  /* 0xff800000a5a57808 */ /* 0x000fe40002800000 */
[----:B------:R-:W-:Y:S02]  /*6690*/  FSEL R166, R166, -INF , P6 ;  /* 0xff800000a6a67808 */ /* 0x000fe40003000000 */
[----:B------:R-:W-:Y:S02]  /*66a0*/  FSEL R167, R167, -INF , P3 ;  /* 0xff800000a7a77808 */ /* 0x000fe40001800000 */
        /* <DEDUP_REMOVED lines=21> */
[----:B------:R0:W1:Y:S01]  /*6800*/  MUFU.TANH R177, R188 ;  /* 0x000000bc00b17308 */ /* 0x0000620000002400 */
[----:B------:R-:W-:Y:S02]  /*6810*/  FSEL R192, R192, -INF , P6 ;  /* 0xff800000c0c07808 */ /* 0x000fe40003000000 */
[----:B------:R-:W-:-:S04]  /*6820*/  ISETP.GT.AND P6, PT, R173, 0x1, PT ;  /* 0x00000001ad00780c */ /* 0x000fc80003fc4270 */
[----:B------:R-:W-:Y:S02]  /*6830*/  FSEL R9, R9, -INF , P6 ;  /* 0xff80000009097808 */ /* 0x000fe40003000000 */
[----:B0-----:R-:W-:Y:S02]  /*6840*/  FMNMX.FTZ R188, R6, R5, !PT ;  /* 0x0000000506bc7209 */ /* 0x001fe40007810000 */
[----:B------:R-:W-:Y:S02]  /*6850*/  ISETP.GT.AND P6, PT, R173, 0x11, PT ;  /* 0x00000011ad00780c */ /* 0x000fe40003fc4270 */
[----:B------:R-:W-:Y:S02]  /*6860*/  FMNMX.FTZ R188, R8, R188, !PT ;  /* 0x000000bc08bc7209 */ /* 0x000fe40007810000 */
[----:B------:R-:W-:Y:S02]  /*6870*/  FSEL R21, R21, -INF , P6 ;  /* 0xff80000015157808 */ /* 0x000fe40003000000 */
[----:B------:R-:W-:-:S02]  /*6880*/  FMNMX.FTZ R188, R10, R188, !PT ;  /* 0x000000bc0abc7209 */ /* 0x000fc40007810000 */
[----:B------:R-:W-:Y:S02]  /*6890*/  ISETP.GT.AND P6, PT, R173, 0x21, PT ;  /* 0x00000021ad00780c */ /* 0x000fe40003fc4270 */
[----:B------:R-:W-:Y:S02]  /*68a0*/  FMNMX.FTZ R188, R12, R188, !PT ;  /* 0x000000bc0cbc7209 */ /* 0x000fe40007810000 */
[----:B-1----:R-:W-:Y:S02]  /*68b0*/  FSEL R177, R177, -INF , P6 ;  /* 0xff800000b1b17808 */ /* 0x002fe40003000000 */
[----:B------:R-:W-:Y:S02]  /*68c0*/  FMNMX.FTZ R188, R14, R188, !PT ;  /* 0x000000bc0ebc7209 */ /* 0x000fe40007810000 */
[----:B------:R-:W-:Y:S02]  /*68d0*/  ISETP.GT.AND P6, PT, R173, 0x31, PT ;  /* 0x00000031ad00780c */ /* 0x000fe40003fc4270 */
[----:B------:R-:W-:-:S02]  /*68e0*/  FMNMX.FTZ R188, R15, R188, !PT ;  /* 0x000000bc0fbc7209 */ /* 0x000fc40007810000 */
[----:B------:R-:W-:Y:S02]  /*68f0*/  FSEL R179, R179, -INF , P6 ;  /* 0xff800000b3b37808 */ /* 0x000fe40003000000 */
[----:B------:R-:W-:Y:S02]  /*6900*/  FMNMX.FTZ R188, R152, R188, !PT ;  /* 0x000000bc98bc7209 */ /* 0x000fe40007810000 */
[----:B------:R-:W-:Y:S02]  /*6910*/  ISETP.GT.AND P6, PT, R173, 0x41, PT ;  /* 0x00000041ad00780c */ /* 0x000fe40003fc4270 */
        /* <DEDUP_REMOVED lines=12> */
[----:B------:R-:W-:Y:S02]  /*69e0*/  FMNMX.FTZ R190, R168, R188, !PT ;  /* 0x000000bca8be7209 */ /* 0x000fe40007810000 */
[----:B------:R-:W0:Y:S02]  /*69f0*/  MUFU.TANH R188, R208 ;  /* 0x000000d000bc7308 */ /* 0x000e240000002400 */
[----:B------:R-:W-:-:S04]  /*6a00*/  FMNMX.FTZ R190, R169, R190, !PT ;  /* 0x000000bea9be7209 */ /* 0x000fc80007810000 */
[----:B------:R-:W-:-:S04]  /*6a10*/  FMNMX.FTZ R190, R170, R190, !PT ;  /* 0x000000beaabe7209 */ /* 0x000fc80007810000 */
[----:B------:R-:W-:-:S04]  /*6a20*/  FMNMX.FTZ R190, R172, R190, !PT ;  /* 0x000000beacbe7209 */ /* 0x000fc80007810000 */
[----:B------:R-:W-:Y:S02]  /*6a30*/  FMNMX.FTZ R193, R176, R190, !PT ;  /* 0x000000beb0c17209 */ /* 0x000fe40007810000 */
[----:B------:R-:W1:Y:S01]  /*6a40*/  MUFU.TANH R190, R212 ;  /* 0x000000d400be7308 */ /* 0x000e620000002400 */
[----:B0-----:R-:W-:Y:S02]  /*6a50*/  FSEL R191, R188, -INF , P5 ;  /* 0xff800000bcbf7808 */ /* 0x001fe40002800000 */
[----:B------:R-:W-:Y:S02]  /*6a60*/  FMNMX.FTZ R193, R180, R193, !PT ;  /* 0x000000c1b4c17209 */ /* 0x000fe40007810000 */
[----:B------:R-:W-:Y:S01]  /*6a70*/  ISETP.GT.AND P5, PT, R173, RZ, PT ;  /* 0x000000ffad00720c */ /* 0x000fe20003fa4270 */
[----:B------:R-:W-:Y:S02]  /*6a80*/  WARPGROUP.DEPBAR.LE gsb0, 0x0 ;  /* 0x00008000000079c5 */ /* 0x000fe40000010000 */
[----:B------:R-:W-:-:S02]  /*6a90*/  FMNMX.FTZ R196, R181, R193, !PT ;  /* 0x000000c1b5c47209 */ /* 0x000fc40007810000 */
[----:B------:R-:W0:Y:S01]  /*6aa0*/  MUFU.TANH R193, R213 ;  /* 0x000000d500c17308 */ /* 0x000e220000002400 */
[----:B------:R-:W-:Y:S02]  /*6ab0*/  FSEL R7, R7, -INF , P5 ;  /* 0xff80000007077808 */ /* 0x000fe40002800000 */
[----:B------:R-:W-:Y:S02]  /*6ac0*/  FMNMX.FTZ R196, R185, R196, !PT ;  /* 0x000000c4b9c47209 */ /* 0x000fe40007810000 */
[----:B------:R-:W-:Y:S02]  /*6ad0*/  ISETP.GT.AND P5, PT, R173, 0x10, PT ;  /* 0x00000010ad00780c */ /* 0x000fe40003fa4270 */
[----:B------:R-:W-:Y:S02]  /*6ae0*/  FMNMX.FTZ R188, R171, R196, !PT ;  /* 0x000000c4abbc7209 */ /* 0x000fe40007810000 */
[----:B-1----:R-:W-:Y:S01]  /*6af0*/  FSEL R190, R190, -INF , P3 ;  /* 0xff800000bebe7808 */ /* 0x002fe20001800000 */
[----:B------:R1:W2:Y:S01]  /*6b00*/  MUFU.TANH R196, R197 ;  /* 0x000000c500c47308 */ /* 0x0002a20000002400 */
[----:B------:R-:W-:-:S02]  /*6b10*/  FMNMX.FTZ R188, R191, R188, !PT ;  /* 0x000000bcbfbc7209 */ /* 0x000fc40007810000 */
[----:B------:R-:W-:Y:S02]  /*6b20*/  ISETP.GT.AND P3, PT, R173, 0x8, PT ;  /* 0x00000008ad00780c */ /* 0x000fe40003f64270 */
[----:B------:R-:W-:Y:S02]  /*6b30*/  FMNMX.FTZ R188, R192, R188, !PT ;  /* 0x000000bcc0bc7209 */ /* 0x000fe40007810000 */
[----:B0-----:R-:W-:Y:S02]  /*6b40*/  FSEL R193, R193, -INF , P4 ;  /* 0xff800000c1c17808 */ /* 0x001fe40002000000 */
[----:B------:R-:W-:Y:S01]  /*6b50*/  FMNMX.FTZ R188, R190, R188, !PT ;  /* 0x000000bcbebc7209 */ /* 0x000fe20007810000 */
[C---:B-1----:R-:W-:Y:S01]  /*6b60*/  FMUL.FTZ R197, R0.reuse, R198 ;  /* 0x000000c600c57220 */ /* 0x042fe20000410000 */
[----:B------:R-:W-:Y:S01]  /*6b70*/  FSEL R11, R11, -INF , P3 ;  /* 0xff8000000b0b7808 */ /* 0x000fe20001800000 */
[C---:B------:R-:W-:Y:S01]  /*6b80*/  FMUL.FTZ R198, R0.reuse, R199 ;  /* 0x000000c700c67220 */ /* 0x040fe20000410000 */
[----:B------:R-:W-:Y:S01]  /*6b90*/  FMNMX.FTZ R188, R193, R188, !PT ;  /* 0x000000bcc1bc7209 */ /* 0x000fe20007810000 */
[----:B------:R-:W-:Y:S01]  /*6ba0*/  FMUL.FTZ R199, R0, R202 ;  /* 0x000000ca00c77220 */ /* 0x000fe20000410000 */
[----:B------:R-:W-:Y:S01]  /*6bb0*/  FSEL R20, R20, -INF , P5 ;  /* 0xff80000014147808 */ /* 0x000fe20002800000 */
[----:B------:R-:W0:Y:S01]  /*6bc0*/  MUFU.TANH R197, R197 ;  /* 0x000000c500c57308 */ /* 0x000e220000002400 */
[C---:B------:R-:W-:Y:S01]  /*6bd0*/  ISETP.GT.AND P3, PT, R173.reuse, 0x18, PT ;  /* 0x00000018ad00780c */ /* 0x040fe20003f64270 */
[----:B------:R-:W1:Y:S01]  /*6be0*/  SHFL.BFLY PT, R200, R188, 0x2, 0x1f ;  /* 0x0c401f00bcc87f89 */ /* 0x000e6200000e0000 */
[----:B------:R-:W-:Y:S01]  /*6bf0*/  ISETP.GT.AND P5, PT, R173, 0x20, PT ;  /* 0x00000020ad00780c */ /* 0x000fe20003fa4270 */
[----:B------:R-:W-:Y:S01]  /*6c00*/  FMUL.FTZ R202, R0, R207 ;  /* 0x000000cf00ca7220 */ /* 0x000fe20000410000 */
[----:B------:R-:W-:-:S02]  /*6c10*/  FSEL R154, R154, -INF , P3 ;  /* 0xff8000009a9a7808 */ /* 0x000fc40001800000 */
[----:B------:R-:W-:Y:S01]  /*6c20*/  FSEL R158, R158, -INF , P5 ;  /* 0xff8000009e9e7808 */ /* 0x000fe20002800000 */
[----:B------:R-:W-:Y:S01]  /*6c30*/  MUFU.TANH R198, R198 ;  /* 0x000000c600c67308 */ /* 0x000fe20000002400 */
[C---:B------:R-:W-:Y:S02]  /*6c40*/  ISETP.GT.AND P3, PT, R173.reuse, 0x28, PT ;  /* 0x00000028ad00780c */ /* 0x040fe40003f64270 */
[C---:B------:R-:W-:Y:S02]  /*6c50*/  ISETP.GT.AND P5, PT, R173.reuse, 0x30, PT ;  /* 0x00000030ad00780c */ /* 0x040fe40003fa4270 */
[----:B------:R-:W-:Y:S02]  /*6c60*/  FSEL R174, R174, -INF , P3 ;  /* 0xff800000aeae7808 */ /* 0x000fe40001800000 */
[----:B------:R-:W-:Y:S01]  /*6c70*/  FSEL R178, R178, -INF , P5 ;  /* 0xff800000b2b27808 */ /* 0x000fe20002800000 */
[----:B------:R-:W3:Y:S01]  /*6c80*/  MUFU.TANH R199, R199 ;  /* 0x000000c700c77308 */ /* 0x000ee20000002400 */
[----:B------:R-:W-:-:S02]  /*6c90*/  ISETP.GT.AND P3, PT, R173, 0x38, PT ;  /* 0x00000038ad00780c */ /* 0x000fc40003f64270 */
[C---:B------:R-:W-:Y:S02]  /*6ca0*/  ISETP.GT.AND P5, PT, R173.reuse, 0x40, PT ;  /* 0x00000040ad00780c */ /* 0x040fe40003fa4270 */
[----:B------:R-:W-:Y:S02]  /*6cb0*/  FSEL R182, R182, -INF , P3 ;  /* 0xff800000b6b67808 */ /* 0x000fe40001800000 */
[----:B------:R-:W-:Y:S01]  /*6cc0*/  FSEL R186, R186, -INF , P5 ;  /* 0xff800000baba7808 */ /* 0x000fe20002800000 */
[----:B------:R-:W-:Y:S01]  /*6cd0*/  MUFU.TANH R202, R202 ;  /* 0x000000ca00ca7308 */ /* 0x000fe20000002400 */
[C---:B------:R-:W-:Y:S02]  /*6ce0*/  ISETP.GT.AND P3, PT, R173.reuse, 0x48, PT ;  /* 0x00000048ad00780c */ /* 0x040fe40003f64270 */
[----:B-1----:R-:W-:Y:S02]  /*6cf0*/  FMNMX.FTZ R188, R188, R200, !PT ;  /* 0x000000c8bcbc7209 */ /* 0x002fe40007810000 */
[----:B------:R-:W-:-:S02]  /*6d00*/  ISETP.GT.AND P5, PT, R173, 0x49, PT ;  /* 0x00000049ad00780c */ /* 0x000fc40003fa4270 */
[----:B------:R-:W-:Y:S01]  /*6d10*/  FSEL R189, R189, -INF , P3 ;  /* 0xff800000bdbd7808 */ /* 0x000fe20001800000 */
[----:B------:R-:W1:Y:S01]  /*6d20*/  SHFL.BFLY PT, R203, R188, 0x1, 0x1f ;  /* 0x0c201f00bccb7f89 */ /* 0x000e6200000e0000 */
[----:B------:R4:W5:Y:S01]  /*6d30*/  MUFU.TANH R200, R206 ;  /* 0x000000ce00c87308 */ /* 0x0009620000002400 */
[----:B--2---:R-:W-:Y:S02]  /*6d40*/  FSEL R196, R196, -INF , P5 ;  /* 0xff800000c4c47808 */ /* 0x004fe40002800000 */
[C---:B------:R-:W-:Y:S02]  /*6d50*/  ISETP.GT.AND P4, PT, R173.reuse, 0x9, PT ;  /* 0x00000009ad00780c */ /* 0x040fe40003f84270 */
[C---:B------:R-:W-:Y:S02]  /*6d60*/  ISETP.GT.AND P3, PT, R173.reuse, 0x51, PT ;  /* 0x00000051ad00780c */ /* 0x040fe40003f64270 */
[----:B------:R-:W-:Y:S02]  /*6d70*/  ISETP.GT.AND P5, PT, R173, 0x58, PT ;  /* 0x00000058ad00780c */ /* 0x000fe40003fa4270 */
[----:B------:R-:W-:Y:S01]  /*6d80*/  FSEL R13, R13, -INF , P4 ;  /* 0xff8000000d0d7808 */ /* 0x000fe20002000000 */
[----:B----4-:R-:W-:Y:S01]  /*6d90*/  FMUL.FTZ R206, R0, R214 ;  /* 0x000000d600ce7220 */ /* 0x010fe20000410000 */
[----:B------:R-:W-:-:S02]  /*6da0*/  FSEL R195, R195, -INF , P3 ;  /* 0xff800000c3c37808 */ /* 0x000fc40001800000 */
[----:B0-----:R-:W-:Y:S02]  /*6db0*/  FSEL R197, R197, -INF , P5 ;  /* 0xff800000c5c57808 */ /* 0x001fe40002800000 */
[C---:B------:R-:W-:Y:S01]  /*6dc0*/  ISETP.GT.AND P4, PT, R173.reuse, 0x19, PT ;  /* 0x00000019ad00780c */ /* 0x040fe20003f84270 */
[----:B------:R-:W0:Y:S01]  /*6dd0*/  MUFU.TANH R206, R206 ;  /* 0x000000ce00ce7308 */ /* 0x000e220000002400 */
[C---:B------:R-:W-:Y:S02]  /*6de0*/  ISETP.GT.AND P3, PT, R173.reuse, 0x60, PT ;  /* 0x00000060ad00780c */ /* 0x040fe40003f64270 */
[----:B------:R-:W-:Y:S02]  /*6df0*/  ISETP.GT.AND P5, PT, R173, 0x61, PT ;  /* 0x00000061ad00780c */ /* 0x000fe40003fa4270 */
[----:B------:R-:W-:Y:S02]  /*6e00*/  FSEL R155, R155, -INF , P4 ;  /* 0xff8000009b9b7808 */ /* 0x000fe40002000000 */
[----:B-1----:R-:W-:Y:S01]  /*6e10*/  FMNMX.FTZ R188, R188, R203, !PT ;  /* 0x000000cbbcbc7209 */ /* 0x002fe20007810000 */
[----:B------:R-:W-:Y:S01]  /*6e20*/  IMAD.U32 R203, RZ, RZ, UR10 ;  /* 0x0000000affcb7e24 */ /* 0x000fe2000f8e00ff */
[----:B---3--:R-:W-:-:S02]  /*6e30*/  FSEL R199, R199, -INF , P3 ;  /* 0xff800000c7c77808 */ /* 0x008fc40001800000 */
[----:B------:R-:W-:Y:S01]  /*6e40*/  FSEL R201, R201, -INF , P5 ;  /* 0xff800000c9c97808 */ /* 0x000fe20002800000 */
[----:B------:R-:W-:-:S01]  /*6e50*/  FFMA.FTZ R207, R188, R203, -8 ;  /* 0xc1000000bccf7423 */ /* 0x000fc200000100cb */
[----:B------:R-:W-:Y:S02]  /*6e60*/  FSEL R203, R187, -INF , P6 ;  /* 0xff800000bbcb7808 */ /* 0x000fe40003000000 */
[C---:B------:R-:W-:Y:S02]  /*6e70*/  ISETP.GT.AND P6, PT, R173.reuse, 0x50, PT ;  /* 0x00000050ad00780c */ /* 0x040fe40003fc4270 */
[C---:B------:R-:W-:Y:S02]  /*6e80*/  ISETP.GT.AND P4, PT, R173.reuse, 0x29, PT ;  /* 0x00000029ad00780c */ /* 0x040fe40003f84270 */
[----:B------:R-:W-:Y:S02]  /*6e90*/  FSEL R194, R194, -INF , P6 ;  /* 0xff800000c2c27808 */ /* 0x000fe40003000000 */
[----:B------:R-:W-:-:S02]  /*6ea0*/  ISETP.GT.AND P6, PT, R173, 0x59, PT ;  /* 0x00000059ad00780c */ /* 0x000fc40003fc4270 */
[C---:B------:R-:W-:Y:S02]  /*6eb0*/  ISETP.GT.AND P3, PT, R173.reuse, 0x69, PT ;  /* 0x00000069ad00780c */ /* 0x040fe40003f64270 */
[----:B------:R-:W-:Y:S02]  /*6ec0*/  FSEL R198, R198, -INF , P6 ;  /* 0xff800000c6c67808 */ /* 0x000fe40003000000 */
[C---:B------:R-:W-:Y:S02]  /*6ed0*/  ISETP.GT.AND P6, PT, R173.reuse, 0x68, PT ;  /* 0x00000068ad00780c */ /* 0x040fe40003fc4270 */
[----:B------:R-:W-:Y:S02]  /*6ee0*/  ISETP.GT.AND P5, PT, R173, 0x70, PT ;  /* 0x00000070ad00780c */ /* 0x000fe40003fa4270 */
[----:B------:R-:W-:Y:S02]  /*6ef0*/  FSEL R175, R175, -INF , P4 ;  /* 0xff800000afaf7808 */ /* 0x000fe40002000000 */
[----:B-----5:R-:W-:-:S02]  /*6f00*/  FSEL R200, R200, -INF , P6 ;  /* 0xff800000c8c87808 */ /* 0x020fc40003000000 */
[----:B------:R-:W-:Y:S02]  /*6f10*/  FSEL R202, R202, -INF , P3 ;  /* 0xff800000caca7808 */ /* 0x000fe40001800000 */
[----:B------:R-:W-:Y:S02]  /*6f20*/  FSEL R204, R204, -INF , P5 ;  /* 0xff800000cccc7808 */ /* 0x000fe40002800000 */
[C---:B------:R-:W-:Y:S02]  /*6f30*/  ISETP.GT.AND P4, PT, R173.reuse, 0x39, PT ;  /* 0x00000039ad00780c */ /* 0x040fe40003f84270 */
[C---:B------:R-:W-:Y:S02]  /*6f40*/  ISETP.GT.AND P6, PT, R173.reuse, 0x71, PT ;  /* 0x00000071ad00780c */ /* 0x040fe40003fc4270 */
[C---:B------:R-:W-:Y:S02]  /*6f50*/  ISETP.GT.AND P3, PT, R173.reuse, 0x78, PT ;  /* 0x00000078ad00780c */ /* 0x040fe40003f64270 */
[----:B------:R-:W-:-:S02]  /*6f60*/  ISETP.GT.AND P5, PT, R173, 0x79, PT ;  /* 0x00000079ad00780c */ /* 0x000fc40003fa4270 */
[----:B------:R-:W-:Y:S02]  /*6f70*/  FMNMX.FTZ R173, R7, R4, !PT ;  /* 0x0000000407ad7209 */ /* 0x000fe40007810000 */
[----:B------:R-:W-:Y:S02]  /*6f80*/  FSEL R183, R183, -INF , P4 ;  /* 0xff800000b7b77808 */ /* 0x000fe40002000000 */
[----:B------:R-:W-:Y:S02]  /*6f90*/  FMNMX.FTZ R173, R9, R173, !PT ;  /* 0x000000ad09ad7209 */ /* 0x000fe40007810000 */
[----:B------:R-:W-:Y:S02]  /*6fa0*/  FSEL R205, R205, -INF , P6 ;  /* 0xff800000cdcd7808 */ /* 0x000fe40003000000 */
[----:B------:R-:W-:Y:S02]  /*6fb0*/  FMNMX.FTZ R173, R11, R173, !PT ;  /* 0x000000ad0bad7209 */ /* 0x000fe40007810000 */
[----:B0-----:R-:W-:-:S02]  /*6fc0*/  FSEL R206, R206, -INF , P3 ;  /* 0xff800000cece7808 */ /* 0x001fc40001800000 */
[----:B------:R-:W-:Y:S02]  /*6fd0*/  FMNMX.FTZ R173, R13, R173, !PT ;  /* 0x000000ad0dad7209 */ /* 0x000fe40007810000 */
[----:B------:R-:W-:Y:S02]  /*6fe0*/  FSEL R184, R184, -INF , P5 ;  /* 0xff800000b8b87808 */ /* 0x000fe40002800000 */
[----:B------:R-:W-:Y:S02]  /*6ff0*/  FMNMX.FTZ R173, R20, R173, !PT ;  /* 0x000000ad14ad7209 */ /* 0x000fe40007810000 */
[----:B------:R-:W-:Y:S02]  /*7000*/  FSETP.NEU.FTZ.AND P4, PT, R188, -INF , PT ;  /* 0xff800000bc00780b */ /* 0x000fe40003f9d000 */
[----:B------:R-:W-:Y:S02]  /*7010*/  FMNMX.FTZ R173, R21, R173, !PT ;  /* 0x000000ad15ad7209 */ /* 0x000fe40007810000 */
[----:B------:R-:W-:-:S02]  /*7020*/  FSEL R187, R207, RZ, P4 ;  /* 0x000000ffcfbb7208 */ /* 0x000fc40002000000 */
[----:B------:R-:W-:-:S03]  /*7030*/  FMNMX.FTZ R173, R154, R173, !PT ;  /* 0x000000ad9aad7209 */ /* 0x000fc60007810000 */
        /* <DEDUP_REMOVED lines=36> */
[----:B------:R-:W-:Y:S01]  /*7280*/  FFMA.FTZ R190, R190, UR10, -R187 ;  /* 0x0000000abebe7c23 */ /* 0x000fe200080108bb */
        /* <DEDUP_REMOVED lines=23> */
[----:B------:R-:W-:-:S05]  /*7400*/  FMNMX.FTZ R173, R184, R173, !PT ;  /* 0x000000adb8ad7209 */ /* 0x000fca0007810000 */
[----:B------:R-:W0:Y:S01]  /*7410*/  SHFL.BFLY PT, R207, R173, 0x2, 0x1f ;  /* 0x0c401f00adcf7f89 */ /* 0x000e2200000e0000 */
[----:B------:R-:W-:Y:S08]  /*7420*/  MUFU.EX2 R156, R156 ;  /* 0x0000009c009c7308 */ /* 0x000ff00000000800 */
[----:B------:R-:W-:Y:S08]  /*7430*/  MUFU.EX2 R157, R157 ;  /* 0x0000009d009d7308 */ /* 0x000ff00000000800 */
[----:B------:R-:W-:Y:S01]  /*7440*/  MUFU.EX2 R159, R159 ;  /* 0x0000009f009f7308 */ /* 0x000fe20000000800 */
[----:B0-----:R-:W-:Y:S01]  /*7450*/  FMNMX.FTZ R207, R173, R207, !PT ;  /* 0x000000cfadcf7209 */ /* 0x001fe20007810000 */
[--C-:B------:R-:W-:Y:S01]  /*7460*/  FFMA.FTZ R173, R180, UR10, -R187.reuse ;  /* 0x0000000ab4ad7c23 */ /* 0x100fe200080108bb */
[----:B------:R-:W-:-:S01]  /*7470*/  FFMA.FTZ R180, R181, UR10, -R187 ;  /* 0x0000000ab5b47c23 */ /* 0x000fc200080108bb */
[--C-:B------:R-:W-:Y:S01]  /*7480*/  FFMA.FTZ R181, R185, UR10, -R187.reuse ;  /* 0x0000000ab9b57c23 */ /* 0x100fe200080108bb */
[----:B------:R-:W-:-:S01]  /*7490*/  FFMA.FTZ R187, R193, UR10, -R187 ;  /* 0x0000000ac1bb7c23 */ /* 0x000fc200080108bb */
[----:B------:R-:W0:Y:S01]  /*74a0*/  SHFL.BFLY PT, R208, R207, 0x1, 0x1f ;  /* 0x0c201f00cfd07f89 */ /* 0x000e2200000e0000 */
[----:B------:R-:W-:Y:S01]  /*74b0*/  FSEL R193, R188, RZ, P4 ;  /* 0x000000ffbcc17208 */ /* 0x000fe20002000000 */
[----:B------:R-:W-:Y:S08]  /*74c0*/  MUFU.EX2 R160, R160 ;  /* 0x000000a000a07308 */ /* 0x000ff00000000800 */
[----:B------:R-:W-:Y:S08]  /*74d0*/  MUFU.EX2 R161, R161 ;  /* 0x000000a100a17308 */ /* 0x000ff00000000800 */
[----:B------:R-:W-:Y:S01]  /*74e0*/  MUFU.EX2 R162, R162 ;  /* 0x000000a200a27308 */ /* 0x000fe20000000800 */
[----:B0-----:R-:W-:Y:S01]  /*74f0*/  FMNMX.FTZ R185, R207, R208, !PT ;  /* 0x000000d0cfb97209 */ /* 0x001fe20007810000 */
[----:B------:R-:W-:-:S06]  /*7500*/  IMAD.U32 R207, RZ, RZ, UR10 ;  /* 0x0000000affcf7e24 */ /* 0x000fcc000f8e00ff */
[----:B------:R-:W-:Y:S01]  /*7510*/  MUFU.EX2 R163, R163 ;  /* 0x000000a300a37308 */ /* 0x000fe20000000800 */
[C---:B------:R-:W-:Y:S01]  /*7520*/  FSETP.NEU.FTZ.AND P3, PT, R185.reuse, -INF , PT ;  /* 0xff800000b900780b */ /* 0x040fe20003f7d000 */
[----:B------:R-:W-:-:S05]  /*7530*/  FFMA.FTZ R207, R185, R207, -8 ;  /* 0xc1000000b9cf7423 */ /* 0x000fca00000100cf */
[----:B------:R-:W-:Y:S01]  /*7540*/  FSEL R208, R207, RZ, P3 ;  /* 0x000000ffcfd07208 */ /* 0x000fe20001800000 */
[----:B------:R-:W-:Y:S04]  /*7550*/  MUFU.EX2 R164, R164 ;  /* 0x000000a400a47308 */ /* 0x000fe80000000800 */
[----:B------:R-:W-:-:S01]  /*7560*/  FFMA.FTZ R207, R182, UR10, -R208 ;  /* 0x0000000ab6cf7c23 */ /* 0x000fc200080108d0 */
[----:B------:R-:W-:Y:S01]  /*7570*/  FADD.FTZ R182, -R193, R5 ;  /* 0x00000005c1b67221 */ /* 0x000fe20000010100 */
[----:B------:R-:W-:Y:S01]  /*7580*/  FSEL R193, R185, RZ, P3 ;  /* 0x000000ffb9c17208 */ /* 0x000fe20001800000 */
[--C-:B------:R-:W-:Y:S01]  /*7590*/  FFMA.FTZ R7, R7, UR10, -R208.reuse ;  /* 0x0000000a07077c23 */ /* 0x100fe200080108d0 */
[----:B------:R-:W-:-:S01]  /*75a0*/  FFMA.FTZ R9, R9, UR10, -R208 ;  /* 0x0000000a09097c23 */ /* 0x000fc200080108d0 */
[----:B------:R-:W-:Y:S01]  /*75b0*/  FMUL.FTZ R182, R182, UR10 ;  /* 0x0000000ab6b67c20 */ /* 0x000fe20008410000 */
[----:B------:R-:W-:-:S01]  /*75c0*/  FFMA.FTZ R11, R11, UR10, -R208 ;  /* 0x0000000a0b0b7c23 */ /* 0x000fc200080108d0 */
[----:B------:R-:W-:Y:S01]  /*75d0*/  FADD.FTZ R193, -R193, R4 ;  /* 0x00000004c1c17221 */ /* 0x000fe20000010100 */
[----:B------:R-:W-:-:S01]  /*75e0*/  FFMA.FTZ R13, R13, UR10, -R208 ;  /* 0x0000000a0d0d7c23 */ /* 0x000fc200080108d0 */
[----:B------:R-:W-:Y:S01]  /*75f0*/  MUFU.EX2 R7, R7 ;  /* 0x0000000700077308 */ /* 0x000fe20000000800 */
[----:B------:R-:W-:-:S01]  /*7600*/  FFMA.FTZ R20, R20, UR10, -R208 ;  /* 0x0000000a14147c23 */ /* 0x000fc200080108d0 */
[----:B------:R-:W-:Y:S01]  /*7610*/  FMUL.FTZ R193, R193, UR10 ;  /* 0x0000000ac1c17c20 */ /* 0x000fe20008410000 */
[----:B------:R-:W-:-:S01]  /*7620*/  FFMA.FTZ R21, R21, UR10, -R208 ;  /* 0x0000000a15157c23 */ /* 0x000fc200080108d0 */
[----:B------:R-:W-:Y:S01]  /*7630*/  IADD3 R4, -R231, 0xb, RZ ;  /* 0x0000000be7047810 */ /* 0x000fe20007ffe1ff */
        /* <DEDUP_REMOVED lines=20> */
[----:B0-----:R-:W-:-:S01]  /*7780*/  FFMA.FTZ R3, R182, R3, R6 ;  /* 0x00000003b6037223 */ /* 0x001fc20000010006 */
[--C-:B------:R-:W-:Y:S01]  /*7790*/  FFMA.FTZ R199, R199, UR10, -R208.reuse ;  /* 0x0000000ac7c77c23 */ /* 0x100fe200080108d0 */
[----:B------:R-:W-:-:S01]  /*77a0*/  FFMA.FTZ R201, R201, UR10, -R208 ;  /* 0x0000000ac9c97c23 */ /* 0x000fc200080108d0 */
[----:B------:R-:W-:Y:S01]  /*77b0*/  FFMA.FTZ R200, R200, UR10, -R208 ;  /* 0x0000000ac8c87c23 */ /* 0x000fe200080108d0 */
[----:B------:R-:W-:-:S01]  /*77c0*/  FADD.FTZ R3, R8, R3 ;  /* 0x0000000308037221 */ /* 0x000fc20000010000 */
[--C-:B------:R-:W-:Y:S01]  /*77d0*/  FFMA.FTZ R202, R202, UR10, -R208.reuse ;  /* 0x0000000acaca7c23 */ /* 0x100fe200080108d0 */
[----:B------:R-:W-:-:S01]  /*77e0*/  FFMA.FTZ R204, R204, UR10, -R208 ;  /* 0x0000000acccc7c23 */ /* 0x000fc200080108d0 */
[----:B------:R-:W0:Y:S01]  /*77f0*/  MUFU.EX2 R11, R11 ;  /* 0x0000000b000b7308 */ /* 0x000e220000000800 */
[----:B-1----:R-:W-:-:S01]  /*7800*/  FFMA.FTZ R2, R193, R2, R7 ;  /* 0x00000002c1027223 */ /* 0x002fc20000010007 */
[----:B------:R2:W-:Y:S06]  /*7810*/  BAR.ARV R4, 0x100 ;  /* 0x000400040000751d */ /* 0x0005ec0000002000 */
[----:B------:R-:W1:Y:S01]  /*7820*/  MUFU.EX2 R13, R13 ;  /* 0x0000000d000d7308 */ /* 0x000e620000000800 */
[----:B------:R-:W-:-:S01]  /*7830*/  FFMA.FTZ R205, R205, UR10, -R208 ;  /* 0x0000000acdcd7c23 */ /* 0x000fc200080108d0 */
[----:B--2---:R-:W-:Y:S01]  /*7840*/  FADD.FTZ R4, R9, R2 ;  /* 0x0000000209047221 */ /* 0x004fe20000010000 */
[----:B------:R-:W-:-:S01]  /*7850*/  FADD.FTZ R2, R10, R3 ;  /* 0x000000030a027221 */ /* 0x000fc20000010000 */
[--C-:B------:R-:W-:Y:S01]  /*7860*/  FFMA.FTZ R206, R206, UR10, -R208.reuse ;  /* 0x0000000acece7c23 */ /* 0x100fe200080108d0 */
[----:B------:R-:W-:-:S02]  /*7870*/  FFMA.FTZ R184, R184, UR10, -R208 ;  /* 0x0000000ab8b87c23 */ /* 0x000fc400080108d0 */
[----:B------:R-:W-:Y:S01]  /*7880*/  FADD.FTZ R2, R12, R2 ;  /* 0x000000020c027221 */ /* 0x000fe20000010000 */
[----:B------:R-:W2:Y:S01]  /*7890*/  MUFU.EX2 R20, R20 ;  /* 0x0000001400147308 */ /* 0x000ea20000000800 */
[----:B0-----:R-:W-:-:S02]  /*78a0*/  FADD.FTZ R3, R11, R4 ;  /* 0x000000040b037221 */ /* 0x001fc40000010000 */
[----:B------:R-:W-:-:S04]  /*78b0*/  FADD.FTZ R2, R14, R2 ;  /* 0x000000020e027221 */ /* 0x000fc80000010000 */
[----:B------:R-:W-:Y:S01]  /*78c0*/  FADD.FTZ R2, R15, R2 ;  /* 0x000000020f027221 */ /* 0x000fe20000010000 */
[----:B------:R-:W0:Y:S01]  /*78d0*/  MUFU.EX2 R21, R21 ;  /* 0x0000001500157308 */ /* 0x000e220000000800 */
[----:B-1----:R-:W-:-:S02]  /*78e0*/  FADD.FTZ R3, R13, R3 ;  /* 0x000000030d037221 */ /* 0x002fc40000010000 */
[----:B------:R-:W-:-:S04]  /*78f0*/  FADD.FTZ R2, R152, R2 ;  /* 0x0000000298027221 */ /* 0x000fc80000010000 */
[----:B------:R-:W-:Y:S01]  /*7900*/  FADD.FTZ R2, R153, R2 ;  /* 0x0000000299027221 */ /* 0x000fe20000010000 */
[----:B------:R-:W1:Y:S01]  /*7910*/  MUFU.EX2 R154, R154 ;  /* 0x0000009a009a7308 */ /* 0x000e620000000800 */
[----:B--2---:R-:W-:-:S02]  /*7920*/  FADD.FTZ R3, R20, R3 ;  /* 0x0000000314037221 */ /* 0x004fc40000010000 */
[----:B------:R-:W-:-:S04]  /*7930*/  FADD.FTZ R2, R156, R2 ;  /* 0x000000029c027221 */ /* 0x000fc80000010000 */
        /* <DEDUP_REMOVED lines=21> */
[----:B------:R0:W3:Y:S01]  /*7a90*/  MUFU.EX2 R5, R207 ;  /* 0x000000cf00057308 */ /* 0x0000e20000000800 */
[----:B-1----:R-:W-:-:S07]  /*7aa0*/  FADD.FTZ R3, R178, R3 ;  /* 0x00000003b2037221 */ /* 0x002fce0000010000 */
[----:B------:R-:W1:Y:S01]  /*7ab0*/  MUFU.EX2 R183, R183 ;  /* 0x000000b700b77308 */ /* 0x000e620000000800 */
[----:B--2---:R-:W-:-:S01]  /*7ac0*/  FADD.FTZ R3, R179, R3 ;  /* 0x00000003b3037221 */ /* 0x004fc20000010000 */
[----:B0-----:R-:W-:-:S05]  /*7ad0*/  IMAD.U32 R207, RZ, RZ, UR58 ;  /* 0x0000003affcf7e24 */ /* 0x001fca000f8e00ff */
[----:B------:R-:W-:Y:S01]  /*7ae0*/  @!P0 LEA R207, R207, UR41, 0x3 ;  /* 0x00000029cfcf8c11 */ /* 0x000fe2000f8e18ff */
[----:B------:R-:W0:Y:S01]  /*7af0*/  MUFU.EX2 R165, R165 ;  /* 0x000000a500a57308 */ /* 0x000e220000000800 */
[----:B---3--:R-:W-:-:S03]  /*7b00*/  FADD.FTZ R3, R5, R3 ;  /* 0x0000000305037221 */ /* 0x008fc60000010000 */
[----:B------:R-:W-:-:S04]  /*7b10*/  @!P0 VIADD R207, R207, 0x38840 ;  /* 0x00038840cfcf8836 */ /* 0x000fc80000000000 */
[----:B------:R-:W2:Y:S01]  /*7b20*/  MUFU.EX2 R186, R186 ;  /* 0x000000ba00ba7308 */ /* 0x000ea20000000800 */
[----:B-1----:R-:W-:-:S01]  /*7b30*/  FADD.FTZ R3, R183, R3 ;  /* 0x00000003b7037221 */ /* 0x002fc20000010000 */
[----:B------:R-:W-:-:S04]  /*7b40*/  @!P0 PRMT R207, RZ, 0x654, R207 ;  /* 0x00000654ffcf8816 */ /* 0x000fc800000000cf */
[----:B------:R1:W-:Y:S02]  /*7b50*/  @!P0 SYNCS.ARRIVE.TRANS64.RED.A1T0 RZ, [R207+URZ], RZ ;  /* 0x000000ffcfff89a7 */ /* 0x0003e4000810043f */
[----:B------:R-:W3:Y:S01]  /*7b60*/  MUFU.EX2 R166, R166 ;  /* 0x000000a600a67308 */ /* 0x000ee20000000800 */
[----:B0-----:R-:W-:-:S07]  /*7b70*/  FADD.FTZ R2, R165, R2 ;  /* 0x00000002a5027221 */ /* 0x001fce0000010000 */
[----:B------:R-:W0:Y:S01]  /*7b80*/  MUFU.EX2 R203, R203 ;  /* 0x000000cb00cb7308 */ /* 0x000e220000000800 */
[----:B--2---:R-:W-:-:S07]  /*7b90*/  FADD.FTZ R3, R186, R3 ;  /* 0x00000003ba037221 */ /* 0x004fce0000010000 */
[----:B------:R-:W2:Y:S01]  /*7ba0*/  MUFU.EX2 R167, R167 ;  /* 0x000000a700a77308 */ /* 0x000ea20000000800 */
[----:B---3--:R-:W-:-:S07]  /*7bb0*/  FADD.FTZ R2, R166, R2 ;  /* 0x00000002a6027221 */ /* 0x008fce0000010000 */
        /* <DEDUP_REMOVED lines=53> */
[----:B---3--:R-:W-:-:S01]  /*7f10*/  FADD.FTZ R4, R206, R3 ;  /* 0x00000003ce047221 */ /* 0x008fc20000010000 */
[----:B0-----:R-:W-:-:S03]  /*7f20*/  FADD.FTZ R3, R187, R2 ;  /* 0x00000002bb037221 */ /* 0x001fc60000010000 */
[----:B--2---:R-:W-:Y:S01]  /*7f30*/  FADD.FTZ R2, R184, R4 ;  /* 0x00000004b8027221 */ /* 0x004fe20000010000 */
[----:B-1----:R-:W-:Y:S06]  /*7f40*/  @!P1 BRA `(.L_x_2283) ;  /* 0x0000000000049947 */ /* 0x002fec0003800000 */
[----:B------:R-:W-:Y:S01]  /*7f50*/  BPT.TRAP 0x1 ;  /* 0x000000040000795c */ /* 0x000fe20000300000 */
.L_x_2283:
[----:B------:R-:W-:Y:S01]  /*7f60*/  UISETP.GT.AND UP1, UPT, UR57, UR56, UPT ;  /* 0x000000383900728c */ /* 0x000fe2000bf24270 */
[----:B------:R-:W-:Y:S01]  /*7f70*/  F2FP.SATFINITE.E4M3.F32.PACK_AB_MERGE_C R10, R12, R10, RZ ;  /* 0x0000000a0c0a723e */ /* 0x000fe200048070ff */
[----:B------:R-:W-:Y:S01]  /*7f80*/  ULEA UR6, UR59, UR41, 0x3 ;  /* 0x000000293b067291 */ /* 0x000fe2000f8e183f */
[----:B------:R-:W-:Y:S01]  /*7f90*/  F2FP.SATFINITE.E4M3.F32.PACK_AB_MERGE_C R11, R13, R11, RZ ;  /* 0x0000000b0d0b723e */ /* 0x000fe200048070ff */
[----:B------:R-:W-:Y:S01]  /*7fa0*/  UIADD3 UR57, UR57, -0x1, URZ ;  /* 0xffffffff39397890 */ /* 0x000fe2000fffe03f */
[----:B------:R-:W-:Y:S01]  /*7fb0*/  F2FP.SATFINITE.E4M3.F32.PACK_AB_MERGE_C R152, R153, R152, RZ ;  /* 0x000000989998723e */ /* 0x000fe200048070ff */
[----:B------:R-:W-:Y:S01]  /*7fc0*/  UIADD3 UR6, UR6, 0x38860, URZ ;  /* 0x0003886006067890 */ /* 0x000fe2000fffe03f */
[----:B------:R-:W-:Y:S01]  /*7fd0*/  PLOP3.LUT P3, PT, PT, PT, UP1, 0x80, 0x0 ;  /* 0x000000000000781c */ /* 0x000fe20003f6f018 */
[----:B------:R-:W-:Y:S01]  /*7fe0*/  UMOV UR60, UR47 ;  /* 0x0000002f003c7c82 */ /* 0x000fe20008000000 */
[----:B------:R-:W-:Y:S01]  /*7ff0*/  F2FP.SATFINITE.E4M3.F32.PACK_AB_MERGE_C R154, R155, R154, RZ ;  /* 0x0000009a9b9a723e */ /* 0x000fe200048070ff */
[----:B------:R-:W-:Y:S01]  /*8000*/  UPRMT UR6, UR40, 0x654, UR6 ;  /* 0x0000065428067896 */ /* 0x000fe20008000006 */
        /* <DEDUP_REMOVED lines=8> */
[----:B------:R-:W-:Y:S01]  /*8090*/  F2FP.SATFINITE.E4M3.F32.PACK_AB_MERGE_C R10, R8, R6, R10 ;  /* 0x00000006080a723e */ /* 0x000fe2000480700a */
[----:B------:R-:W-:Y:S01]  /*80a0*/  SYNCS.ARRIVE.TRANS64.RED.A1T0 RZ, [UR6], RZ ;  /* 0x000000ffffff79a7 */ /* 0x000fe20008100406 */
        /* <DEDUP_REMOVED lines=158> */
[----:B------:R-:W-:Y:S06]  /*8a90*/  @P3 BRA `(.L_x_2284) ;  /* 0xffffffc800c83947 */ /* 0x000fec000383ffff */
[----:B------:R-:W-:-:S05]  /*8aa0*/  UMOV UR55, UR58 ;  /* 0x0000003a00377c82 */ /* 0x000fca0008000000 */
.L_x_2274:
[----:B------:R-:W-:-:S06]  /*8ab0*/  UISETP.GE.AND UP0, UPT, UR57, UR39, UPT ;  /* 0x000000273900728c */ /* 0x000fcc000bf06270 */
[----:B------:R-:W-:-:S13]  /*8ac0*/  PLOP3.LUT P2, PT, PT, PT, UP0, 0x80, 0x0 ;  /* 0x000000000000781c */ /* 0x000fda0003f4f008 */
[----:B------:R-:W-:Y:S05]  /*8ad0*/  @!P2 BRA `(.L_x_2285) ;  /* 0x0000002800e8a947 */ /* 0x000fea0003800000 */
[----:B------:R-:W-:Y:S01]  /*8ae0*/  IMAD.MOV.U32 R4, RZ, RZ, R185 ;  /* 0x000000ffff047224 */ /* 0x000fe200078e00b9 */
[----:B------:R-:W-:Y:S01]  /*8af0*/  UMOV UR56, UR47 ;  /* 0x0000002f00387c82 */ /* 0x000fe20008000000 */
[----:B------:R-:W-:Y:S01]  /*8b00*/  IMAD.MOV.U32 R5, RZ, RZ, R188 ;  /* 0x000000ffff057224 */ /* 0x000fe200078e00bc */
[----:B------:R-:W-:Y:S01]  /*8b10*/  UMOV UR54, UR55 ;  /* 0x0000003700367c82 */ /* 0x000fe20008000000 */
[----:B------:R-:W-:-:S05]  /*8b20*/  ULDC UR51, c[0x0][0x988] ;  /* 0x0002620000337ab9 */ /* 0x000fca0000000800 */
.L_x_2295:
[----:B------:R-:W-:Y:S01]  /*8b30*/  UIADD3 UR55, UR54, 0x1, URZ ;  /* 0x0000000136377890 */ /* 0x000fe2000fffe03f */
[----:B------:R-:W-:-:S03]  /*8b40*/  ISETP.NE.AND P3, PT, RZ, UR45, PT ;  /* 0x0000002dff007c0c */ /* 0x000fc6000bf65270 */
[----:B------:R-:W-:-:S04]  /*8b50*/  UISETP.NE.AND UP0, UPT, UR55, 0x2, UPT ;  /* 0x000000023700788c */ /* 0x000fc8000bf05270 */
[----:B------:R-:W-:Y:S02]  /*8b60*/  USEL UR47, URZ, 0x1, UP0 ;  /* 0x000000013f2f7887 */ /* 0x000fe40008000000 */
[----:B------:R-:W-:Y:S02]  /*8b70*/  USEL UR55, UR55, URZ, UP0 ;  /* 0x0000003f37377287 */ /* 0x000fe40008000000 */
[----:B------:R-:W-:Y:S02]  /*8b80*/  ULOP3.LUT UR47, UR56, UR47, URZ, 0x3c, !UPT ;  /* 0x0000002f382f7292 */ /* 0x000fe4000f8e3c3f */
[----:B--2---:R-:W-:Y:S10]  /*8b90*/  @P3 BRA `(.L_x_2286) ;  /* 0x00000000002c3947 */ /* 0x004ff40003800000 */
[----:B------:R-:W-:Y:S05]  /*8ba0*/  @!P1 BRA `(.L_x_2287) ;  /* 0x0000000000049947 */ /* 0x000fea0003800000 */
[----:B------:R-:W-:Y:S01]  /*8bb0*/  BPT.TRAP 0x1 ;  /* 0x000000040000795c */ /* 0x000fe20000300000 */
.L_x_2287:
[----:B------:R-:W-:Y:S01]  /*8bc0*/  ULEA UR6, UR55, UR41, 0x3 ;  /* 0x0000002937067291 */ /* 0x000fe2000f8e183f */
[----:B------:R-:W-:-:S05]  /*8bd0*/  IMAD.U32 R6, RZ, RZ, UR47 ;  /* 0x0000002fff067e24 */ /* 0x000fca000f8e00ff */
[----:B------:R-:W-:-:S04]  /*8be0*/  SHF.L.U32 R6, R6, 0x1f, RZ ;  /* 0x0000001f06067819 */ /* 0x000fc800000006ff */
[----:B------:R0:W1:Y:S01]  /*8bf0*/  SYNCS.PHASECHK.TRANS64.TRYWAIT P2, [UR6+0x38830], R6 ;  /* 0x03883006ff0075a7 */ /* 0x0000620008040146 */
[----:B------:R-:W-:Y:S05]  /*8c00*/  @!P1 BRA `(.L_x_2288) ;  /* 0x0000000000049947 */ /* 0x000fea0003800000 */
[----:B------:R-:W-:Y:S01]  /*8c10*/  BPT.TRAP 0x1 ;  /* 0x000000040000795c */ /* 0x000fe20000300000 */
.L_x_2288:
[----:B-1----:R-:W-:Y:S05]  /*8c20*/  @P2 BRA `(.L_x_2286) ;  /* 0x0000000000082947 */ /* 0x002fea0003800000 */
[----:B------:R-:W1:Y:S02]  /*8c30*/  SYNCS.PHASECHK.TRANS64.TRYWAIT P2, [UR6+0x38830], R6 ;  /* 0x03883006ff0075a7 */ /* 0x000e640008040146 */
[----:B-1----:R-:W-:Y:S05]  /*8c40*/  @!P2 BRA `(.L_x_2289) ;  /* 0x000001080000a947 */ /* 0x002fea0003800000 */
.L_x_2286:
[----:B-1----:R-:W1:Y:S01]  /*8c50*/  S2R R7, SR_TID.X ;  /* 0x0000000000077919 */ /* 0x002e620000002100 */
[----:B------:R-:W-:Y:S01]  /*8c60*/  ULEA UR34, UR55, UR50, 0xb ;  /* 0x0000003237227291 */ /* 0x000fe2000f8e583f */
[----:B------:R-:W-:Y:S01]  /*8c70*/  UMOV UR35, 0x40000040 ;  /* 0x4000004000237882 */ /* 0x000fe20000000000 */
[----:B------:R-:W-:Y:S02]  /*8c80*/  UMOV UR7, 0x40000040 ;  /* 0x4000004000077882 */ /* 0x000fe40000000000 */
[----:B------:R-:W-:Y:S02]  /*8c90*/  UIADD3 UR6, UR34, 0x2, URZ ;  /* 0x0000000222067890 */ /* 0x000fe4000fffe03f */
        /* <DEDUP_REMOVED lines=42> */
.L_x_2291:
[----:B------:R-:W-:Y:S01]  /*8f40*/  ULEA UR6, UR54, UR41, 0x3 ;  /* 0x0000002936067291 */ /* 0x000fe2000f8e183f */
[----:B------:R-:W-:-:S05]  /*8f50*/  IMAD.U32 R6, RZ, RZ, UR56 ;  /* 0x00000038ff067e24 */ /* 0x000fca000f8e00ff */
[----:B------:R-:W-:-:S04]  /*8f60*/  SHF.L.U32 R6, R6, 0x1f, RZ ;  /* 0x0000001f06067819 */ /* 0x000fc800000006ff */
[----:B------:R0:W1:Y:S01]  /*8f70*/  SYNCS.PHASECHK.TRANS64.TRYWAIT P2, [UR6+0x38850], R6 ;  /* 0x03885006ff0075a7 */ /* 0x0000620008040146 */
[----:B------:R-:W-:Y:S05]  /*8f80*/  @!P1 BRA `(.L_x_2292) ;  /* 0x0000000000049947 */ /* 0x000fea0003800000 */
[----:B------:R-:W-:Y:S01]  /*8f90*/  BPT.TRAP 0x1 ;  /* 0x000000040000795c */ /* 0x000fe20000300000 */
.L_x_2292:
[----:B-1----:R-:W-:Y:S05]  /*8fa0*/  @P2 BRA `(.L_x_2290) ;  /* 0x0000000000082947 */ /* 0x002fea0003800000 */
[----:B------:R-:W1:Y:S02]  /*8fb0*/  SYNCS.PHASECHK.TRANS64.TRYWAIT P2, [UR6+0x38850], R6 ;  /* 0x03885006ff0075a7 */ /* 0x000e640008040146 */
[----:B-1----:R-:W-:Y:S05]  /*8fc0*/  @!P2 BRA `(.L_x_2293) ;  /* 0x000001040038a947 */ /* 0x002fea0003800000 */
.L_x_2290:
[----:B------:R-:W-:Y:S01]  /*8fd0*/  UIADD3 UR6, UR41, 0x400, URZ ;  /* 0x0000040029067890 */ /* 0x000fe2000fffe03f */
[----:B------:R-:W-:Y:S01]  /*8fe0*/  WARPGROUP.ARRIVE ;  /* 0x00000000000079c5 */ /* 0x000fe20000000000 */
[----:B------:R-:W-:Y:S01]  /*8ff0*/  UMOV UR7, 0x40000040 ;  /* 0x4000004000077882 */ /* 0x000fe20000000000 */
[C---:B01----:R-:W-:Y:S01]  /*9000*/  FMUL.FTZ R6, R0.reuse, R152 ;  /* 0x0000009800067220 */ /* 0x043fe20000410000 */
[----:B------:R-:W-:Y:S01]  /*9010*/  USHF.R.U32.HI UR6, URZ, 0x4, UR6 ;  /* 0x000000043f067899 */ /* 0x000fe20008011606 */
[C---:B------:R-:W-:Y:S01]  /*9020*/  FMUL.FTZ R8, R0.reuse, R154 ;  /* 0x0000009a00087220 */ /* 0x040fe20000410000 */
[C---:B------:R-:W-:Y:S01]  /*9030*/  FMUL.FTZ R7, R0.reuse, R153 ;  /* 0x0000009900077220 */ /* 0x040fe20000410000 */
[C---:B------:R-:W-:Y:S01]  /*9040*/  FMUL.FTZ R9, R0.reuse, R155 ;  /* 0x0000009b00097220 */ /* 0x040fe20000410000 */
[----:B------:R-:W-:Y:S01]  /*9050*/  ULOP3.LUT UR6, UR6, 0x3fff, URZ, 0xc0, !UPT ;  /* 0x00003fff06067892 */ /* 0x000fe2000f8ec03f */
[----:B------:R-:W0:Y:S01]  /*9060*/  MUFU.TANH R6, R6 ;  /* 0x0000000600067308 */ /* 0x000e220000002400 */
[C---:B------:R-:W-:Y:S01]  /*9070*/  FMUL.FTZ R10, R0.reuse, R156 ;  /* 0x0000009c000a7220 */ /* 0x040fe20000410000 */
[C---:B------:R-:W-:Y:S01]  /*9080*/  FMUL.FTZ R12, R0.reuse, R158 ;  /* 0x0000009e000c7220 */ /* 0x040fe20000410000 */
[----:B------:R-:W-:Y:S01]  /*9090*/  ULOP3.LUT UR6, UR6, 0x10000, URZ, 0xfc, !UPT ;  /* 0x0001000006067892 */ /* 0x000fe2000f8efc3f */
[C---:B------:R-:W-:Y:S01]  /*90a0*/  FMUL.FTZ R11, R0.reuse, R157 ;  /* 0x0000009d000b7220 */ /* 0x040fe20000410000 */
[C---:B------:R-:W-:Y:S01]  /*90b0*/  FMUL.FTZ R13, R0.reuse, R159 ;  /* 0x0000009f000d7220 */ /* 0x040fe20000410000 */
[C---:B------:R-:W-:Y:S01]  /*90c0*/  FMUL.FTZ R14, R0.reuse, R160 ;  /* 0x000000a0000e7220 */ /* 0x040fe20000410000 */
[----:B------:R-:W-:Y:S01]  /*90d0*/  ULEA UR10, UR54, UR6, 0xb ;  /* 0x00000006360a7291 */ /* 0x000fe2000f8e583f */
[----:B------:R-:W1:Y:S01]  /*90e0*/  MUFU.TANH R8, R8 ;  /* 0x0000000800087308 */ /* 0x000e620000002400 */
[C---:B------:R-:W-:Y:S01]  /*90f0*/  FMUL.FTZ R20, R0.reuse, R162 ;  /* 0x000000a200147220 */ /* 0x040fe20000410000 */
[C---:B------:R-:W-:Y:S01]  /*9100*/  FMUL.FTZ R15, R0.reuse, R161 ;  /* 0x000000a1000f7220 */ /* 0x040fe20000410000 */
[C---:B------:R-:W-:Y:S01]  /*9110*/  FMUL.FTZ R152, R0.reuse, R164 ;  /* 0x000000a400987220 */ /* 0x040fe20000410000 */
[C---:B------:R-:W-:Y:S01]  /*9120*/  FMUL.FTZ R21, R0.reuse, R163 ;  /* 0x000000a300157220 */ /* 0x040fe20000410000 */
[C---:B------:R-:W-:Y:S01]  /*9130*/  FMUL.FTZ R164, R0.reuse, R176 ;  /* 0x000000b000a47220 */ /* 0x040fe20000410000 */
[----:B------:R-:W-:Y:S01]  /*9140*/  UMOV UR6, UR10 ;  /* 0x0000000a00067c82 */ /* 0x000fe20008000000 */
[C---:B------:R-:W-:Y:S01]  /*9150*/  FMUL.FTZ R161, R0.reuse, R173 ;  /* 0x000000ad00a17220 */ /* 0x040fe20000410000 */
[----:B------:R-:W-:Y:S01]  /*9160*/  QGMMA.64x256x32.F32.E4M3.E4M3 R24, R228, gdesc[UR4], R24, gsb0 ;  /* 0x03e00004e4187df3 */ /* 0x000fe20008000818 */
[----:B------:R-:W-:Y:S01]  /*9170*/  UIADD3 UR6, UR10, 0x2, URZ ;  /* 0x000000020a067890 */ /* 0x000fe2000fffe03f */
[----:B------:R-:W2:Y:S01]  /*9180*/  MUFU.TANH R7, R7 ;  /* 0x0000000700077308 */ /* 0x000ea20000002400 */
[----:B------:R-:W-:Y:S01]  /*9190*/  UMOV UR7, 0x40000040 ;  /* 0x4000004000077882 */ /* 0x000fe20000000000 */
[C---:B------:R-:W-:Y:S01]  /*91a0*/  FMUL.FTZ R176, R0.reuse, R188 ;  /* 0x000000bc00b07220 */ /* 0x040fe20000410000 */
[----:B------:R-:W-:Y:S01]  /*91b0*/  FMUL.FTZ R173, R0, R185 ;  /* 0x000000b900ad7220 */ /* 0x000fe20000410000 */
[----:B0-----:R-:W-:Y:S01]  /*91c0*/  FMNMX.FTZ R188, R6, R5, !PT ;  /* 0x0000000506bc7209 */ /* 0x001fe20007810000 */
[C---:B------:R-:W-:Y:S01]  /*91d0*/  FMUL.FTZ R154, R0.reuse, R166 ;  /* 0x000000a6009a7220 */ /* 0x040fe20000410000 */
[----:B------:R-:W-:Y:S01]  /*91e0*/  FMUL.FTZ R153, R0, R165 ;  /* 0x000000a500997220 */ /* 0x000fe20000410000 */
        /* <DEDUP_REMOVED lines=60> */
[----:B------:R-:W-:-:S05]  /*95b0*/  FMUL.FTZ R205, R0, R215 ;  /* 0x000000d700cd7220 */ /* 0x000fca0000410000 */
        /* <DEDUP_REMOVED lines=64> */
[----:B0-----:R-:W-:-:S05]  /*99c0*/  SHF.R.U32.HI R231, RZ, 0x7, R231 ;  /* 0x00000007ffe77819 */ /* 0x001fca00000116e7 */
        /* <DEDUP_REMOVED lines=57> */
[----:B------:R-:W-:Y:S02]  /*9d60*/  WARPGROUP.DEPBAR.LE gsb0, 0x0 ;  /* 0x00008000000079c5 */ /* 0x000fe40000010000 */
[----:B------:R-:W-:-:S06]  /*9d70*/  WARPGROUP.ARRIVE ;  /* 0x00000000000079c5 */ /* 0x000fcc0000000000 */
[----:B------:R-:W-:Y:S01]  /*9d80*/  QGMMA.64x256x32.F32.E4M3.E4M3 R24, R220, gdesc[UR4], R24, gsb0 ;  /* 0x03e00004dc187df3 */ /* 0x000fe20008000818 */
[----:B------:R-:W-:Y:S01]  /*9d90*/  UIADD3 UR6, UR10, 0x6, URZ ;  /* 0x000000060a067890 */ /* 0x000fe2000fffe03f */
[----:B0-----:R-:W-:Y:S01]  /*9da0*/  FMNMX.FTZ R188, R188, R207, !PT ;  /* 0x000000cfbcbc7209 */ /* 0x001fe20007810000 */
[----:B------:R-:W-:Y:S01]  /*9db0*/  UMOV UR7, 0x40000040 ;  /* 0x4000004000077882 */ /* 0x000fe20000000000 */
[----:B------:R-:W-:Y:S02]  /*9dc0*/  UMOV UR10, UR51 ;  /* 0x00000033000a7c82 */ /* 0x000fe40008000000 */
[----:B------:R-:W-:Y:S02]  /*9dd0*/  IMAD.U32 R207, RZ, RZ, UR10 ;  /* 0x0000000affcf7e24 */ /* 0x000fe4000f8e00ff */
[----:B------:R-:W-:-:S01]  /*9de0*/  FADD.FTZ R5, -R188, R5 ;  /* 0x00000005bc057221 */ /* 0x000fc20000010100 */
[----:B-1----:R-:W-:Y:S01]  /*9df0*/  FMNMX.FTZ R185, R185, R206, !PT ;  /* 0x000000ceb9b97209 */ /* 0x002fe20007810000 */
[----:B------:R-:W-:-:S02]  /*9e00*/  IMAD.U32 R206, RZ, RZ, UR10 ;  /* 0x0000000affce7e24 */ /* 0x000fc4000f8e00ff */
[----:B------:R-:W-:Y:S01]  /*9e10*/  FFMA.FTZ R207, R188, R207, -8 ;  /* 0xc1000000bccf7423 */ /* 0x000fe200000100cf */
[----:B------:R-:W-:Y:S01]  /*9e20*/  FMUL.FTZ R5, R5, UR10 ;  /* 0x0000000a05057c20 */ /* 0x000fe20008410000 */
[C---:B------:R-:W-:Y:S01]  /*9e30*/  FADD.FTZ R4, -R185.reuse, R4 ;  /* 0x00000004b9047221 */ /* 0x040fe20000010100 */
[----:B------:R-:W-:-:S01]  /*9e40*/  FFMA.FTZ R206, R185, R206, -8 ;  /* 0xc1000000b9ce7423 */ /* 0x000fc200000100ce */
[--C-:B------:R-:W-:Y:S01]  /*9e50*/  FFMA.FTZ R6, R6, UR10, -R207.reuse ;  /* 0x0000000a06067c23 */ /* 0x100fe200080108cf */
[----:B------:R-:W-:-:S01]  /*9e60*/  FFMA.FTZ R7, R7, UR10, -R207 ;  /* 0x0000000a07077c23 */ /* 0x000fc200080108cf */
[----:B------:R-:W-:Y:S01]  /*9e70*/  FMUL.FTZ R4, R4, UR10 ;  /* 0x0000000a04047c20 */ /* 0x000fe20008410000 */
[----:B------:R-:W-:-:S01]  /*9e80*/  FFMA.FTZ R8, R8, UR10, -R206 ;  /* 0x0000000a08087c23 */ /* 0x000fc200080108ce */
[----:B------:R-:W-:Y:S01]  /*9e90*/  FFMA.FTZ R9, R9, UR10, -R206 ;  /* 0x0000000a09097c23 */ /* 0x000fe200080108ce */
[----:B------:R-:W-:Y:S01]  /*9ea0*/  MUFU.EX2 R5, R5 ;  /* 0x0000000500057308 */ /* 0x000fe20000000800 */
[----:B------:R-:W-:-:S01]  /*9eb0*/  FFMA.FTZ R10, R10, UR10, -R207 ;  /* 0x0000000a0a0a7c23 */ /* 0x000fc200080108cf */
[----:B------:R-:W-:Y:S01]  /*9ec0*/  FFMA.FTZ R12, R12, UR10, -R206 ;  /* 0x0000000a0c0c7c23 */ /* 0x000fe200080108ce */
[----:B------:R-:W-:-:S01]  /*9ed0*/  FFMA.FTZ R11, R11, UR10, -R207 ;  /* 0x0000000a0b0b7c23 */ /* 0x000fc200080108cf */
[----:B------:R-:W-:Y:S01]  /*9ee0*/  FFMA.FTZ R13, R13, UR10, -R206 ;  /* 0x0000000a0d0d7c23 */ /* 0x000fe200080108ce */
[----:B------:R-:W-:-:S01]  /*9ef0*/  FFMA.FTZ R14, R14, UR10, -R207 ;  /* 0x0000000a0e0e7c23 */ /* 0x000fc200080108cf */
[----:B------:R-:W-:Y:S01]  /*9f00*/  FFMA.FTZ R20, R20, UR10, -R206 ;  /* 0x0000000a14147c23 */ /* 0x000fe200080108ce */
[----:B------:R-:W-:-:S01]  /*9f10*/  FFMA.FTZ R15, R15, UR10, -R207 ;  /* 0x0000000a0f0f7c23 */ /* 0x000fc200080108cf */
[----:B------:R-:W0:Y:S01]  /*9f20*/  MUFU.EX2 R6, R6 ;  /* 0x0000000600067308 */ /* 0x000e220000000800 */
[----:B------:R-:W-:-:S01]  /*9f30*/  FFMA.FTZ R21, R21, UR10, -R206 ;  /* 0x0000000a15157c23 */ /* 0x000fc200080108ce */
[----:B------:R-:W-:Y:S01]  /*9f40*/  FFMA.FTZ R152, R152, UR10, -R207 ;  /* 0x0000000a98987c23 */ /* 0x000fe200080108cf */
        /* <DEDUP_REMOVED lines=31> */
[----:B------:R-:W-:Y:S01]  /*a140*/  FFMA.FTZ R205, R205, UR10, -R206 ;  /* 0x0000000acdcd7c23 */ /* 0x000fe200080108ce */
        /* <DEDUP_REMOVED lines=10> */
[----:B------:R-:W-:-:S01]  /*a1f0*/  FFMA.FTZ R169, R169, UR10, -R207 ;  /* 0x0000000aa9a97c23 */ /* 0x000fc200080108cf */
[--C-:B------:R-:W-:Y:S01]  /*a200*/  FFMA.FTZ R172, R172, UR10, -R207.reuse ;  /* 0x0000000aacac7c23 */ /* 0x100fe200080108cf */
[----:B------:R-:W-:-:S01]  /*a210*/  FFMA.FTZ R173, R173, UR10, -R207 ;  /* 0x0000000aadad7c23 */ /* 0x000fc200080108cf */
[----:B------:R-:W0:Y:S01]  /*a220*/  MUFU.EX2 R12, R12 ;  /* 0x0000000c000c7308 */ /* 0x000e220000000800 */
[----:B--2---:R-:W-:-:S01]  /*a230*/  FADD.FTZ R206, R9, R2 ;  /* 0x0000000209ce7221 */ /* 0x004fc20000010000 */
[--C-:B------:R-:W-:Y:S01]  /*a240*/  FFMA.FTZ R176, R176, UR10, -R207.reuse ;  /* 0x0000000ab0b07c23 */ /* 0x100fe200080108cf */
[----:B------:R-:W-:-:S01]  /*a250*/  FFMA.FTZ R177, R177, UR10, -R207 ;  /* 0x0000000ab1b17c23 */ /* 0x000fc200080108cf */
        /* <DEDUP_REMOVED lines=15> */
[----:B------:R-:W-:-:S05]  /*a350*/  FFMA.FTZ R207, R203, UR10, -R207 ;  /* 0x0000000acbcf7c23 */ /* 0x000fca00080108cf */
        /* <DEDUP_REMOVED lines=43> */
[----:B------:R-:W-:Y:S02]  /*a610*/  WARPGROUP.DEPBAR.LE gsb0, 0x0 ;  /* 0x00008000000079c5 */ /* 0x000fe40000010000 */
[----:B------:R-:W-:Y:S01]  /*a620*/  WARPGROUP.ARRIVE ;  /* 0x00000000000079c5 */ /* 0x000fe20000000000 */
[----:B--2---:R-:W-:-:S04]  /*a630*/  FADD.FTZ R3, R167, R3 ;  /* 0x00000003a7037221 */ /* 0x004fc80000010000 */
[----:B------:R-:W2:Y:S01]  /*a640*/  MUFU.EX2 R169, R169 ;  /* 0x000000a900a97308 */ /* 0x000ea20000000800 */
[----:B------:R-:W-:Y:S01]  /*a650*/  QGMMA.64x256x32.F32.E4M3.E4M3 R24, R216, gdesc[UR4], R24, gsb0 ;  /* 0x03e00004d8187df3 */ /* 0x000fe20008000818 */
[----:B-1----:R-:W-:-:S06]  /*a660*/  FADD.FTZ R2, R168, R2 ;  /* 0x00000002a8027221 */ /* 0x002fcc0000010000 */
        /* <DEDUP_REMOVED lines=60> */
[----:B------:R1:W-:Y:S01]  /*aa30*/  MUFU.EX2 R202, R207 ;  /* 0x000000cf00ca7308 */ /* 0x0003e20000000800 */
[----:B0-----:R-:W-:-:S07]  /*aa40*/  FADD.FTZ R3, R201, R3 ;  /* 0x00000003c9037221 */ /* 0x001fce0000010000 */
[----:B------:R-:W0:Y:S01]  /*aa50*/  MUFU.EX2 R204, R204 ;  /* 0x000000cc00cc7308 */ /* 0x000e220000000800 */
[----:B-1----:R-:W-:Y:S02]  /*aa60*/  IMAD.U32 R207, RZ, RZ, UR55 ;  /* 0x00000037ffcf7e24 */ /* 0x002fe4000f8e00ff */
[----:B--2---:R-:W-:-:S03]  /*aa70*/  FADD.FTZ R2, R203, R2 ;  /* 0x00000002cb027221 */ /* 0x004fc60000010000 */
[----:B------:R-:W-:Y:S02]  /*aa80*/  @!P0 LEA R207, R207, UR41, 0x3 ;  /* 0x00000029cfcf8c11 */ /* 0x000fe4000f8e18ff */
[----:B------:R-:W1:Y:S03]  /*aa90*/  MUFU.EX2 R205, R205 ;  /* 0x000000cd00cd7308 */ /* 0x000e660000000800 */
[----:B------:R-:W-:Y:S01]  /*aaa0*/  @!P0 VIADD R207, R207, 0x38840 ;  /* 0x00038840cfcf8836 */ /* 0x000fe20000000000 */
[----:B------:R-:W-:-:S04]  /*aab0*/  WARPGROUP.DEPBAR.LE gsb0, 0x0 ;  /* 0x00008000000079c5 */ /* 0x000fc80000010000 */
[----:B------:R-:W-:Y:S01]  /*aac0*/  @!P0 PRMT R207, RZ, 0x654, R207 ;  /* 0x00000654ffcf8816 */ /* 0x000fe200000000cf */
[----:B------:R2:W-:Y:S06]  /*aad0*/  BAR.ARV R208, 0x100 ;  /* 0x000400d00000751d */ /* 0x0005ec0000002000 */
[----:B0-----:R-:W-:-:S01]  /*aae0*/  FADD.FTZ R206, R204, R3 ;  /* 0x00000003ccce7221 */ /* 0x001fc20000010000 */
[----:B------:R2:W-:Y:S01]  /*aaf0*/  @!P0 SYNCS.ARRIVE.TRANS64.RED.A1T0 RZ, [R207+URZ], RZ ;  /* 0x000000ffcfff89a7 */ /* 0x0005e2000810043f */
[----:B------:R-:W-:-:S02]  /*ab00*/  FADD.FTZ R3, R202, R2 ;  /* 0x00000002ca037221 */ /* 0x000fc40000010000 */
[----:B-1----:R-:W-:Y:S01]  /*ab10*/  FADD.FTZ R2, R205, R206 ;  /* 0x000000cecd027221 */ /* 0x002fe20000010000 */
[----:B------:R-:W-:Y:S06]  /*ab20*/  @!P1 BRA `(.L_x_2294) ;  /* 0x0000000000049947 */ /* 0x000fec0003800000 */
[----:B------:R-:W-:Y:S01]  /*ab30*/  BPT.TRAP 0x1 ;  /* 0x000000040000795c */ /* 0x000fe20000300000 */
.L_x_2294:
        /* <DEDUP_REMOVED lines=18> */
[-C--:B------:R-:W-:Y:S01]  /*ac60*/  FMUL.FTZ R28, R28, R5.reuse ;  /* 0x000000051c1c7220 */ /* 0x080fe20000410000 */
[----:B------:R-:W-:Y:S01]  /*ac70*/  F2FP.SATFINITE.E4M3.F32.PACK_AB_MERGE_C R10, R7, R6, R10 ;  /* 0x00000006070a723e */ /* 0x000fe2000480700a */
[----:B------:R-:W-:Y:S01]  /*ac80*/  SYNCS.ARRIVE.TRANS64.RED.A1T0 RZ, [UR6], RZ ;  /* 0x000000ffffff79a7 */ /* 0x000fe20008100406 */
        /* <DEDUP_REMOVED lines=157> */
[----:B------:R-:W-:Y:S01]  /*b660*/  IMAD.MOV.U32 R227, RZ, RZ, R170 ;  /* 0x000000ffffe37224 */ /* 0x000fe200078e00aa */
[----:B------:R-:W-:Y:S06]  /*b670*/  @P2 BRA `(.L_x_2295) ;  /* 0xffffffd4002c2947 */ /* 0x000fec000383ffff */
.L_x_2285:
[----:B------:R-:W-:Y:S06]  /*b680*/  BAR.ARV 0x8, 0x180 ;  /* 0x0206000000007b1d */ /* 0x000fec0000002000 */
[----:B------:R-:W-:Y:S05]  /*b690*/  @!P1 BRA `(.L_x_2296) ;  /* 0x0000000000049947 */ /* 0x000fea0003800000 */
[----:B------:R-:W-:Y:S01]  /*b6a0*/  BPT.TRAP 0x1 ;  /* 0x000000040000795c */ /* 0x000fe20000300000 */
.L_x_2296:
[----:B------:R-:W-:Y:S01]  /*b6b0*/  ULEA UR5, UR55, UR41, 0x3 ;  /* 0x0000002937057291 */ /* 0x000fe2000f8e183f */
[----:B------:R-:W-:-:S05]  /*b6c0*/  IMAD.U32 R0, RZ, RZ, UR47 ;  /* 0x0000002fff007e24 */ /* 0x000fca000f8e00ff */
[----:B------:R-:W-:-:S04]  /*b6d0*/  SHF.L.U32 R0, R0, 0x1f, RZ ;  /* 0x0000001f00007819 */ /* 0x000fc800000006ff */
[----:B------:R0:W1:Y:S01]  /*b6e0*/  SYNCS.PHASECHK.TRANS64.TRYWAIT P0, [UR5+0x38850], R0 ;  /* 0x03885000ff0075a7 */ /* 0x0000620008000145 */
[----:B------:R-:W-:Y:S05]  /*b6f0*/  @!P1 BRA `(.L_x_2297) ;  /* 0x0000000000049947 */ /* 0x000fea0003800000 */
[----:B------:R-:W-:Y:S01]  /*b700*/  BPT.TRAP 0x1 ;  /* 0x000000040000795c */ /* 0x000fe20000300000 */
.L_x_2297:
[----:B-1----:R-:W-:Y:S05]  /*b710*/  @P0 BRA `(.L_x_2298) ;  /* 0x0000000000080947 */ /* 0x002fea0003800000 */
[----:B------:R-:W1:Y:S02]  /*b720*/  SYNCS.PHASECHK.TRANS64.TRYWAIT P0, [UR5+0x38850], R0 ;  /* 0x03885000ff0075a7 */ /* 0x000e640008000145 */
[----:B-1----:R-:W-:Y:S05]  /*b730*/  @!P0 BRA `(.L_x_2299) ;  /* 0x000000dc00748947 */ /* 0x002fea0003800000 */
.L_x_2298:
[----:B------:R-:W-:Y:S01]  /*b740*/  UIADD3 UR41, UR41, 0x400, URZ ;  /* 0x0000040029297890 */ /* 0x000fe2000fffe03f */
[----:B------:R-:W-:Y:S01]  /*b750*/  WARPGROUP.ARRIVE ;  /* 0x00000000000079c5 */ /* 0x000fe20000000000 */
[----:B------:R-:W-:Y:S01]  /*b760*/  UMOV UR7, 0x40000040 ;  /* 0x4000004000077882 */ /* 0x000fe20000000000 */
[----:B------:R-:W-:Y:S01]  /*b770*/  ULDC.64 UR8, c[0x0][0x9a0] ;  /* 0x0002680000087ab9 */ /* 0x000fe20000000a00 */
[----:B------:R-:W-:Y:S01]  /*b780*/  USHF.R.U32.HI UR41, URZ, 0x4, UR41 ;  /* 0x000000043f297899 */ /* 0x000fe20008011629 */
[----:B------:R-:W-:-:S03]  /*b790*/  ISETP.NE.U32.AND P0, PT, RZ, UR8, PT ;  /* 0x00000008ff007c0c */ /* 0x000fc6000bf05070 */
[----:B------:R-:W-:Y:S01]  /*b7a0*/  ULOP3.LUT UR41, UR41, 0x3fff, URZ, 0xc0, !UPT ;  /* 0x00003fff29297892 */ /* 0x000fe2000f8ec03f */
[----:B------:R-:W-:-:S03]  /*b7b0*/  ISETP.NE.AND.EX P0, PT, RZ, UR9, PT, P0 ;  /* 0x00000009ff007c0c */ /* 0x000fc6000bf05300 */
[----:B------:R-:W-:-:S04]  /*b7c0*/  ULOP3.LUT UR4, UR41, 0x10000, URZ, 0xfc, !UPT ;  /* 0x0001000029047892 */ /* 0x000fc8000f8efc3f */
[----:B------:R-:W-:-:S06]  /*b7d0*/  ULEA UR4, UR55, UR4, 0xb ;  /* 0x0000000437047291 */ /* 0x000fcc000f8e583f */
[----:B------:R-:W0:Y:S01]  /*b7e0*/  @P0 LDC.64 R6, c[0x0][0x9c8] ;  /* 0x00027200ff060b82 */ /* 0x000e220000000a00 */
[----:B------:R-:W-:Y:S02]  /*b7f0*/  UMOV UR6, UR4 ;  /* 0x0000000400067c82 */ /* 0x000fe40008000000 */
[----:B------:R-:W-:Y:S01]  /*b800*/  QGMMA.64x256x32.F32.E4M3.E4M3 R24, R228, gdesc[UR4], R24, gsb0 ;  /* 0x03e00004e4187df3 */ /* 0x000fe20008000818 */
[----:B------:R-:W-:Y:S01]  /*b810*/  UIADD3 UR6, UR4, 0x2, URZ ;  /* 0x0000000204067890 */ /* 0x000fe2000fffe03f */
[----:B------:R-:W-:-:S03]  /*b820*/  UMOV UR7, 0x40000040 ;  /* 0x4000004000077882 */ /* 0x000fc60000000000 */
[----:B-1----:R-:W1:Y:S01]  /*b830*/  @P0 LDC.64 R4, c[0x0][0x9d0] ;  /* 0x00027400ff040b82 */ /* 0x002e620000000a00 */
[----:B0-----:R-:W-:-:S04]  /*b840*/  @P0 IMAD R0, R6, UR42, RZ ;  /* 0x0000002a06000c24 */ /* 0x001fc8000f8e02ff */
[----:B------:R-:W-:Y:S02]  /*b850*/  @P0 IMAD R9, R7, UR43, R0 ;  /* 0x0000002b07090c24 */ /* 0x000fe4000f8e0200 */
[----:B------:R-:W-:-:S04]  /*b860*/  @P0 IMAD.WIDE.U32 R6, R6, UR43, RZ ;  /* 0x0000002b06060c25 */ /* 0x000fc8000f8e00ff */
[----:B------:R-:W-:Y:S02]  /*b870*/  @P0 IMAD.IADD R7, R7, 0x1, R9 ;  /* 0x0000000107070824 */ /* 0x000fe400078e0209 */
[----:B-1----:R-:W-:-:S04]  /*b880*/  @P0 IMAD.WIDE.U32 R6, R4, UR44, R6 ;  /* 0x0000002c04060c25 */ /* 0x002fc8000f8e0006 */
[----:B------:R-:W-:Y:S01]  /*b890*/  @P0 IMAD R5, R5, UR44, R7 ;  /* 0x0000002c05050c24 */ /* 0x000fe2000f8e0207 */
[----:B------:R-:W-:-:S04]  /*b8a0*/  @P0 LEA R4, P2, R6, UR8, 0x2 ;  /* 0x0000000806040c11 */ /* 0x000fc8000f8410ff */
[----:B------:R-:W-:Y:S01]  /*b8b0*/  @P0 LEA.HI.X R5, R6, UR9, R5, 0x2, P2 ;  /* 0x0000000906050c11 */ /* 0x000fe200090f1405 */
[----:B------:R-:W-:-:S06]  /*b8c0*/  IMAD.MOV.U32 R6, RZ, RZ, 0x3f800000 ;  /* 0x3f800000ff067424 */ /* 0x000fcc00078e00ff */
[----:B------:R0:W3:Y:S01]  /*b8d0*/  @P0 LDG.E R6, desc[UR52][R4.64] ;  /* 0x0000003404060981 */ /* 0x0000e2000c1e1900 */
[----:B------:R-:W-:Y:S02]  /*b8e0*/  WARPGROUP.DEPBAR.LE gsb0, 0x0 ;  /* 0x00008000000079c5 */ /* 0x000fe40000010000 */
[----:B------:R-:W-:-:S06]  /*b8f0*/  WARPGROUP.ARRIVE ;  /* 0x00000000000079c5 */ /* 0x000fcc0000000000 */
[----:B------:R-:W-:Y:S01]  /*b900*/  QGMMA.64x256x32.F32.E4M3.E4M3 R24, R224, gdesc[UR4], R24, gsb0 ;  /* 0x03e00004e0187df3 */ /* 0x000fe20008000818 */
[----:B------:R-:W-:Y:S01]  /*b910*/  UIADD3 UR6, UR4, 0x4, URZ ;  /* 0x0000000404067890 */ /* 0x000fe2000fffe03f */
[----:B------:R-:W-:Y:S01]  /*b920*/  UMOV UR7, 0x40000040 ;  /* 0x4000004000077882 */ /* 0x000fe20000000000 */
[----:B------:R-:W1:Y:S04]  /*b930*/  SHFL.BFLY PT, R0, R3, 0x2, 0x1f ;  /* 0x0c401f0003007f89 */ /* 0x000e6800000e0000 */
[----:B------:R-:W4:Y:S01]  /*b940*/  SHFL.BFLY PT, R9, R2, 0x2, 0x1f ;  /* 0x0c401f0002097f89 */ /* 0x000f2200000e0000 */
[----:B------:R-:W-:Y:S02]  /*b950*/  WARPGROUP.DEPBAR.LE gsb0, 0x0 ;  /* 0x00008000000079c5 */ /* 0x000fe40000010000 */
[----:B------:R-:W-:-:S15]  /*b960*/  WARPGROUP.ARRIVE ;  /* 0x00000000000079c5 */ /* 0x000fde0000000000 */
[----:B------:R-:W-:-:S03]  /*b970*/  NOP ;  /* 0x0000000000007918 */ /* 0x000fc60000000000 */
[----:B------:R-:W-:Y:S01]  /*b980*/  QGMMA.64x256x32.F32.E4M3.E4M3 R24, R220, gdesc[UR4], R24, gsb0 ;  /* 0x03e00004dc187df3 */ /* 0x000fe20008000818 */
[----:B------:R-:W-:Y:S01]  /*b990*/  UIADD3 UR6, UR4, 0x6, URZ ;  /* 0x0000000604067890 */ /* 0x000fe2000fffe03f */
[----:B------:R-:W-:Y:S01]  /*b9a0*/  UMOV UR7, 0x40000040 ;  /* 0x4000004000077882 */ /* 0x000fe20000000000 */
[----:B-1----:R-:W-:-:S01]  /*b9b0*/  FADD.FTZ R0, R0, R3 ;  /* 0x0000000300007221 */ /* 0x002fc20000010000 */
[----:B----4-:R-:W-:-:S04]  /*b9c0*/  FADD.FTZ R9, R9, R2 ;  /* 0x0000000209097221 */ /* 0x010fc80000010000 */
[----:B------:R-:W1:Y:S04]  /*b9d0*/  SHFL.BFLY PT, R7, R0, 0x1, 0x1f ;  /* 0x0c201f0000077f89 */ /* 0x000e6800000e0000 */
[----:B------:R-:W4:Y:S01]  /*b9e0*/  SHFL.BFLY PT, R8, R9, 0x1, 0x1f ;  /* 0x0c201f0009087f89 */ /* 0x000f2200000e0000 */
[----:B------:R-:W-:Y:S02]  /*b9f0*/  IMAD.MOV.U32 R3, RZ, RZ, RZ ;  /* 0x000000ffff037224 */ /* 0x000fe400078e00ff */
[----:B-1----:R-:W-:Y:S01]  /*ba00*/  FADD.FTZ R10, R0, R7 ;  /* 0x00000007000a7221 */ /* 0x002fe20000010000 */
[----:B----4-:R-:W-:-:S04]  /*ba10*/  FADD.FTZ R11, R9, R8 ;  /* 0x00000008090b7221 */ /* 0x010fc80000010000 */
[C---:B------:R-:W-:Y:S01]  /*ba20*/  FSETP.NE.FTZ.AND P0, PT, R10.reuse, RZ, PT ;  /* 0x000000ff0a00720b */ /* 0x040fe20003f15000 */
[----:B0-----:R-:W-:Y:S01]  /*ba30*/  FMUL.FTZ R4, R10, 0.00390625 ;  /* 0x3b8000000a047820 */ /* 0x001fe20000410000 */
        /* <DEDUP_REMOVED lines=8> */
[----:B------:R-:W-:-:S07]  /*bac0*/  IMAD.U32 R5, RZ, RZ, UR10 ;  /* 0x0000000aff057e24 */ /* 0x000fce000f8e00ff */
[----:B------:R-:W4:Y:S01]  /*bad0*/  @P0 MUFU.RCP R7, R11 ;  /* 0x0000000b00070308 */ /* 0x000f220000001000 */
[----:B------:R-:W-:Y:S02]  /*bae0*/  IMAD.U32 R9, RZ, RZ, UR10 ;  /* 0x0000000aff097e24 */ /* 0x000fe4000f8e00ff */
[----:B------:R-:W-:Y:S01]  /*baf0*/  @P2 FMUL.FTZ R5, R5, 0.69314718246459960938 ;  /* 0x3f31721805052820 */ /* 0x000fe20000410000 */
[----:B0-----:R-:W-:Y:S01]  /*bb00*/  @P2 FMUL.FTZ R4, R4, 0.69314718246459960938 ;  /* 0x3f31721804042820 */ /* 0x001fe20000410000 */
[----:B------:R-:W-:Y:S02]  /*bb10*/  IMAD.MOV.U32 R2, RZ, RZ, -0x800000 ;  /* 0xff800000ff027424 */ /* 0x000fe400078e00ff */
[----:B------:R-:W-:Y:S01]  /*bb20*/  @P3 FMUL.FTZ R9, R9, 0.69314718246459960938 ;  /* 0x3f31721809093820 */ /* 0x000fe20000410000 */
[----:B------:R-:W-:Y:S02]  /*bb30*/  IMAD.MOV.U32 R0, RZ, RZ, -0x800000 ;  /* 0xff800000ff007424 */ /* 0x000fe400078e00ff */
[----:B------:R-:W-:-:S01]  /*bb40*/  @P2 FFMA.FTZ R2, R5, R188, R4 ;  /* 0x000000bc05022223 */ /* 0x000fc20000010004 */
[----:B-1----:R-:W-:Y:S01]  /*bb50*/  @P3 FMUL.FTZ R8, R8, 0.69314718246459960938 ;  /* 0x3f31721808083820 */ /* 0x002fe20000410000 */
[----:B---3--:R-:W-:-:S03]  /*bb60*/  FMUL.FTZ R4, R3, R6 ;  /* 0x0000000603047220 */ /* 0x008fc60000410000 */
[----:B------:R-:W-:Y:S01]  /*bb70*/  @P3 FFMA.FTZ R0, R9, R185, R8 ;  /* 0x000000b909003223 */ /* 0x000fe20000010008 */
[----:B----4-:R-:W-:Y:S01]  /*bb80*/  FMUL.FTZ R3, R7, R6 ;  /* 0x0000000607037220 */ /* 0x010fe20000410000 */
[----:B------:R-:W-:Y:S02]  /*bb90*/  WARPGROUP.DEPBAR.LE gsb0, 0x0 ;  /* 0x00008000000079c5 */ /* 0x000fe40000010000 */
[----:B------:R-:W-:-:S06]  /*bba0*/  WARPGROUP.ARRIVE ;  /* 0x00000000000079c5 */ /* 0x000fcc0000000000 */
[----:B------:R-:W-:Y:S03]  /*bbb0*/  QGMMA.64x256x32.F32.E4M3.E4M3 R24, R216, gdesc[UR4], R24, gsb0 ;  /* 0x03e00004d8187df3 */ /* 0x000fe60008000818 */
[----:B------:R-:W-:Y:S02]  /*bbc0*/  WARPGROUP.DEPBAR.LE gsb0, 0x0 ;  /* 0x00008000000079c5 */ /* 0x000fe40000010000 */
[----:B------:R-:W-:Y:S05]  /*bbd0*/  @!P1 BRA `(.L_x_2300) ;  /* 0x0000000000049947 */ /* 0x000fea0003800000 */
[----:B------:R-:W-:Y:S01]  /*bbe0*/  BPT.TRAP 0x1 ;  /* 0x000000040000795c */ /* 0x000fe20000300000 */
.L_x_2300:
        /* <DEDUP_REMOVED lines=134> */
[----:B------:R-:W-:Y:S01]  /*c450*/  FMUL.FTZ R3, R147, R3 ;  /* 0x0000000393037220 */ /* 0x000fe20000410000 */
[----:B------:R-:W-:-:S02]  /*c460*/  UIADD3 UR48, UR48, 0x1, URZ ;  /* 0x0000000130307890 */ /* 0x000fc4000fffe03f */
[----:B------:R-:W-:Y:S02]  /*c470*/  USEL UR55, UR55, URZ, UP0 ;  /* 0x0000003f37377287 */ /* 0x000fe40008000000 */
[----:B------:R-:W-:-:S12]  /*c480*/  ULOP3.LUT UR47, UR47, UR4, URZ, 0x3c, !UPT ;  /* 0x000000042f2f7292 */ /* 0x000fd8000f8e3c3f */
.L_x_2267:
        /* <DEDUP_REMOVED lines=15> */
[----:B------:R-:W3:Y:S01]  /*c580*/  LDL R154, [R1+0x44] ;  /* 0x00004400019a7983 */ /* 0x000ee20000100800 */
[----:B------:R-:W1:Y:S01]  /*c590*/  S2UR UR4, SR_SWINHI ;  /* 0x00000000000479c3 */ /* 0x000e620000002f00 */
[----:B------:R-:W-:Y:S01]  /*c5a0*/  ULDC.64 UR16, c[0x0][0xc00] ;  /* 0x0003000000107ab9 */ /* 0x000fe20000000a00 */
[----:B------:R-:W-:Y:S01]  /*c5b0*/  ULDC.64 UR12, c[0x0][0xc00] ;  /* 0x00030000000c7ab9 */ /* 0x000fe20000000a00 */
[----:B------:R-:W-:Y:S01]  /*c5c0*/  ULDC.64 UR14, c[0x0][0xc08] ;  /* 0x00030200000e7ab9 */ /* 0x000fe20000000a00 */
[----:B------:R-:W-:Y:S01]  /*c5d0*/  ULDC UR22, c[0x0][0xbe8] ;  /* 0x0002fa0000167ab9 */ /* 0x000fe20000000800 */
[----:B0-----:R-:W-:-:S05]  /*c5e0*/  IMAD.SHL.U32 R4, R184, 0x4, RZ ;  /* 0x00000004b8047824 */ /* 0x001fca00078e00ff */
[----:B------:R-:W-:Y:S01]  /*c5f0*/  LOP3.LUT R4, R4, 0xc, RZ, 0xc0, !PT ;  /* 0x0000000c04047812 */ /* 0x000fe200078ec0ff */
[----:B------:R-:W-:Y:S03]  /*c600*/  BAR.SYNC.DEFER_BLOCKING 0x1, 0x100 ;  /* 0x0044000000007b1d */ /* 0x000fe60000010000 */
[----:B------:R-:W-:-:S05]  /*c610*/  IADD3 R4, P0, R4, UR10, RZ ;  /* 0x0000000a04047c10 */ /* 0x000fca000ff1e0ff */
[----:B------:R-:W-:-:S05]  /*c620*/  IMAD.X R5, RZ, RZ, UR11, P0 ;  /* 0x0000000bff057e24 */ /* 0x000fca00080e06ff */
[----:B------:R0:W4:Y:S01]  /*c630*/  LDG.E.CONSTANT R8, desc[UR52][R4.64] ;  /* 0x0000003404087981 */ /* 0x000122000c1e9900 */
[----:B------:R-:W-:Y:S01]  /*c640*/  LOP3.LUT P0, R6, R184, 0x3, RZ, 0xc0, !PT ;  /* 0x00000003b8067812 */ /* 0x000fe2000780c0ff */
[----:B------:R-:W-:Y:S01]  /*c650*/  UMOV UR10, UR8 ;  /* 0x00000008000a7c82 */ /* 0x000fe20008000000 */
[----:B-1----:R-:W-:Y:S01]  /*c660*/  UMOV UR11, UR4 ;  /* 0x00000004000b7c82 */ /* 0x002fe20008000000 */
[----:B------:R-:W-:Y:S01]  /*c670*/  UIMAD.WIDE UR12, UR43, 0x4, UR12 ;  /* 0x000000042b0c78a5 */ /* 0x000fe2000f8e020c */
        /* <DEDUP_REMOVED lines=124> */
[----:B---3--:R-:W-:Y:S01]  /*ce40*/  IMAD.WIDE R30, R154, R30, UR10 ;  /* 0x0000000a9a1e7e25 */ /* 0x008fe2000f8e021e */
[----:B------:R-:W-:Y:S02]  /*ce50*/  SEL R139, R142, R143, P0 ;  /* 0x0000008f8e8b7207 */ /* 0x000fe40000000000 */
[----:B------:R-:W-:Y:S02]  /*ce60*/  SEL R142, R143, R142, P0 ;  /* 0x0000008e8f8e7207 */ /* 0x000fe40000000000 */
[C---:B------:R-:W-:Y:S02]  /*ce70*/  IADD3 R43, P3, R30.reuse, 0xc040, RZ ;  /* 0x0000c0401e2b7810 */ /* 0x040fe40007f7e0ff */
[----:B------:R-:W-:-:S02]  /*ce80*/  IADD3 R79, P4, R30, 0xc060, RZ ;  /* 0x0000c0601e4f7810 */ /* 0x000fc40007f9e0ff */
[----:B------:R-:W-:Y:S02]  /*ce90*/  IADD3 R47, P2, R30, 0xc020, RZ ;  /* 0x0000c0201e2f7810 */ /* 0x000fe40007f5e0ff */
[----:B------:R-:W-:Y:S02]  /*cea0*/  LOP3.LUT R42, R43, 0x380, RZ, 0xc0, !PT ;  /* 0x000003802b2a7812 */ /* 0x000fe400078ec0ff */
[----:B------:R-:W-:Y:S02]  /*ceb0*/  LOP3.LUT R78, R79, 0x380, RZ, 0xc0, !PT ;  /* 0x000003804f4e7812 */ /* 0x000fe400078ec0ff */
[----:B------:R-:W-:Y:S02]  /*cec0*/  LOP3.LUT R46, R47, 0x380, RZ, 0xc0, !PT ;  /* 0x000003802f2e7812 */ /* 0x000fe400078ec0ff */
[----:B------:R-:W-:Y:S02]  /*ced0*/  SHF.R.U64 R42, R42, 0x3, RZ ;  /* 0x000000032a2a7819 */ /* 0x000fe400000012ff */
[----:B------:R-:W-:-:S02]  /*cee0*/  SHF.R.U64 R78, R78, 0x3, RZ ;  /* 0x000000034e4e7819 */ /* 0x000fc400000012ff */
[----:B------:R-:W-:Y:S02]  /*cef0*/  SHF.R.U64 R46, R46, 0x3, RZ ;  /* 0x000000032e2e7819 */ /* 0x000fe400000012ff */
[----:B------:R-:W-:Y:S01]  /*cf00*/  LOP3.LUT R42, R42, R43, RZ, 0x3c, !PT ;  /* 0x0000002b2a2a7212 */ /* 0x000fe200078e3cff */
[--C-:B------:R-:W-:Y:S01]  /*cf10*/  IMAD.X R43, RZ, RZ, R31.reuse, P3 ;  /* 0x000000ffff2b7224 */ /* 0x100fe200018e061f */
[C---:B------:R-:W-:Y:S02]  /*cf20*/  IADD3 R55, P6, R30.reuse, 0x8060, RZ ;  /* 0x000080601e377810 */ /* 0x040fe40007fde0ff */
[----:B------:R-:W-:Y:S02]  /*cf30*/  IADD3 R67, P3, R30, 0x8000, RZ ;  /* 0x000080001e437810 */ /* 0x000fe40007f7e0ff */
[----:B------:R-:W-:Y:S01]  /*cf40*/  LOP3.LUT R78, R78, R79, RZ, 0x3c, !PT ;  /* 0x0000004f4e4e7212 */ /* 0x000fe200078e3cff */
[--C-:B------:R-:W-:Y:S01]  /*cf50*/  IMAD.X R79, RZ, RZ, R31.reuse, P4 ;  /* 0x000000ffff4f7224 */ /* 0x100fe200020e061f */
[----:B------:R-:W-:Y:S01]  /*cf60*/  LOP3.LUT R46, R46, R47, RZ, 0x3c, !PT ;  /* 0x0000002f2e2e7212 */ /* 0x000fe200078e3cff */
[----:B------:R-:W-:Y:S01]  /*cf70*/  IMAD.X R47, RZ, RZ, R31, P2 ;  /* 0x000000ffff2f7224 */ /* 0x000fe200010e061f */
[----:B------:R-:W-:-:S02]  /*cf80*/  IADD3 R59, P5, R30, 0x8040, RZ ;  /* 0x000080401e3b7810 */ /* 0x000fc40007fbe0ff */
[----:B------:R-:W-:Y:S02]  /*cf90*/  LOP3.LUT R54, R55, 0x380, RZ, 0xc0, !PT ;  /* 0x0000038037367812 */ /* 0x000fe400078ec0ff */
[C---:B------:R-:W-:Y:S02]  /*cfa0*/  IADD3 R63, P4, R30.reuse, 0x8020, RZ ;  /* 0x000080201e3f7810 */ /* 0x040fe40007f9e0ff */
[----:B------:R-:W-:Y:S02]  /*cfb0*/  IADD3 R71, P2, R30, 0x4060, RZ ;  /* 0x000040601e477810 */ /* 0x000fe40007f5e0ff */
[----:B------:R-:W-:Y:S02]  /*cfc0*/  LOP3.LUT R66, R67, 0x380, RZ, 0xc0, !PT ;  /* 0x0000038043427812 */ /* 0x000fe400078ec0ff */
[----:B------:R-:W-:Y:S02]  /*cfd0*/  LOP3.LUT R58, R59, 0x380, RZ, 0xc0, !PT ;  /* 0x000003803b3a7812 */ /* 0x000fe400078ec0ff */
[----:B------:R-:W-:-:S02]  /*cfe0*/  SHF.R.U64 R54, R54, 0x3, RZ ;  /* 0x0000000336367819 */ /* 0x000fc400000012ff */
[----:B------:R-:W-:Y:S01]  /*cff0*/  LOP3.LUT R62, R63, 0x380, RZ, 0xc0, !PT ;  /* 0x000003803f3e7812 */ /* 0x000fe200078ec0ff */
[----:B----4-:R-:W-:Y:S01]  /*d000*/  SHFL.IDX PT, R129, R129, R8, 0x1c1f ;  /* 0x001c1f0881817589 */ /* 0x010fe200000e0000 */
[----:B------:R-:W-:Y:S02]  /*d010*/  LOP3.LUT R70, R71, 0x380, RZ, 0xc0, !PT ;  /* 0x0000038047467812 */ /* 0x000fe400078ec0ff */
[----:B------:R-:W-:Y:S01]  /*d020*/  SHF.R.U64 R66, R66, 0x3, RZ ;  /* 0x0000000342427819 */ /* 0x000fe200000012ff */
[----:B------:R-:W-:Y:S01]  /*d030*/  SHFL.IDX PT, R165, R165, R8, 0x1c1f ;  /* 0x001c1f08a5a57589 */ /* 0x000fe200000e0000 */
[----:B------:R-:W-:Y:S02]  /*d040*/  SHF.R.U64 R58, R58, 0x3, RZ ;  /* 0x000000033a3a7819 */ /* 0x000fe400000012ff */
[----:B------:R-:W-:Y:S01]  /*d050*/  LOP3.LUT R54, R54, R55, RZ, 0x3c, !PT ;  /* 0x0000003736367212 */ /* 0x000fe200078e3cff */
[----:B------:R-:W-:Y:S01]  /*d060*/  IMAD.X R55, RZ, RZ, R31, P6 ;  /* 0x000000ffff377224 */ /* 0x000fe200030e061f */
[----:B------:R-:W-:Y:S01]  /*d070*/  SHF.R.U64 R62, R62, 0x3, RZ ;  /* 0x000000033e3e7819 */ /* 0x000fe200000012ff */
[----:B------:R-:W-:Y:S01]  /*d080*/  SHFL.IDX PT, R167, R167, R8, 0x1c1f ;  /* 0x001c1f08a7a77589 */ /* 0x000fe200000e0000 */
[----:B------:R-:W-:-:S02]  /*d090*/  SHF.R.U64 R70, R70, 0x3, RZ ;  /* 0x0000000346467819 */ /* 0x000fc400000012ff */
[----:B------:R-:W-:Y:S01]  /*d0a0*/  LOP3.LUT R66, R66, R67, RZ, 0x3c, !PT ;  /* 0x0000004342427212 */ /* 0x000fe200078e3cff */
[--C-:B------:R-:W-:Y:S01]  /*d0b0*/  IMAD.X R67, RZ, RZ, R31.reuse, P3 ;  /* 0x000000ffff437224 */ /* 0x100fe200018e061f */
[C---:B------:R-:W-:Y:S01]  /*d0c0*/  IADD3 R51, P1, R30.reuse, 0xc000, RZ ;  /* 0x0000c0001e337810 */ /* 0x040fe20007f3e0ff */
[----:B------:R-:W-:Y:S01]  /*d0d0*/  SHFL.IDX PT, R169, R169, R8, 0x1c1f ;  /* 0x001c1f08a9a97589 */ /* 0x000fe200000e0000 */
[C---:B------:R-:W-:Y:S02]  /*d0e0*/  IADD3 R99, P6, R30.reuse, 0x4020, RZ ;  /* 0x000040201e637810 */ /* 0x040fe40007fde0ff */
[----:B------:R-:W-:Y:S01]  /*d0f0*/  IADD3 R35, P3, R30, 0x4000, RZ ;  /* 0x000040001e237810 */ /* 0x000fe20007f7e0ff */
[----:B------:R-:W-:Y:S01]  /*d100*/  SHFL.IDX PT, R137, R137, R8, 0x1c1f ;  /* 0x001c1f0889897589 */ /* 0x000fe200000e0000 */
[----:B------:R-:W-:Y:S01]  /*d110*/  LOP3.LUT R58, R58, R59, RZ, 0x3c, !PT ;  /* 0x0000003b3a3a7212 */ /* 0x000fe200078e3cff */
[--C-:B------:R-:W-:Y:S01]  /*d120*/  IMAD.X R59, RZ, RZ, R31.reuse, P5 ;  /* 0x000000ffff3b7224 */ /* 0x100fe200028e061f */
[----:B------:R-:W-:Y:S01]  /*d130*/  LOP3.LUT R62, R62, R63, RZ, 0x3c, !PT ;  /* 0x0000003f3e3e7212 */ /* 0x000fe200078e3cff */
[--C-:B------:R-:W-:Y:S01]  /*d140*/  IMAD.X R63, RZ, RZ, R31.reuse, P4 ;  /* 0x000000ffff3f7224 */ /* 0x100fe200020e061f */
[----:B------:R-:W-:Y:S01]  /*d150*/  LOP3.LUT R70, R70, R71, RZ, 0x3c, !PT ;  /* 0x0000004746467212 */ /* 0x000fe200078e3cff */
[----:B------:R-:W-:Y:S01]  /*d160*/  IMAD.X R71, RZ, RZ, R31, P2 ;  /* 0x000000ffff477224 */ /* 0x000fe200010e061f */
[----:B------:R-:W-:Y:S01]  /*d170*/  LOP3.LUT R50, R51, 0x380, RZ, 0xc0, !PT ;  /* 0x0000038033327812 */ /* 0x000fe200078ec0ff */
[----:B------:R-:W-:Y:S01]  /*d180*/  SHFL.IDX PT, R170, R170, R8, 0x1c1f ;  /* 0x001c1f08aaaa7589 */ /* 0x000fe200000e0000 */
[----:B------:R-:W-:-:S02]  /*d190*/  LOP3.LUT R98, R99, 0x380, RZ, 0xc0, !PT ;  /* 0x0000038063627812 */ /* 0x000fc400078ec0ff */
[C---:B------:R-:W-:Y:S01]  /*d1a0*/  IADD3 R85, P5, R30.reuse, 0x20, RZ ;  /* 0x000000201e557810 */ /* 0x040fe20007fbe0ff */
[----:B------:R-:W-:Y:S01]  /*d1b0*/  SHFL.IDX PT, R41, R41, R8, 0x1c1f ;  /* 0x001c1f0829297589 */ /* 0x000fe200000e0000 */
[C---:B------:R-:W-:Y:S02]  /*d1c0*/  IADD3 R39, P4, R30.reuse, 0x40, RZ ;  /* 0x000000401e277810 */ /* 0x040fe40007f9e0ff */
[----:B------:R-:W-:Y:S01]  /*d1d0*/  LOP3.LUT R34, R35, 0x380, RZ, 0xc0, !PT ;  /* 0x0000038023227812 */ /* 0x000fe200078ec0ff */
[----:B------:R-:W-:Y:S01]  /*d1e0*/  SHFL.IDX PT, R81, R81, R8, 0x1c1f ;  /* 0x001c1f0851517589 */ /* 0x000fe200000e0000 */
[----:B------:R-:W-:Y:S02]  /*d1f0*/  IADD3 R155, P2, R30, 0x60, RZ ;  /* 0x000000601e9b7810 */ /* 0x000fe40007f5e0ff */
[----:B------:R-:W-:Y:S01]  /*d200*/  SHF.R.U64 R50, R50, 0x3, RZ ;  /* 0x0000000332327819 */ /* 0x000fe200000012ff */
[----:B------:R-:W-:Y:S01]  /*d210*/  SHFL.IDX PT, R117, R117, R8, 0x1c1f ;  /* 0x001c1f0875757589 */ /* 0x000fe200000e0000 */
[----:B------:R-:W-:-:S02]  /*d220*/  SHF.R.U64 R98, R98, 0x3, RZ ;  /* 0x0000000362627819 */ /* 0x000fc400000012ff */
[----:B------:R-:W-:Y:S01]  /*d230*/  LOP3.LUT R84, R85, 0x380, RZ, 0xc0, !PT ;  /* 0x0000038055547812 */ /* 0x000fe200078ec0ff */
[----:B------:R-:W-:Y:S01]  /*d240*/  SHFL.IDX PT, R159, R159, R8, 0x1c1f ;  /* 0x001c1f089f9f7589 */ /* 0x000fe200000e0000 */
[----:B------:R-:W-:Y:S02]  /*d250*/  LOP3.LUT R3, R30, 0x380, RZ, 0xc0, !PT ;  /* 0x000003801e037812 */ /* 0x000fe400078ec0ff */
[----:B------:R-:W-:Y:S01]  /*d260*/  LOP3.LUT R38, R39, 0x380, RZ, 0xc0, !PT ;  /* 0x0000038027267812 */ /* 0x000fe200078ec0ff */
[----:B------:R-:W-:Y:S01]  /*d270*/  SHFL.IDX PT, R57, R57, R8, 0x1c1f ;  /* 0x001c1f0839397589 */ /* 0x000fe200000e0000 */
[----:B------:R-:W-:Y:S02]  /*d280*/  SHF.R.U64 R34, R34, 0x3, RZ ;  /* 0x0000000322227819 */ /* 0x000fe400000012ff */
[----:B------:R-:W-:Y:S01]  /*d290*/  LOP3.LUT R154, R155, 0x380, RZ, 0xc0, !PT ;  /* 0x000003809b9a7812 */ /* 0x000fe200078ec0ff */
[----:B------:R-:W-:Y:S01]  /*d2a0*/  SHFL.IDX PT, R89, R89, R8, 0x1c1f ;  /* 0x001c1f0859597589 */ /* 0x000fe200000e0000 */
[----:B------:R-:W-:Y:S01]  /*d2b0*/  LOP3.LUT R50, R50, R51, RZ, 0x3c, !PT ;  /* 0x0000003332327212 */ /* 0x000fe200078e3cff */
[--C-:B------:R-:W-:Y:S01]  /*d2c0*/  IMAD.X R51, RZ, RZ, R31.reuse, P1 ;  /* 0x000000ffff337224 */ /* 0x100fe200008e061f */
[----:B------:R-:W-:Y:S01]  /*d2d0*/  LOP3.LUT R98, R98, R99, RZ, 0x3c, !PT ;  /* 0x0000006362627212 */ /* 0x000fe200078e3cff */
[----:B------:R-:W-:Y:S01]  /*d2e0*/  IMAD.X R99, RZ, RZ, R31, P6 ;  /* 0x000000ffff637224 */ /* 0x000fe200030e061f */
        /* <DEDUP_REMOVED lines=9> */
[----:B------:R-:W-:Y:S02]  /*d380*/  MOV R177, R58 ;  /* 0x0000003a00b17202 */ /* 0x000fe40000000f00 */
[----:B------:R-:W-:Y:S01]  /*d390*/  IADD3 R75, P1, R30, 0x4040, RZ ;  /* 0x000040401e4b7810 */ /* 0x000fe20007f3e0ff */
[----:B------:R-:W-:Y:S01]  /*d3a0*/  SHFL.IDX PT, R59, R9, R8, 0x1c1f ;  /* 0x001c1f08093b7589 */ /* 0x000fe200000e0000 */
[----:B------:R-:W-:Y:S01]  /*d3b0*/  LOP3.LUT R84, R84, R85, RZ, 0x3c, !PT ;  /* 0x0000005554547212 */ /* 0x000fe200078e3cff */
[--C-:B------:R-:W-:Y:S01]  /*d3c0*/  IMAD.X R85, RZ, RZ, R31.reuse, P5 ;  /* 0x000000ffff557224 */ /* 0x100fe200028e061f */
[----:B------:R-:W-:Y:S01]  /*d3d0*/  LOP3.LUT R30, R3, R30, RZ, 0x3c, !PT ;  /* 0x0000001e031e7212 */ /* 0x000fe200078e3cff */
[----:B------:R0:W-:Y:S01]  /*d3e0*/  SHFL.IDX PT, R9, R109, R8, 0x1c1f ;  /* 0x001c1f086d097589 */ /* 0x0001e200000e0000 */
[----:B------:R-:W-:Y:S01]  /*d3f0*/  LOP3.LUT R38, R38, R39, RZ, 0x3c, !PT ;  /* 0x0000002726267212 */ /* 0x000fe200078e3cff */
[--C-:B------:R-:W-:Y:S01]  /*d400*/  IMAD.X R39, RZ, RZ, R31.reuse, P4 ;  /* 0x000000ffff277224 */ /* 0x100fe200020e061f */
[----:B------:R-:W-:Y:S01]  /*d410*/  LOP3.LUT R154, R154, R155, RZ, 0x3c, !PT ;  /* 0x0000009b9a9a7212 */ /* 0x000fe200078e3cff */
[----:B------:R-:W-:Y:S01]  /*d420*/  IMAD.X R155, RZ, RZ, R31, P2 ;  /* 0x000000ffff9b7224 */ /* 0x000fe200010e061f */
[----:B------:R-:W-:Y:S01]  /*d430*/  MOV R181, R42 ;  /* 0x0000002a00b57202 */ /* 0x000fe20000000f00 */
[----:B------:R-:W-:Y:S01]  /*d440*/  SHFL.IDX PT, R58, R10, R8, 0x1c1f ;  /* 0x001c1f080a3a7589 */ /* 0x000fe200000e0000 */
[----:B------:R-:W-:-:S02]  /*d450*/  LOP3.LUT R74, R75, 0x380, RZ, 0xc0, !PT ;  /* 0x000003804b4a7812 */ /* 0x000fc400078ec0ff */
[----:B------:R-:W-:Y:S01]  /*d460*/  MOV R98, R98 ;  /* 0x0000006200627202 */ /* 0x000fe20000000f00 */
[----:B------:R-:W-:Y:S01]  /*d470*/  SHFL.IDX PT, R43, R14, R8, 0x1c1f ;  /* 0x001c1f080e2b7589 */ /* 0x000fe200000e0000 */
[----:B0-----:R-:W-:Y:S02]  /*d480*/  LOP3.LUT R109, R8, 0x2, RZ, 0x3c, !PT ;  /* 0x00000002086d7812 */ /* 0x001fe400078e3cff */
[----:B------:R-:W-:Y:S01]  /*d490*/  SEL R143, R150, R151, P0 ;  /* 0x00000097968f7207 */ /* 0x000fe20000000000 */
[----:B------:R-:W-:Y:S01]  /*d4a0*/  SHFL.IDX PT, R14, R73, R8, 0x1c1f ;  /* 0x001c1f08490e7589 */ /* 0x000fe200000e0000 */
[----:B------:R-:W-:Y:S02]  /*d4b0*/  MOV R99, R34 ;  /* 0x0000002200637202 */ /* 0x000fe40000000f00 */
[----:B------:R-:W-:Y:S01]  /*d4c0*/  MOV R180, R46 ;  /* 0x0000002e00b47202 */ /* 0x000fe20000000f00 */
[----:B------:R-:W-:Y:S01]  /*d4d0*/  SHFL.IDX PT, R35, R21, R8, 0x1c1f ;  /* 0x001c1f0815237589 */ /* 0x000fe200000e0000 */
[----:B------:R-:W-:-:S02]  /*d4e0*/  SEL R150, R151, R150, P0 ;  /* 0x0000009697967207 */ /* 0x000fc40000000000 */
[----:B------:R-:W-:Y:S01]  /*d4f0*/  MOV R7, R30 ;  /* 0x0000001e00077202 */ /* 0x000fe20000000f00 */
[----:B------:R-:W-:Y:S01]  /*d500*/  SHFL.IDX PT, R73, R135, R8, 0x1c1f ;  /* 0x001c1f0887497589 */ /* 0x000fe200000e0000 */
[----:B------:R-:W-:Y:S02]  /*d510*/  MOV R176, R62 ;  /* 0x0000003e00b07202 */ /* 0x000fe40000000f00 */
[----:B------:R-:W-:Y:S01]  /*d520*/  SHF.R.U64 R74, R74, 0x3, RZ ;  /* 0x000000034a4a7819 */ /* 0x000fe200000012ff */
        /* <DEDUP_REMOVED lines=8> */
[----:B------:R-:W-:Y:S01]  /*d5b0*/  SEL R61, R96, R97, P0 ;  /* 0x00000061603d7207 */ /* 0x000fe20000000000 */
[----:B------:R-:W-:Y:S01]  /*d5c0*/  SHFL.IDX PT, R30, R29, R8, 0x1c1f ;  /* 0x001c1f081d1e7589 */ /* 0x000fe200000e0000 */
[----:B------:R-:W-:Y:S02]  /*d5d0*/  MOV R178, R54 ;  /* 0x0000003600b27202 */ /* 0x000fe40000000f00 */
[----:B------:R-:W-:Y:S01]  /*d5e0*/  LOP3.LUT R74, R74, R75, RZ, 0x3c, !PT ;  /* 0x0000004b4a4a7212 */ /* 0x000fe200078e3cff */
[----:B------:R-:W-:Y:S01]  /*d5f0*/  SHFL.IDX PT, R63, R152, R8, 0x1c1f ;  /* 0x001c1f08983f7589 */ /* 0x000fe200000e0000 */
[----:B------:R-:W-:Y:S01]  /*d600*/  MOV R175, R66 ;  /* 0x0000004200af7202 */ /* 0x000fe20000000f00 */
[----:B------:R-:W-:Y:S01]  /*d610*/  IMAD.X R75, RZ, RZ, R31, P1 ;  /* 0x000000ffff4b7224 */ /* 0x000fe200008e061f */
[----:B------:R-:W-:Y:S01]  /*d620*/  SEL R97, R97, R96, P0 ;  /* 0x0000006061617207 */ /* 0x000fe20000000000 */
[----:B------:R-:W-:Y:S01]  /*d630*/  SHFL.IDX PT, R69, R60, R109, 0x1c1f ;  /* 0x001c1f6d3c457589 */ /* 0x000fe200000e0000 */
[----:B------:R-:W-:-:S02]  /*d640*/  MOV R182, R78 ;  /* 0x0000004e00b67202 */ /* 0x000fc40000000f00 */
[----:B------:R-:W-:Y:S01]  /*d650*/  MOV R3, R74 ;  /* 0x0000004a00037202 */ /* 0x000fe20000000f00 */
        /* <DEDUP_REMOVED lines=30> */
[----:B------:R-:W0:Y:S04]  /*d840*/  SHFL.IDX PT, R133, R133, R109, 0x1c1f ;  /* 0x001c1f6d85857589 */ /* 0x000e2800000e0000 */
[----:B------:R0:W-:Y:S04]  /*d850*/  SHFL.IDX PT, R131, R141, R109, 0x1c1f ;  /* 0x001c1f6d8d837589 */ /* 0x0001e800000e0000 */
[----:B------:R-:W1:Y:S04]  /*d860*/  SHFL.IDX PT, R150, R150, R109, 0x1c1f ;  /* 0x001c1f6d96967589 */ /* 0x000e6800000e0000 */
[----:B------:R-:W-:Y:S04]  /*d870*/  SHFL.IDX PT, R92, R168, R109, 0x1c1f ;  /* 0x001c1f6da85c7589 */ /* 0x000fe800000e0000 */
[----:B------:R-:W-:Y:S04]  /*d880*/  SHFL.IDX PT, R31, R25, R8, 0x1c1f ;  /* 0x001c1f08191f7589 */ /* 0x000fe800000e0000 */
[----:B------:R-:W-:Y:S04]  /*d890*/  SHFL.IDX PT, R11, R93, R8, 0x1c1f ;  /* 0x001c1f085d0b7589 */ /* 0x000fe800000e0000 */
[----:B------:R-:W-:Y:S01]  /*d8a0*/  SHFL.IDX PT, R4, R113, R8, 0x1c1f ;  /* 0x001c1f0871047589 */ /* 0x000fe200000e0000 */
[----:B0-----:R-:W-:-:S03]  /*d8b0*/  SEL R141, R137, R133, P0 ;  /* 0x00000085898d7207 */ /* 0x001fc60000000000 */
[----:B------:R-:W-:Y:S04]  /*d8c0*/  SHFL.IDX PT, R65, R147, R8, 0x1c1f ;  /* 0x001c1f0893417589 */ /* 0x000fe800000e0000 */
[----:B------:R-:W-:Y:S01]  /*d8d0*/  SHFL.IDX PT, R34, R111, R8, 0x1c1f ;  /* 0x001c1f086f227589 */ /* 0x000fe200000e0000 */
[----:B-1----:R-:W-:Y:S02]  /*d8e0*/  SEL R157, R155, R150, P0 ;  /* 0x000000969b9d7207 */ /* 0x002fe40000000000 */
[----:B------:R-:W-:Y:S01]  /*d8f0*/  SEL R155, R150, R155, P0 ;  /* 0x0000009b969b7207 */ /* 0x000fe20000000000 */
        /* <DEDUP_REMOVED lines=10> */
[----:B------:R-:W1:Y:S04]  /*d9a0*/  SHFL.IDX PT, R105, R28, R109, 0x1c1f ;  /* 0x001c1f6d1c697589 */ /* 0x000e6800000e0000 */
[----:B------:R-:W3:Y:S01]  /*d9b0*/  SHFL.IDX PT, R68, R68, R109, 0x1c1f ;  /* 0x001c1f6d44447589 */ /* 0x000ee200000e0000 */
[----:B0-----:R-:W-:-:S02]  /*d9c0*/  SEL R152, R151, R113, P0 ;  /* 0x0000007197987207 */ /* 0x001fc40000000000 */
[----:B------:R-:W-:Y:S01]  /*d9d0*/  SEL R150, R113, R151, P0 ;  /* 0x0000009771967207 */ /* 0x000fe20000000000 */
[----:B------:R-:W-:Y:S04]  /*d9e0*/  SHFL.IDX PT, R44, R104, R109, 0x1c1f ;  /* 0x001c1f6d682c7589 */ /* 0x000fe800000e0000 */
[----:B------:R-:W-:Y:S04]  /*d9f0*/  SHFL.IDX PT, R32, R116, R109, 0x1c1f ;  /* 0x001c1f6d74207589 */ /* 0x000fe800000e0000 */
[----:B------:R-:W0:Y:S04]  /*da00*/  SHFL.IDX PT, R147, R26, R109, 0x1c1f ;  /* 0x001c1f6d1a937589 */ /* 0x000e2800000e0000 */
[----:B------:R-:W4:Y:S04]  /*da10*/  SHFL.IDX PT, R115, R158, R109, 0x1c1f ;  /* 0x001c1f6d9e737589 */ /* 0x000f2800000e0000 */
[----:B------:R-:W-:Y:S01]  /*da20*/  SHFL.IDX PT, R61, R161, R8, 0x1c1f ;  /* 0x001c1f08a13d7589 */ /* 0x000fe200000e0000 */
[----:B-1----:R-:W-:-:S02]  /*da30*/  SEL R153, R59, R105, P0 ;  /* 0x000000693b997207 */ /* 0x002fc40000000000 */
[----:B------:R-:W-:Y:S01]  /*da40*/  SEL R151, R105, R59, P0 ;  /* 0x0000003b69977207 */ /* 0x000fe20000000000 */
[----:B------:R-:W-:Y:S01]  /*da50*/  SHFL.IDX PT, R42, R103, R8, 0x1c1f ;  /* 0x001c1f08672a7589 */ /* 0x000fe200000e0000 */
[----:B---3--:R-:W-:-:S03]  /*da60*/  SEL R113, R30, R68, P0 ;  /* 0x000000441e717207 */ /* 0x008fc60000000000 */
[----:B------:R-:W-:Y:S04]  /*da70*/  SHFL.IDX PT, R27, R119, R8, 0x1c1f ;  /* 0x001c1f08771b7589 */ /* 0x000fe800000e0000 */
[----:B------:R-:W-:Y:S04]  /*da80*/  SHFL.IDX PT, R28, R120, R109, 0x1c1f ;  /* 0x001c1f6d781c7589 */ /* 0x000fe800000e0000 */
[----:B------:R-:W-:Y:S01]  /*da90*/  SHFL.IDX PT, R104, R162, R109, 0x1c1f ;  /* 0x001c1f6da2687589 */ /* 0x000fe200000e0000 */
[----:B0-----:R-:W-:-:S03]  /*daa0*/  SEL R146, R147, R117, P0 ;  /* 0x0000007593927207 */ /* 0x001fc60000000000 */
[----:B------:R-:W0:Y:S01]  /*dab0*/  SHFL.IDX PT, R119, R56, R109, 0x1c1f ;  /* 0x001c1f6d38777589 */ /* 0x000e2200000e0000 */
[----:B----4-:R-:W-:-:S03]  /*dac0*/  SEL R116, R159, R115, P0 ;  /* 0x000000739f747207 */ /* 0x010fc60000000000 */
[----:B------:R-:W-:Y:S04]  /*dad0*/  SHFL.IDX PT, R103, R72, R109, 0x1c1f ;  /* 0x001c1f6d48677589 */ /* 0x000fe800000e0000 */
[----:B------:R-:W1:Y:S04]  /*dae0*/  SHFL.IDX PT, R121, R121, R109, 0x1c1f ;  /* 0x001c1f6d79797589 */ /* 0x000e6800000e0000 */
[----:B------:R-:W-:Y:S04]  /*daf0*/  SHFL.IDX PT, R166, R90, R109, 0x1c1f ;  /* 0x001c1f6d5aa67589 */ /* 0x000fe800000e0000 */
[----:B------:R3:W-:Y:S04]  /*db00*/  SHFL.IDX PT, R26, R122, R109, 0x1c1f ;  /* 0x001c1f6d7a1a7589 */ /* 0x0007e800000e0000 */
[----:B------:R-:W4:Y:S04]  /*db10*/  SHFL.IDX PT, R64, R76, R109, 0x1c1f ;  /* 0x001c1f6d4c407589 */ /* 0x000f2800000e0000 */
[----:B------:R-:W-:Y:S01]  /*db20*/  SHFL.IDX PT, R183, R82, R109, 0x1c1f ;  /* 0x001c1f6d52b77589 */ /* 0x000fe200000e0000 */
[----:B0-----:R-:W-:-:S02]  /*db30*/  SEL R120, R38, R119, P0 ;  /* 0x0000007726787207 */ /* 0x001fc40000000000 */
[----:B---3--:R-:W-:Y:S01]  /*db40*/  SEL R122, R123, R63, P0 ;  /* 0x0000003f7b7a7207 */ /* 0x008fe20000000000 */
[----:B------:R0:W-:Y:S04]  /*db50*/  SHFL.IDX PT, R90, R110, R109, 0x1c1f ;  /* 0x001c1f6d6e5a7589 */ /* 0x0001e800000e0000 */
[----:B------:R-:W-:Y:S01]  /*db60*/  SHFL.IDX PT, R96, R5, R8, 0x1c1f ;  /* 0x001c1f0805607589 */ /* 0x000fe200000e0000 */
[----:B-1----:R-:W-:-:S03]  /*db70*/  SEL R149, R67, R121, P0 ;  /* 0x0000007943957207 */ /* 0x002fc60000000000 */
[----:B------:R1:W-:Y:S01]  /*db80*/  SHFL.IDX PT, R82, R118, R109, 0x1c1f ;  /* 0x001c1f6d76527589 */ /* 0x0003e200000e0000 */
[----:B0-----:R-:W-:-:S03]  /*db90*/  SEL R110, R111, R31, P0 ;  /* 0x0000001f6f6e7207 */ /* 0x001fc60000000000 */
[----:B------:R0:W-:Y:S04]  /*dba0*/  SHFL.IDX PT, R80, R126, R109, 0x1c1f ;  /* 0x001c1f6d7e507589 */ /* 0x0001e800000e0000 */
[----:B------:R-:W-:Y:S01]  /*dbb0*/  SHFL.IDX PT, R53, R53, R8, 0x1c1f ;  /* 0x001c1f0835357589 */ /* 0x000fe200000e0000 */
[----:B----4-:R-:W-:Y:S02]  /*dbc0*/  SEL R105, R37, R64, P0 ;  /* 0x0000004025697207 */ /* 0x010fe40000000000 */
[----:B-1----:R-:W-:Y:S01]  /*dbd0*/  SEL R118, R119, R38, P0 ;  /* 0x0000002677767207 */ /* 0x002fe20000000000 */
[----:B------:R-:W1:Y:S01]  /*dbe0*/  SHFL.IDX PT, R77, R77, R8, 0x1c1f ;  /* 0x001c1f084d4d7589 */ /* 0x000e6200000e0000 */
[----:B------:R-:W-:Y:S02]  /*dbf0*/  SEL R119, R69, R35, P0 ;  /* 0x0000002345777207 */ /* 0x000fe40000000000 */
[----:B0-----:R-:W-:Y:S01]  /*dc00*/  SEL R126, R127, R43, P0 ;  /* 0x0000002b7f7e7207 */ /* 0x001fe20000000000 */
[----:B------:R-:W-:Y:S04]  /*dc10*/  SHFL.IDX PT, R160, R160, R8, 0x1c1f ;  /* 0x001c1f08a0a07589 */ /* 0x000fe800000e0000 */
[----:B------:R-:W-:Y:S04]  /*dc20*/  SHFL.IDX PT, R156, R156, R8, 0x1c1f ;  /* 0x001c1f089c9c7589 */ /* 0x000fe800000e0000 */
[----:B------:R-:W-:Y:S04]  /*dc30*/  SHFL.IDX PT, R171, R171, R8, 0x1c1f ;  /* 0x001c1f08abab7589 */ /* 0x000fe800000e0000 */
[----:B------:R-:W-:Y:S04]  /*dc40*/  SHFL.IDX PT, R83, R83, R8, 0x1c1f ;  /* 0x001c1f0853537589 */ /* 0x000fe800000e0000 */
[----:B------:R-:W-:Y:S04]  /*dc50*/  SHFL.IDX PT, R172, R172, R8, 0x1c1f ;  /* 0x001c1f08acac7589 */ /* 0x000fe800000e0000 */
[----:B------:R-:W-:Y:S01]  /*dc60*/  SHFL.IDX PT, R91, R91, R8, 0x1c1f ;  /* 0x001c1f085b5b7589 */ /* 0x000fe200000e0000 */
[----:B-1----:R-:W-:-:S03]  /*dc70*/  SEL R38, R36, R77, P0 ;  /* 0x0000004d24267207 */ /* 0x002fc60000000000 */
[----:B------:R-:W-:Y:S04]  /*dc80*/  SHFL.IDX PT, R173, R173, R8, 0x1c1f ;  /* 0x001c1f08adad7589 */ /* 0x000fe800000e0000 */
[----:B------:R0:W-:Y:S04]  /*dc90*/  SHFL.IDX PT, R5, R139, R8, 0x1c1f ;  /* 0x001c1f088b057589 */ /* 0x0001e800000e0000 */
[----:B------:R1:W3:Y:S04]  /*dca0*/  SHFL.IDX PT, R74, R132, R109, 0x1c1f ;  /* 0x001c1f6d844a7589 */ /* 0x0002e800000e0000 */
[----:B------:R4:W5:Y:S01]  /*dcb0*/  SHFL.IDX PT, R8, R136, R109, 0x1c1f ;  /* 0x001c1f6d88087589 */ /* 0x00096200000e0000 */
[----:B0-----:R-:W-:-:S03]  /*dcc0*/  SEL R139, R133, R137, P0 ;  /* 0x00000089858b7207 */ /* 0x001fc60000000000 */
[----:B------:R0:W2:Y:S01]  /*dcd0*/  SHFL.IDX PT, R24, R124, R109, 0x1c1f ;  /* 0x001c1f6d7c187589 */ /* 0x0000a200000e0000 */
[----:B------:R-:W-:Y:S02]  /*dce0*/  SEL R133, R65, R112, P0 ;  /* 0x0000007041857207 */ /* 0x000fe40000000000 */
[----:B-1----:R-:W-:Y:S01]  /*dcf0*/  SEL R132, R66, R131, P0 ;  /* 0x0000008342847207 */ /* 0x002fe20000000000 */
[----:B------:R1:W-:Y:S01]  /*dd00*/  SHFL.IDX PT, R75, R128, R109, 0x1c1f ;  /* 0x001c1f6d804b7589 */ /* 0x0003e200000e0000 */
[----:B------:R-:W-:Y:S02]  /*dd10*/  SEL R137, R47, R93, P0 ;  /* 0x0000005d2f897207 */ /* 0x000fe40000000000 */
[----:B----4-:R-:W-:Y:S01]  /*dd20*/  SEL R136, R51, R135, P0 ;  /* 0x0000008733887207 */ /* 0x010fe20000000000 */
[----:B------:R4:W-:Y:S01]  /*dd30*/  SHFL.IDX PT, R72, R140, R109, 0x1c1f ;  /* 0x001c1f6d8c487589 */ /* 0x0009e200000e0000 */
[----:B0-----:R-:W-:-:S03]  /*dd40*/  SEL R124, R63, R123, P0 ;  /* 0x0000007b3f7c7207 */ /* 0x001fc60000000000 */
[----:B------:R-:W0:Y:S01]  /*dd50*/  SHFL.IDX PT, R168, R86, R109, 0x1c1f ;  /* 0x001c1f6d56a87589 */ /* 0x000e2200000e0000 */
[----:B------:R-:W-:Y:S02]  /*dd60*/  SEL R123, R108, R62, P0 ;  /* 0x0000003e6c7b7207 */ /* 0x000fe40000000000 */
[----:B-1----:R-:W-:Y:S01]  /*dd70*/  SEL R128, R43, R127, P0 ;  /* 0x0000007f2b807207 */ /* 0x002fe20000000000 */
[----:B------:R-:W1:Y:S01]  /*dd80*/  SHFL.IDX PT, R56, R88, R109, 0x1c1f ;  /* 0x001c1f6d58387589 */ /* 0x000e6200000e0000 */
[----:B------:R-:W-:Y:S02]  /*dd90*/  SEL R127, R71, R39, P0 ;  /* 0x00000027477f7207 */ /* 0x000fe40000000000 */
[----:B----4-:R-:W-:Y:S01]  /*dda0*/  SEL R140, R129, R125, P0 ;  /* 0x0000007d818c7207 */ /* 0x010fe20000000000 */
[----:B------:R4:W-:Y:S01]  /*ddb0*/  SHFL.IDX PT, R78, R134, R109, 0x1c1f ;  /* 0x001c1f6d864e7589 */ /* 0x0009e200000e0000 */
[----:B------:R-:W-:Y:S02]  /*ddc0*/  SEL R63, R52, R57, P0 ;  /* 0x00000039343f7207 */ /* 0x000fe40000000000 */
[----:B------:R-:W-:Y:S01]  /*ddd0*/  SEL R43, R90, R29, P0 ;  /* 0x0000001d5a2b7207 */ /* 0x000fe20000000000 */
[----:B------:R3:W1:Y:S04]  /*dde0*/  SHFL.IDX PT, R79, R130, R109, 0x1c1f ;  /* 0x001c1f6d824f7589 */ /* 0x00066800000e0000 */
[----:B------:R5:W1:Y:S01]  /*ddf0*/  SHFL.IDX PT, R76, R138, R109, 0x1c1f ;  /* 0x001c1f6d8a4c7589 */ /* 0x000a6200000e0000 */
[----:B----4-:R-:W-:-:S03]  /*de00*/  SEL R134, R135, R51, P0 ;  /* 0x0000003387867207 */ /* 0x010fc60000000000 */
[----:B------:R-:W4:Y:S01]  /*de10*/  SHFL.IDX PT, R48, R97, R109, 0x1c1f ;  /* 0x001c1f6d61307589 */ /* 0x000f2200000e0000 */
[----:B------:R-:W-:Y:S02]  /*de20*/  SEL R135, R93, R47, P0 ;  /* 0x0000002f5d877207 */ /* 0x000fe40000000000 */
[----:B---3--:R-:W-:Y:S01]  /*de30*/  SEL R130, R131, R66, P0 ;  /* 0x0000004283827207 */ /* 0x008fe20000000000 */
[----:B------:R-:W-:Y:S01]  /*de40*/  SHFL.IDX PT, R163, R87, R109, 0x1c1f ;  /* 0x001c1f6d57a37589 */ /* 0x000fe200000e0000 */
[----:B------:R-:W-:Y:S02]  /*de50*/  SEL R131, R112, R65, P0 ;  /* 0x0000004170837207 */ /* 0x000fe40000000000 */
[----:B-----5:R-:W-:Y:S01]  /*de60*/  SEL R138, R125, R129, P0 ;  /* 0x000000817d8a7207 */ /* 0x020fe20000000000 */
[----:B------:R3:W5:Y:S01]  /*de70*/  SHFL.IDX PT, R158, R106, R109, 0x1c1f ;  /* 0x001c1f6d6a9e7589 */ /* 0x00076200000e0000 */
[----:B------:R-:W-:Y:S02]  /*de80*/  SEL R125, R62, R108, P0 ;  /* 0x0000006c3e7d7207 */ /* 0x000fe40000000000 */
[----:B------:R-:W-:Y:S01]  /*de90*/  SEL R108, R165, R107, P0 ;  /* 0x0000006ba56c7207 */ /* 0x000fe20000000000 */
[----:B------:R2:W5:Y:S01]  /*dea0*/  SHFL.IDX PT, R87, R114, R109, 0x1c1f ;  /* 0x001c1f6d72577589 */ /* 0x00056200000e0000 */
[----:B------:R-:W-:-:S02]  /*deb0*/  SEL R129, R39, R71, P0 ;  /* 0x0000004727817207 */ /* 0x000fc40000000000 */
[----:B------:R-:W-:Y:S01]  /*dec0*/  SEL R112, R31, R111, P0 ;  /* 0x0000006f1f707207 */ /* 0x000fe20000000000 */
[----:B------:R0:W5:Y:S01]  /*ded0*/  SHFL.IDX PT, R86, R142, R109, 0x1c1f ;  /* 0x001c1f6d8e567589 */ /* 0x00016200000e0000 */
[----:B------:R-:W-:Y:S02]  /*dee0*/  SEL R111, R68, R30, P0 ;  /* 0x0000001e446f7207 */ /* 0x000fe40000000000 */
[----:B---3--:R-:W-:Y:S01]  /*def0*/  SEL R106, R107, R165, P0 ;  /* 0x000000a56b6a7207 */ /* 0x008fe20000000000 */
[----:B------:R3:W5:Y:S01]  /*df00*/  SHFL.IDX PT, R88, R144, R109, 0x1c1f ;  /* 0x001c1f6d90587589 */ /* 0x00076200000e0000 */
[----:B------:R-:W-:Y:S02]  /*df10*/  SEL R107, R100, R167, P0 ;  /* 0x000000a7646b7207 */ /* 0x000fe40000000000 */
[----:B--2---:R-:W-:Y:S01]  /*df20*/  SEL R114, R115, R159, P0 ;  /* 0x0000009f73727207 */ /* 0x004fe20000000000 */
[----:B------:R2:W5:Y:S01]  /*df30*/  SHFL.IDX PT, R164, R94, R109, 0x1c1f ;  /* 0x001c1f6d5ea47589 */ /* 0x00056200000e0000 */
[----:B------:R-:W-:-:S02]  /*df40*/  SEL R39, R32, R81, P0 ;  /* 0x0000005120277207 */ /* 0x000fc40000000000 */
[----:B0-----:R-:W-:Y:S01]  /*df50*/  SEL R142, R143, R58, P0 ;  /* 0x0000003a8f8e7207 */ /* 0x001fe20000000000 */
[----:B------:R0:W-:Y:S01]  /*df60*/  SHFL.IDX PT, R161, R148, R109, 0x1c1f ;  /* 0x001c1f6d94a17589 */ /* 0x0001e200000e0000 */
[----:B------:R-:W-:Y:S02]  /*df70*/  SEL R115, R104, R61, P0 ;  /* 0x0000003d68737207 */ /* 0x000fe40000000000 */
[----:B---3--:R-:W-:Y:S01]  /*df80*/  SEL R144, R58, R143, P0 ;  /* 0x0000008f3a907207 */ /* 0x008fe20000000000 */
[----:B------:R-:W3:Y:S01]  /*df90*/  SHFL.IDX PT, R162, R102, R109, 0x1c1f ;  /* 0x001c1f6d66a27589 */ /* 0x000ee200000e0000 */
[----:B------:R-:W-:Y:S02]  /*dfa0*/  SEL R143, R95, R55, P0 ;  /* 0x000000375f8f7207 */ /* 0x000fe40000000000 */
[----:B--2---:R-:W-:Y:S01]  /*dfb0*/  SEL R94, R101, R169, P0 ;  /* 0x000000a9655e7207 */ /* 0x004fe20000000000 */
[----:B------:R2:W3:Y:S01]  /*dfc0*/  SHFL.IDX PT, R97, R6, R109, 0x1c1f ;  /* 0x001c1f6d06617589 */ /* 0x0004e200000e0000 */
[----:B------:R-:W-:-:S02]  /*dfd0*/  SEL R95, R92, R170, P0 ;  /* 0x000000aa5c5f7207 */ /* 0x000fc40000000000 */
[----:B0-----:R-:W-:Y:S02]  /*dfe0*/  SEL R148, R117, R147, P0 ;  /* 0x0000009375947207 */ /* 0x001fe40000000000 */
[----:B------:R-:W-:Y:S02]  /*dff0*/  SEL R117, R61, R104, P0 ;  /* 0x000000683d757207 */ /* 0x000fe40000000000 */
[----:B------:R-:W-:Y:S02]  /*e000*/  SEL R65, R57, R52, P0 ;  /* 0x0000003439417207 */ /* 0x000fe40000000000 */
[----:B------:R-:W-:Y:S02]  /*e010*/  SEL R30, R28, R89, P0 ;  /* 0x000000591c1e7207 */ /* 0x000fe40000000000 */
[----:B--2---:R-:W-:Y:S02]  /*e020*/  SEL R109, R167, R100, P0 ;  /* 0x00000064a76d7207 */ /* 0x004fe40000000000 */
        /* <DEDUP_REMOVED lines=44> */
[----:B------:R-:W-:Y:S02]  /*e2f0*/  SEL R6, R73, R76, P0 ;  /* 0x0000004c49067207 */ /* 0x000fe40000000000 */
[----:B------:R-:W-:Y:S01]  /*e300*/  SEL R4, R76, R73, P0 ;  /* 0x000000494c047207 */ /* 0x000fe20000000000 */
[----:B------:R0:W-:Y:S01]  /*e310*/  STSM.16.M88.4 [R7], R80 ;  /* 0x0000005007007844 */ /* 0x0001e20000000200 */
[----:B----4-:R-:W-:Y:S02]  /*e320*/  SEL R56, R54, R48, P0 ;  /* 0x0000003036387207 */ /* 0x010fe40000000000 */
        /* <DEDUP_REMOVED lines=8> */
[----:B------:R-:W-:Y:S01]  /*e3b0*/  F2FP.BF16.F32.PACK_AB R76, R137, R136 ;  /* 0x00000088894c723e */ /* 0x000fe200000010ff */
[----:B------:R1:W-:Y:S01]  /*e3c0*/  STSM.16.M88.4 [R84], R72 ;  /* 0x0000004854007844 */ /* 0x0003e20000000200 */
[----:B------:R-:W-:Y:S02]  /*e3d0*/  F2FP.BF16.F32.PACK_AB R77, R133, R132 ;  /* 0x00000084854d723e */ /* 0x000fe400000010ff */
[----:B------:R-:W-:Y:S02]  /*e3e0*/  F2FP.BF16.F32.PACK_AB R78, R135, R134 ;  /* 0x00000086874e723e */ /* 0x000fe400000010ff */
[----:B------:R-:W-:Y:S02]  /*e3f0*/  F2FP.BF16.F32.PACK_AB R79, R131, R130 ;  /* 0x00000082834f723e */ /* 0x000fe400000010ff */
[----:B------:R-:W-:Y:S02]  /*e400*/  SEL R48, R46, R44, P0 ;  /* 0x0000002c2e307207 */ /* 0x000fe40000000000 */
[----:B------:R-:W-:Y:S01]  /*e410*/  SEL R46, R44, R46, P0 ;  /* 0x0000002e2c2e7207 */ /* 0x000fe20000000000 */
[----:B------:R2:W-:Y:S01]  /*e420*/  STSM.16.M88.4 [R85], R76 ;  /* 0x0000004c55007844 */ /* 0x0005e20000000200 */
[----:B-----5:R-:W-:-:S02]  /*e430*/  SEL R44, R42, R158, P0 ;  /* 0x0000009e2a2c7207 */ /* 0x020fc40000000000 */
[----:B------:R-:W-:Y:S02]  /*e440*/  SEL R42, R158, R42, P0 ;  /* 0x0000002a9e2a7207 */ /* 0x000fe40000000000 */
[----:B------:R-:W-:Y:S02]  /*e450*/  SEL R36, R34, R87, P0 ;  /* 0x0000005722247207 */ /* 0x000fe40000000000 */
[----:B0-----:R-:W-:Y:S02]  /*e460*/  SEL R7, R5, R86, P0 ;  /* 0x0000005605077207 */ /* 0x001fe40000000000 */
        /* <DEDUP_REMOVED lines=13> */
[----:B-1----:R-:W-:Y:S02]  /*e540*/  F2FP.BF16.F32.PACK_AB R84, R121, R120 ;  /* 0x000000787954723e */ /* 0x002fe400000010ff */
[----:B------:R-:W-:Y:S02]  /*e550*/  F2FP.BF16.F32.PACK_AB R86, R119, R118 ;  /* 0x000000767756723e */ /* 0x000fe400000010ff */
[----:B------:R-:W-:Y:S02]  /*e560*/  F2FP.BF16.F32.PACK_AB R87, R115, R114 ;  /* 0x000000727357723e */ /* 0x000fe400000010ff */
[----:B--2---:R-:W-:-:S02]  /*e570*/  F2FP.BF16.F32.PACK_AB R85, R117, R116 ;  /* 0x000000747555723e */ /* 0x004fc400000010ff */
[----:B------:R-:W-:Y:S02]  /*e580*/  SEL R60, R172, R166, P0 ;  /* 0x000000a6ac3c7207 */ /* 0x000fe40000000000 */
[----:B------:R-:W-:Y:S01]  /*e590*/  SEL R58, R166, R172, P0 ;  /* 0x000000aca63a7207 */ /* 0x000fe20000000000 */
[----:B------:R1:W-:Y:S01]  /*e5a0*/  STSM.16.M88.4 [R99], R84 ;  /* 0x0000005463007844 */ /* 0x0003e20000000200 */
[----:B------:R-:W-:Y:S02]  /*e5b0*/  SEL R52, R50, R163, P0 ;  /* 0x000000a332347207 */ /* 0x000fe40000000000 */
[----:B------:R-:W-:Y:S02]  /*e5c0*/  F2FP.BF16.F32.PACK_AB R88, R113, R112 ;  /* 0x000000707158723e */ /* 0x000fe400000010ff */
[----:B------:R-:W-:Y:S02]  /*e5d0*/  F2FP.BF16.F32.PACK_AB R90, R111, R110 ;  /* 0x0000006e6f5a723e */ /* 0x000fe400000010ff */
[----:B------:R-:W-:-:S02]  /*e5e0*/  F2FP.BF16.F32.PACK_AB R91, R107, R106 ;  /* 0x0000006a6b5b723e */ /* 0x000fc400000010ff */
[----:B------:R-:W-:Y:S02]  /*e5f0*/  F2FP.BF16.F32.PACK_AB R89, R109, R108 ;  /* 0x0000006c6d59723e */ /* 0x000fe400000010ff */
[----:B------:R-:W-:Y:S02]  /*e600*/  SEL R50, R163, R50, P0 ;  /* 0x00000032a3327207 */ /* 0x000fe40000000000 */
[----:B---3--:R-:W-:Y:S01]  /*e610*/  SEL R53, R173, R162, P0 ;  /* 0x000000a2ad357207 */ /* 0x008fe20000000000 */
[----:B------:R2:W-:Y:S01]  /*e620*/  STSM.16.M88.4 [R98], R88 ;  /* 0x0000005862007844 */ /* 0x0005e20000000200 */
[----:B------:R-:W-:Y:S02]  /*e630*/  SEL R51, R162, R173, P0 ;  /* 0x000000ada2337207 */ /* 0x000fe40000000000 */
[----:B------:R-:W-:Y:S02]  /*e640*/  F2FP.BF16.F32.PACK_AB R72, R105, R104 ;  /* 0x000000686948723e */ /* 0x000fe400000010ff */
[----:B------:R-:W-:-:S02]  /*e650*/  F2FP.BF16.F32.PACK_AB R74, R103, R102 ;  /* 0x00000066674a723e */ /* 0x000fc400000010ff */
[----:B------:R-:W-:Y:S02]  /*e660*/  F2FP.BF16.F32.PACK_AB R75, R95, R94 ;  /* 0x0000005e5f4b723e */ /* 0x000fe400000010ff */
[----:B------:R-:W-:Y:S02]  /*e670*/  F2FP.BF16.F32.PACK_AB R73, R101, R100 ;  /* 0x000000646549723e */ /* 0x000fe400000010ff */
[----:B------:R-:W-:Y:S02]  /*e680*/  F2FP.BF16.F32.PACK_AB R76, R93, R92 ;  /* 0x0000005c5d4c723e */ /* 0x000fe400000010ff */
[----:B------:R-:W-:Y:S01]  /*e690*/  F2FP.BF16.F32.PACK_AB R78, R71, R70 ;  /* 0x00000046474e723e */ /* 0x000fe200000010ff */
[----:B------:R3:W-:Y:S01]  /*e6a0*/  STSM.16.M88.4 [R3], R72 ;  /* 0x0000004803007844 */ /* 0x0007e20000000200 */
[----:B------:R-:W-:Y:S02]  /*e6b0*/  F2FP.BF16.F32.PACK_AB R79, R67, R66 ;  /* 0x00000042434f723e */ /* 0x000fe400000010ff */
[----:B------:R-:W-:-:S02]  /*e6c0*/  F2FP.BF16.F32.PACK_AB R77, R69, R68 ;  /* 0x00000044454d723e */ /* 0x000fc400000010ff */
[----:B------:R-:W-:Y:S02]  /*e6d0*/  SEL R159, R156, R161, P0 ;  /* 0x000000a19c9f7207 */ /* 0x000fe40000000000 */
[----:B0-----:R-:W-:Y:S01]  /*e6e0*/  F2FP.BF16.F32.PACK_AB R80, R65, R64 ;  /* 0x000000404150723e */ /* 0x001fe200000010ff */
[----:B------:R0:W-:Y:S01]  /*e6f0*/  STSM.16.M88.4 [R174], R76 ;  /* 0x0000004cae007844 */ /* 0x0001e20000000200 */
[----:B------:R-:W-:Y:S02]  /*e700*/  F2FP.BF16.F32.PACK_AB R82, R63, R62 ;  /* 0x0000003e3f52723e */ /* 0x000fe400000010ff */
        /* <DEDUP_REMOVED lines=11> */
[----:B--2---:R-:W-:-:S02]  /*e7c0*/  F2FP.BF16.F32.PACK_AB R88, R49, R48 ;  /* 0x000000303158723e */ /* 0x004fc400000010ff */
[----:B------:R-:W-:Y:S02]  /*e7d0*/  F2FP.BF16.F32.PACK_AB R90, R47, R46 ;  /* 0x0000002e2f5a723e */ /* 0x000fe400000010ff */
[----:B------:R-:W-:Y:S02]  /*e7e0*/  F2FP.BF16.F32.PACK_AB R91, R43, R42 ;  /* 0x0000002a2b5b723e */ /* 0x000fe400000010ff */
[----:B------:R-:W-:Y:S02]  /*e7f0*/  F2FP.BF16.F32.PACK_AB R89, R45, R44 ;  /* 0x0000002c2d59723e */ /* 0x000fe400000010ff */
[----:B------:R-:W-:Y:S02]  /*e800*/  F2FP.BF16.F32.PACK_AB R96, R41, R40 ;  /* 0x000000282960723e */ /* 0x000fe400000010ff */
[----:B------:R-:W-:Y:S01]  /*e810*/  F2FP.BF16.F32.PACK_AB R98, R39, R38 ;  /* 0x000000262762723e */ /* 0x000fe200000010ff */
[----:B------:R-:W-:Y:S01]  /*e820*/  STSM.16.M88.4 [R177], R88 ;  /* 0x00000058b1007844 */ /* 0x000fe20000000200 */
[----:B------:R-:W-:-:S02]  /*e830*/  F2FP.BF16.F32.PACK_AB R99, R35, R34 ;  /* 0x000000222363723e */ /* 0x000fc400000010ff */
[----:B------:R-:W-:Y:S02]  /*e840*/  F2FP.BF16.F32.PACK_AB R97, R37, R36 ;  /* 0x000000242561723e */ /* 0x000fe400000010ff */
[----:B---3--:R-:W-:Y:S02]  /*e850*/  F2FP.BF16.F32.PACK_AB R72, R33, R32 ;  /* 0x000000202148723e */ /* 0x008fe400000010ff */
[----:B------:R-:W-:Y:S01]  /*e860*/  F2FP.BF16.F32.PACK_AB R74, R31, R30 ;  /* 0x0000001e1f4a723e */ /* 0x000fe200000010ff */
[----:B------:R-:W-:Y:S01]  /*e870*/  STSM.16.M88.4 [R178], R96 ;  /* 0x00000060b2007844 */ /* 0x000fe20000000200 */
[----:B------:R-:W-:Y:S02]  /*e880*/  F2FP.BF16.F32.PACK_AB R75, R27, R26 ;  /* 0x0000001a1b4b723e */ /* 0x000fe400000010ff */
[----:B------:R-:W-:Y:S02]  /*e890*/  F2FP.BF16.F32.PACK_AB R73, R29, R28 ;  /* 0x0000001c1d49723e */ /* 0x000fe400000010ff */
[----:B0-----:R-:W-:-:S02]  /*e8a0*/  F2FP.BF16.F32.PACK_AB R76, R25, R24 ;  /* 0x00000018194c723e */ /* 0x001fc400000010ff */
[----:B------:R-:W-:Y:S01]  /*e8b0*/  F2FP.BF16.F32.PACK_AB R78, R21, R20 ;  /* 0x00000014154e723e */ /* 0x000fe200000010ff */
[----:B------:R0:W-:Y:S01]  /*e8c0*/  STSM.16.M88.4 [R179], R72 ;  /* 0x00000048b3007844 */ /* 0x0001e20000000200 */
[----:B------:R-:W-:Y:S02]  /*e8d0*/  F2FP.BF16.F32.PACK_AB R79, R13, R12 ;  /* 0x0000000c0d4f723e */ /* 0x000fe400000010ff */
[----:B------:R-:W-:Y:S02]  /*e8e0*/  F2FP.BF16.F32.PACK_AB R77, R15, R14 ;  /* 0x0000000e0f4d723e */ /* 0x000fe400000010ff */
[----:B-1----:R-:W-:Y:S02]  /*e8f0*/  F2FP.BF16.F32.PACK_AB R80, R11, R10 ;  /* 0x0000000a0b50723e */ /* 0x002fe400000010ff */
[----:B------:R-:W-:Y:S01]  /*e900*/  F2FP.BF16.F32.PACK_AB R82, R9, R8 ;  /* 0x000000080952723e */ /* 0x000fe200000010ff */
[----:B------:R-:W-:Y:S01]  /*e910*/  STSM.16.M88.4 [R180], R76 ;  /* 0x0000004cb4007844 */ /* 0x000fe20000000200 */
[----:B------:R-:W-:-:S02]  /*e920*/  F2FP.BF16.F32.PACK_AB R83, R5, R4 ;  /* 0x000000040553723e */ /* 0x000fc400000010ff */
[----:B------:R-:W-:Y:S02]  /*e930*/  F2FP.BF16.F32.PACK_AB R81, R7, R6 ;  /* 0x000000060751723e */ /* 0x000fe400000010ff */
[----:B----4-:R-:W-:Y:S02]  /*e940*/  F2FP.BF16.F32.PACK_AB R85, R157, R156 ;  /* 0x0000009c9d55723e */ /* 0x010fe400000010ff */
        /* <DEDUP_REMOVED lines=8> */
[----:B------:R-:W-:Y:S01]  /*e9d0*/  BAR.SYNC.DEFER_BLOCKING 0x1, 0x100 ;  /* 0x0044000000007b1d */ /* 0x000fe20000010000 */
[----:B------:R-:W-:Y:S01]  /*e9e0*/  ISETP.NE.AND.EX P0, PT, RZ, UR17, PT, P0 ;  /* 0x00000011ff007c0c */ /* 0x000fe2000bf05300 */
[----:B------:R-:W-:-:S04]  /*e9f0*/  UISETP.NE.U32.AND UP0, UPT, UR14, URZ, UPT ;  /* 0x0000003f0e00728c */ /* 0x000fc8000bf05070 */
[----:B------:R-:W-:-:S08]  /*ea00*/  UISETP.NE.AND.EX UP0, UPT, UR15, URZ, UPT, UP0 ;  /* 0x0000003f0f00728c */ /* 0x000fd0000bf05300 */
[----:B------:R2:W3:Y:S03]  /*ea10*/  @P0 LDG.E R3, desc[UR52][R72.64] ;  /* 0x0000003448030981 */ /* 0x0004e6000c1e1900 */
[----:B------:R-:W-:Y:S01]  /*ea20*/  @UP0 ULEA UR14, UP1, UR43, UR14, 0x2 ;  /* 0x0000000e2b0e0291 */ /* 0x000fe2000f82103f */
[----:B------:R-:W-:-:S03]  /*ea30*/  PLOP3.LUT P4, PT, PT, PT, UP0, 0x80, 0x0 ;  /* 0x000000000000781c */ /* 0x000fc60003f8f008 */
[----:B------:R-:W-:Y:S02]  /*ea40*/  @UP0 ULEA.HI.X UR15, UR43, UR15, UR42, 0x2, UP1 ;  /* 0x0000000f2b0f0291 */ /* 0x000fe400088f142a */
[----:B--2---:R-:W-:-:S04]  /*ea50*/  IMAD.U32 R72, RZ, RZ, UR14 ;  /* 0x0000000eff487e24 */ /* 0x004fc8000f8e00ff */
[----:B------:R-:W-:-:S05]  /*ea60*/  IMAD.U32 R73, RZ, RZ, UR15 ;  /* 0x0000000fff497e24 */ /* 0x000fca000f8e00ff */
[----:B------:R2:W4:Y:S01]  /*ea70*/  @P4 LDG.E R74, desc[UR52][R72.64] ;  /* 0x00000034484a4981 */ /* 0x000522000c1e1900 */
[----:B------:R-:W-:Y:S01]  /*ea80*/  UISETP.NE.AND UP2, UPT, UR22, 0x1, UPT ;  /* 0x000000011600788c */ /* 0x000fe2000bf45270 */
[----:B-1----:R-:W-:Y:S01]  /*ea90*/  VIADD R82, R17, UR36 ;  /* 0x0000002411527c36 */ /* 0x002fe20008000000 */
[----:B------:R-:W-:Y:S01]  /*eaa0*/  UISETP.GT.AND UP1, UPT, UR46, 0x1, UPT ;  /* 0x000000012e00788c */ /* 0x000fe2000bf24270 */
[----:B------:R-:W-:Y:S01]  /*eab0*/  UMOV UR23, 0x9b8 ;  /* 0x000009b800177882 */ /* 0x000fe20000000000 */
[----:B------:R-:W-:Y:S02]  /*eac0*/  UISETP.NE.U32.AND UP0, UPT, UR16, URZ, UPT ;  /* 0x0000003f1000728c */ /* 0x000fe4000bf05070 */
[----:B------:R-:W-:Y:S01]  /*ead0*/  PLOP3.LUT P1, PT, PT, PT, UP2, 0x80, 0x0 ;  /* 0x000000000000781c */ /* 0x000fe20003f2f028 */
[----:B------:R-:W-:Y:S02]  /*eae0*/  USEL UR23, UR23, 0x978, UP1 ;  /* 0x0000097817177887 */ /* 0x000fe40008800000 */
[----:B------:R-:W-:Y:S01]  /*eaf0*/  UISETP.NE.AND.EX UP0, UPT, UR17, URZ, UPT, UP0 ;  /* 0x0000003f1100728c */ /* 0x000fe2000bf05300 */
[----:B------:R-:W-:Y:S01]  /*eb00*/  UMOV UR4, URZ ;  /* 0x0000003f00047c82 */ /* 0x000fe20008000000 */
[----:B------:R-:W-:-:S02]  /*eb10*/  @UP2 ULDC UR26, c[0x0][0xbec] ;  /* 0x0002fb00001a2ab9 */ /* 0x000fc40000000800 */
[----:B------:R-:W-:Y:S02]  /*eb20*/  USEL UR43, UR43, URZ, !UP0 ;  /* 0x0000003f2b2b7287 */ /* 0x000fe4000c000000 */
[----:B------:R-:W-:Y:S02]  /*eb30*/  USEL UR9, UR37, URZ, UP1 ;  /* 0x0000003f25097287 */ /* 0x000fe40008800000 */
[----:B------:R-:W-:Y:S02]  /*eb40*/  USEL UR42, UR42, URZ, !UP0 ;  /* 0x0000003f2a2a7287 */ /* 0x000fe4000c000000 */
[----:B------:R-:W-:Y:S01]  /*eb50*/  ULDC.64 UR16, c[0x0][UR23+0x220] ;  /* 0x0000880017107abb */ /* 0x000fe20008000a00 */
[----:B------:R-:W-:Y:S01]  /*eb60*/  ULDC.64 UR20, c[0x0][UR23+0x218] ;  /* 0x0000860017147abb */ /* 0x000fe20008000a00 */
[----:B--2---:R-:W-:Y:S01]  /*eb70*/  @P1 IMAD.HI.U32 R72, R82, UR26, RZ ;  /* 0x0000001a52481c27 */ /* 0x004fe2000f8e00ff */
[----:B------:R-:W-:Y:S01]  /*eb80*/  ULDC.64 UR18, c[0x0][UR23+0x228] ;  /* 0x00008a0017127abb */ /* 0x000fe20008000a00 */
[----:B------:R-:W-:-:S02]  /*eb90*/  UIMAD UR17, UR17, UR43, URZ ;  /* 0x0000002b111172a4 */ /* 0x000fc4000f8e023f */
[----:B------:R-:W-:Y:S01]  /*eba0*/  UIMAD.WIDE.U32 UR14, UR20, UR44, URZ ;  /* 0x0000002c140e72a5 */ /* 0x000fe2000f8e003f */
[----:B------:R-:W-:Y:S01]  /*ebb0*/  @UP2 ULDC UR27, c[0x0][0xbf0] ;  /* 0x0002fc00001b2ab9 */ /* 0x000fe20000000800 */
[----:B------:R-:W-:Y:S02]  /*ebc0*/  UIMAD UR20, UR21, UR44, URZ ;  /* 0x0000002c151472a4 */ /* 0x000fe4000f8e023f */
[----:B------:R-:W-:Y:S02]  /*ebd0*/  UIMAD.WIDE.U32 UR24, UR18, UR9, URZ ;  /* 0x00000009121872a5 */ /* 0x000fe4000f8e003f */
[----:B------:R-:W-:Y:S02]  /*ebe0*/  UIMAD UR9, UR19, UR9, URZ ;  /* 0x00000009130972a4 */ /* 0x000fe4000f8e023f */
[----:B------:R-:W-:Y:S02]  /*ebf0*/  UIMAD.WIDE.U32 UR18, UR16, UR43, URZ ;  /* 0x0000002b101272a5 */ /* 0x000fe4000f8e003f */
[----:B------:R-:W-:-:S02]  /*ec00*/  UIMAD UR17, UR16, UR42, UR17 ;  /* 0x0000002a101172a4 */ /* 0x000fc4000f8e0211 */
[----:B------:R-:W-:Y:S02]  /*ec10*/  UIADD3 UR20, UR15, UR20, URZ ;  /* 0x000000140f147290 */ /* 0x000fe4000fffe03f */
[----:B------:R-:W-:Y:S02]  /*ec20*/  UIADD3 UR15, UR25, UR9, URZ ;  /* 0x00000009190f7290 */ /* 0x000fe4000fffe03f */
[----:B------:R-:W-:-:S04]  /*ec30*/  UIADD3 UR9, UR19, UR17, URZ ;  /* 0x0000001113097290 */ /* 0x000fc8000fffe03f */
[----:B------:R-:W-:Y:S01]  /*ec40*/  IMAD.U32 R78, RZ, RZ, UR15 ;  /* 0x0000000fff4e7e24 */ /* 0x000fe2000f8e00ff */
[----:B---3--:R-:W-:Y:S01]  /*ec50*/  @P0 R2UR UR4, R3 ;  /* 0x00000000030402ca */ /* 0x008fe200000e0000 */
[----:B------:R-:W-:Y:S01]  /*ec60*/  IMAD.MOV.U32 R3, RZ, RZ, R82 ;  /* 0x000000ffff037224 */ /* 0x000fe200078e0052 */
[----:B------:R-:W-:Y:S01]  /*ec70*/  @P1 SHF.R.U32.HI R3, RZ, UR27, R72 ;  /* 0x0000001bff031c19 */ /* 0x000fe20008011648 */
[----:B------:R-:W-:-:S03]  /*ec80*/  IMAD.U32 R72, RZ, RZ, UR24 ;  /* 0x00000018ff487e24 */ /* 0x000fc6000f8e00ff */
[--C-:B------:R-:W-:Y:S01]  /*ec90*/  SHF.R.S32.HI R73, RZ, 0x1f, R3.reuse ;  /* 0x0000001fff497819 */ /* 0x100fe20000011403 */
[----:B------:R-:W-:-:S04]  /*eca0*/  IMAD.MOV R75, RZ, RZ, -R3 ;  /* 0x000000ffff4b7224 */ /* 0x000fc800078e0a03 */
[----:B------:R-:W-:Y:S02]  /*ecb0*/  IMAD R75, R75, UR22, R82 ;  /* 0x000000164b4b7c24 */ /* 0x000fe4000f8e0252 */
        /* <DEDUP_REMOVED lines=9> */
[----:B------:R-:W-:Y:S01]  /*ed50*/  @!UP1 ULDC UR19, c[0x0][0xb54] ;  /* 0x0002d50000139ab9 */ /* 0x000fe20000000800 */
[----:B------:R-:W-:Y:S01]  /*ed60*/  IADD3.X R73, R73, UR9, R78, P2, P3 ;  /* 0x0000000949497c10 */ /* 0x000fe200097e644e */
[----:B------:R-:W-:Y:S01]  /*ed70*/  ULDC UR9, c[0x0][0xa88] ;  /* 0x0002a20000097ab9 */ /* 0x000fe20000000800 */
[----:B------:R-:W-:Y:S01]  /*ed80*/  IMAD R3, R3, UR14, R76 ;  /* 0x0000000e03037c24 */ /* 0x000fe2000f8e024c */
        /* <DEDUP_REMOVED lines=16> */
.L_x_2303:
[----:B------:R-:W2:Y:S04]  /*ee90*/  LDL R78, [R1+0x40] ;  /* 0x00004000014e7983 */ /* 0x000ea80000100800 */
[----:B------:R-:W3:Y:S01]  /*eea0*/  LDL R77, [R1+0x3c] ;  /* 0x00003c00014d7983 */ /* 0x000ee20000100800 */
[----:B------:R-:W-:-:S03]  /*eeb0*/  UIMAD UR9, UR9, UR22, URZ ;  /* 0x00000016090972a4 */ /* 0x000fc6000f8e023f */
[----:B------:R-:W-:Y:S04]  /*eec0*/  SHFL.IDX PT, R72, R76, RZ, 0x1c1f ;  /* 0x001c1fff4c487589 */ /* 0x000fe800000e0000 */
[----:B------:R-:W0:Y:S04]  /*eed0*/  SHFL.IDX PT, R73, R3, RZ, 0x1c1f ;  /* 0x001c1fff03497589 */ /* 0x000e2800000e0000 */
[----:B------:R-:W-:Y:S04]  /*eee0*/  SHFL.IDX PT, R74, R76, 0x1, 0x1c1f ;  /* 0x003c1f004c4a7f89 */ /* 0x000fe800000e0000 */
[----:B------:R-:W1:Y:S01]  /*eef0*/  SHFL.IDX PT, R75, R3, 0x1, 0x1c1f ;  /* 0x003c1f00034b7f89 */ /* 0x000e6200000e0000 */
[----:B--2---:R-:W-:Y:S01]  /*ef00*/  VIADD R80, R78, UR36 ;  /* 0x000000244e507c36 */ /* 0x004fe20008000000 */
        /* <DEDUP_REMOVED lines=21> */
[----:B------:R-:W-:Y:S02]  /*f060*/  LOP3.LUT R24, R25, 0x380, RZ, 0xc0, !PT ;  /* 0x0000038019187812 */ /* 0x000fe400078ec0ff */
[----:B------:R-:W-:Y:S02]  /*f070*/  IADD3 R13, P3, R2, 0x2000, RZ ;  /* 0x00002000020d7810 */ /* 0x000fe40007f7e0ff */
[----:B------:R-:W-:Y:S02]  /*f080*/  SHF.R.U64 R24, R24, 0x3, RZ ;  /* 0x0000000318187819 */ /* 0x000fe400000012ff */
[----:B------:R-:W-:-:S02]  /*f090*/  LOP3.LUT R8, R9, 0x380, RZ, 0xc0, !PT ;  /* 0x0000038009087812 */ /* 0x000fc400078ec0ff */
[----:B------:R-:W-:Y:S02]  /*f0a0*/  LOP3.LUT R12, R13, 0x380, RZ, 0xc0, !PT ;  /* 0x000003800d0c7812 */ /* 0x000fe400078ec0ff */
[----:B------:R-:W-:Y:S01]  /*f0b0*/  LOP3.LUT R24, R24, R25, RZ, 0x3c, !PT ;  /* 0x0000001918187212 */ /* 0x000fe200078e3cff */
[--C-:B------:R-:W-:Y:S01]  /*f0c0*/  IMAD.X R25, RZ, RZ, R3.reuse, P2 ;  /* 0x000000ffff197224 */ /* 0x100fe200010e0603 */
[----:B------:R-:W-:Y:S02]  /*f0d0*/  IADD3 R49, P2, R2, 0x9000, RZ ;  /* 0x0000900002317810 */ /* 0x000fe40007f5e0ff */
[----:B------:R-:W-:Y:S02]  /*f0e0*/  SHF.R.U64 R8, R8, 0x3, RZ ;  /* 0x0000000308087819 */ /* 0x000fe400000012ff */
[----:B------:R-:W-:Y:S01]  /*f0f0*/  SHF.R.U64 R12, R12, 0x3, RZ ;  /* 0x000000030c0c7819 */ /* 0x000fe200000012ff */
[----:B------:R-:W-:Y:S01]  /*f100*/  UIMAD UR12, UR16, UR14, URZ ;  /* 0x0000000e100c72a4 */ /* 0x000fe2000f8e023f */
[----:B------:R-:W-:Y:S01]  /*f110*/  LOP3.LUT R48, R49, 0x380, RZ, 0xc0, !PT ;  /* 0x0000038031307812 */ /* 0x000fe200078ec0ff */
[----:B------:R-:W-:Y:S01]  /*f120*/  UIMAD.WIDE.U32 UR10, UR4, UR14, URZ ;  /* 0x0000000e040a72a5 */ /* 0x000fe2000f8e003f */
[----:B------:R-:W-:Y:S01]  /*f130*/  LOP3.LUT R8, R8, R9, RZ, 0x3c, !PT ;  /* 0x0000000908087212 */ /* 0x000fe200078e3cff */
[--C-:B------:R-:W-:Y:S01]  /*f140*/  IMAD.X R9, RZ, RZ, R3.reuse, P4 ;  /* 0x000000ffff097224 */ /* 0x100fe200020e0603 */
[----:B------:R-:W-:Y:S01]  /*f150*/  LOP3.LUT R12, R12, R13, RZ, 0x3c, !PT ;  /* 0x0000000d0c0c7212 */ /* 0x000fe200078e3cff */
[----:B------:R-:W-:Y:S01]  /*f160*/  IMAD.X R13, RZ, RZ, R3, P3 ;  /* 0x000000ffff0d7224 */ /* 0x000fe200018e0603 */
[----:B------:R-:W-:-:S02]  /*f170*/  IADD3 R29, P0, R2, 0x4000, RZ ;  /* 0x00004000021d7810 */ /* 0x000fc40007f1e0ff */
[C---:B------:R-:W-:Y:S02]  /*f180*/  IADD3 R33, P6, R2.reuse, 0x5000, RZ ;  /* 0x0000500002217810 */ /* 0x040fe40007fde0ff */
[C---:B------:R-:W-:Y:S02]  /*f190*/  IADD3 R37, P5, R2.reuse, 0x6000, RZ ;  /* 0x0000600002257810 */ /* 0x040fe40007fbe0ff */
[C---:B------:R-:W-:Y:S01]  /*f1a0*/  LOP3.LUT R7, R2.reuse, 0x380, RZ, 0xc0, !PT ;  /* 0x0000038002077812 */ /* 0x040fe200078ec0ff */
[----:B------:R-:W-:Y:S01]  /*f1b0*/  UIMAD UR12, UR4, UR15, UR12 ;  /* 0x0000000f040c72a4 */ /* 0x000fe2000f8e020c */
[C---:B------:R-:W-:Y:S01]  /*f1c0*/  IADD3 R41, P4, R2.reuse, 0x7000, RZ ;  /* 0x0000700002297810 */ /* 0x040fe20007f9e0ff */
[----:B------:R-:W-:Y:S01]  /*f1d0*/  @UP2 ULDC UR14, c[0x0][0xbec] ;  /* 0x0002fb00000e2ab9 */ /* 0x000fe20000000800 */
[----:B------:R-:W-:Y:S01]  /*f1e0*/  IADD3 R45, P3, R2, 0x8000, RZ ;  /* 0x00008000022d7810 */ /* 0x000fe20007f7e0ff */
[----:B------:R-:W5:Y:S01]  /*f1f0*/  LD.E.128 R8, desc[UR52][R8.64] ;  /* 0x0000003408087980 */ /* 0x000f62000c101d00 */
[----:B------:R-:W-:-:S02]  /*f200*/  SHF.R.U64 R48, R48, 0x3, RZ ;  /* 0x0000000330307819 */ /* 0x000fc400000012ff */
[----:B------:R-:W-:Y:S01]  /*f210*/  LOP3.LUT R28, R29, 0x380, RZ, 0xc0, !PT ;  /* 0x000003801d1c7812 */ /* 0x000fe200078ec0ff */
[----:B------:R-:W5:Y:S01]  /*f220*/  LD.E.128 R12, desc[UR52][R12.64] ;  /* 0x000000340c0c7980 */ /* 0x000f62000c101d00 */
[----:B------:R-:W-:Y:S02]  /*f230*/  LOP3.LUT R32, R33, 0x380, RZ, 0xc0, !PT ;  /* 0x0000038021207812 */ /* 0x000fe400078ec0ff */
[----:B------:R-:W-:Y:S01]  /*f240*/  LOP3.LUT R36, R37, 0x380, RZ, 0xc0, !PT ;  /* 0x0000038025247812 */ /* 0x000fe200078ec0ff */
[----:B------:R-:W5:Y:S01]  /*f250*/  LD.E.128 R24, desc[UR52][R24.64] ;  /* 0x0000003418187980 */ /* 0x000f62000c101d00 */
[----:B------:R-:W-:Y:S02]  /*f260*/  LOP3.LUT R40, R41, 0x380, RZ, 0xc0, !PT ;  /* 0x0000038029287812 */ /* 0x000fe400078ec0ff */
[----:B------:R-:W-:Y:S02]  /*f270*/  LOP3.LUT R44, R45, 0x380, RZ, 0xc0, !PT ;  /* 0x000003802d2c7812 */ /* 0x000fe400078ec0ff */
[----:B------:R-:W-:Y:S01]  /*f280*/  LOP3.LUT R48, R48, R49, RZ, 0x3c, !PT ;  /* 0x0000003130307212 */ /* 0x000fe200078e3cff */
[----:B------:R-:W-:Y:S01]  /*f290*/  IMAD.X R49, RZ, RZ, R3, P2 ;  /* 0x000000ffff317224 */ /* 0x000fe200010e0603 */
[----:B------:R-:W-:-:S02]  /*f2a0*/  IADD3 R5, P2, R2, 0xf000, RZ ;  /* 0x0000f00002057810 */ /* 0x000fc40007f5e0ff */
[----:B------:R-:W-:Y:S02]  /*f2b0*/  SHF.R.U64 R28, R28, 0x3, RZ ;  /* 0x000000031c1c7819 */ /* 0x000fe400000012ff */
[----:B------:R-:W-:Y:S02]  /*f2c0*/  SHF.R.U64 R32, R32, 0x3, RZ ;  /* 0x0000000320207819 */ /* 0x000fe400000012ff */
[----:B------:R-:W-:Y:S01]  /*f2d0*/  SHF.R.U64 R7, R7, 0x3, RZ ;  /* 0x0000000307077819 */ /* 0x000fe200000012ff */
[----:B------:R-:W-:Y:S01]  /*f2e0*/  UIADD3 UR11, UR11, UR12, URZ ;  /* 0x0000000c0b0b7290 */ /* 0x000fe2000fffe03f */
[----:B------:R-:W-:Y:S01]  /*f2f0*/  SHF.R.U64 R36, R36, 0x3, RZ ;  /* 0x0000000324247819 */ /* 0x000fe200000012ff */
[----:B------:R-:W-:Y:S01]  /*f300*/  USHF.R.S32.HI UR4, URZ, 0x1f, UR43 ;  /* 0x0000001f3f047899 */ /* 0x000fe2000801142b */
[----:B------:R-:W-:Y:S01]  /*f310*/  SHF.R.U64 R40, R40, 0x3, RZ ;  /* 0x0000000328287819 */ /* 0x000fe200000012ff */
[----:B------:R-:W-:Y:S01]  /*f320*/  ULDC.64 UR12, c[0x0][0xae8] ;  /* 0x0002ba00000c7ab9 */ /* 0x000fe20000000a00 */
[----:B------:R-:W-:Y:S01]  /*f330*/  SHF.R.U64 R44, R44, 0x3, RZ ;  /* 0x000000032c2c7819 */ /* 0x000fe200000012ff */
[--C-:B------:R-:W-:Y:S01]  /*f340*/  IMAD.X R73, RZ, RZ, R3.reuse, P2 ;  /* 0x000000ffff497224 */ /* 0x100fe200010e0603 */
[----:B------:R-:W-:Y:S01]  /*f350*/  LOP3.LUT R4, R5, 0x380, RZ, 0xc0, !PT ;  /* 0x0000038005047812 */ /* 0x000fe200078ec0ff */
[----:B------:R-:W5:Y:S01]  /*f360*/  LD.E.128 R48, desc[UR52][R48.64] ;  /* 0x0000003430307980 */ /* 0x000f62000c101d00 */
        /* <DEDUP_REMOVED lines=11> */
[----:B------:R-:W-:Y:S01]  /*f420*/  UIMAD.WIDE.U32 UR10, UR44, UR12, UR10 ;  /* 0x0000000c2c0a72a5 */ /* 0x000fe2000f8e000a */
[C---:B------:R-:W-:Y:S01]  /*f430*/  IADD3 R57, P6, R2.reuse, 0xb000, RZ ;  /* 0x0000b00002397810 */ /* 0x040fe20007fde0ff */
[----:B------:R-:W5:Y:S01]  /*f440*/  LD.E.128 R28, desc[UR52][R28.64] ;  /* 0x000000341c1c7980 */ /* 0x000f62000c101d00 */
[----:B------:R-:W-:-:S02]  /*f450*/  IADD3 R61, P5, R2, 0xc000, RZ ;  /* 0x0000c000023d7810 */ /* 0x000fc40007fbe0ff */
[C---:B------:R-:W-:Y:S01]  /*f460*/  IADD3 R65, P4, R2.reuse, 0xd000, RZ ;  /* 0x0000d00002417810 */ /* 0x040fe20007f9e0ff */
[----:B------:R-:W5:Y:S01]  /*f470*/  LD.E.128 R32, desc[UR52][R32.64] ;  /* 0x0000003420207980 */ /* 0x000f62000c101d00 */
[----:B------:R-:W-:Y:S02]  /*f480*/  IADD3 R69, P3, R2, 0xe000, RZ ;  /* 0x0000e00002457810 */ /* 0x000fe40007f7e0ff */
[----:B------:R-:W-:Y:S01]  /*f490*/  SHF.R.U64 R4, R4, 0x3, RZ ;  /* 0x0000000304047819 */ /* 0x000fe200000012ff */
[----:B------:R-:W5:Y:S01]  /*f4a0*/  LD.E.128 R36, desc[UR52][R36.64] ;  /* 0x0000003424247980 */ /* 0x000f62000c101d00 */
[----:B------:R-:W-:Y:S02]  /*f4b0*/  LOP3.LUT R2, R7, R2, RZ, 0x3c, !PT ;  /* 0x0000000207027212 */ /* 0x000fe400078e3cff */
[----:B------:R-:W-:Y:S01]  /*f4c0*/  LOP3.LUT R72, R4, R5, RZ, 0x3c, !PT ;  /* 0x0000000504487212 */ /* 0x000fe200078e3cff */
[----:B------:R-:W-:Y:S01]  /*f4d0*/  UIMAD UR11, UR44, UR13, UR11 ;  /* 0x0000000d2c0b72a4 */ /* 0x000fe2000f8e020b */
[----:B------:R-:W-:Y:S01]  /*f4e0*/  LOP3.LUT R52, R53, 0x380, RZ, 0xc0, !PT ;  /* 0x0000038035347812 */ /* 0x000fe200078ec0ff */
[----:B------:R0:W5:Y:S01]  /*f4f0*/  LD.E.128 R4, desc[UR52][R2.64] ;  /* 0x0000003402047980 */ /* 0x000162000c101d00 */
[----:B------:R-:W-:Y:S01]  /*f500*/  ULDC.64 UR12, c[0x0][0xaf0] ;  /* 0x0002bc00000c7ab9 */ /* 0x000fe20000000a00 */
[----:B------:R-:W-:-:S02]  /*f510*/  LOP3.LUT R56, R57, 0x380, RZ, 0xc0, !PT ;  /* 0x0000038039387812 */ /* 0x000fc400078ec0ff */
[----:B------:R-:W-:Y:S01]  /*f520*/  LOP3.LUT R60, R61, 0x380, RZ, 0xc0, !PT ;  /* 0x000003803d3c7812 */ /* 0x000fe200078ec0ff */
[----:B------:R-:W5:Y:S01]  /*f530*/  LD.E.128 R40, desc[UR52][R40.64] ;  /* 0x0000003428287980 */ /* 0x000f62000c101d00 */
[----:B------:R-:W-:Y:S02]  /*f540*/  LOP3.LUT R64, R65, 0x380, RZ, 0xc0, !PT ;  /* 0x0000038041407812 */ /* 0x000fe400078ec0ff */
[----:B------:R-:W-:Y:S01]  /*f550*/  LOP3.LUT R68, R69, 0x380, RZ, 0xc0, !PT ;  /* 0x0000038045447812 */ /* 0x000fe200078ec0ff */
[----:B------:R-:W5:Y:S01]  /*f560*/  LD.E.128 R44, desc[UR52][R44.64] ;  /* 0x000000342c2c7980 */ /* 0x000f62000c101d00 */
[----:B0-----:R-:W-:Y:S01]  /*f570*/  IMAD R2, R20, 0x20, R81 ;  /* 0x0000002014027824 */ /* 0x001fe200078e0251 */
[----:B------:R-:W-:Y:S01]  /*f580*/  UIMAD UR4, UR4, UR12, URZ ;  /* 0x0000000c040472a4 */ /* 0x000fe2000f8e023f */
[----:B------:R-:W-:Y:S01]  /*f590*/  SHF.R.U64 R52, R52, 0x3, RZ ;  /* 0x0000000334347819 */ /* 0x000fe200000012ff */
[----:B------:R-:W5:Y:S01]  /*f5a0*/  LD.E.128 R72, desc[UR52][R72.64] ;  /* 0x0000003448487980 */ /* 0x000f62000c101d00 */
[----:B------:R-:W-:Y:S01]  /*f5b0*/  VIADD R76, R2, UR36 ;  /* 0x00000024024c7c36 */ /* 0x000fe20008000000 */
[----:B------:R-:W-:Y:S01]  /*f5c0*/  UIMAD.WIDE.U32 UR10, UR43, UR12, UR10 ;  /* 0x0000000c2b0a72a5 */ /* 0x000fe2000f8e000a */
[----:B------:R-:W-:-:S02]  /*f5d0*/  SHF.R.U64 R56, R56, 0x3, RZ ;  /* 0x0000000338387819 */ /* 0x000fc400000012ff */
[----:B------:R-:W-:Y:S01]  /*f5e0*/  @P1 IMAD.HI.U32 R2, R76, UR14, RZ ;  /* 0x0000000e4c021c27 */ /* 0x000fe2000f8e00ff */
[----:B------:R-:W-:Y:S01]  /*f5f0*/  @UP2 ULDC UR12, c[0x0][0xbf0] ;  /* 0x0002fc00000c2ab9 */ /* 0x000fe20000000800 */
[----:B------:R-:W-:Y:S01]  /*f600*/  UIMAD UR4, UR43, UR13, UR4 ;  /* 0x0000000d2b0472a4 */ /* 0x000fe2000f8e0204 */
[----:B------:R-:W-:Y:S01]  /*f610*/  SHF.R.U64 R60, R60, 0x3, RZ ;  /* 0x000000033c3c7819 */ /* 0x000fe200000012ff */
[----:B------:R-:W-:Y:S01]  /*f620*/  IMAD.MOV.U32 R21, RZ, RZ, R76 ;  /* 0x000000ffff157224 */ /* 0x000fe200078e004c */
[----:B------:R-:W-:Y:S01]  /*f630*/  @P1 SHF.R.U32.HI R21, RZ, UR12, R2 ;  /* 0x0000000cff151c19 */ /* 0x000fe20008011602 */
[----:B------:R-:W-:Y:S01]  /*f640*/  UIADD3 UR4, UR11, UR4, URZ ;  /* 0x000000040b047290 */ /* 0x000fe2000fffe03f */
[----:B------:R-:W-:Y:S01]  /*f650*/  SHF.R.U64 R64, R64, 0x3, RZ ;  /* 0x0000000340407819 */ /* 0x000fe200000012ff */
[----:B------:R-:W-:Y:S01]  /*f660*/  ULDC.64 UR12, c[0x0][0xae0] ;  /* 0x0002b800000c7ab9 */ /* 0x000fe20000000a00 */
[----:B------:R-:W-:Y:S01]  /*f670*/  SHF.R.U64 R68, R68, 0x3, RZ ;  /* 0x0000000344447819 */ /* 0x000fe200000012ff */
[--C-:B------:R-:W-:Y:S01]  /*f680*/  IMAD.MOV R77, RZ, RZ, -R21.reuse ;  /* 0x000000ffff4d7224 */ /* 0x100fe200078e0a15 */
[----:B------:R-:W-:-:S02]  /*f690*/  SHF.R.S32.HI R20, RZ, 0x1f, R21 ;  /* 0x0000001fff147819 */ /* 0x000fc40000011415 */
        /* <DEDUP_REMOVED lines=10> */
[----:B------:R-:W5:Y:S01]  /*f740*/  LD.E.128 R52, desc[UR52][R52.64] ;  /* 0x0000003434347980 */ /* 0x000f62000c101d00 */
[----:B------:R-:W-:-:S02]  /*f750*/  IMAD R20, R20, UR12, RZ ;  /* 0x0000000c14147c24 */ /* 0x000fc4000f8e02ff */
[----:B------:R-:W-:Y:S01]  /*f760*/  IMAD R77, R77, UR22, R76 ;  /* 0x000000164d4d7c24 */ /* 0x000fe2000f8e024c */
[----:B------:R-:W5:Y:S01]  /*f770*/  LD.E.128 R56, desc[UR52][R56.64] ;  /* 0x0000003438387980 */ /* 0x000f62000c101d00 */
[----:B------:R-:W-:Y:S02]  /*f780*/  IMAD.U32 R3, RZ, RZ, UR11 ;  /* 0x0000000bff037e24 */ /* 0x000fe4000f8e00ff */
[----:B------:R-:W-:Y:S01]  /*f790*/  IMAD.U32 R2, RZ, RZ, UR10 ;  /* 0x0000000aff027e24 */ /* 0x000fe2000f8e00ff */
[----:B------:R-:W-:Y:S01]  /*f7a0*/  ULDC.64 UR10, c[0x0][0xad8] ;  /* 0x0002b600000a7ab9 */ /* 0x000fe20000000a00 */
[----:B------:R-:W-:Y:S01]  /*f7b0*/  IMAD.U32 R3, RZ, RZ, UR4 ;  /* 0x00000004ff037e24 */ /* 0x000fe2000f8e00ff */
[----:B------:R-:W5:Y:S01]  /*f7c0*/  LD.E.128 R60, desc[UR52][R60.64] ;  /* 0x000000343c3c7980 */ /* 0x000f62000c101d00 */
[C---:B------:R-:W-:Y:S01]  /*f7d0*/  IMAD R79, R21.reuse, UR13, R20 ;  /* 0x0000000d154f7c24 */ /* 0x040fe2000f8e0214 */
[----:B------:R-:W-:Y:S01]  /*f7e0*/  SHF.R.S32.HI R20, RZ, 0x1f, R77 ;  /* 0x0000001fff147819 */ /* 0x000fe2000001144d */
[----:B------:R-:W-:Y:S01]  /*f7f0*/  IMAD.WIDE.U32 R2, R21, UR12, R2 ;  /* 0x0000000c15027c25 */ /* 0x000fe2000f8e0002 */
[----:B------:R-:W5:Y:S03]  /*f800*/  LD.E.128 R64, desc[UR52][R64.64] ;  /* 0x0000003440407980 */ /* 0x000f66000c101d00 */
[----:B------:R-:W-:Y:S01]  /*f810*/  IMAD.IADD R3, R3, 0x1, R79 ;  /* 0x0000000103037824 */ /* 0x000fe200078e024f */
[----:B------:R-:W5:Y:S01]  /*f820*/  LD.E.128 R68, desc[UR52][R68.64] ;  /* 0x0000003444447980 */ /* 0x000f62000c101d00 */
[----:B------:R-:W-:Y:S01]  /*f830*/  IMAD R20, R20, UR10, RZ ;  /* 0x0000000a14147c24 */ /* 0x000fe2000f8e02ff */
[----:B------:R-:W-:Y:S01]  /*f840*/  @!PT LDS RZ, [RZ] ;  /* 0x00000000fffff984 */ /* 0x000fe20000000800 */
[----:B------:R-:W-:Y:S01]  /*f850*/  @!PT LDS RZ, [RZ] ;  /* 0x00000000fffff984 */ /* 0x000fe20000000800 */
[----:B------:R-:W-:Y:S01]  /*f860*/  @!PT LDS RZ, [RZ] ;  /* 0x00000000fffff984 */ /* 0x000fe20000000800 */
[----:B------:R-:W-:Y:S01]  /*f870*/  @!PT LDS RZ, [RZ] ;  /* 0x00000000fffff984 */ /* 0x000fe20000000800 */
[----:B------:R0:W-:Y:S06]  /*f880*/  MEMBAR.ALL.CTA ;  /* 0x0000000000007992 */ /* 0x0001ec0000008000 */
[----:B0-----:R-:W0:Y:S01]  /*f890*/  FENCE.VIEW.ASYNC.S ;  /* 0x00000000000073c6 */ /* 0x001e220000000000 */
[----:B------:R-:W-:-:S02]  /*f8a0*/  IMAD R21, R77, UR11, R20 ;  /* 0x0000000b4d157c24 */ /* 0x000fc4000f8e0214 */
[----:B------:R-:W-:Y:S01]  /*f8b0*/  IMAD.WIDE.U32 R2, R77, UR10, R2 ;  /* 0x0000000a4d027c25 */ /* 0x000fe2000f8e0002 */
[----:B------:R-:W-:-:S03]  /*f8c0*/  ULDC.64 UR10, c[0x0][0xa80] ;  /* 0x0002a000000a7ab9 */ /* 0x000fc60000000a00 */
[----:B------:R-:W-:Y:S01]  /*f8d0*/  IMAD.IADD R3, R3, 0x1, R21 ;  /* 0x0000000103037824 */ /* 0x000fe200078e0215 */
[C---:B------:R-:W-:Y:S01]  /*f8e0*/  LEA R80, P2, R2.reuse, UR10, 0x1 ;  /* 0x0000000a02507c11 */ /* 0x040fe2000f8408ff */
[----:B------:R-:W-:Y:S01]  /*f8f0*/  VIADD R82, R81, UR36 ;  /* 0x0000002451527c36 */ /* 0x000fe20008000000 */
[----:B------:R-:W-:Y:S02]  /*f900*/  UIADD3 UR8, UR8, 0x38820, URZ ;  /* 0x0003882008087890 */ /* 0x000fe4000fffe03f */
[----:B------:R-:W-:Y:S02]  /*f910*/  LEA.HI.X R81, R2, UR11, R3, 0x1, P2 ;  /* 0x0000000b02517c11 */ /* 0x000fe400090f0c03 */
[C---:B------:R-:W-:Y:S01]  /*f920*/  ISETP.GE.AND P2, PT, R82.reuse, UR9, PT ;  /* 0x0000000952007c0c */ /* 0x040fe2000bf46270 */
[----:B------:R-:W-:Y:S01]  /*f930*/  UPRMT UR8, URZ, 0x654, UR8 ;  /* 0x000006543f087896 */ /* 0x000fe20008000008 */
[C---:B------:R-:W-:Y:S02]  /*f940*/  VIADD R20, R82.reuse, 0x20 ;  /* 0x0000002052147836 */ /* 0x040fe40000000000 */
[----:B------:R-:W-:-:S02]  /*f950*/  VIADD R76, R82, 0x40 ;  /* 0x00000040524c7836 */ /* 0x000fc40000000000 */
        /* <DEDUP_REMOVED lines=31> */
.L_x_2306:
[----:B------:R-:W-:Y:S05]  /*fb50*/  BSYNC B1 ;  /* 0x0000000000017941 */ /* 0x000fea0003800000 */
.L_x_2305:
        /* <DEDUP_REMOVED lines=21> */
.L_x_2308:
[----:B------:R-:W-:Y:S05]  /*fcb0*/  BSYNC B1 ;  /* 0x0000000000017941 */ /* 0x000fea0003800000 */
.L_x_2307:
        /* <DEDUP_REMOVED lines=21> */
.L_x_2310:
[----:B------:R-:W-:Y:S05]  /*fe10*/  BSYNC B1 ;  /* 0x0000000000017941 */ /* 0x000fea0003800000 */
.L_x_2309:
        /* <DEDUP_REMOVED lines=24> */
.L_x_2304:
        /* <DEDUP_REMOVED lines=21> */
[----:B------:R-:W-:Y:S01]  /*100f0*/  VIADD R176, R16, 0x58 ;  /* 0x0000005810b07836 */ /* 0x000fe20000000000 */
[----:B------:R-:W-:Y:S01]  /*10100*/  @UP2 ULDC UR12, c[0x0][0xbec] ;  /* 0x0002fb00000c2ab9 */ /* 0x000fe20000000800 */
[----:B------:R-:W-:Y:S01]  /*10110*/  UIADD3 UR8, UR8, 0x38820, URZ ;  /* 0x0003882008087890 */ /* 0x000fe2000fffe03f */
[----:B------:R-:W-:Y:S01]  /*10120*/  @P1 IMAD.HI.U32 R0, R82, UR12, RZ ;  /* 0x0000000c52001c27 */ /* 0x000fe2000f8e00ff */
[----:B------:R-:W-:Y:S01]  /*10130*/  UIMAD.WIDE.U32 UR10, UR43, UR14, UR10 ;  /* 0x0000000e2b0a72a5 */ /* 0x000fe2000f8e000a */
[----:B------:R-:W-:Y:S01]  /*10140*/  BSSY B1, `(.L_x_2312) ;  /* 0x00000de000017945 */ /* 0x000fe20003800000 */
[----:B------:R-:W-:Y:S01]  /*10150*/  ULDC.64 UR12, c[0x0][0xb48] ;  /* 0x0002d200000c7ab9 */ /* 0x000fe20000000a00 */
[----:B------:R-:W-:Y:S01]  /*10160*/  UPRMT UR8, URZ, 0x654, UR8 ;  /* 0x000006543f087896 */ /* 0x000fe20008000008 */
[C---:B------:R-:W-:Y:S01]  /*10170*/  VIADD R178, R16.reuse, 0x50 ;  /* 0x0000005010b27836 */ /* 0x040fe20000000000 */
[----:B------:R-:W-:Y:S01]  /*10180*/  UIADD3 UR11, UR11, UR4, URZ ;  /* 0x000000040b0b7290 */ /* 0x000fe2000fffe03f */
[C---:B------:R-:W-:Y:S01]  /*10190*/  VIADD R180, R16.reuse, 0x48 ;  /* 0x0000004810b47836 */ /* 0x040fe20000000000 */
[----:B------:R-:W-:Y:S01]  /*101a0*/  SHF.R.S32.HI R86, RZ, 0x1f, R19 ;  /* 0x0000001fff567819 */ /* 0x000fe20000011413 */
[----:B------:R-:W-:Y:S01]  /*101b0*/  @UP2 ULDC UR4, c[0x0][0xbf0] ;  /* 0x0002fc0000042ab9 */ /* 0x000fe20000000800 */
[----:B------:R-:W-:Y:S01]  /*101c0*/  UIMAD.WIDE.U32 UR10, UR37, UR12, UR10 ;  /* 0x0000000c250a72a5 */ /* 0x000fe2000f8e000a */
[----:B------:R-:W-:Y:S01]  /*101d0*/  @P1 SHF.R.U32.HI R73, RZ, UR4, R0 ;  /* 0x00000004ff491c19 */ /* 0x000fe20008011600 */
[----:B------:R-:W-:Y:S01]  /*101e0*/  VIADD R182, R16, 0x40 ;  /* 0x0000004010b67836 */ /* 0x000fe20000000000 */
[----:B------:R-:W-:Y:S01]  /*101f0*/  SYNCS.ARRIVE.TRANS64.RED.A1T0 RZ, [UR8], RZ ;  /* 0x000000ffffff79a7 */ /* 0x000fe20008100408 */
[----:B------:R-:W-:Y:S01]  /*10200*/  UIMAD UR37, UR37, UR13, UR11 ;  /* 0x0000000d252572a4 */ /* 0x000fe2000f8e020b */
[--C-:B------:R-:W-:Y:S01]  /*10210*/  SHF.R.S32.HI R0, RZ, 0x1f, R73.reuse ;  /* 0x0000001fff007819 */ /* 0x100fe20000011449 */
[----:B------:R-:W-:Y:S01]  /*10220*/  IMAD.MOV R75, RZ, RZ, -R73 ;  /* 0x000000ffff4b7224 */ /* 0x000fe200078e0a49 */
[----:B------:R-:W-:Y:S01]  /*10230*/  ULDC.64 UR12, c[0x0][0xb30] ;  /* 0x0002cc00000c7ab9 */ /* 0x000fe20000000a00 */
[----:B------:R-:W-:Y:S01]  /*10240*/  IMAD.U32 R3, RZ, RZ, UR11 ;  /* 0x0000000bff037e24 */ /* 0x000fe2000f8e00ff */
[----:B------:R-:W-:Y:S01]  /*10250*/  SHF.R.S32.HI R87, RZ, 0x1f, R22 ;  /* 0x0000001fff577819 */ /* 0x000fe20000011416 */
        /* <DEDUP_REMOVED lines=64> */
[C---:B------:R-:W-:Y:S02]  /*10660*/  VIADD R189, R16.reuse, 0x20 ;  /* 0x0000002010bd7836 */ /* 0x040fe40000000000 */
[C---:B------:R-:W-:Y:S02]  /*10670*/  VIADD R191, R16.reuse, 0x18 ;  /* 0x0000001810bf7836 */ /* 0x040fe40000000000 */
        /* <DEDUP_REMOVED lines=10> */
[-C--:B------:R-:W-:Y:S02]  /*10720*/  @!P2 LEA R72, P6, R195, R2.reuse, 0x2 ;  /* 0x00000002c348a211 */ /* 0x080fe400078c10ff */
[----:B------:R-:W-:Y:S01]  /*10730*/  @!P1 LEA R76, P5, R193, R2, 0x2 ;  /* 0x00000002c14c9211 */ /* 0x000fe200078a10ff */
[----:B------:R0:W-:Y:S01]  /*10740*/  @!P4 ST.E.64 desc[UR52][R74.64], R152 ;  /* 0x000000984a00c985 */ /* 0x0001e2000c101b34 */
[----:B------:R-:W-:Y:S02]  /*10750*/  ISETP.GE.AND P4, PT, R187, UR4, PT ;  /* 0x00000004bb007c0c */ /* 0x000fe4000bf86270 */
[-C--:B------:R-:W-:Y:S02]  /*10760*/  @!P2 LEA.HI.X R73, R195, R3.reuse, R196, 0x2, P6 ;  /* 0x00000003c349a211 */ /* 0x080fe400030f14c4 */
[----:B------:R-:W-:-:S03]  /*10770*/  @!P1 LEA.HI.X R77, R193, R3, R194, 0x2, P5 ;  /* 0x00000003c14d9211 */ /* 0x000fc600028f14c2 */
[----:B------:R1:W-:Y:S04]  /*10780*/  @!P2 ST.E.64 desc[UR52][R72.64], R150 ;  /* 0x000000964800a985 */ /* 0x0003e8000c101b34 */
[----:B------:R2:W-:Y:S01]  /*10790*/  @!P1 ST.E.64 desc[UR52][R76.64], R144 ;  /* 0x000000904c009985 */ /* 0x0005e2000c101b34 */
[----:B------:R-:W-:Y:S02]  /*107a0*/  ISETP.GE.AND P1, PT, R185, UR4, PT ;  /* 0x00000004b9007c0c */ /* 0x000fe4000bf26270 */
[----:B0-----:R-:W-:-:S04]  /*107b0*/  @!P0 LEA R74, P6, R189, R2, 0x2 ;  /* 0x00000002bd4a8211 */ /* 0x001fc800078c10ff */
[----:B------:R-:W-:Y:S02]  /*107c0*/  @!P0 LEA.HI.X R75, R189, R3, R190, 0x2, P6 ;  /* 0x00000003bd4b8211 */ /* 0x000fe400030f14be */
[----:B-1----:R-:W-:-:S04]  /*107d0*/  @!P3 LEA R72, P2, R191, R2, 0x2 ;  /* 0x00000002bf48b211 */ /* 0x002fc800078410ff */
[-C--:B------:R-:W-:Y:S02]  /*107e0*/  @!P3 LEA.HI.X R73, R191, R3.reuse, R192, 0x2, P2 ;  /* 0x00000003bf49b211 */ /* 0x080fe400010f14c0 */
[----:B------:R-:W-:Y:S02]  /*107f0*/  ISETP.GE.AND P2, PT, R183, UR4, PT ;  /* 0x00000004b7007c0c */ /* 0x000fe4000bf46270 */
[----:B--2---:R-:W-:Y:S01]  /*10800*/  @!P4 LEA R76, P5, R187, R2, 0x2 ;  /* 0x00000002bb4cc211 */ /* 0x004fe200078a10ff */
[----:B------:R0:W-:Y:S01]  /*10810*/  @!P3 ST.E.64 desc[UR52][R72.64], R142 ;  /* 0x0000008e4800b985 */ /* 0x0001e2000c101b34 */
[----:B------:R-:W-:Y:S02]  /*10820*/  ISETP.GE.AND P3, PT, R181, UR4, PT ;  /* 0x00000004b5007c0c */ /* 0x000fe4000bf66270 */
[----:B------:R-:W-:Y:S01]  /*10830*/  @!P4 LEA.HI.X R77, R187, R3, R188, 0x2, P5 ;  /* 0x00000003bb4dc211 */ /* 0x000fe200028f14bc */
[----:B------:R1:W-:Y:S04]  /*10840*/  @!P0 ST.E.64 desc[UR52][R74.64], R136 ;  /* 0x000000884a008985 */ /* 0x0003e8000c101b34 */
[----:B------:R2:W-:Y:S01]  /*10850*/  @!P4 ST.E.64 desc[UR52][R76.64], R134 ;  /* 0x000000864c00c985 */ /* 0x0005e2000c101b34 */
[----:B------:R-:W-:-:S02]  /*10860*/  ISETP.GE.AND P4, PT, R179, UR4, PT ;  /* 0x00000004b3007c0c */ /* 0x000fc4000bf86270 */
[----:B0-----:R-:W-:-:S04]  /*10870*/  @!P1 LEA R72, P0, R185, R2, 0x2 ;  /* 0x00000002b9489211 */ /* 0x001fc800078010ff */
[-C--:B------:R-:W-:Y:S02]  /*10880*/  @!P1 LEA.HI.X R73, R185, R3.reuse, R186, 0x2, P0 ;  /* 0x00000003b9499211 */ /* 0x080fe400000f14ba */
[-C--:B-1----:R-:W-:Y:S02]  /*10890*/  @!P2 LEA R74, P6, R183, R2.reuse, 0x2 ;  /* 0x00000002b74aa211 */ /* 0x082fe400078c10ff */
[----:B------:R-:W-:Y:S01]  /*108a0*/  ISETP.GE.AND P0, PT, R177, UR4, PT ;  /* 0x00000004b1007c0c */ /* 0x000fe2000bf06270 */
[----:B------:R0:W-:Y:S01]  /*108b0*/  @!P1 ST.E.64 desc[UR52][R72.64], R128 ;  /* 0x0000008048009985 */ /* 0x0001e2000c101b34 */
[-C--:B------:R-:W-:Y:S02]  /*108c0*/  @!P2 LEA.HI.X R75, R183, R3.reuse, R184, 0x2, P6 ;  /* 0x00000003b74ba211 */ /* 0x080fe400030f14b8 */
[----:B--2---:R-:W-:Y:S02]  /*108d0*/  @!P3 LEA R76, P5, R181, R2, 0x2 ;  /* 0x00000002b54cb211 */ /* 0x004fe400078a10ff */
[----:B------:R-:W-:Y:S01]  /*108e0*/  ISETP.GE.AND P1, PT, R175, UR4, PT ;  /* 0x00000004af007c0c */ /* 0x000fe2000bf26270 */
[----:B------:R1:W-:Y:S01]  /*108f0*/  @!P2 ST.E.64 desc[UR52][R74.64], R126 ;  /* 0x0000007e4a00a985 */ /* 0x0003e2000c101b34 */
[----:B------:R-:W-:-:S02]  /*10900*/  @!P3 LEA.HI.X R77, R181, R3, R182, 0x2, P5 ;  /* 0x00000003b54db211 */ /* 0x000fc400028f14b6 */
        /* <DEDUP_REMOVED lines=12> */
[----:B------:R-:W-:Y:S02]  /*109d0*/  ISETP.GE.AND P0, PT, R167, UR4, PT ;  /* 0x00000004a7007c0c */ /* 0x000fe4000bf06270 */
[----:B0-----:R-:W-:Y:S01]  /*109e0*/  @!P2 LEA R72, P5, R173, R2, 0x2 ;  /* 0x00000002ad48a211 */ /* 0x001fe200078a10ff */
[----:B------:R0:W-:Y:S01]  /*109f0*/  @!P1 ST.E.64 desc[UR52][R76.64], R110 ;  /* 0x0000006e4c009985 */ /* 0x0001e2000c101b34 */
[----:B------:R-:W-:Y:S02]  /*10a00*/  ISETP.GE.AND P1, PT, R165, UR4, PT ;  /* 0x00000004a5007c0c */ /* 0x000fe4000bf26270 */
[----:B------:R-:W-:-:S05]  /*10a10*/  @!P2 LEA.HI.X R73, R173, R3, R174, 0x2, P5 ;  /* 0x00000003ad49a211 */ /* 0x000fca00028f14ae */
[----:B------:R2:W-:Y:S01]  /*10a20*/  @!P2 ST.E.64 desc[UR52][R72.64], R104 ;  /* 0x000000684800a985 */ /* 0x0005e2000c101b34 */
[-C--:B-1----:R-:W-:Y:S02]  /*10a30*/  @!P3 LEA R74, P6, R171, R2.reuse, 0x2 ;  /* 0x00000002ab4ab211 */ /* 0x082fe400078c10ff */
[----:B------:R-:W-:Y:S02]  /*10a40*/  ISETP.GE.AND P2, PT, R163, UR4, PT ;  /* 0x00000004a3007c0c */ /* 0x000fe4000bf46270 */
[-C--:B------:R-:W-:Y:S02]  /*10a50*/  @!P3 LEA.HI.X R75, R171, R3.reuse, R172, 0x2, P6 ;  /* 0x00000003ab4bb211 */ /* 0x080fe400030f14ac */
[-C--:B0-----:R-:W-:Y:S02]  /*10a60*/  @!P4 LEA R76, P5, R169, R2.reuse, 0x2 ;  /* 0x00000002a94cc211 */ /* 0x081fe400078a10ff */
[----:B------:R-:W-:Y:S01]  /*10a70*/  @!P1 LEA R84, P6, R165, R2, 0x2 ;  /* 0x00000002a5549211 */ /* 0x000fe200078c10ff */
[----:B------:R0:W-:Y:S01]  /*10a80*/  @!P3 ST.E.64 desc[UR52][R74.64], R102 ;  /* 0x000000664a00b985 */ /* 0x0001e2000c101b34 */
[----:B------:R-:W-:-:S02]  /*10a90*/  @!P4 LEA.HI.X R77, R169, R3, R170, 0x2, P5 ;  /* 0x00000003a94dc211 */ /* 0x000fc400028f14aa */
[-C--:B------:R-:W-:Y:S02]  /*10aa0*/  @!P0 LEA R80, P5, R167, R2.reuse, 0x2 ;  /* 0x00000002a7508211 */ /* 0x080fe400078a10ff */
[----:B------:R-:W-:Y:S01]  /*10ab0*/  ISETP.GE.AND P3, PT, R99, UR4, PT ;  /* 0x0000000463007c0c */ /* 0x000fe2000bf66270 */
[----:B------:R1:W-:Y:S01]  /*10ac0*/  @!P4 ST.E.64 desc[UR52][R76.64], R92 ;  /* 0x0000005c4c00c985 */ /* 0x0003e2000c101b34 */
[----:B------:R-:W-:Y:S02]  /*10ad0*/  ISETP.GE.AND P4, PT, R237, UR4, PT ;  /* 0x00000004ed007c0c */ /* 0x000fe4000bf86270 */
[-C--:B------:R-:W-:Y:S02]  /*10ae0*/  @!P0 LEA.HI.X R81, R167, R3.reuse, R168, 0x2, P5 ;  /* 0x00000003a7518211 */ /* 0x080fe400028f14a8 */
[----:B------:R-:W-:Y:S02]  /*10af0*/  @!P2 LEA R82, P5, R163, R2, 0x2 ;  /* 0x00000002a352a211 */ /* 0x000fe400078a10ff */
[-C--:B------:R-:W-:Y:S01]  /*10b00*/  @!P1 LEA.HI.X R85, R165, R3.reuse, R166, 0x2, P6 ;  /* 0x00000003a5559211 */ /* 0x080fe200030f14a6 */
[----:B------:R-:W-:Y:S01]  /*10b10*/  @!P0 ST.E.64 desc[UR52][R80.64], R70 ;  /* 0x0000004650008985 */ /* 0x000fe2000c101b34 */
[----:B------:R-:W-:-:S02]  /*10b20*/  @!P2 LEA.HI.X R83, R163, R3, R164, 0x2, P5 ;  /* 0x00000003a353a211 */ /* 0x000fc400028f14a4 */
[----:B------:R-:W-:Y:S01]  /*10b30*/  ISETP.GE.AND P0, PT, R236, UR4, PT ;  /* 0x00000004ec007c0c */ /* 0x000fe2000bf06270 */
[----:B------:R-:W-:Y:S01]  /*10b40*/  @!P1 ST.E.64 desc[UR52][R84.64], R64 ;  /* 0x0000004054009985 */ /* 0x000fe2000c101b34 */
[-C--:B--2---:R-:W-:Y:S02]  /*10b50*/  @!P3 LEA R72, P1, R99, R2.reuse, 0x2 ;  /* 0x000000026348b211 */ /* 0x084fe400078210ff */
[----:B0-----:R-:W-:Y:S01]  /*10b60*/  @!P4 LEA R74, P6, R237, R2, 0x2 ;  /* 0x00000002ed4ac211 */ /* 0x001fe200078c10ff */
[----:B------:R0:W-:Y:S01]  /*10b70*/  @!P2 ST.E.64 desc[UR52][R82.64], R62 ;  /* 0x0000003e5200a985 */ /* 0x0001e2000c101b34 */
[----:B------:R-:W-:Y:S02]  /*10b80*/  ISETP.GE.AND P2, PT, R235, UR4, PT ;  /* 0x00000004eb007c0c */ /* 0x000fe4000bf46270 */
[-C--:B------:R-:W-:Y:S02]  /*10b90*/  @!P3 LEA.HI.X R73, R99, R3.reuse, R162, 0x2, P1 ;  /* 0x000000036349b211 */ /* 0x080fe400008f14a2 */
[----:B------:R-:W-:-:S02]  /*10ba0*/  @!P4 LEA.HI.X R75, R237, R3, R98, 0x2, P6 ;  /* 0x00000003ed4bc211 */ /* 0x000fc400030f1462 */
[----:B------:R-:W-:Y:S01]  /*10bb0*/  ISETP.GE.AND P1, PT, R234, UR4, PT ;  /* 0x00000004ea007c0c */ /* 0x000fe2000bf26270 */
[----:B------:R2:W-:Y:S01]  /*10bc0*/  @!P3 ST.E.64 desc[UR52][R72.64], R56 ;  /* 0x000000384800b985 */ /* 0x0005e2000c101b34 */
[-C--:B-1----:R-:W-:Y:S02]  /*10bd0*/  @!P0 LEA R76, P5, R236, R2.reuse, 0x2 ;  /* 0x00000002ec4c8211 */ /* 0x082fe400078a10ff */
[----:B------:R-:W-:Y:S01]  /*10be0*/  ISETP.GE.AND P3, PT, R233, UR4, PT ;  /* 0x00000004e9007c0c */ /* 0x000fe2000bf66270 */
[----:B------:R-:W-:Y:S01]  /*10bf0*/  @!P4 ST.E.64 desc[UR52][R74.64], R54 ;  /* 0x000000364a00c985 */ /* 0x000fe2000c101b34 */
[----:B------:R-:W-:Y:S02]  /*10c00*/  ISETP.GE.AND P4, PT, R232, UR4, PT ;  /* 0x00000004e8007c0c */ /* 0x000fe4000bf86270 */
[----:B------:R-:W-:Y:S02]  /*10c10*/  @!P0 LEA.HI.X R77, R236, R3, R97, 0x2, P5 ;  /* 0x00000003ec4d8211 */ /* 0x000fe400028f1461 */
[----:B0-----:R-:W-:-:S03]  /*10c20*/  @!P2 LEA R62, P5, R235, R2, 0x2 ;  /* 0x00000002eb3ea211 */ /* 0x001fc600078a10ff */
[----:B------:R0:W-:Y:S01]  /*10c30*/  @!P0 ST.E.64 desc[UR52][R76.64], R48 ;  /* 0x000000304c008985 */ /* 0x0001e2000c101b34 */
[-C--:B------:R-:W-:Y:S02]  /*10c40*/  @!P2 LEA.HI.X R63, R235, R3.reuse, R96, 0x2, P5 ;  /* 0x00000003eb3fa211 */ /* 0x080fe400028f1460 */
[----:B------:R-:W-:Y:S02]  /*10c50*/  ISETP.GE.AND P0, PT, R23, UR4, PT ;  /* 0x0000000417007c0c */ /* 0x000fe4000bf06270 */
[-C--:B------:R-:W-:Y:S01]  /*10c60*/  @!P1 LEA R64, P6, R234, R2.reuse, 0x2 ;  /* 0x00000002ea409211 */ /* 0x080fe200078c10ff */
[----:B------:R1:W-:Y:S01]  /*10c70*/  @!P2 ST.E.64 desc[UR52][R62.64], R46 ;  /* 0x0000002e3e00a985 */ /* 0x0003e2000c101b34 */
[-C--:B------:R-:W-:Y:S02]  /*10c80*/  @!P3 LEA R70, P5, R233, R2.reuse, 0x2 ;  /* 0x00000002e946b211 */ /* 0x080fe400078a10ff */
[----:B--2---:R-:W-:Y:S02]  /*10c90*/  @!P4 LEA R56, P2, R232, R2, 0x2 ;  /* 0x00000002e838c211 */ /* 0x004fe400078410ff */
[----:B------:R-:W-:-:S02]  /*10ca0*/  @!P1 LEA.HI.X R65, R234, R3, R91, 0x2, P6 ;  /* 0x00000003ea419211 */ /* 0x000fc400030f145b */
[-C--:B------:R-:W-:Y:S01]  /*10cb0*/  @!P3 LEA.HI.X R71, R233, R3.reuse, R90, 0x2, P5 ;  /* 0x00000003e947b211 */ /* 0x080fe200028f145a */
[----:B0-----:R-:W-:Y:S01]  /*10cc0*/  VIADD R49, R16, 0xf0 ;  /* 0x000000f010317836 */ /* 0x001fe20000000000 */
[-C--:B------:R-:W-:Y:S01]  /*10cd0*/  @!P4 LEA.HI.X R57, R232, R3.reuse, R89, 0x2, P2 ;  /* 0x00000003e839c211 */ /* 0x080fe200010f1459 */
[----:B------:R0:W-:Y:S01]  /*10ce0*/  @!P1 ST.E.64 desc[UR52][R64.64], R40 ;  /* 0x0000002840009985 */ /* 0x0001e2000c101b34 */
[----:B------:R-:W-:Y:S02]  /*10cf0*/  ISETP.GE.AND P2, PT, R22, UR4, PT ;  /* 0x0000000416007c0c */ /* 0x000fe4000bf46270 */
[----:B------:R-:W-:Y:S01]  /*10d00*/  ISETP.GE.AND P1, PT, R19, UR4, PT ;  /* 0x0000000413007c0c */ /* 0x000fe2000bf26270 */
[----:B------:R2:W-:Y:S01]  /*10d10*/  @!P3 ST.E.64 desc[UR52][R70.64], R38 ;  /* 0x000000264600b985 */ /* 0x0005e2000c101b34 */
[C---:B------:R-:W-:Y:S01]  /*10d20*/  @!P0 LEA R54, P5, R23.reuse, R2, 0x2 ;  /* 0x0000000217368211 */ /* 0x040fe200078a10ff */
[----:B-1----:R-:W-:Y:S01]  /*10d30*/  VIADD R63, R16, 0xe8 ;  /* 0x000000e8103f7836 */ /* 0x002fe20000000000 */
[----:B------:R-:W-:Y:S01]  /*10d40*/  ISETP.GE.AND P3, PT, R18, UR4, PT ;  /* 0x0000000412007c0c */ /* 0x000fe2000bf66270 */
[----:B------:R1:W-:Y:S01]  /*10d50*/  @!P4 ST.E.64 desc[UR52][R56.64], R32 ;  /* 0x000000203800c985 */ /* 0x0003e2000c101b34 */
[----:B------:R-:W-:-:S02]  /*10d60*/  @!P0 LEA.HI.X R55, R23, R3, R88, 0x2, P5 ;  /* 0x0000000317378211 */ /* 0x000fc400028f1458 */
[----:B------:R-:W-:Y:S02]  /*10d70*/  ISETP.GE.AND P4, PT, R63, UR4, PT ;  /* 0x000000043f007c0c */ /* 0x000fe4000bf86270 */
[----:B------:R-:W-:Y:S01]  /*10d80*/  SHF.R.S32.HI R47, RZ, 0x1f, R18 ;  /* 0x0000001fff2f7819 */ /* 0x000fe20000011412 */
[----:B------:R3:W-:Y:S01]  /*10d90*/  @!P0 ST.E.64 desc[UR52][R54.64], R30 ;  /* 0x0000001e36008985 */ /* 0x0007e2000c101b34 */
[----:B0-----:R-:W-:Y:S01]  /*10da0*/  VIADD R65, R16, 0xf8 ;  /* 0x000000f810417836 */ /* 0x001fe20000000000 */
[-C--:B------:R-:W-:Y:S02]  /*10db0*/  @!P1 LEA R40, P6, R19, R2.reuse, 0x2 ;  /* 0x0000000213289211 */ /* 0x080fe400078c10ff */
[C---:B--2---:R-:W-:Y:S02]  /*10dc0*/  @!P2 LEA R38, P5, R22.reuse, R2, 0x2 ;  /* 0x000000021626a211 */ /* 0x044fe400078a10ff */
[----:B------:R-:W-:Y:S02]  /*10dd0*/  ISETP.GE.AND P0, PT, R49, UR4, PT ;  /* 0x0000000431007c0c */ /* 0x000fe4000bf06270 */
[----:B------:R-:W-:-:S02]  /*10de0*/  @!P2 LEA.HI.X R39, R22, R3, R87, 0x2, P5 ;  /* 0x000000031627a211 */ /* 0x000fc400028f1457 */
[CC--:B-1----:R-:W-:Y:S02]  /*10df0*/  @!P3 LEA R32, P5, R18.reuse, R2.reuse, 0x2 ;  /* 0x000000021220b211 */ /* 0x0c2fe400078a10ff */
[-C--:B------:R-:W-:Y:S01]  /*10e00*/  @!P1 LEA.HI.X R41, R19, R3.reuse, R86, 0x2, P6 ;  /* 0x0000000313299211 */ /* 0x080fe200030f1456 */
[----:B------:R0:W-:Y:S01]  /*10e10*/  @!P2 ST.E.64 desc[UR52][R38.64], R24 ;  /* 0x000000182600a985 */ /* 0x0001e2000c101b34 */
[----:B------:R-:W-:Y:S02]  /*10e20*/  ISETP.GE.AND P6, PT, R65, UR4, PT ;  /* 0x0000000441007c0c */ /* 0x000fe4000bfc6270 */
[----:B------:R-:W-:Y:S01]  /*10e30*/  @!P3 LEA.HI.X R33, R18, R3, R47, 0x2, P5 ;  /* 0x000000031221b211 */ /* 0x000fe200028f142f */
[----:B------:R0:W-:Y:S01]  /*10e40*/  @!P1 ST.E.64 desc[UR52][R40.64], R20 ;  /* 0x0000001428009985 */ /* 0x0001e2000c101b34 */
[----:B---3--:R-:W-:Y:S02]  /*10e50*/  SHF.R.S32.HI R31, RZ, 0x1f, R63 ;  /* 0x0000001fff1f7819 */ /* 0x008fe4000001143f */
[----:B------:R-:W-:Y:S01]  /*10e60*/  @!P4 LEA R30, P5, R63, R2, 0x2 ;  /* 0x000000023f1ec211 */ /* 0x000fe200078a10ff */
[----:B------:R0:W-:Y:S01]  /*10e70*/  @!P3 ST.E.64 desc[UR52][R32.64], R10 ;  /* 0x0000000a2000b985 */ /* 0x0001e2000c101b34 */
[----:B------:R-:W-:-:S02]  /*10e80*/  SHF.R.S32.HI R47, RZ, 0x1f, R49 ;  /* 0x0000001fff2f7819 */ /* 0x000fc40000011431 */
[-C--:B------:R-:W-:Y:S02]  /*10e90*/  @!P4 LEA.HI.X R31, R63, R3.reuse, R31, 0x2, P5 ;  /* 0x000000033f1fc211 */ /* 0x080fe400028f141f */
[CC--:B------:R-:W-:Y:S02]  /*10ea0*/  @!P0 LEA R46, P5, R49.reuse, R2.reuse, 0x2 ;  /* 0x00000002312e8211 */ /* 0x0c0fe400078a10ff */
[----:B------:R-:W-:Y:S01]  /*10eb0*/  SHF.R.S32.HI R48, RZ, 0x1f, R65 ;  /* 0x0000001fff307819 */ /* 0x000fe20000011441 */
[----:B------:R0:W-:Y:S01]  /*10ec0*/  @!P4 ST.E.64 desc[UR52][R30.64], R8 ;  /* 0x000000081e00c985 */ /* 0x0001e2000c101b34 */
[----:B------:R-:W-:Y:S02]  /*10ed0*/  @!P0 LEA.HI.X R47, R49, R3, R47, 0x2, P5 ;  /* 0x00000003312f8211 */ /* 0x000fe400028f142f */
[----:B------:R-:W-:-:S03]  /*10ee0*/  @!P6 LEA R2, P5, R65, R2, 0x2 ;  /* 0x000000024102e211 */ /* 0x000fc600078a10ff */
[----:B------:R0:W-:Y:S01]  /*10ef0*/  @!P0 ST.E.64 desc[UR52][R46.64], R158 ;  /* 0x0000009e2e008985 */ /* 0x0001e2000c101b34 */
[----:B------:R-:W-:-:S05]  /*10f00*/  @!P6 LEA.HI.X R3, R65, R3, R48, 0x2, P5 ;  /* 0x000000034103e211 */ /* 0x000fca00028f1430 */
[----:B------:R0:W-:Y:S04]  /*10f10*/  @!P6 ST.E.64 desc[UR52][R2.64], R160 ;  /* 0x000000a00200e985 */ /* 0x0001e8000c101b34 */
.L_x_2313:
[----:B------:R-:W-:Y:S05]  /*10f20*/  BSYNC B1 ;  /* 0x0000000000017941 */ /* 0x000fea0003800000 */
.L_x_2312:
[----:B------:R-:W-:Y:S01]  /*10f30*/  ISETP.GE.AND P0, PT, R78, UR9, PT ;  /* 0x000000094e007c0c */ /* 0x000fe2000bf06270 */
[----:B0-----:R0:W1:Y:S04]  /*10f40*/  SHFL.IDX PT, R3, R79, 0x1, 0x1c1f ;  /* 0x003c1f004f037f89 */ /* 0x00106800000e0000 */
[----:B------:R0:W2:Y:S08]  /*10f50*/  SHFL.IDX PT, R2, R0, 0x1, 0x1c1f ;  /* 0x003c1f0000027f89 */ /* 0x0000b000000e0000 */
[----:B0-----:R-:W-:Y:S05]  /*10f60*/  @P0 BRA `(.L_x_2311) ;  /* 0x0000001400e80947 */ /* 0x001fea0003800000 */
[----:B------:R-:W-:Y:S01]  /*10f70*/  ULDC UR4, c[0x0][0xac8] ;  /* 0x0002b20000047ab9 */ /* 0x000fe20000000800 */
[C---:B------:R-:W-:Y:S01]  /*10f80*/  VIADD R41, R16.reuse, 0xe8 ;  /* 0x000000e810297836 */ /* 0x040fe20000000000 */
[----:B------:R-:W-:Y:S01]  /*10f90*/  ISETP.GE.AND P4, PT, R195, UR4, PT ;  /* 0x00000004c3007c0c */ /* 0x000fe2000bf86270 */
[C---:B------:R-:W-:Y:S01]  /*10fa0*/  VIADD R39, R16.reuse, 0xf0 ;  /* 0x000000f010277836 */ /* 0x040fe20000000000 */
[----:B------:R-:W-:Y:S02]  /*10fb0*/  ISETP.GE.AND P0, PT, R193, UR4, PT ;  /* 0x00000004c1007c0c */ /* 0x000fe4000bf06270 */
[----:B------:R-:W-:Y:S02]  /*10fc0*/  ISETP.GE.AND P6, PT, R16, UR4, PT ;  /* 0x0000000410007c0c */ /* 0x000fe4000bfc6270 */
[----:B------:R-:W-:Y:S02]  /*10fd0*/  ISETP.GE.AND P2, PT, R191, UR4, PT ;  /* 0x00000004bf007c0c */ /* 0x000fe4000bf46270 */
[----:B------:R-:W-:-:S02]  /*10fe0*/  ISETP.GE.AND P1, PT, R189, UR4, PT ;  /* 0x00000004bd007c0c */ /* 0x000fc4000bf26270 */
[----:B------:R-:W-:-:S03]  /*10ff0*/  SHF.R.S32.HI R0, RZ, 0x1f, R39 ;  /* 0x0000001fff007819 */ /* 0x000fc60000011427 */
[-C--:B--2---:R-:W-:Y:S02]  /*11000*/  @!P4 LEA R10, P3, R195, R2.reuse, 0x2 ;  /* 0x00000002c30ac211 */ /* 0x084fe400078610ff */
[-C--:B------:R-:W-:Y:S02]  /*11010*/  @!P0 LEA R20, P5, R193, R2.reuse, 0x2 ;  /* 0x00000002c1148211 */ /* 0x080fe400078a10ff */
[----:B-1----:R-:W-:Y:S01]  /*11020*/  @!P6 IMAD.WIDE R8, R16, 0x4, R2 ;  /* 0x000000041008e825 */ /* 0x002fe200078e0202 */
[-C--:B------:R-:W-:Y:S02]  /*11030*/  @!P4 LEA.HI.X R11, R195, R3.reuse, R196, 0x2, P3 ;  /* 0x00000003c30bc211 */ /* 0x080fe400018f14c4 */
[----:B------:R-:W-:Y:S02]  /*11040*/  ISETP.GE.AND P3, PT, R187, UR4, PT ;  /* 0x00000004bb007c0c */ /* 0x000fe4000bf66270 */
[----:B------:R-:W-:Y:S01]  /*11050*/  @!P0 LEA.HI.X R21, R193, R3, R194, 0x2, P5 ;  /* 0x00000003c1158211 */ /* 0x000fe200028f14c2 */
[----:B------:R0:W-:Y:S01]  /*11060*/  @!P6 ST.E.64 desc[UR52][R8.64], R148 ;  /* 0x000000940800e985 */ /* 0x0001e2000c101b34 */
[----:B------:R-:W-:-:S02]  /*11070*/  @!P2 LEA R24, P5, R191, R2, 0x2 ;  /* 0x00000002bf18a211 */ /* 0x000fc400078a10ff */
        /* <DEDUP_REMOVED lines=10> */
[-C--:B------:R-:W-:Y:S02]  /*11120*/  @!P3 LEA.HI.X R33, R187, R3.reuse, R188, 0x2, P5 ;  /* 0x00000003bb21b211 */ /* 0x080fe400028f14bc */
[-C--:B0-----:R-:W-:Y:S01]  /*11130*/  @!P4 LEA R8, P5, R185, R2.reuse, 0x2 ;  /* 0x00000002b908c211 */ /* 0x081fe200078a10ff */
[----:B------:R0:W-:Y:S01]  /*11140*/  @!P1 ST.E.64 desc[UR52][R30.64], R132 ;  /* 0x000000841e009985 */ /* 0x0001e2000c101b34 */
[----:B------:R-:W-:Y:S02]  /*11150*/  ISETP.GE.AND P1, PT, R179, UR4, PT ;  /* 0x00000004b3007c0c */ /* 0x000fe4000bf26270 */
[----:B-1----:R-:W-:Y:S01]  /*11160*/  @!P0 LEA R10, P6, R183, R2, 0x2 ;  /* 0x00000002b70a8211 */ /* 0x002fe200078c10ff */
[----:B------:R1:W-:Y:S01]  /*11170*/  @!P3 ST.E.64 desc[UR52][R32.64], R130 ;  /* 0x000000822000b985 */ /* 0x0003e2000c101b34 */
[----:B------:R-:W-:-:S02]  /*11180*/  @!P4 LEA.HI.X R9, R185, R3, R186, 0x2, P5 ;  /* 0x00000003b909c211 */ /* 0x000fc400028f14ba */
[----:B------:R-:W-:Y:S02]  /*11190*/  ISETP.GE.AND P3, PT, R177, UR4, PT ;  /* 0x00000004b1007c0c */ /* 0x000fe4000bf66270 */
[-C--:B--2---:R-:W-:Y:S01]  /*111a0*/  @!P2 LEA R20, P5, R181, R2.reuse, 0x2 ;  /* 0x00000002b514a211 */ /* 0x084fe200078a10ff */
[----:B------:R2:W-:Y:S01]  /*111b0*/  @!P4 ST.E.64 desc[UR52][R8.64], R124 ;  /* 0x0000007c0800c985 */ /* 0x0005e2000c101b34 */
[-C--:B------:R-:W-:Y:S02]  /*111c0*/  @!P0 LEA.HI.X R11, R183, R3.reuse, R184, 0x2, P6 ;  /* 0x00000003b70b8211 */ /* 0x080fe400030f14b8 */
[----:B------:R-:W-:Y:S02]  /*111d0*/  ISETP.GE.AND P4, PT, R175, UR4, PT ;  /* 0x00000004af007c0c */ /* 0x000fe4000bf86270 */
[----:B------:R-:W-:Y:S01]  /*111e0*/  @!P2 LEA.HI.X R21, R181, R3, R182, 0x2, P5 ;  /* 0x00000003b515a211 */ /* 0x000fe200028f14b6 */
[----:B------:R4:W-:Y:S01]  /*111f0*/  @!P0 ST.E.64 desc[UR52][R10.64], R122 ;  /* 0x0000007a0a008985 */ /* 0x0009e2000c101b34 */
[----:B---3--:R-:W-:-:S03]  /*11200*/  @!P1 LEA R24, P0, R179, R2, 0x2 ;  /* 0x00000002b3189211 */ /* 0x008fc600078010ff */
[----:B------:R3:W-:Y:S01]  /*11210*/  @!P2 ST.E.64 desc[UR52][R20.64], R116 ;  /* 0x000000741400a985 */ /* 0x0007e2000c101b34 */
[----:B------:R-:W-:Y:S02]  /*11220*/  ISETP.GE.AND P2, PT, R173, UR4, PT ;  /* 0x00000004ad007c0c */ /* 0x000fe4000bf46270 */
[-C--:B------:R-:W-:Y:S02]  /*11230*/  @!P1 LEA.HI.X R25, R179, R3.reuse, R180, 0x2, P0 ;  /* 0x00000003b3199211 */ /* 0x080fe400000f14b4 */
[-C--:B0-----:R-:W-:Y:S02]  /*11240*/  @!P3 LEA R30, P6, R177, R2.reuse, 0x2 ;  /* 0x00000002b11eb211 */ /* 0x081fe400078c10ff */
[----:B------:R-:W-:Y:S01]  /*11250*/  ISETP.GE.AND P0, PT, R171, UR4, PT ;  /* 0x00000004ab007c0c */ /* 0x000fe2000bf06270 */
[----:B------:R0:W-:Y:S01]  /*11260*/  @!P1 ST.E.64 desc[UR52][R24.64], R114 ;  /* 0x0000007218009985 */ /* 0x0001e2000c101b34 */
[----:B-1----:R-:W-:Y:S02]  /*11270*/  @!P4 LEA R32, P5, R175, R2, 0x2 ;  /* 0x00000002af20c211 */ /* 0x002fe400078a10ff */
[----:B------:R-:W-:-:S02]  /*11280*/  @!P3 LEA.HI.X R31, R177, R3, R178, 0x2, P6 ;  /* 0x00000003b11fb211 */ /* 0x000fc400030f14b2 */
[----:B------:R-:W-:Y:S02]  /*11290*/  ISETP.GE.AND P1, PT, R169, UR4, PT ;  /* 0x00000004a9007c0c */ /* 0x000fe4000bf26270 */
[----:B------:R-:W-:Y:S01]  /*112a0*/  @!P4 LEA.HI.X R33, R175, R3, R176, 0x2, P5 ;  /* 0x00000003af21c211 */ /* 0x000fe200028f14b0 */
[----:B------:R1:W-:Y:S01]  /*112b0*/  @!P3 ST.E.64 desc[UR52][R30.64], R108 ;  /* 0x0000006c1e00b985 */ /* 0x0003e2000c101b34 */
[----:B--2---:R-:W-:-:S03]  /*112c0*/  @!P2 LEA R8, P3, R173, R2, 0x2 ;  /* 0x00000002ad08a211 */ /* 0x004fc600078610ff */
[----:B------:R2:W-:Y:S01]  /*112d0*/  @!P4 ST.E.64 desc[UR52][R32.64], R106 ;  /* 0x0000006a2000c985 */ /* 0x0005e2000c101b34 */
[----:B------:R-:W-:Y:S02]  /*112e0*/  ISETP.GE.AND P4, PT, R167, UR4, PT ;  /* 0x00000004a7007c0c */ /* 0x000fe4000bf86270 */
[-C--:B------:R-:W-:Y:S02]  /*112f0*/  @!P2 LEA.HI.X R9, R173, R3.reuse, R174, 0x2, P3 ;  /* 0x00000003ad09a211 */ /* 0x080fe400018f14ae */
[-C--:B----4-:R-:W-:Y:S02]  /*11300*/  @!P0 LEA R10, P6, R171, R2.reuse, 0x2 ;  /* 0x00000002ab0a8211 */ /* 0x090fe400078c10ff */
[----:B------:R-:W-:Y:S01]  /*11310*/  ISETP.GE.AND P3, PT, R165, UR4, PT ;  /* 0x00000004a5007c0c */ /* 0x000fe2000bf66270 */
[----:B------:R4:W-:Y:S01]  /*11320*/  @!P2 ST.E.64 desc[UR52][R8.64], R100 ;  /* 0x000000640800a985 */ /* 0x0009e2000c101b34 */
[----:B---3--:R-:W-:Y:S02]  /*11330*/  @!P1 LEA R20, P5, R169, R2, 0x2 ;  /* 0x00000002a9149211 */ /* 0x008fe400078a10ff */
[----:B------:R-:W-:-:S02]  /*11340*/  @!P0 LEA.HI.X R11, R171, R3, R172, 0x2, P6 ;  /* 0x00000003ab0b8211 */ /* 0x000fc400030f14ac */
[----:B------:R-:W-:Y:S02]  /*11350*/  ISETP.GE.AND P2, PT, R163, UR4, PT ;  /* 0x00000004a3007c0c */ /* 0x000fe4000bf46270 */
[----:B------:R-:W-:Y:S01]  /*11360*/  @!P1 LEA.HI.X R21, R169, R3, R170, 0x2, P5 ;  /* 0x00000003a9159211 */ /* 0x000fe200028f14aa */
[----:B------:R3:W-:Y:S01]  /*11370*/  @!P0 ST.E.64 desc[UR52][R10.64], R94 ;  /* 0x0000005e0a008985 */ /* 0x0007e2000c101b34 */
[----:B------:R-:W-:Y:S02]  /*11380*/  ISETP.GE.AND P0, PT, R99, UR4, PT ;  /* 0x0000000463007c0c */ /* 0x000fe4000bf06270 */
[-C--:B0-----:R-:W-:Y:S01]  /*11390*/  @!P4 LEA R24, P5, R167, R2.reuse, 0x2 ;  /* 0x00000002a718c211 */ /* 0x081fe200078a10ff */
[----:B------:R0:W-:Y:S01]  /*113a0*/  @!P1 ST.E.64 desc[UR52][R20.64], R68 ;  /* 0x0000004414009985 */ /* 0x0001e2000c101b34 */
[----:B-1----:R-:W-:Y:S02]  /*113b0*/  @!P3 LEA R30, P6, R165, R2, 0x2 ;  /* 0x00000002a51eb211 */ /* 0x002fe400078c10ff */
[----:B------:R-:W-:-:S02]  /*113c0*/  ISETP.GE.AND P1, PT, R237, UR4, PT ;  /* 0x00000004ed007c0c */ /* 0x000fc4000bf26270 */
[-C--:B------:R-:W-:Y:S02]  /*113d0*/  @!P4 LEA.HI.X R25, R167, R3.reuse, R168, 0x2, P5 ;  /* 0x00000003a719c211 */ /* 0x080fe400028f14a8 */
[-C--:B------:R-:W-:Y:S02]  /*113e0*/  @!P3 LEA.HI.X R31, R165, R3.reuse, R166, 0x2, P6 ;  /* 0x00000003a51fb211 */ /* 0x080fe400030f14a6 */
[CC--:B--2---:R-:W-:Y:S01]  /*113f0*/  @!P2 LEA R32, P5, R163.reuse, R2.reuse, 0x2 ;  /* 0x00000002a320a211 */ /* 0x0c4fe200078a10ff */
[----:B------:R1:W-:Y:S01]  /*11400*/  @!P4 ST.E.64 desc[UR52][R24.64], R66 ;  /* 0x000000421800c985 */ /* 0x0003e2000c101b34 */
[----:B------:R-:W-:Y:S02]  /*11410*/  ISETP.GE.AND P4, PT, R236, UR4, PT ;  /* 0x00000004ec007c0c */ /* 0x000fe4000bf86270 */
[----:B------:R-:W-:Y:S01]  /*11420*/  @!P2 LEA.HI.X R33, R163, R3, R164, 0x2, P5 ;  /* 0x00000003a321a211 */ /* 0x000fe200028f14a4 */
[----:B------:R2:W-:Y:S01]  /*11430*/  @!P3 ST.E.64 desc[UR52][R30.64], R60 ;  /* 0x0000003c1e00b985 */ /* 0x0005e2000c101b34 */
[----:B----4-:R-:W-:-:S02]  /*11440*/  @!P0 LEA R8, P5, R99, R2, 0x2 ;  /* 0x0000000263088211 */ /* 0x010fc400078a10ff */
[----:B------:R-:W-:Y:S01]  /*11450*/  ISETP.GE.AND P3, PT, R235, UR4, PT ;  /* 0x00000004eb007c0c */ /* 0x000fe2000bf66270 */
[----:B------:R4:W-:Y:S01]  /*11460*/  @!P2 ST.E.64 desc[UR52][R32.64], R58 ;  /* 0x0000003a2000a985 */ /* 0x0009e2000c101b34 */
[----:B---3--:R-:W-:Y:S02]  /*11470*/  @!P1 LEA R10, P6, R237, R2, 0x2 ;  /* 0x00000002ed0a9211 */ /* 0x008fe400078c10ff */
[-C--:B------:R-:W-:Y:S02]  /*11480*/  @!P0 LEA.HI.X R9, R99, R3.reuse, R162, 0x2, P5 ;  /* 0x0000000363098211 */ /* 0x080fe400028f14a2 */
[----:B------:R-:W-:Y:S02]  /*11490*/  @!P1 LEA.HI.X R11, R237, R3, R98, 0x2, P6 ;  /* 0x00000003ed0b9211 */ /* 0x000fe400030f1462 */
[----:B------:R-:W-:Y:S01]  /*114a0*/  ISETP.GE.AND P2, PT, R234, UR4, PT ;  /* 0x00000004ea007c0c */ /* 0x000fe2000bf46270 */
[----:B------:R3:W-:Y:S01]  /*114b0*/  @!P0 ST.E.64 desc[UR52][R8.64], R52 ;  /* 0x0000003408008985 */ /* 0x0007e2000c101b34 */
[----:B------:R-:W-:-:S02]  /*114c0*/  ISETP.GE.AND P0, PT, R233, UR4, PT ;  /* 0x00000004e9007c0c */ /* 0x000fc4000bf06270 */
[CC--:B0-----:R-:W-:Y:S01]  /*114d0*/  @!P4 LEA R20, P5, R236.reuse, R2.reuse, 0x2 ;  /* 0x00000002ec14c211 */ /* 0x0c1fe200078a10ff */
[----:B------:R0:W-:Y:S01]  /*114e0*/  @!P1 ST.E.64 desc[UR52][R10.64], R50 ;  /* 0x000000320a009985 */ /* 0x0001e2000c101b34 */
[CC--:B-1----:R-:W-:Y:S02]  /*114f0*/  @!P3 LEA R24, P1, R235.reuse, R2.reuse, 0x2 ;  /* 0x00000002eb18b211 */ /* 0x0c2fe400078210ff */
[-C--:B------:R-:W-:Y:S02]  /*11500*/  @!P4 LEA.HI.X R21, R236, R3.reuse, R97, 0x2, P5 ;  /* 0x00000003ec15c211 */ /* 0x080fe400028f1461 */
[----:B------:R-:W-:Y:S02]  /*11510*/  @!P3 LEA.HI.X R25, R235, R3, R96, 0x2, P1 ;  /* 0x00000003eb19b211 */ /* 0x000fe400008f1460 */
[----:B------:R-:W-:Y:S01]  /*11520*/  ISETP.GE.AND P1, PT, R232, UR4, PT ;  /* 0x00000004e8007c0c */ /* 0x000fe2000bf26270 */
[----:B------:R-:W-:Y:S01]  /*11530*/  @!P4 ST.E.64 desc[UR52][R20.64], R44 ;  /* 0x0000002c1400c985 */ /* 0x000fe2000c101b34 */
[----:B--2---:R-:W-:-:S02]  /*11540*/  @!P2 LEA R30, P4, R234, R2, 0x2 ;  /* 0x00000002ea1ea211 */ /* 0x004fc400078810ff */
[----:B----4-:R-:W-:Y:S01]  /*11550*/  @!P0 LEA R32, P5, R233, R2, 0x2 ;  /* 0x00000002e9208211 */ /* 0x010fe200078a10ff */
[----:B------:R1:W-:Y:S01]  /*11560*/  @!P3 ST.E.64 desc[UR52][R24.64], R42 ;  /* 0x0000002a1800b985 */ /* 0x0003e2000c101b34 */
[----:B------:R-:W-:Y:S02]  /*11570*/  ISETP.GE.AND P3, PT, R23, UR4, PT ;  /* 0x0000000417007c0c */ /* 0x000fe4000bf66270 */
[-C--:B------:R-:W-:Y:S02]  /*11580*/  @!P2 LEA.HI.X R31, R234, R3.reuse, R91, 0x2, P4 ;  /* 0x00000003ea1fa211 */ /* 0x080fe400020f145b */
[----:B------:R-:W-:Y:S02]  /*11590*/  @!P0 LEA.HI.X R33, R233, R3, R90, 0x2, P5 ;  /* 0x00000003e9218211 */ /* 0x000fe400028f145a */
[----:B------:R-:W-:Y:S01]  /*115a0*/  ISETP.GE.AND P4, PT, R19, UR4, PT ;  /* 0x0000000413007c0c */ /* 0x000fe2000bf86270 */
[----:B------:R2:W-:Y:S01]  /*115b0*/  @!P2 ST.E.64 desc[UR52][R30.64], R36 ;  /* 0x000000241e00a985 */ /* 0x0005e2000c101b34 */
[----:B------:R-:W-:-:S02]  /*115c0*/  ISETP.GE.AND P2, PT, R41, UR4, PT ;  /* 0x0000000429007c0c */ /* 0x000fc4000bf46270 */
[----:B------:R-:W-:Y:S01]  /*115d0*/  ISETP.GE.AND P5, PT, R22, UR4, PT ;  /* 0x0000000416007c0c */ /* 0x000fe2000bfa6270 */
[----:B------:R-:W-:Y:S01]  /*115e0*/  @!P0 ST.E.64 desc[UR52][R32.64], R34 ;  /* 0x0000002220008985 */ /* 0x000fe2000c101b34 */
[CC--:B---3--:R-:W-:Y:S02]  /*115f0*/  @!P1 LEA R8, P0, R232.reuse, R2.reuse, 0x2 ;  /* 0x00000002e8089211 */ /* 0x0c8fe400078010ff */
[C---:B0-----:R-:W-:Y:S02]  /*11600*/  @!P3 LEA R10, P6, R23.reuse, R2, 0x2 ;  /* 0x00000002170ab211 */ /* 0x041fe400078c10ff */
[-C--:B------:R-:W-:Y:S02]  /*11610*/  @!P1 LEA.HI.X R9, R232, R3.reuse, R89, 0x2, P0 ;  /* 0x00000003e8099211 */ /* 0x080fe400000f1459 */
[----:B------:R-:W-:Y:S02]  /*11620*/  @!P3 LEA.HI.X R11, R23, R3, R88, 0x2, P6 ;  /* 0x00000003170bb211 */ /* 0x000fe400030f1458 */
[----:B------:R-:W-:Y:S01]  /*11630*/  ISETP.GE.AND P0, PT, R39, UR4, PT ;  /* 0x0000000427007c0c */ /* 0x000fe2000bf06270 */
[----:B------:R0:W-:Y:S01]  /*11640*/  @!P1 ST.E.64 desc[UR52][R8.64], R28 ;  /* 0x0000001c08009985 */ /* 0x0001e2000c101b34 */
[----:B------:R-:W-:-:S02]  /*11650*/  ISETP.GE.AND P1, PT, R18, UR4, PT ;  /* 0x0000000412007c0c */ /* 0x000fc4000bf26270 */
[----:B-1----:R-:W-:Y:S01]  /*11660*/  SHF.R.S32.HI R24, RZ, 0x1f, R41 ;  /* 0x0000001fff187819 */ /* 0x002fe20000011429 */
[----:B------:R1:W-:Y:S01]  /*11670*/  @!P3 ST.E.64 desc[UR52][R10.64], R26 ;  /* 0x0000001a0a00b985 */ /* 0x0003e2000c101b34 */
[CC--:B--2---:R-:W-:Y:S02]  /*11680*/  @!P2 LEA R30, P3, R41.reuse, R2.reuse, 0x2 ;  /* 0x00000002291ea211 */ /* 0x0c4fe400078610ff */
[CC--:B------:R-:W-:Y:S02]  /*11690*/  @!P5 LEA R20, P6, R22.reuse, R2.reuse, 0x2 ;  /* 0x000000021614d211 */ /* 0x0c0fe400078c10ff */
[-C--:B------:R-:W-:Y:S02]  /*116a0*/  @!P2 LEA.HI.X R31, R41, R3.reuse, R24, 0x2, P3 ;  /* 0x00000003291fa211 */ /* 0x080fe400018f1418 */
[----:B------:R-:W-:Y:S02]  /*116b0*/  @!P4 LEA R24, P3, R19, R2, 0x2 ;  /* 0x000000021318c211 */ /* 0x000fe400078610ff */
[----:B------:R-:W-:-:S02]  /*116c0*/  @!P5 LEA.HI.X R21, R22, R3, R87, 0x2, P6 ;  /* 0x000000031615d211 */ /* 0x000fc400030f1457 */
[-C--:B------:R-:W-:Y:S02]  /*116d0*/  @!P4 LEA.HI.X R25, R19, R3.reuse, R86, 0x2, P3 ;  /* 0x000000031319c211 */ /* 0x080fe400018f1456 */
[----:B0-----:R-:W-:Y:S01]  /*116e0*/  SHF.R.S32.HI R9, RZ, 0x1f, R18 ;  /* 0x0000001fff097819 */ /* 0x001fe20000011412 */
[----:B------:R0:W-:Y:S01]  /*116f0*/  @!P5 ST.E.64 desc[UR52][R20.64], R14 ;  /* 0x0000000e1400d985 */ /* 0x0001e2000c101b34 */
[-C--:B------:R-:W-:Y:S01]  /*11700*/  @!P1 LEA R8, P3, R18, R2.reuse, 0x2 ;  /* 0x0000000212089211 */ /* 0x080fe200078610ff */
[----:B-1----:R-:W-:Y:S01]  /*11710*/  VIADD R11, R16, 0xf8 ;  /* 0x000000f8100b7836 */ /* 0x002fe20000000000 */
[C---:B------:R-:W-:Y:S01]  /*11720*/  @!P0 LEA R32, P6, R39.reuse, R2, 0x2 ;  /* 0x0000000227208211 */ /* 0x040fe200078c10ff */
[----:B------:R0:W-:Y:S01]  /*11730*/  @!P4 ST.E.64 desc[UR52][R24.64], R12 ;  /* 0x0000000c1800c985 */ /* 0x0001e2000c101b34 */
[-C--:B------:R-:W-:Y:S02]  /*11740*/  @!P1 LEA.HI.X R9, R18, R3.reuse, R9, 0x2, P3 ;  /* 0x0000000312099211 */ /* 0x080fe400018f1409 */
[----:B------:R-:W-:-:S03]  /*11750*/  @!P0 LEA.HI.X R33, R39, R3, R0, 0x2, P6 ;  /* 0x0000000327218211 */ /* 0x000fc600030f1400 */
[----:B------:R0:W-:Y:S04]  /*11760*/  @!P1 ST.E.64 desc[UR52][R8.64], R6 ;  /* 0x0000000608009985 */ /* 0x0001e8000c101b34 */
[----:B------:R0:W-:Y:S04]  /*11770*/  @!P2 ST.E.64 desc[UR52][R30.64], R4 ;  /* 0x000000041e00a985 */ /* 0x0001e8000c101b34 */
[----:B------:R0:W-:Y:S01]  /*11780*/  @!P0 ST.E.64 desc[UR52][R32.64], R156 ;  /* 0x0000009c20008985 */ /* 0x0001e2000c101b34 */
[----:B------:R-:W-:-:S13]  /*11790*/  ISETP.GE.AND P0, PT, R11, UR4, PT ;  /* 0x000000040b007c0c */ /* 0x000fda000bf06270 */
[----:B0-----:R-:W-:Y:S05]  /*117a0*/  @P0 BRA `(.L_x_2311) ;  /* 0x0000000c00d80947 */ /* 0x001fea0003800000 */
[----:B------:R-:W-:Y:S02]  /*117b0*/  LEA R2, P0, R11, R2, 0x2 ;  /* 0x000000020b027211 */ /* 0x000fe400078010ff */
[----:B------:R-:W-:-:S04]  /*117c0*/  SHF.R.S32.HI R0, RZ, 0x1f, R11 ;  /* 0x0000001fff007819 */ /* 0x000fc8000001140b */
[----:B------:R-:W-:-:S05]  /*117d0*/  LEA.HI.X R3, R11, R3, R0, 0x2, P0 ;  /* 0x000000030b037211 */ /* 0x000fca00000f1400 */
[----:B------:R0:W-:Y:S01]  /*117e0*/  ST.E.64 desc[UR52][R2.64], R154 ;  /* 0x0000009a02007985 */ /* 0x0001e2000c101b34 */
[----:B------:R-:W-:Y:S05]  /*117f0*/  BRA `(.L_x_2311) ;  /* 0x0000000c00c47947 */ /* 0x000fea0003800000 */
.L_x_2302:
        /* <DEDUP_REMOVED lines=10> */
[----:B------:R-:W3:Y:S01]  /*118a0*/  @P1 LDG.E R6, desc[UR52][R2.64] ;  /* 0x0000003402061981 */ /* 0x000ee2000c1e1900 */
[----:B------:R-:W-:Y:S01]  /*118b0*/  UISETP.NE.AND.EX UP1, UPT, UR9, URZ, UPT, UP1 ;  /* 0x0000003f0900728c */ /* 0x000fe2000bf25310 */
[----:B------:R-:W-:Y:S01]  /*118c0*/  ULDC UR4, c[0x0][0xa88] ;  /* 0x0002a20000047ab9 */ /* 0x000fe20000000800 */
[----:B------:R-:W0:Y:S01]  /*118d0*/  S2R R7, SR_TID.X ;  /* 0x0000000000077919 */ /* 0x000e220000002100 */
        /* <DEDUP_REMOVED lines=8> */
[----:B---3--:R-:W-:Y:S01]  /*11960*/  @P1 R2UR UR4, R6 ;  /* 0x00000000060412ca */ /* 0x008fe200000e0000 */
[----:B0-----:R-:W-:-:S05]  /*11970*/  VIADD R6, R7, 0xffffff80 ;  /* 0xffffff8007067836 */ /* 0x001fca0000000000 */
[----:B------:R-:W-:-:S07]  /*11980*/  ISETP.GT.AND P0, PT, R6, 0x7f, PT ;  /* 0x0000007f0600780c */ /* 0x000fce0003f04270 */
[----:B------:R-:W-:Y:S01]  /*11990*/  USHF.R.S32.HI UR16, URZ, 0x1f, UR4 ;  /* 0x0000001f3f107899 */ /* 0x000fe20008011404 */
[----:B-1----:R-:W-:Y:S11]  /*119a0*/  @P2 BRA `(.L_x_2314) ;  /* 0x0000000000102947 */ /* 0x002ff60003800000 */
[----:B------:R-:W-:Y:S05]  /*119b0*/  @!P1 BRA `(.L_x_2314) ;  /* 0x00000000000c9947 */ /* 0x000fea0003800000 */
[----:B------:R-:W3:Y:S04]  /*119c0*/  LDG.E R5, desc[UR52][R2.64] ;  /* 0x0000003402057981 */ /* 0x000ee8000c1e1900 */
[----:B-----5:R-:W3:Y:S02]  /*119d0*/  LDG.E R0, desc[UR52][R2.64+0x4] ;  /* 0x0000043402007981 */ /* 0x020ee4000c1e1900 */
[----:B---3--:R-:W-:-:S07]  /*119e0*/  IMAD.IADD R0, R0, 0x1, -R5 ;  /* 0x0000000100007824 */ /* 0x008fce00078e0a05 */
.L_x_2314:
[----:B------:R-:W-:Y:S01]  /*119f0*/  USEL UR43, UR43, URZ, !UP0 ;  /* 0x0000003f2b2b7287 */ /* 0x000fe2000c000000 */
[----:B------:R-:W-:Y:S01]  /*11a00*/  BSSY B1, `(.L_x_2315) ;  /* 0x0000037000017945 */ /* 0x000fe20003800000 */
[----:B------:R-:W-:-:S03]  /*11a10*/  USEL UR42, UR42, URZ, !UP0 ;  /* 0x0000003f2a2a7287 */ /* 0x000fc6000c000000 */
[----:B------:R-:W-:Y:S09]  /*11a20*/  @P0 BRA `(.L_x_2316) ;  /* 0x0000000000d00947 */ /* 0x000ff20003800000 */
        /* <DEDUP_REMOVED lines=29> */
[----:B------:R-:W-:Y:S02]  /*11c00*/  IMAD.U32 R3, RZ, RZ, UR21 ;  /* 0x00000015ff037e24 */ /* 0x000fe4000f8e00ff */
[----:B------:R-:W-:Y:S01]  /*11c10*/  IMAD.U32 R8, RZ, RZ, UR8 ;  /* 0x00000008ff087e24 */ /* 0x000fe2000f8e00ff */
[----:B------:R-:W-:Y:S01]  /*11c20*/  ULDC.64 UR8, c[0x0][UR17+0x210] ;  /* 0x0000840011087abb */ /* 0x000fe20008000a00 */
[----:B-1----:R-:W-:Y:S01]  /*11c30*/  @P0 SHF.R.U32.HI R5, RZ, R7, R2 ;  /* 0x00000007ff050219 */ /* 0x002fe20000011602 */
        /* <DEDUP_REMOVED lines=19> */
.L_x_2316:
[----:B------:R-:W-:Y:S05]  /*11d70*/  BSYNC B1 ;  /* 0x0000000000017941 */ /* 0x000fea0003800000 */
.L_x_2315:
        /* <DEDUP_REMOVED lines=50> */
[----:B------:R-:W-:Y:S02]  /*120a0*/  VIADD R4, R6, 0x40 ;  /* 0x0000004006047836 */ /* 0x000fe40000000000 */
[----:B------:R-:W-:Y:S01]  /*120b0*/  IMAD.IADD R3, R3, 0x1, R5 ;  /* 0x0000000103037824 */ /* 0x000fe200078e0205 */
[----:B------:R-:W-:Y:S01]  /*120c0*/  LEA R5, P2, R2, UR8, 0x1 ;  /* 0x0000000802057c11 */ /* 0x000fe2000f8408ff */
        /* <DEDUP_REMOVED lines=11> */
[----:B------:R0:W3:Y:S01]  /*12180*/  SHFL.IDX PT, R0, R4, RZ, 0x181f ;  /* 0x00181fff04007589 */ /* 0x0000e200000e0000 */
        /* <DEDUP_REMOVED lines=21> */
.L_x_2318:
[----:B------:R-:W-:Y:S05]  /*122e0*/  BSYNC B1 ;  /* 0x0000000000017941 */ /* 0x000fea0003800000 */
.L_x_2317:
[----:B---3--:R3:W0:Y:S01]  /*122f0*/  SHFL.IDX PT, R0, R4, 0x1, 0x181f ;  /* 0x00381f0004007f89 */ /* 0x00862200000e0000 */
[----:B------:R-:W-:Y:S03]  /*12300*/  BSSY B1, `(.L_x_2319) ;  /* 0x0000014000017945 */ /* 0x000fe60003800000 */
[----:B-1--4-:R3:W1:Y:S01]  /*12310*/  SHFL.IDX PT, R2, R5, 0x1, 0x181f ;  /* 0x00381f0005027f89 */ /* 0x01266200000e0000 */
        /* <DEDUP_REMOVED lines=18> */
.L_x_2320:
[----:B------:R-:W-:Y:S05]  /*12440*/  BSYNC B1 ;  /* 0x0000000000017941 */ /* 0x000fea0003800000 */
.L_x_2319:
[----:B0-----:R0:W0:Y:S01]  /*12450*/  SHFL.IDX PT, R0, R4, 0x2, 0x181f ;  /* 0x00581f0004007f89 */ /* 0x00102200000e0000 */
[----:B------:R-:W-:Y:S03]  /*12460*/  BSSY B1, `(.L_x_2321) ;  /* 0x0000014000017945 */ /* 0x000fe60003800000 */
[----:B-1--4-:R1:W4:Y:S01]  /*12470*/  SHFL.IDX PT, R2, R5, 0x2, 0x181f ;  /* 0x00581f0005027f89 */ /* 0x01232200000e0000 */
        /* <DEDUP_REMOVED lines=18> */
.L_x_2322:
[----:B------:R-:W-:Y:S05]  /*125a0*/  BSYNC B1 ;  /* 0x0000000000017941 */ /* 0x000fea0003800000 */
.L_x_2321:
[----:B0-----:R-:W-:Y:S01]  /*125b0*/  VIADD R0, R6, 0x60 ;  /* 0x0000006006007836 */ /* 0x001fe20000000000 */
[----:B---3--:R-:W0:Y:S04]  /*125c0*/  SHFL.IDX PT, R4, R4, 0x3, 0x181f ;  /* 0x00781f0004047f89 */ /* 0x008e2800000e0000 */
[----:B------:R-:W-:Y:S01]  /*125d0*/  ISETP.GE.AND P0, PT, R0, R11, PT ;  /* 0x0000000b0000720c */ /* 0x000fe20003f06270 */
[----:B----4-:R3:W4:-:S12]  /*125e0*/  SHFL.IDX PT, R2, R5, 0x3, 0x181f ;  /* 0x00781f0005027f89 */ /* 0x01071800000e0000 */
[----:B---3--:R-:W-:Y:S05]  /*125f0*/  @P0 BRA `(.L_x_2311) ;  /* 0x0000000000440947 */ /* 0x008fea0003800000 */
[----:B------:R-:W-:Y:S02]  /*12600*/  ULDC UR4, c[0x0][0xac8] ;  /* 0x0002b20000047ab9 */ /* 0x000fe40000000800 */
[----:B------:R-:W-:Y:S02]  /*12610*/  ISETP.GE.AND P3, PT, R7, UR4, PT ;  /* 0x0000000407007c0c */ /* 0x000fe4000bf66270 */
[----:B------:R-:W-:Y:S02]  /*12620*/  ISETP.GE.AND P2, PT, R15, UR4, PT ;  /* 0x000000040f007c0c */ /* 0x000fe4000bf46270 */
[----:B------:R-:W-:Y:S02]  /*12630*/  ISETP.GE.AND P1, PT, R13, UR4, PT ;  /* 0x000000040d007c0c */ /* 0x000fe4000bf26270 */
[----:B------:R-:W-:-:S07]  /*12640*/  ISETP.GE.AND P0, PT, R9, UR4, PT ;  /* 0x0000000409007c0c */ /* 0x000fce000bf06270 */
[----:B----4-:R-:W-:-:S04]  /*12650*/  @!P3 LEA R6, P4, R7, R2, 0x1 ;  /* 0x000000020706b211 */ /* 0x010fc800078808ff */
        /* <DEDUP_REMOVED lines=11> */
.L_x_2311:
[----:B------:R-:W-:Y:S05]  /*12710*/  BSYNC B0 ;  /* 0x0000000000007941 */ /* 0x000fea0003800000 */
.L_x_2301:
[----:B------:R-:W-:Y:S02]  /*12720*/  ULDC UR4, c[0x0][0xc3c] ;  /* 0x00030f0000047ab9 */ /* 0x000fe40000000800 */
[----:B------:R-:W-:-:S06]  /*12730*/  UISETP.GE.AND UP0, UPT, UR7, UR4, UPT ;  /* 0x000000040700728c */ /* 0x000fcc000bf06270 */
[----:B------:R-:W-:-:S13]  /*12740*/  PLOP3.LUT P0, PT, PT, PT, UP0, 0x80, 0x0 ;  /* 0x000000000000781c */ /* 0x000fda0003f0f008 */
[----:B------:R-:W-:Y:S05]  /*12750*/  @!P0 BRA `(.L_x_2323) ;  /* 0xfffffee800788947 */ /* 0x000fea000383ffff */
[----:B------:R-:W-:Y:S05]  /*12760*/  EXIT ;  /* 0x000000000000794d */ /* 0x000fea0003800000 */
.L_x_2261:
[----:B------:R-:W-:-:S08]  /*12770*/  NOP ;  /* 0x0000000000007918 */ /* 0x000fd00000000000 */
[----:B------:R-:W0:-:S00]  /*12780*/  USETMAXREG.DEALLOC.CTAPOOL 0x18 ;  /* 0x00000018000079c8 */ /* 0x000e0000080e0500 */
[----:B0-----:R-:W-:Y:S01]  /*12790*/  LOP3.LUT R0, R0, 0x3, RZ, 0xc0, !PT ;  /* 0x0000000300007812 */ /* 0x001fe200078ec0ff */
[----:B------:R-:W-:-:S05]  /*127a0*/  IMAD.MOV.U32 R6, RZ, RZ, RZ ;  /* 0x000000ffff067224 */ /* 0x000fca00078e00ff */
[----:B------:R-:W0:Y:S02]  /*127b0*/  SHFL.IDX PT, R0, R0, RZ, 0x1f ;  /* 0x00001fff00007589 */ /* 0x000e2400000e0000 */
[----:B0-----:R-:W-:-:S04]  /*127c0*/  ISETP.NE.AND P0, PT, R0, RZ, PT ;  /* 0x000000ff0000720c */ /* 0x001fc80003f05270 */
[----:B------:R-:W-:-:S05]  /*127d0*/  P2R R0, PR, RZ, 0x1 ;  /* 0x00000001ff007803 */ /* 0x000fca0000000000 */
[----:B------:R0:W-:Y:S04]  /*127e0*/  STL [R1+0x3c], R0 ;  /* 0x00003c0001007387 */ /* 0x0001e80000100800 */
[----:B------:R-:W-:Y:S05]  /*127f0*/  @!P0 BRA `(.L_x_2324) ;  /* 0x00000000002c8947 */ /* 0x000fea0003800000 */
[----:B------:R-:W1:Y:S08]  /*12800*/  S2UR UR5, SR_CgaCtaId ;  /* 0x00000000000579c3 */ /* 0x000e700000008800 */
[----:B------:R-:W-:Y:S06]  /*12810*/  BAR.SYNC.DEFER_BLOCKING 0x5, 0x180 ;  /* 0x0146000000007b1d */ /* 0x000fec0000010000 */
[----:B------:R-:W-:-:S02]  /*12820*/  UMOV UR4, 0x400 ;  /* 0x0000040000047882 */ /* 0x000fc40000000000 */
[----:B-1----:R-:W-:-:S09]  /*12830*/  ULEA UR4, UR5, UR4, 0x18 ;  /* 0x0000000405047291 */ /* 0x002fd2000f8ec03f */
[----:B------:R-:W1:Y:S04]  /*12840*/  LDS.128 R4, [UR4+0x388d0] ;  /* 0x0388d004ff047984 */ /* 0x000e680008000c00 */
[----:B-1----:R1:W-:Y:S01]  /*12850*/  STL.64 [R1+0x10], R4 ;  /* 0x0000100401007387 */ /* 0x0023e20000100a00 */
[----:B0-----:R-:W-:-:S03]  /*12860*/  IMAD.MOV.U32 R0, RZ, RZ, R7 ;  /* 0x000000ffff007224 */ /* 0x001fc600078e0007 */
[----:B------:R1:W-:Y:S02]  /*12870*/  STL [R1+0x18], R6 ;  /* 0x0000180601007387 */ /* 0x0003e40000100800 */
[----:B------:R-:W-:Y:S01]  /*12880*/  R2UR UR42, R0 ;  /* 0x00000000002a72ca */ /* 0x000fe200000e0000 */
[----:B------:R-:W-:Y:S06]  /*12890*/  BAR.ARV 0x4, 0x180 ;  /* 0x0106000000007b1d */ /* 0x000fec0000002000 */
[----:B------:R-:W-:Y:S08]  /*128a0*/  BRA `(.L_x_2325) ;  /* 0x0000000c00c47947 */ /* 0x000ff00003800000 */
.L_x_2324:
[----:B0-----:R-:W0:Y:S01]  /*128b0*/  S2R R0, SR_TID.X ;  /* 0x0000000000007919 */ /* 0x001e220000002100 */
[----:B------:R-:W-:Y:S01]  /*128c0*/  ULDC UR4, c[0x0][0xc3c] ;  /* 0x00030f0000047ab9 */ /* 0x000fe20000000800 */
[----:B0-----:R-:W-:-:S04]  /*128d0*/  LOP3.LUT R0, R0, 0x1f, RZ, 0xc0, !PT ;  /* 0x0000001f00007812 */ /* 0x001fc800078ec0ff */
[----:B------:R-:W-:-:S04]  /*128e0*/  ISETP.NE.AND P0, PT, R0, 0x1f, PT ;  /* 0x0000001f0000780c */ /* 0x000fc80003f05270 */
[----:B------:R-:W-:-:S13]  /*128f0*/  ISETP.GE.OR P1, PT, R0, UR4, !P0 ;  /* 0x0000000400007c0c */ /* 0x000fda000c726670 */
[----:B------:R-:W0:Y:S08]  /*12900*/  @!P1 LDC.64 R2, c[0x0][0xc80] ;  /* 0x00032000ff029b82 */ /* 0x000e300000000a00 */
        /* <DEDUP_REMOVED lines=38> */
.L_x_2328:
        /* <DEDUP_REMOVED lines=39> */
.L_x_2326:
        /* <DEDUP_REMOVED lines=15> */
.L_x_2329:
        /* <DEDUP_REMOVED lines=62> */
.L_x_2330:
        /* <DEDUP_REMOVED lines=63> */
.L_x_2331:
[----:B01----:R-:W-:-:S05]  /*136a0*/  LOP3.LUT R3, RZ, R2, RZ, 0x33, !PT ;  /* 0x00000002ff037212 */ /* 0x003fca00078e33ff */
[----:B------:R-:W-:-:S05]  /*136b0*/  IMAD.IADD R2, R6, 0x1, R3 ;  /* 0x0000000106027824 */ /* 0x000fca00078e0203 */
[----:B------:R1:W-:Y:S01]  /*136c0*/  STL [R1+0x14], R2 ;  /* 0x0000140201007387 */ /* 0x0003e20000100800 */
[----:B------:R-:W-:Y:S05]  /*136d0*/  BRA `(.L_x_2332) ;  /* 0x00000000000c7947 */ /* 0x000fea0003800000 */
.L_x_2327:
[----:B------:R0:W-:Y:S04]  /*136e0*/  STL [R1+0x10], R7 ;  /* 0x0000100701007387 */ /* 0x0001e80000100800 */
[----:B------:R0:W-:Y:S04]  /*136f0*/  STL [R1+0x14], RZ ;  /* 0x000014ff01007387 */ /* 0x0001e80000100800 */
[----:B------:R0:W-:Y:S02]  /*13700*/  STL [R1+0x18], RZ ;  /* 0x000018ff01007387 */ /* 0x0001e40000100800 */
.L_x_2332:
        /* <DEDUP_REMOVED lines=11> */
.L_x_2325:
        /* <DEDUP_REMOVED lines=8> */
[----:B------:R-:W1:Y:S01]  /*13840*/  S2R R7, SR_TID.X ;  /* 0x0000000000077919 */ /* 0x000e620000002100 */
[----:B------:R-:W0:Y:S01]  /*13850*/  S2UR UR5, SR_CgaCtaId ;  /* 0x00000000000579c3 */ /* 0x000e220000008800 */
[----:B------:R-:W-:Y:S01]  /*13860*/  UMOV UR4, 0x400 ;  /* 0x0000040000047882 */ /* 0x000fe20000000000 */
[----:B------:R-:W-:Y:S01]  /*13870*/  ULDC UR40, c[0x0][0xc] ;  /* 0x0000030000287ab9 */ /* 0x000fe20000000800 */
[----:B------:R-:W-:Y:S02]  /*13880*/  ULOP3.LUT UR39, UR38, 0x1, URZ, 0xfc, !UPT ;  /* 0x0000000126277892 */ /* 0x000fe4000f8efc3f */
[----:B------:R-:W-:Y:S01]  /*13890*/  ULOP3.LUT UR41, UR38, 0x2, URZ, 0xfc, !UPT ;  /* 0x0000000226297892 */ /* 0x000fe2000f8efc3f */
[----:B------:R-:W-:Y:S01]  /*138a0*/  ULDC.64 UR48, c[0x0][0x198] ;  /* 0x0000660000307ab9 */ /* 0x000fe20000000a00 */
[----:B0-----:R-:W-:-:S06]  /*138b0*/  ULEA UR4, UR5, UR4, 0x18 ;  /* 0x0000000405047291 */ /* 0x001fcc000f8ec03f */
[----:B------:R-:W-:Y:S01]  /*138c0*/  IMAD.U32 R19, RZ, RZ, UR4 ;  /* 0x00000004ff137e24 */ /* 0x000fe2000f8e00ff */
[C---:B-1----:R-:W-:Y:S01]  /*138d0*/  LOP3.LUT R6, R7.reuse, 0x7f, RZ, 0xc0, !PT ;  /* 0x0000007f07067812 */ /* 0x042fe200078ec0ff */
[C---:B------:R-:W-:Y:S01]  /*138e0*/  IMAD.SHL.U32 R2, R7.reuse, 0x80, RZ ;  /* 0x0000008007027824 */ /* 0x040fe200078e00ff */
        /* <DEDUP_REMOVED lines=35> */
.L_x_2405:
[----:B------:R-:W-:Y:S01]  /*13b20*/  ULDC.64 UR4, c[0x0][0xc88] ;  /* 0x0003220000047ab9 */ /* 0x000fe20000000a00 */
[----:B------:R-:W-:Y:S01]  /*13b30*/  IMAD.MOV.U32 R0, RZ, RZ, RZ ;  /* 0x000000ffff007224 */ /* 0x000fe200078e00ff */
[----:B------:R-:W-:Y:S01]  /*13b40*/  UIMAD.WIDE UR4, UR42, 0x4, UR4 ;  /* 0x000000042a0478a5 */ /* 0x000fe2000f8e0204 */
[----:B--2---:R-:W2:Y:S01]  /*13b50*/  LDL.LU R12, [R1+0x18] ;  /* 0x00001800010c7983 */ /* 0x004ea20000300800 */
[----:B------:R-:W-:Y:S01]  /*13b60*/  ULDC.64 UR6, c[0x0][0xa08] ;  /* 0x0002820000067ab9 */ /* 0x000fe20000000a00 */
[----:B------:R-:W-:Y:S01]  /*13b70*/  IMAD.MOV.U32 R9, RZ, RZ, RZ ;  /* 0x000000ffff097224 */ /* 0x000fe200078e00ff */
[----:B------:R-:W-:Y:S01]  /*13b80*/  ULDC.64 UR8, c[0x0][0xa18] ;  /* 0x0002860000087ab9 */ /* 0x000fe20000000a00 */
[----:B0-----:R-:W0:Y:S01]  /*13b90*/  LDC R17, c[0x0][0x288] ;  /* 0x0000a200ff117b82 */ /* 0x001e220000000800 */
[----:B------:R-:W-:Y:S02]  /*13ba0*/  IMAD.U32 R2, RZ, RZ, UR4 ;  /* 0x00000004ff027e24 */ /* 0x000fe4000f8e00ff */
[----:B------:R-:W-:Y:S01]  /*13bb0*/  IMAD.U32 R3, RZ, RZ, UR5 ;  /* 0x00000005ff037e24 */ /* 0x000fe2000f8e00ff */
[----:B------:R-:W-:-:S04]  /*13bc0*/  ULDC.64 UR4, c[0x0][0xa28] ;  /* 0x00028a0000047ab9 */ /* 0x000fc80000000a00 */
[----:B------:R-:W3:Y:S01]  /*13bd0*/  LDG.E R2, desc[UR52][R2.64] ;  /* 0x0000003402027981 */ /* 0x000ee2000c1e1900 */
[----:B------:R-:W-:Y:S01]  /*13be0*/  UISETP.NE.U32.AND UP0, UPT, UR4, URZ, UPT ;  /* 0x0000003f0400728c */ /* 0x000fe2000bf05070 */
[----:B------:R-:W4:Y:S03]  /*13bf0*/  LDC R10, c[0x0][0x424] ;  /* 0x00010900ff0a7b82 */ /* 0x000f260000000800 */
[----:B------:R-:W-:-:S05]  /*13c00*/  UISETP.NE.AND.EX UP0, UPT, UR5, URZ, UPT, UP0 ;  /* 0x0000003f0500728c */ /* 0x000fca000bf05300 */
[----:B------:R-:W0:Y:S01]  /*13c10*/  LDC R11, c[0x0][0x2f0] ;  /* 0x0000bc00ff0b7b82 */ /* 0x000e220000000800 */
[----:B------:R-:W-:Y:S02]  /*13c20*/  PLOP3.LUT P0, PT, PT, PT, UP0, 0x80, 0x0 ;  /* 0x000000000000781c */ /* 0x000fe40003f0f008 */
[----:B---3--:R-:W-:-:S13]  /*13c30*/  R2UR UR46, R2 ;  /* 0x00000000022e72ca */ /* 0x008fda00000e0000 */
[----:B------:R-:W-:Y:S02]  /*13c40*/  USHF.R.S32.HI UR45, URZ, 0x1f, UR46 ;  /* 0x0000001f3f2d7899 */ /* 0x000fe4000801142e */
[----:B------:R-:W-:-:S04]  /*13c50*/  @UP0 ULEA UR4, UP1, UR46, UR4, 0x2 ;  /* 0x000000042e040291 */ /* 0x000fc8000f82103f */
[----:B------:R-:W-:Y:S02]  /*13c60*/  @UP0 ULEA.HI.X UR5, UR46, UR5, UR45, 0x2, UP1 ;  /* 0x000000052e050291 */ /* 0x000fe400088f142d */
[----:B------:R-:W-:-:S04]  /*13c70*/  IMAD.U32 R2, RZ, RZ, UR4 ;  /* 0x00000004ff027e24 */ /* 0x000fc8000f8e00ff */
[----:B------:R-:W-:Y:S01]  /*13c80*/  IMAD.U32 R3, RZ, RZ, UR5 ;  /* 0x00000005ff037e24 */ /* 0x000fe2000f8e00ff */
[----:B------:R-:W-:Y:S01]  /*13c90*/  ULDC.64 UR4, c[0x0][0xa00] ;  /* 0x0002800000047ab9 */ /* 0x000fe20000000a00 */
[----:B------:R-:W-:-:S03]  /*13ca0*/  USHF.L.U32 UR43, UR46, 0x2, URZ ;  /* 0x000000022e2b7899 */ /* 0x000fc6000800063f */
[----:B------:R3:W5:Y:S01]  /*13cb0*/  @P0 LDG.E R0, desc[UR52][R2.64] ;  /* 0x0000003402000981 */ /* 0x000762000c1e1900 */
[----:B------:R-:W-:Y:S01]  /*13cc0*/  ISETP.NE.U32.AND P0, PT, RZ, UR4, PT ;  /* 0x00000004ff007c0c */ /* 0x000fe2000bf05070 */
[----:B------:R-:W-:Y:S02]  /*13cd0*/  USHF.L.U64.HI UR44, UR46, 0x2, UR45 ;  /* 0x000000022e2c7899 */ /* 0x000fe4000801022d */
[----:B------:R-:W-:Y:S01]  /*13ce0*/  UIADD3 UR4, UP0, UR43, UR4, URZ ;  /* 0x000000042b047290 */ /* 0x000fe2000ff1e03f */
[----:B------:R-:W-:Y:S02]  /*13cf0*/  ISETP.NE.AND.EX P2, PT, RZ, UR5, PT, P0 ;  /* 0x00000005ff007c0c */ /* 0x000fe4000bf45300 */
[----:B------:R-:W-:Y:S01]  /*13d00*/  ISETP.NE.U32.AND P0, PT, RZ, UR6, PT ;  /* 0x00000006ff007c0c */ /* 0x000fe2000bf05070 */
[----:B------:R-:W-:Y:S02]  /*13d10*/  UIADD3.X UR5, UR44, UR5, URZ, UP0, !UPT ;  /* 0x000000052c057290 */ /* 0x000fe400087fe43f */
[----:B------:R-:W-:Y:S01]  /*13d20*/  IMAD.U32 R4, RZ, RZ, UR4 ;  /* 0x00000004ff047e24 */ /* 0x000fe2000f8e00ff */
[----:B------:R-:W-:Y:S01]  /*13d30*/  UIADD3 UR4, UP0, UR43, UR6, URZ ;  /* 0x000000062b047290 */ /* 0x000fe2000ff1e03f */
[----:B------:R-:W-:-:S02]  /*13d40*/  ISETP.NE.AND.EX P0, PT, RZ, UR7, PT, P0 ;  /* 0x00000007ff007c0c */ /* 0x000fc4000bf05300 */
[----:B------:R-:W-:Y:S01]  /*13d50*/  IMAD.U32 R5, RZ, RZ, UR5 ;  /* 0x00000005ff057e24 */ /* 0x000fe2000f8e00ff */
[----:B------:R-:W-:-:S04]  /*13d60*/  UIADD3.X UR5, UR44, UR7, URZ, UP0, !UPT ;  /* 0x000000072c057290 */ /* 0x000fc800087fe43f */
[----:B------:R-:W4:Y:S01]  /*13d70*/  @P2 LDG.E R8, desc[UR52][R4.64] ;  /* 0x0000003404082981 */ /* 0x000f22000c1e1900 */
[----:B------:R-:W-:Y:S01]  /*13d80*/  IMAD.U32 R6, RZ, RZ, UR4 ;  /* 0x00000004ff067e24 */ /* 0x000fe2000f8e00ff */
[----:B------:R-:W-:Y:S01]  /*13d90*/  UISETP.NE.U32.AND UP0, UPT, UR8, URZ, UPT ;  /* 0x0000003f0800728c */ /* 0x000fe2000bf05070 */
[----:B------:R-:W-:-:S03]  /*13da0*/  IMAD.U32 R7, RZ, RZ, UR5 ;  /* 0x00000005ff077e24 */ /* 0x000fc6000f8e00ff */
[----:B------:R-:W-:Y:S02]  /*13db0*/  UISETP.NE.AND.EX UP0, UPT, UR9, URZ, UPT, UP0 ;  /* 0x0000003f0900728c */ /* 0x000fe4000bf05300 */
[----:B------:R-:W5:Y:S04]  /*13dc0*/  @P0 LDG.E R9, desc[UR52][R6.64] ;  /* 0x0000003406090981 */ /* 0x000f68000c1e1900 */
[----:B------:R-:W-:-:S05]  /*13dd0*/  PLOP3.LUT P3, PT, PT, PT, UP0, 0x80, 0x0 ;  /* 0x000000000000781c */ /* 0x000fca0003f6f008 */
[----:B------:R-:W-:-:S04]  /*13de0*/  @UP0 UIADD3 UR4, UP1, UR43, UR8, URZ ;  /* 0x000000082b040290 */ /* 0x000fc8000ff3e03f */
[----:B------:R-:W-:Y:S02]  /*13df0*/  @UP0 UIADD3.X UR5, UR44, UR9, URZ, UP1, !UPT ;  /* 0x000000092c050290 */ /* 0x000fe40008ffe43f */
[----:B---3--:R-:W-:-:S04]  /*13e00*/  IMAD.U32 R2, RZ, RZ, UR4 ;  /* 0x00000004ff027e24 */ /* 0x008fc8000f8e00ff */
[----:B------:R-:W-:-:S05]  /*13e10*/  IMAD.U32 R3, RZ, RZ, UR5 ;  /* 0x00000005ff037e24 */ /* 0x000fca000f8e00ff */
[----:B0-----:R0:W5:Y:S01]  /*13e20*/  @P3 LDG.E R17, desc[UR52][R2.64] ;  /* 0x0000003402113981 */ /* 0x001162000c1e1900 */
[----:B------:R-:W-:Y:S01]  /*13e30*/  UMOV UR47, URZ ;  /* 0x0000003f002f7c82 */ /* 0x000fe20008000000 */
[----:B--2---:R-:W-:Y:S01]  /*13e40*/  R2UR UR36, R12 ;  /* 0x000000000c2472ca */ /* 0x004fe200000e0000 */
[----:B0-----:R-:W0:Y:S02]  /*13e50*/  LDC.64 R2, c[0x0][0x418] ;  /* 0x00010600ff027b82 */ /* 0x001e240000000a00 */
[----:B0-----:R-:W-:Y:S02]  /*13e60*/  ISETP.NE.U32.AND P1, PT, R2, RZ, PT ;  /* 0x000000ff0200720c */ /* 0x001fe40003f25070 */
[----:B------:R-:W-:Y:S02]  /*13e70*/  LOP3.LUT R2, R12, 0xff000000, RZ, 0xc0, !PT ;  /* 0xff0000000c027812 */ /* 0x000fe400078ec0ff */
[----:B------:R-:W-:Y:S02]  /*13e80*/  ISETP.NE.AND.EX P1, PT, R3, RZ, PT, P1 ;  /* 0x000000ff0300720c */ /* 0x000fe40003f25310 */
[----:B------:R-:W-:-:S02]  /*13e90*/  SHF.R.U32.HI R2, RZ, 0x8, R2 ;  /* 0x00000008ff027819 */ /* 0x000fc40000011602 */
[----:B----4-:R-:W-:Y:S02]  /*13ea0*/  @P2 R2UR UR47, R8 ;  /* 0x00000000082f22ca */ /* 0x010fe400000e0000 */
[----:B------:R-:W-:-:S04]  /*13eb0*/  LOP3.LUT R8, R12, 0xff0000, RZ, 0xc0, !PT ;  /* 0x00ff00000c087812 */ /* 0x000fc800078ec0ff */
[----:B------:R-:W-:Y:S01]  /*13ec0*/  LEA.HI R8, R8, R2, RZ, 0x10 ;  /* 0x0000000208087211 */ /* 0x000fe200078f80ff */
[----:B------:R-:W-:Y:S08]  /*13ed0*/  @P3 BRA `(.L_x_2334) ;  /* 0x0000000000103947 */ /* 0x000ff00003800000 */
[----:B------:R-:W-:Y:S05]  /*13ee0*/  @!P2 BRA `(.L_x_2334) ;  /* 0x00000000000ca947 */ /* 0x000fea0003800000 */
[----:B-----5:R-:W2:Y:S04]  /*13ef0*/  LDG.E R17, desc[UR52][R4.64] ;  /* 0x0000003404117981 */ /* 0x020ea8000c1e1900 */
[----:B------:R-:W2:Y:S02]  /*13f00*/  LDG.E R4, desc[UR52][R4.64+0x4] ;  /* 0x0000043404047981 */ /* 0x000ea4000c1e1900 */
[----:B--2---:R-:W-:-:S07]  /*13f10*/  IMAD.IADD R17, R4, 0x1, -R17 ;  /* 0x0000000104117824 */ /* 0x004fce00078e0a11 */
.L_x_2334:
[----:B------:R-:W-:Y:S01]  /*13f20*/  IMAD.U32 R3, RZ, RZ, UR46 ;  /* 0x0000002eff037e24 */ /* 0x000fe2000f8e00ff */
[----:B------:R-:W-:Y:S01]  /*13f30*/  ULDC.64 UR4, c[0x0][0xa20] ;  /* 0x0002880000047ab9 */ /* 0x000fe20000000a00 */
[----:B-----5:R-:W-:Y:S01]  /*13f40*/  IMAD.IADD R4, R9, 0x1, R0 ;  /* 0x0000000109047824 */ /* 0x020fe200078e0200 */
[----:B------:R-:W-:Y:S01]  /*13f50*/  ISETP.NE.U32.AND P2, PT, RZ, UR4, PT ;  /* 0x00000004ff007c0c */ /* 0x000fe2000bf45070 */
[----:B------:R-:W-:Y:S01]  /*13f60*/  ULOP3.LUT UR36, UR36, 0xffff, URZ, 0xc0, !UPT ;  /* 0x0000ffff24247892 */ /* 0x000fe2000f8ec03f */
[----:B------:R0:W-:Y:S01]  /*13f70*/  STL [R1+0x8], R3 ;  /* 0x0000080301007387 */ /* 0x0001e20000100800 */
[----:B------:R-:W-:Y:S02]  /*13f80*/  SEL R2, R10, 0x1, P1 ;  /* 0x000000010a027807 */ /* 0x000fe40000800000 */
[----:B------:R-:W-:Y:S01]  /*13f90*/  ISETP.NE.AND.EX P2, PT, RZ, UR5, PT, P2 ;  /* 0x00000005ff007c0c */ /* 0x000fe2000bf45320 */
[----:B------:R0:W-:Y:S02]  /*13fa0*/  STL [R1+0x28], R4 ;  /* 0x0000280401007387 */ /* 0x0001e40000100800 */
[----:B------:R-:W-:-:S10]  /*13fb0*/  IMAD R2, R2, R11, RZ ;  /* 0x0000000b02027224 */ /* 0x000fd400078e02ff */
[----:B0-----:R-:W-:Y:S05]  /*13fc0*/  @!P2 BRA `(.L_x_2335) ;  /* 0x000000000018a947 */ /* 0x001fea0003800000 */
[----:B------:R-:W-:-:S04]  /*13fd0*/  UIADD3 UR4, UP0, UR43, UR4, URZ ;  /* 0x000000042b047290 */ /* 0x000fc8000ff1e03f */
[----:B------:R-:W-:Y:S02]  /*13fe0*/  UIADD3.X UR5, UR44, UR5, URZ, UP0, !UPT ;  /* 0x000000052c057290 */ /* 0x000fe400087fe43f */
[----:B------:R-:W-:-:S04]  /*13ff0*/  IMAD.U32 R2, RZ, RZ, UR4 ;  /* 0x00000004ff027e24 */ /* 0x000fc8000f8e00ff */
[----:B------:R-:W-:-:S05]  /*14000*/  IMAD.U32 R3, RZ, RZ, UR5 ;  /* 0x00000005ff037e24 */ /* 0x000fca000f8e00ff */
[----:B------:R0:W5:Y:S01]  /*14010*/  LDG.E R2, desc[UR52][R2.64] ;  /* 0x0000003402027981 */ /* 0x000162000c1e1900 */
[----:B------:R-:W-:Y:S05]  /*14020*/  BRA `(.L_x_2336) ;  /* 0x0000000000107947 */ /* 0x000fea0003800000 */
.L_x_2335:
[----:B------:R-:W-:Y:S05]  /*14030*/  @!P0 BRA `(.L_x_2336) ;  /* 0x00000000000c8947 */ /* 0x000fea0003800000 */
[----:B------:R-:W2:Y:S04]  /*14040*/  LDG.E R2, desc[UR52][R6.64] ;  /* 0x0000003406027981 */ /* 0x000ea8000c1e1900 */
[----:B------:R-:W2:Y:S02]  /*14050*/  LDG.E R6, desc[UR52][R6.64+0x4] ;  /* 0x0000043406067981 */ /* 0x000ea4000c1e1900 */
[----:B--2---:R-:W-:-:S07]  /*14060*/  IMAD.IADD R2, R6, 0x1, -R2 ;  /* 0x0000000106027824 */ /* 0x004fce00078e0a02 */
.L_x_2336:
[----:B0-----:R-:W2:Y:S01]  /*14070*/  LDL R3, [R1+0x14] ;  /* 0x0000140001037983 */ /* 0x001ea20000100800 */
[----:B-----5:R-:W-:Y:S02]  /*14080*/  IMAD.IADD R2, R2, 0x1, -R0 ;  /* 0x0000000102027824 */ /* 0x020fe400078e0a00 */
[----:B------:R-:W0:Y:S02]  /*14090*/  LDC R0, c[0x0][0x448] ;  /* 0x00011200ff007b82 */ /* 0x000e240000000800 */
[----:B0-----:R-:W-:-:S13]  /*140a0*/  ISETP.NE.AND P0, PT, R0, 0x1, PT ;  /* 0x000000010000780c */ /* 0x001fda0003f05270 */
[----:B------:R-:W0:Y:S08]  /*140b0*/  @P0 LDC R4, c[0x0][0x44c] ;  /* 0x00011300ff040b82 */ /* 0x000e300000000800 */
[----:B------:R-:W3:Y:S01]  /*140c0*/  @P0 LDC R0, c[0x0][0x450] ;  /* 0x00011400ff000b82 */ /* 0x000ee20000000800 */
[----:B--2---:R-:W-:-:S04]  /*140d0*/  IMAD.SHL.U32 R3, R3, 0x80, RZ ;  /* 0x0000008003037824 */ /* 0x004fc800078e00ff */
[----:B------:R-:W-:-:S04]  /*140e0*/  VIADD R3, R3, 0x7f ;  /* 0x0000007f03037836 */ /* 0x000fc80000000000 */
[----:B0-----:R-:W-:-:S05]  /*140f0*/  @P0 IMAD.HI.U32 R4, R3, R4, RZ ;  /* 0x0000000403040227 */ /* 0x001fca00078e00ff */
[----:B---3--:R-:W-:Y:S02]  /*14100*/  @P0 SHF.R.U32.HI R3, RZ, R0, R4 ;  /* 0x00000000ff030219 */ /* 0x008fe40000011604 */
[C---:B------:R-:W-:Y:S01]  /*14110*/  IADD3 R0, R2.reuse, 0x80, -R17 ;  /* 0x0000008002007810 */ /* 0x040fe20007ffe811 */
[----:B------:R-:W-:-:S04]  /*14120*/  VIADD R2, R2, 0x7f ;  /* 0x0000007f02027836 */ /* 0x000fc80000000000 */
[----:B------:R-:W-:Y:S01]  /*14130*/  IMAD.IADD R0, R0, 0x1, R3 ;  /* 0x0000000100007824 */ /* 0x000fe200078e0203 */
[----:B------:R-:W-:-:S04]  /*14140*/  SHF.R.S32.HI R3, RZ, 0x1f, R2 ;  /* 0x0000001fff037819 */ /* 0x000fc80000011402 */
[----:B------:R-:W-:Y:S02]  /*14150*/  LEA.HI R3, R3, R2, RZ, 0x7 ;  /* 0x0000000203037211 */ /* 0x000fe400078f38ff */
[----:B------:R-:W-:Y:S02]  /*14160*/  SHF.R.S32.HI R2, RZ, 0x1f, R0 ;  /* 0x0000001fff027819 */ /* 0x000fe40000011400 */
[----:B------:R-:W-:Y:S02]  /*14170*/  SHF.R.S32.HI R3, RZ, 0x7, R3 ;  /* 0x00000007ff037819 */ /* 0x000fe40000011403 */
[----:B------:R-:W-:Y:S02]  /*14180*/  LEA.HI R2, R2, R0, RZ, 0x7 ;  /* 0x0000000002027211 */ /* 0x000fe400078f38ff */
[----:B------:R-:W-:Y:S02]  /*14190*/  SHF.R.U32.HI R0, RZ, 0x10, R8 ;  /* 0x00000010ff007819 */ /* 0x000fe40000011608 */
[----:B------:R-:W-:-:S02]  /*141a0*/  SHF.R.S32.HI R2, RZ, 0x7, R2 ;  /* 0x00000007ff027819 */ /* 0x000fc40000011402 */
[----:B------:R-:W-:Y:S02]  /*141b0*/  ISETP.NE.AND P0, PT, R0, RZ, PT ;  /* 0x000000ff0000720c */ /* 0x000fe40003f05270 */
[----:B------:R-:W-:Y:S01]  /*141c0*/  VIMNMX R18, R3, R2, PT ;  /* 0x0000000203127248 */ /* 0x000fe20003fe0100 */
[----:B------:R-:W-:-:S03]  /*141d0*/  IMAD.MOV.U32 R2, RZ, RZ, RZ ;  /* 0x000000ffff027224 */ /* 0x000fc600078e00ff */
[----:B------:R-:W-:-:S07]  /*141e0*/  ISETP.GE.AND P1, PT, R18, 0x1, PT ;  /* 0x000000011200780c */ /* 0x000fce0003f26270 */
[----:B------:R-:W0:Y:S06]  /*141f0*/  @!P0 LDC R0, c[0x0][0x9f0] ;  /* 0x00027c00ff008b82 */ /* 0x000e2c0000000800 */
        /* <DEDUP_REMOVED lines=12> */
[----:B------:R-:W-:-:S04]  /*142c0*/  IADD3 R3, R0, -0x1, R18 ;  /* 0xffffffff00037810 */ /* 0x000fc80007ffe012 */
        /* <DEDUP_REMOVED lines=14> */
.L_x_2337:
[----:B------:R-:W-:Y:S01]  /*143b0*/  LOP3.LUT R8, R8, 0xff, RZ, 0xc0, !PT ;  /* 0x000000ff08087812 */ /* 0x000fe200078ec0ff */
[----:B------:R-:W-:Y:S04]  /*143c0*/  BSSY B7, `(.L_x_2338) ;  /* 0x00003a1000077945 */ /* 0x000fe80003800000 */
[----:B0-----:R-:W-:-:S05]  /*143d0*/  IMAD R0, R8, R2, RZ ;  /* 0x0000000208007224 */ /* 0x001fca00078e02ff */
[----:B------:R0:W-:Y:S01]  /*143e0*/  STL [R1+0x18], R0 ;  /* 0x0000180001007387 */ /* 0x0001e20000100800 */
[----:B------:R-:W-:-:S04]  /*143f0*/  VIADDMNMX R18, R0, R2, R18, PT ;  /* 0x0000000200127246 */ /* 0x000fc80003800112 */
[----:B------:R-:W-:-:S13]  /*14400*/  ISETP.GT.AND P0, PT, R18, R0, PT ;  /* 0x000000001200720c */ /* 0x000fda0003f04270 */
[----:B------:R-:W-:Y:S05]  /*14410*/  @P0 BRA `(.L_x_2339) ;  /* 0x0000000000480947 */ /* 0x000fea0003800000 */
[----:B0-----:R-:W0:Y:S02]  /*14420*/  S2R R0, SR_TID.X ;  /* 0x0000000000007919 */ /* 0x001e240000002100 */
        /* <DEDUP_REMOVED lines=17> */
.L_x_2339:
[----:B0-----:R-:W-:Y:S01]  /*14540*/  VIADD R0, R19, 0x28400 ;  /* 0x0002840013007836 */ /* 0x001fe20000000000 */
        /* <DEDUP_REMOVED lines=19> */
.L_x_2342:
[----:B------:R-:W-:Y:S05]  /*14680*/  BSYNC B6 ;  /* 0x0000000000067941 */ /* 0x000fea0003800000 */
.L_x_2341:
[----:B------:R-:W-:Y:S01]  /*14690*/  VIADD R0, R19, 0x10400 ;  /* 0x0001040013007836 */ /* 0x000fe20000000000 */
[----:B------:R-:W-:Y:S04]  /*146a0*/  BSSY B6, `(.L_x_2343) ;  /* 0x0000014000067945 */ /* 0x000fe80003800000 */
[----:B------:R-:W-:-:S04]  /*146b0*/  LOP3.LUT P0, RZ, R0, 0x3ff, RZ, 0xc0, !PT ;  /* 0x000003ff00ff7812 */ /* 0x000fc8000780c0ff */
[----:B------:R-:W-:-:S09]  /*146c0*/  P2R R16, PR, RZ, 0x1 ;  /* 0x00000001ff107803 */ /* 0x000fd20000000000 */
        /* <DEDUP_REMOVED lines=17> */
.L_x_2344:
[----:B------:R-:W-:Y:S05]  /*147e0*/  BSYNC B6 ;  /* 0x0000000000067941 */ /* 0x000fea0003800000 */
.L_x_2343:
        /* <DEDUP_REMOVED lines=20> */
.L_x_2346:
[----:B------:R-:W-:Y:S05]  /*14930*/  BSYNC B6 ;  /* 0x0000000000067941 */ /* 0x000fea0003800000 */
.L_x_2345:
[----:B------:R-:W-:Y:S01]  /*14940*/  ISETP.NE.AND P6, PT, R16, RZ, PT ;  /* 0x000000ff1000720c */ /* 0x000fe20003fc5270 */
[----:B------:R-:W-:-:S12]  /*14950*/  BSSY B6, `(.L_x_2347) ;  /* 0x0000012000067945 */ /* 0x000fd80003800000 */
        /* <DEDUP_REMOVED lines=17> */
.L_x_2348:
[----:B------:R-:W-:Y:S05]  /*14a70*/  BSYNC B6 ;  /* 0x0000000000067941 */ /* 0x000fea0003800000 */
.L_x_2347:
        /* <DEDUP_REMOVED lines=9> */
[----:B------:R-:W0:Y:S01]  /*14b10*/  S2R R0, SR_TID.X ;  /* 0x0000000000007919 */ /* 0x000e220000002100 */
[----:B------:R-:W-:-:S03]  /*14b20*/  ULDC.64 UR4, c[0x0][0xa08] ;  /* 0x0002820000047ab9 */ /* 0x000fc60000000a00 */
[----:B--2---:R2:W3:Y:S01]  /*14b30*/  @P0 LDG.E R8, desc[UR52][R2.64] ;  /* 0x0000003402080981 */ /* 0x0044e2000c1e1900 */
[----:B0-----:R-:W-:-:S04]  /*14b40*/  SHF.R.U32.HI R0, RZ, 0x5, R0 ;  /* 0x00000005ff007819 */ /* 0x001fc80000011600 */
[----:B------:R-:W-:Y:S01]  /*14b50*/  LOP3.LUT R0, R0, 0x3, RZ, 0xc0, !PT ;  /* 0x0000000300007812 */ /* 0x000fe200078ec0ff */
[----:B--2---:R-:W0:Y:S01]  /*14b60*/  LDC.64 R2, c[0x0][0x418] ;  /* 0x00010600ff027b82 */ /* 0x004e220000000a00 */
[----:B---3--:R-:W-:Y:S01]  /*14b70*/  SHF.R.S32.HI R9, RZ, 0x1f, R8 ;  /* 0x0000001fff097819 */ /* 0x008fe20000011408 */
[----:B------:R2:W-:Y:S01]  /*14b80*/  @P0 STL [R1+0x8], R8 ;  /* 0x0000080801000387 */ /* 0x0005e20000100800 */
[----:B0-----:R-:W-:Y:S01]  /*14b90*/  LOP3.LUT P0, RZ, R2, UR4, RZ, 0xfc, !PT ;  /* 0x0000000402ff7c12 */ /* 0x001fe2000f80fcff */
[----:B------:R-:W-:Y:S02]  /*14ba0*/  UMOV UR4, 0xffffffff ;  /* 0xffffffff00047882 */ /* 0x000fe40000000000 */
[----:B------:R2:W-:Y:S01]  /*14bb0*/  STL [R1+0x1c], R9 ;  /* 0x00001c0901007387 */ /* 0x0005e20000100800 */
[----:B------:R-:W-:-:S04]  /*14bc0*/  LOP3.LUT P0, RZ, R3, UR5, RZ, 0xfc, P0 ;  /* 0x0000000503ff7c12 */ /* 0x000fc8000800fcff */
[----:B------:R-:W-:Y:S01]  /*14bd0*/  SEL R16, R8, RZ, !P0 ;  /* 0x000000ff08107207 */ /* 0x000fe20004000000 */
[----:B------:R-:W-:Y:S08]  /*14be0*/  BRA.DIV UR4, `(.L_x_2349) ;  /* 0x0000004a04607947 */ /* 0x000ff0000b800000 */
[----:B------:R0:W3:Y:S02]  /*14bf0*/  SHFL.IDX PT, R14, R0, RZ, 0x1f ;  /* 0x00001fff000e7589 */ /* 0x0000e400000e0000 */
.L_x_2424:
[----:B------:R-:W-:Y:S02]  /*14c00*/  PLOP3.LUT P1, PT, PT, PT, PT, 0x8, 0x0 ;  /* 0x000000000000781c */ /* 0x000fe40003f2e170 */
[----:B---3--:R-:W-:Y:S02]  /*14c10*/  ISETP.NE.AND P0, PT, R14, RZ, PT ;  /* 0x000000ff0e00720c */ /* 0x008fe40003f05270 */
[----:B0-----:R-:W-:-:S05]  /*14c20*/  P2R R0, PR, RZ, 0x2 ;  /* 0x00000002ff007803 */ /* 0x001fca0000000000 */
[----:B------:R0:W-:Y:S06]  /*14c30*/  STL [R1+0x24], R0 ;  /* 0x0000240001007387 */ /* 0x0001ec0000100800 */
[----:B------:R-:W-:Y:S05]  /*14c40*/  @P0 BRA `(.L_x_2350) ;  /* 0x00000004008c0947 */ /* 0x000fea0003800000 */
[----:B------:R-:W-:Y:S01]  /*14c50*/  UMOV UR4, 0xffffffff ;  /* 0xffffffff00047882 */ /* 0x000fe20000000000 */
[----:B0-----:R-:W-:Y:S02]  /*14c60*/  VIADD R0, R18, 0xffffffff ;  /* 0xffffffff12007836 */ /* 0x001fe40000000000 */
[----:B------:R-:W-:Y:S05]  /*14c70*/  BRA.DIV UR4, `(.L_x_2351) ;  /* 0x0000004a045c7947 */ /* 0x000fea000b800000 */
[----:B------:R-:W-:-:S13]  /*14c80*/  ELECT P6, URZ, PT ;  /* 0x00000000003f782f */ /* 0x000fda00038c0000 */
.L_x_2427:
        /* <DEDUP_REMOVED lines=21> */
.L_x_2352:
[----:B0-----:R-:W3:Y:S04]  /*14de0*/  LDL R3, [R1] ;  /* 0x0000000001037983 */ /* 0x001ee80000100800 */
[----:B------:R-:W4:Y:S01]  /*14df0*/  LDL R2, [R1+0x4] ;  /* 0x0000040001027983 */ /* 0x000f220000100800 */
[----:B--2---:R-:W0:Y:S02]  /*14e00*/  S2R R8, SR_TID.X ;  /* 0x0000000000087919 */ /* 0x004e240000002100 */
[----:B0-----:R-:W-:-:S04]  /*14e10*/  LOP3.LUT R8, R8, 0x7f, RZ, 0xc0, !PT ;  /* 0x0000007f08087812 */ /* 0x001fc800078ec0ff */
[----:B------:R-:W-:Y:S01]  /*14e20*/  ISETP.NE.AND P1, PT, R8, RZ, PT ;  /* 0x000000ff0800720c */ /* 0x000fe20003f25270 */
[----:B---3--:R-:W-:Y:S01]  /*14e30*/  IMAD R4, R3, 0x8, R19 ;  /* 0x0000000803047824 */ /* 0x008fe200078e0213 */
[----:B----4-:R-:W-:-:S04]  /*14e40*/  SHF.L.U32 R3, R2, 0x1f, RZ ;  /* 0x0000001f02037819 */ /* 0x010fc800000006ff */
[----:B------:R-:W0:Y:S02]  /*14e50*/  SYNCS.PHASECHK.TRANS64.TRYWAIT P0, [R4+URZ+0x38880], R3 ;  /* 0x03888003040075a7 */ /* 0x000e24000800017f */
[----:B0-----:R-:W-:Y:S05]  /*14e60*/  @!P0 BRA `(.L_x_2353) ;  /* 0x0000004800008947 */ /* 0x001fea0003800000 */
.L_x_2428:
        /* <DEDUP_REMOVED lines=8> */
.L_x_2354:
[----:B------:R-:W2:Y:S04]  /*14ef0*/  LDL R2, [R1] ;  /* 0x0000000001027983 */ /* 0x000ea80000100800 */
[----:B------:R-:W3:Y:S01]  /*14f00*/  LDL R5, [R1+0x28] ;  /* 0x0000280001057983 */ /* 0x000ee20000100800 */
        /* <DEDUP_REMOVED lines=21> */
[----:B------:R-:W3:Y:S02]  /*15060*/  SYNCS.PHASECHK.TRANS64.TRYWAIT P0, [R4+URZ+0x38840], R3 ;  /* 0x03884003040075a7 */ /* 0x000ee4000800017f */
[----:B--23--:R-:W-:Y:S05]  /*15070*/  @!P0 BRA `(.L_x_2355) ;  /* 0x0000004400908947 */ /* 0x00cfea0003800000 */
.L_x_2429:
        /* <DEDUP_REMOVED lines=8> */
.L_x_2356:
[----:B------:R-:W-:Y:S01]  /*15100*/  R2UR UR8, R2 ;  /* 0x00000000020872ca */ /* 0x000fe200000e0000 */
[----:B------:R-:W-:Y:S01]  /*15110*/  UIADD3 UR4, UP0, UR48, 0x370, URZ ;  /* 0x0000037030047890 */ /* 0x000fe2000ff1e03f */
[----:B------:R-:W-:Y:S01]  /*15120*/  R2UR UR17, R4 ;  /* 0x00000000041172ca */ /* 0x000fe200000e0000 */
[----:B------:R-:W-:Y:S01]  /*15130*/  UMOV UR6, 0x0 ;  /* 0x0000000000067882 */ /* 0x000fe20000000000 */
[----:B------:R-:W-:Y:S01]  /*15140*/  R2UR UR19, R0 ;  /* 0x00000000001372ca */ /* 0x000fe200000e0000 */
[----:B------:R-:W-:Y:S01]  /*15150*/  UIADD3.X UR5, URZ, UR49, URZ, UP0, !UPT ;  /* 0x000000313f057290 */ /* 0x000fe200087fe43f */
[----:B------:R-:W-:Y:S01]  /*15160*/  R2UR UR21, R16 ;  /* 0x00000000101572ca */ /* 0x000fe200000e0000 */
[----:B------:R-:W-:Y:S01]  /*15170*/  UMOV UR7, 0x14f00000 ;  /* 0x14f0000000077882 */ /* 0x000fe20000000000 */
[----:B------:R-:W-:Y:S01]  /*15180*/  PLOP3.LUT P0, PT, PT, PT, PT, 0x80, 0x0 ;  /* 0x000000000000781c */ /* 0x000fe20003f0f070 */
[----:B------:R-:W-:Y:S01]  /*15190*/  UMOV UR18, URZ ;  /* 0x0000003f00127c82 */ /* 0x000fe20008000000 */
[----:B------:R-:W-:Y:S01]  /*151a0*/  UMOV UR20, UR36 ;  /* 0x0000002400147c82 */ /* 0x000fe20008000000 */
[----:B------:R-:W-:Y:S01]  /*151b0*/  UMOV UR10, 0x80 ;  /* 0x00000080000a7882 */ /* 0x000fe20000000000 */
[----:B------:R-:W-:Y:S01]  /*151c0*/  P2R R0, PR, RZ, 0x1 ;  /* 0x00000001ff007803 */ /* 0x000fe20000000000 */
[----:B------:R-:W-:-:S02]  /*151d0*/  UIADD3 UR16, UR8, 0x28400, URZ ;  /* 0x0002840008107890 */ /* 0x000fc4000fffe03f */
[----:B------:R-:W-:Y:S02]  /*151e0*/  UIADD3 UR17, UR17, 0x38830, URZ ;  /* 0x0003883011117890 */ /* 0x000fe4000fffe03f */
[----:B------:R-:W-:Y:S01]  /*151f0*/  UIADD3 UR8, UR8, 0x2c400, URZ ;  /* 0x0002c40008087890 */ /* 0x000fe2000fffe03f */
[----:B------:R3:W-:Y:S01]  /*15200*/  STL [R1+0x24], R0 ;  /* 0x0000240001007387 */ /* 0x0007e20000100800 */
[----:B------:R-:W-:Y:S01]  /*15210*/  UMOV UR12, UR36 ;  /* 0x00000024000c7c82 */ /* 0x000fe20008000000 */
[----:B------:R-:W-:Y:S01]  /*15220*/  UMOV UR11, UR19 ;  /* 0x00000013000b7c82 */ /* 0x000fe20008000000 */
[----:B------:R-:W-:Y:S01]  /*15230*/  UMOV UR13, UR21 ;  /* 0x00000015000d7c82 */ /* 0x000fe20008000000 */
[----:B------:R-:W-:Y:S02]  /*15240*/  UMOV UR9, UR17 ;  /* 0x0000001100097c82 */ /* 0x000fe40008000000 */
[----:B------:R3:W-:Y:S02]  /*15250*/  UTMALDG.4D [UR16], [UR4], desc[UR6] ;  /* 0x00000610040075b4 */ /* 0x0007e40008019000 */
[----:B------:R3:W-:Y:S01]  /*15260*/  UTMALDG.4D [UR8], [UR4], desc[UR6] ;  /* 0x00000608040075b4 */ /* 0x0007e20008019000 */
[----:B------:R-:W-:-:S02]  /*15270*/  NOP ;  /* 0x0000000000007918 */ /* 0x000fc40000000000 */
.L_x_2350:
[----:B------:R-:W-:Y:S05]  /*15280*/  WARPSYNC.ALL ;  /* 0x0000000000007948 */ /* 0x000fea0003800000 */
[----:B0--3--:R-:W-:Y:S01]  /*15290*/  VIADD R0, R19, 0x20400 ;  /* 0x0002040013007836 */ /* 0x009fe20000000000 */
[----:B------:R-:W-:Y:S01]  /*152a0*/  USHF.R.S32.HI UR4, URZ, 0x1f, UR47 ;  /* 0x0000001f3f047899 */ /* 0x000fe2000801142f */
        /* <DEDUP_REMOVED lines=18> */
[----:B--2---:R-:W-:Y:S02]  /*153d0*/  IMAD.U32 R4, RZ, RZ, UR6 ;  /* 0x00000006ff047e24 */ /* 0x004fe4000f8e00ff */
        /* <DEDUP_REMOVED lines=11> */
.L_x_2358:
[----:B------:R-:W-:Y:S05]  /*15490*/  BSYNC B6 ;  /* 0x0000000000067941 */ /* 0x000fea0003800000 */
.L_x_2357:
[----:B--2---:R-:W2:Y:S01]  /*154a0*/  LDL R8, [R1+0x14] ;  /* 0x0000140001087983 */ /* 0x004ea20000100800 */
[----:B------:R-:W0:Y:S01]  /*154b0*/  LDC R5, c[0x0][0x448] ;  /* 0x00011200ff057b82 */ /* 0x000e220000000800 */
[----:B------:R-:W-:Y:S01]  /*154c0*/  ULDC.64 UR6, c[0x0][0x2d8] ;  /* 0x0000b60000067ab9 */ /* 0x000fe20000000a00 */
[----:B------:R-:W3:Y:S01]  /*154d0*/  S2R R2, SR_TID.X ;  /* 0x0000000000027919 */ /* 0x000ee20000002100 */
[----:B------:R-:W-:Y:S01]  /*154e0*/  UMOV UR4, UR50 ;  /* 0x0000003200047c82 */ /* 0x000fe20008000000 */
[----:B------:R-:W-:Y:S01]  /*154f0*/  UMOV UR5, UR37 ;  /* 0x0000002500057c82 */ /* 0x000fe20008000000 */
[----:B------:R-:W-:Y:S01]  /*15500*/  ULDC.64 UR8, c[0x0][0x2e0] ;  /* 0x0000b80000087ab9 */ /* 0x000fe20000000a00 */
[----:B------:R4:W5:Y:S01]  /*15510*/  LDL R9, [R1+0x34] ;  /* 0x0000340001097983 */ /* 0x0009620000100800 */
[----:B0-----:R-:W-:Y:S02]  /*15520*/  ISETP.NE.AND P0, PT, R5, 0x1, PT ;  /* 0x000000010500780c */ /* 0x001fe40003f05270 */
[----:B---3--:R-:W-:-:S11]  /*15530*/  LOP3.LUT R0, R2, 0x7f, RZ, 0xc0, !PT ;  /* 0x0000007f02007812 */ /* 0x008fd600078ec0ff */
[----:B------:R-:W0:Y:S01]  /*15540*/  @P0 LDC R3, c[0x0][0x44c] ;  /* 0x00011300ff030b82 */ /* 0x000e220000000800 */
[----:B------:R-:W-:Y:S01]  /*15550*/  IMAD.SHL.U32 R2, R2, 0x10, RZ ;  /* 0x0000001002027824 */ /* 0x000fe200078e00ff */
[----:B------:R-:W-:-:S06]  /*15560*/  SHF.R.U32.HI R0, RZ, 0x3, R0 ;  /* 0x00000003ff007819 */ /* 0x000fcc0000011600 */
[----:B------:R-:W3:Y:S01]  /*15570*/  @P0 LDC R4, c[0x0][0x450] ;  /* 0x00011400ff040b82 */ /* 0x000ee20000000800 */
[----:B------:R-:W-:Y:S01]  /*15580*/  LOP3.LUT R2, R0, 0x70, R2, 0xf8, !PT ;  /* 0x0000007000027812 */ /* 0x000fe200078ef802 */
[----:B------:R-:W1:Y:S01]  /*15590*/  S2R R6, SR_TID.X ;  /* 0x0000000000067919 */ /* 0x000e620000002100 */
[----:B------:R-:W-:Y:S01]  /*155a0*/  UIMAD.WIDE.U32 UR4, UR36, UR6, UR4 ;  /* 0x00000006240472a5 */ /* 0x000fe2000f8e0004 */
[----:B------:R-:W4:Y:S03]  /*155b0*/  S2R R7, SR_TID.X ;  /* 0x0000000000077919 */ /* 0x000f260000002100 */
[----:B------:R-:W-:Y:S02]  /*155c0*/  UIMAD UR5, UR36, UR7, UR5 ;  /* 0x00000007240572a4 */ /* 0x000fe4000f8e0205 */
[----:B------:R-:W-:Y:S02]  /*155d0*/  UIMAD UR6, UR45, UR8, URZ ;  /* 0x000000082d0672a4 */ /* 0x000fe4000f8e023f */
[----:B------:R-:W-:-:S02]  /*155e0*/  UIMAD.WIDE.U32 UR4, UR46, UR8, UR4 ;  /* 0x000000082e0472a5 */ /* 0x000fc4000f8e0004 */
[----:B------:R-:W-:-:S03]  /*155f0*/  UIMAD UR6, UR46, UR9, UR6 ;  /* 0x000000092e0672a4 */ /* 0x000fc6000f8e0206 */
[----:B------:R-:W-:Y:S01]  /*15600*/  ULDC.64 UR8, c[0x0][0x2d0] ;  /* 0x0000b40000087ab9 */ /* 0x000fe20000000a00 */
[----:B------:R-:W-:Y:S01]  /*15610*/  UIADD3 UR5, UR5, UR6, URZ ;  /* 0x0000000605057290 */ /* 0x000fe2000fffe03f */
[----:B-1----:R-:W-:Y:S02]  /*15620*/  IMAD.SHL.U32 R6, R6, 0x10, RZ ;  /* 0x0000001006067824 */ /* 0x002fe400078e00ff */
[----:B----4-:R-:W-:-:S03]  /*15630*/  IMAD.SHL.U32 R10, R7, 0x10, RZ ;  /* 0x00000010070a7824 */ /* 0x010fc600078e00ff */
[----:B------:R-:W-:Y:S02]  /*15640*/  LOP3.LUT R6, R6, 0x70, RZ, 0xc0, !PT ;  /* 0x0000007006067812 */ /* 0x000fe400078ec0ff */
[----:B------:R-:W-:Y:S02]  /*15650*/  LOP3.LUT R10, R10, 0x70, RZ, 0xc0, !PT ;  /* 0x000000700a0a7812 */ /* 0x000fe400078ec0ff */
[----:B------:R-:W-:Y:S01]  /*15660*/  LOP3.LUT R6, R6, 0x80, RZ, 0xfc, !PT ;  /* 0x0000008006067812 */ /* 0x000fe200078efcff */
[----:B--2---:R-:W-:-:S04]  /*15670*/  IMAD R0, R8, 0x80, R2 ;  /* 0x0000008008007824 */ /* 0x004fc800078e0202 */
[----:B0-----:R-:W-:-:S04]  /*15680*/  @P0 IMAD.HI.U32 R3, R0, R3, RZ ;  /* 0x0000000300030227 */ /* 0x001fc800078e00ff */
[----:B------:R-:W-:Y:S01]  /*15690*/  IMAD.MOV.U32 R2, RZ, RZ, R0 ;  /* 0x000000ffff027224 */ /* 0x000fe200078e0000 */
[----:B---3--:R-:W-:-:S04]  /*156a0*/  @P0 SHF.R.U32.HI R2, RZ, R4, R3 ;  /* 0x00000004ff020219 */ /* 0x008fc80000011603 */
        /* <DEDUP_REMOVED lines=21> */
[----:B------:R-:W0:Y:S02]  /*15800*/  S2R R6, SR_TID.X ;  /* 0x0000000000067919 */ /* 0x000e240000002100 */
[----:B0-----:R-:W-:-:S04]  /*15810*/  LOP3.LUT R6, R6, 0x7f, RZ, 0xc0, !PT ;  /* 0x0000007f06067812 */ /* 0x001fc800078ec0ff */
[----:B------:R-:W-:Y:S02]  /*15820*/  SHF.R.U32.HI R7, RZ, 0x3, R6 ;  /* 0x00000003ff077819 */ /* 0x000fe40000011606 */
[----:B------:R-:W2:Y:S01]  /*15830*/  LDL.LU R6, [R1+0x14] ;  /* 0x0000140001067983 */ /* 0x000ea20000300800 */
[----:B------:R-:W-:-:S03]  /*15840*/  IMAD R3, R17, R5, RZ ;  /* 0x0000000511037224 */ /* 0x000fc600078e02ff */
[----:B------:R-:W-:Y:S01]  /*15850*/  SHFL.IDX PT, R8, R0, 0x1, 0x181f ;  /* 0x00381f0000087f89 */ /* 0x000fe200000e0000 */
[----:B--2---:R-:W-:-:S03]  /*15860*/  IMAD R4, R6, 0x80, R7 ;  /* 0x0000008006047824 */ /* 0x004fc600078e0207 */
[----:B------:R-:W0:Y:S01]  /*15870*/  SHFL.IDX PT, R7, R2, RZ, 0x181f ;  /* 0x00181fff02077589 */ /* 0x000e2200000e0000 */
[C---:B------:R-:W-:Y:S01]  /*15880*/  VIADD R5, R4.reuse, 0x10 ;  /* 0x0000001004057836 */ /* 0x040fe20000000000 */
[-C--:B------:R-:W-:Y:S02]  /*15890*/  ISETP.GE.AND P4, PT, R4, R3.reuse, PT ;  /* 0x000000030400720c */ /* 0x080fe40003f86270 */
[----:B------:R-:W1:Y:S02]  /*158a0*/  SHFL.IDX PT, R6, R0, RZ, 0x181f ;  /* 0x00181fff00067589 */ /* 0x000e6400000e0000 */
[----:B------:R-:W-:Y:S02]  /*158b0*/  ISETP.GE.AND P2, PT, R5, R3, PT ;  /* 0x000000030500720c */ /* 0x000fe40003f46270 */
[----:B------:R-:W2:Y:S07]  /*158c0*/  SHFL.IDX PT, R5, R2, 0x1, 0x181f ;  /* 0x00381f0002057f89 */ /* 0x000eae00000e0000 */
[----:B0-----:R-:W-:-:S05]  /*158d0*/  @!P4 IADD3 R7, P3, R10, R7, RZ ;  /* 0x000000070a07c210 */ /* 0x001fca0007f7e0ff */
[----:B-1----:R-:W-:-:S05]  /*158e0*/  @!P4 IMAD.X R6, RZ, RZ, R6, P3 ;  /* 0x000000ffff06c224 */ /* 0x002fca00018e0606 */
[----:B------:R-:W-:-:S04]  /*158f0*/  @!P4 LOP3.LUT R7, R7, R6, RZ, 0x3c, !PT ;  /* 0x000000060707c212 */ /* 0x000fc800078e3cff */
[----:B------:R-:W-:-:S04]  /*15900*/  @!P4 LOP3.LUT R6, R7, R6, RZ, 0x3c, !PT ;  /* 0x000000060706c212 */ /* 0x000fc800078e3cff */
[----:B------:R-:W-:-:S05]  /*15910*/  @!P4 LOP3.LUT R7, R7, R6, RZ, 0x3c, !PT ;  /* 0x000000060707c212 */ /* 0x000fca00078e3cff */
[----:B-----5:R-:W-:Y:S04]  /*15920*/  @!P4 LDGSTS.E.BYPASS.LTC128B.128 [R9+0x20400], desc[UR52][R6.64], !P0 ;  /* 0x204000000609cfae */ /* 0x020fe8000c101d74 */
[----:B------:R2:W-:Y:S02]  /*15930*/  @!P4 LDGSTS.E.BYPASS.LTC128B.128 [R9+0x24400], desc[UR52][R6.64+0x80], !P1 ;  /* 0x244000800609cfae */ /* 0x0005e4000c901d74 */
[----:B--2---:R-:W-:Y:S01]  /*15940*/  @!P2 IADD3 R7, P3, R10, R5, RZ ;  /* 0x000000050a07a210 */ /* 0x004fe20007f7e0ff */
        /* <DEDUP_REMOVED lines=9> */
[----:B0-----:R-:W0:Y:S04]  /*159e0*/  SHFL.IDX PT, R7, R2, 0x2, 0x181f ;  /* 0x00581f0002077f89 */ /* 0x001e2800000e0000 */
[----:B------:R-:W1:Y:S06]  /*159f0*/  SHFL.IDX PT, R6, R0, 0x2, 0x181f ;  /* 0x00581f0000067f89 */ /* 0x000e6c00000e0000 */
        /* <DEDUP_REMOVED lines=41> */
[----:B0-----:R-:W0:Y:S04]  /*15c90*/  SHFL.IDX PT, R7, R2, 0x6, 0x181f ;  /* 0x00d81f0002077f89 */ /* 0x001e2800000e0000 */
[----:B------:R-:W1:Y:S04]  /*15ca0*/  SHFL.IDX PT, R6, R0, 0x6, 0x181f ;  /* 0x00d81f0000067f89 */ /* 0x000e6800000e0000 */
[----:B------:R-:W2:Y:S04]  /*15cb0*/  SHFL.IDX PT, R0, R0, 0x7, 0x181f ;  /* 0x00f81f0000007f89 */ /* 0x000ea800000e0000 */
[----:B------:R-:W3:Y:S01]  /*15cc0*/  SHFL.IDX PT, R2, R2, 0x7, 0x181f ;  /* 0x00f81f0002027f89 */ /* 0x000ee200000e0000 */
[----:B0-----:R-:W-:-:S05]  /*15cd0*/  @!P2 IADD3 R7, P3, R10, R7, RZ ;  /* 0x000000070a07a210 */ /* 0x001fca0007f7e0ff */
[----:B-1----:R-:W-:-:S05]  /*15ce0*/  @!P2 IMAD.X R6, RZ, RZ, R6, P3 ;  /* 0x000000ffff06a224 */ /* 0x002fca00018e0606 */
[----:B------:R-:W-:-:S04]  /*15cf0*/  @!P2 LOP3.LUT R7, R7, R6, RZ, 0x3c, !PT ;  /* 0x000000060707a212 */ /* 0x000fc800078e3cff */
[----:B------:R-:W-:-:S04]  /*15d00*/  @!P2 LOP3.LUT R6, R7, R6, RZ, 0x3c, !PT ;  /* 0x000000060706a212 */ /* 0x000fc800078e3cff */
[----:B------:R-:W-:-:S05]  /*15d10*/  @!P2 LOP3.LUT R7, R7, R6, RZ, 0x3c, !PT ;  /* 0x000000060707a212 */ /* 0x000fca00078e3cff */
[----:B------:R0:W-:Y:S04]  /*15d20*/  @!P2 LDGSTS.E.BYPASS.LTC128B.128 [R9+0x23400], desc[UR52][R6.64], !P0 ;  /* 0x234000000609afae */ /* 0x0001e8000c101d74 */
[----:B--23--:R0:W-:Y:S02]  /*15d30*/  @!P2 LDGSTS.E.BYPASS.LTC128B.128 [R9+0x27400], desc[UR52][R6.64+0x80], !P1 ;  /* 0x274000800609afae */ /* 0x00c1e4000c901d74 */
.L_x_2446:
        /* <DEDUP_REMOVED lines=11> */
.L_x_2361:
[----:B------:R-:W-:Y:S05]  /*15df0*/  BSYNC B0 ;  /* 0x0000000000007941 */ /* 0x000fea0003800000 */
.L_x_2360:
[----:B------:R-:W-:Y:S01]  /*15e00*/  NOP ;  /* 0x0000000000007918 */ /* 0x000fe20000000000 */
[----:B------:R-:W-:-:S13]  /*15e10*/  PLOP3.LUT P0, PT, PT, PT, PT, 0x80, 0x0 ;  /* 0x000000000000781c */ /* 0x000fda0003f0f070 */
.L_x_2362:
[----:B------:R-:W-:Y:S02]  /*15e20*/  PLOP3.LUT P1, PT, P1, P0, PT, 0xa2, 0x0 ;  /* 0x000000000000781c */ /* 0x000fe40000f21472 */
[----:B------:R-:W-:-:S08]  /*15e30*/  @P0 R2UR P1, UR4, R19 ;  /* 0x00000000130402ca */ /* 0x000fd00000020000 */
[----:B------:R-:W-:-:S05]  /*15e40*/  @P0 PLOP3.LUT P0, PT, P1, PT, PT, 0x80, 0x0 ;  /* 0x000000000000081c */ /* 0x000fca0000f0f070 */
[----:B------:R-:W-:Y:S01]  /*15e50*/  @!P1 SYNCS.ARRIVE.TRANS64.RED.A0T1 RZ, [UR4+0x38800], RZ ;  /* 0x038800ffffff99a7 */ /* 0x000fe20008200404 */
[----:B------:R-:W-:Y:S07]  /*15e60*/  @!P1 ARRIVES.LDGSTSBAR.64.TRANSCNT [UR4+0x38800] ;  /* 0x03880000ff0099b0 */ /* 0x000fee0008000a84 */
[----:B------:R-:W-:Y:S05]  /*15e70*/  @P0 BRA.U.ANY `(.L_x_2362) ;  /* 0xfffffffd00e80947 */ /* 0x000fea000393ffff */
[----:B--2---:R-:W2:Y:S02]  /*15e80*/  LDL.LU R2, [R1+0x38] ;  /* 0x0000380001027983 */ /* 0x004ea40000300800 */
[----:B--2---:R-:W-:-:S05]  /*15e90*/  VIADD R2, R2, 0x1 ;  /* 0x0000000102027836 */ /* 0x004fca0000000000 */
        /* <DEDUP_REMOVED lines=8> */
[----:B------:R-:W3:Y:S03]  /*15f20*/  SYNCS.PHASECHK.TRANS64.TRYWAIT P0, [R19+URZ+0x38820], R0 ;  /* 0x03882000130075a7 */ /* 0x000ee6000800017f */
[----:B--23--:R-:W-:Y:S05]  /*15f30*/  @!P0 BRA `(.L_x_2364) ;  /* 0x0000004000bc8947 */ /* 0x00cfea0003800000 */
.L_x_2447:
[----:B------:R-:W-:Y:S05]  /*15f40*/  BSYNC B0 ;  /* 0x0000000000007941 */ /* 0x000fea0003800000 */
.L_x_2363:
[----:B------:R-:W3:Y:S01]  /*15f50*/  LDL R2, [R1+0x18] ;  /* 0x0000180001027983 */ /* 0x000ee20000100800 */
[----:B------:R-:W-:-:S05]  /*15f60*/  VIADD R17, R18, 0xfffffffe ;  /* 0xfffffffe12117836 */ /* 0x000fca0000000000 */
[----:B---3--:R-:W-:-:S13]  /*15f70*/  ISETP.GE.AND P0, PT, R17, R2, PT ;  /* 0x000000021100720c */ /* 0x008fda0003f06270 */
[----:B------:R-:W-:Y:S05]  /*15f80*/  @!P0 BRA `(.L_x_2365) ;  /* 0x0000001000c08947 */ /* 0x000fea0003800000 */
[----:B--2---:R2:W5:Y:S04]  /*15f90*/  LDL.LU R0, [R1+0x4] ;  /* 0x0000040001007983 */ /* 0x0045680000300800 */
[----:B01----:R2:W5:Y:S02]  /*15fa0*/  LDL.LU R6, [R1] ;  /* 0x0000000001067983 */ /* 0x0035640000300800 */
.L_x_2387:
[----:B------:R-:W3:Y:S01]  /*15fb0*/  LDL R2, [R1+0x24] ;  /* 0x0000240001027983 */ /* 0x000ee20000100800 */
[----:B0----5:R-:W-:Y:S01]  /*15fc0*/  VIADD R3, R6, 0x1 ;  /* 0x0000000106037836 */ /* 0x021fe20000000000 */
[----:B------:R-:W-:Y:S05]  /*15fd0*/  YIELD ;  /* 0x0000000000007946 */ /* 0x000fea0003800000 */
[C---:B------:R-:W-:Y:S01]  /*15fe0*/  ISETP.NE.AND P0, PT, R3.reuse, 0x2, PT ;  /* 0x000000020300780c */ /* 0x040fe20003f05270 */
[----:B------:R-:W-:Y:S03]  /*15ff0*/  BSSY B0, `(.L_x_2366) ;  /* 0x000008b000007945 */ /* 0x000fe60003800000 */
[----:B------:R-:W-:-:S02]  /*16000*/  SEL R9, R3, RZ, P0 ;  /* 0x000000ff03097207 */ /* 0x000fc40000000000 */
[----:B---3--:R-:W-:Y:S02]  /*16010*/  ISETP.NE.AND P1, PT, R2, RZ, PT ;  /* 0x000000ff0200720c */ /* 0x008fe40003f25270 */
        /* <DEDUP_REMOVED lines=11> */
[----:B------:R-:W1:Y:S01]  /*160d0*/  LDC R5, c[0x0][0x43c] ;  /* 0x00010f00ff057b82 */ /* 0x000e620000000800 */
[----:B------:R-:W-:Y:S02]  /*160e0*/  ULDC.64 UR6, c[0x0][0x428] ;  /* 0x00010a0000067ab9 */ /* 0x000fe40000000a00 */
[----:B------:R-:W4:Y:S01]  /*160f0*/  LDL R10, [R1+0x8] ;  /* 0x00000800010a7983 */ /* 0x000f220000100800 */
[----:B-1----:R-:W-:-:S13]  /*16100*/  ISETP.NE.AND P0, PT, R5, 0x1, PT ;  /* 0x000000010500780c */ /* 0x002fda0003f05270 */
[----:B------:R-:W1:Y:S02]  /*16110*/  @P0 LDC.64 R2, c[0x0][0x440] ;  /* 0x00011000ff020b82 */ /* 0x000e640000000a00 */
[----:B-1----:R-:W-:-:S04]  /*16120*/  @P0 IMAD.HI.U32 R4, R17, R2, RZ ;  /* 0x0000000211040227 */ /* 0x002fc800078e00ff */
[----:B------:R-:W-:Y:S01]  /*16130*/  IMAD.MOV.U32 R2, RZ, RZ, R17 ;  /* 0x000000ffff027224 */ /* 0x000fe200078e0011 */
[----:B------:R-:W-:-:S04]  /*16140*/  @P0 SHF.R.U32.HI R2, RZ, R3, R4 ;  /* 0x00000003ff020219 */ /* 0x000fc80000011604 */
[--C-:B------:R-:W-:Y:S01]  /*16150*/  SHF.R.S32.HI R3, RZ, 0x1f, R2.reuse ;  /* 0x0000001fff037819 */ /* 0x100fe20000011402 */
[----:B------:R-:W-:-:S04]  /*16160*/  IMAD.MOV R7, RZ, RZ, -R2 ;  /* 0x000000ffff077224 */ /* 0x000fc800078e0a02 */
[----:B------:R-:W-:Y:S02]  /*16170*/  IMAD R7, R5, R7, R17 ;  /* 0x0000000705077224 */ /* 0x000fe400078e0211 */
[----:B---3--:R-:W-:-:S04]  /*16180*/  IMAD R4, R11, UR6, RZ ;  /* 0x000000060b047c24 */ /* 0x008fc8000f8e02ff */
[C---:B----4-:R-:W-:Y:S02]  /*16190*/  IMAD R4, R10.reuse, UR7, R4 ;  /* 0x000000070a047c24 */ /* 0x050fe4000f8e0204 */
[----:B------:R-:W-:-:S04]  /*161a0*/  IMAD.WIDE.U32 R2, R10, UR6, R2 ;  /* 0x000000060a027c25 */ /* 0x000fc8000f8e0002 */
[----:B------:R-:W-:Y:S01]  /*161b0*/  IMAD.IADD R3, R4, 0x1, R3 ;  /* 0x0000000104037824 */ /* 0x000fe200078e0203 */
[----:B------:R-:W-:-:S04]  /*161c0*/  LEA R4, P0, R2, UR4, 0x2 ;  /* 0x0000000402047c11 */ /* 0x000fc8000f8010ff */
[----:B------:R-:W-:-:S05]  /*161d0*/  LEA.HI.X R5, R2, UR5, R3, 0x2, P0 ;  /* 0x0000000502057c11 */ /* 0x000fca00080f1403 */
[----:B------:R1:W5:Y:S04]  /*161e0*/  LDG.E R16, desc[UR52][R4.64] ;  /* 0x0000003404107981 */ /* 0x000368000c1e1900 */
.L_x_2368:
[----:B-1----:R-:W-:Y:S01]  /*161f0*/  IMAD R4, R9, 0x8, R19 ;  /* 0x0000000809047824 */ /* 0x002fe200078e0213 */
[----:B------:R-:W-:Y:S01]  /*16200*/  SHF.L.U32 R3, R8, 0x1f, RZ ;  /* 0x0000001f08037819 */ /* 0x000fe200000006ff */
[----:B------:R-:W1:Y:S01]  /*16210*/  S2R R2, SR_TID.X ;  /* 0x0000000000027919 */ /* 0x000e620000002100 */
[----:B------:R-:W-:Y:S02]  /*16220*/  BSSY B1, `(.L_x_2369) ;  /* 0x0000005000017945 */ /* 0x000fe40003800000 */
[----:B------:R-:W3:Y:S01]  /*16230*/  SYNCS.PHASECHK.TRANS64.TRYWAIT P0, [R4+URZ+0x38880], R3 ;  /* 0x03888003040075a7 */ /* 0x000ee2000800017f */
[----:B-1----:R-:W-:-:S04]  /*16240*/  LOP3.LUT R2, R2, 0x7f, RZ, 0xc0, !PT ;  /* 0x0000007f02027812 */ /* 0x002fc800078ec0ff */
[----:B------:R-:W-:Y:S01]  /*16250*/  ISETP.NE.AND P1, PT, R2, RZ, PT ;  /* 0x000000ff0200720c */ /* 0x000fe20003f25270 */
[----:B---3--:R-:W-:-:S12]  /*16260*/  @!P0 BRA `(.L_x_2370) ;  /* 0x0000004000048947 */ /* 0x008fd80003800000 */
.L_x_2448:
[----:B------:R-:W-:Y:S05]  /*16270*/  BSYNC B1 ;  /* 0x0000000000017941 */ /* 0x000fea0003800000 */
.L_x_2369:
[----:B------:R-:W-:Y:S04]  /*16280*/  BSSY B1, `(.L_x_2371) ;  /* 0x0000009000017945 */ /* 0x000fe80003800000 */
[----:B------:R-:W-:Y:S05]  /*16290*/  @P1 BRA `(.L_x_2372) ;  /* 0x00000000001c1947 */ /* 0x000fea0003800000 */
[----:B------:R-:W3:Y:S02]  /*162a0*/  S2R R2, SR_TID.X ;  /* 0x0000000000027919 */ /* 0x000ee40000002100 */
[----:B---3--:R-:W-:Y:S01]  /*162b0*/  LOP3.LUT R5, R2, 0x1f, RZ, 0xc0, !PT ;  /* 0x0000001f02057812 */ /* 0x008fe200078ec0ff */
[----:B------:R-:W-:-:S03]  /*162c0*/  IMAD.MOV.U32 R2, RZ, RZ, 0x8000 ;  /* 0x00008000ff027424 */ /* 0x000fc600078e00ff */
[----:B------:R-:W-:Y:S01]  /*162d0*/  ISETP.NE.AND P0, PT, R5, RZ, PT ;  /* 0x000000ff0500720c */ /* 0x000fe20003f05270 */
[----:B------:R3:W-:-:S12]  /*162e0*/  SYNCS.ARRIVE.TRANS64 RZ, [R4+URZ+0x38870], R2 ;  /* 0x0388700204ff79a7 */ /* 0x0007d8000800003f */
[----:B---3--:R-:W-:Y:S05]  /*162f0*/  @!P0 BRA `(.L_x_2372) ;  /* 0x0000000000048947 */ /* 0x008fea0003800000 */
[----:B------:R-:W-:Y:S01]  /*16300*/  BPT.TRAP 0x1 ;  /* 0x000000040000795c */ /* 0x000fe20000300000 */
.L_x_2372:
[----:B------:R-:W-:Y:S05]  /*16310*/  BSYNC B1 ;  /* 0x0000000000017941 */ /* 0x000fea0003800000 */
.L_x_2371:
[----:B------:R-:W3:Y:S04]  /*16320*/  LDL R2, [R1] ;  /* 0x0000000001027983 */ /* 0x000ee80000100800 */
        /* <DEDUP_REMOVED lines=9> */
[----:B----4-:R-:W-:Y:S02]  /*163c0*/  IMAD R7, R7, 0x80, R5 ;  /* 0x0000008007077824 */ /* 0x010fe400078e0205 */
[----:B------:R-:W-:Y:S02]  /*163d0*/  VIADD R5, R4, 0x38870 ;  /* 0x0003887004057836 */ /* 0x000fe40000000000 */
[----:B0-----:R-:W-:-:S07]  /*163e0*/  VIADD R8, R2, 0x10400 ;  /* 0x0001040002087836 */ /* 0x001fce0000000000 */
.L_x_2373:
        /* <DEDUP_REMOVED lines=9> */
[----:B0-----:R-:W-:Y:S05]  /*16480*/  @P0 BRA.U.ANY `(.L_x_2373) ;  /* 0xfffffffd00d80947 */ /* 0x001fea000393ffff */
[----:B------:R-:W-:Y:S01]  /*16490*/  IMAD.MOV.U32 R10, RZ, RZ, 0x80 ;  /* 0x00000080ff0a7424 */ /* 0x000fe200078e00ff */
[----:B------:R-:W-:Y:S01]  /*164a0*/  PLOP3.LUT P0, PT, PT, PT, PT, 0x80, 0x0 ;  /* 0x000000000000781c */ /* 0x000fe20003f0f070 */
[----:B------:R-:W-:Y:S01]  /*164b0*/  VIADD R8, R2, 0x14400 ;  /* 0x0001440002087836 */ /* 0x000fe20000000000 */
[----:B------:R-:W-:Y:S01]  /*164c0*/  UMOV UR6, 0x0 ;  /* 0x0000000000067882 */ /* 0x000fe20000000000 */
[----:B------:R-:W-:Y:S01]  /*164d0*/  UMOV UR7, 0x14f00000 ;  /* 0x14f0000000077882 */ /* 0x000fe20000000000 */
[----:B------:R-:W-:-:S15]  /*164e0*/  R2UR UR10, R10 ;  /* 0x000000000a0a72ca */ /* 0x000fde00000e0000 */
.L_x_2374:
        /* <DEDUP_REMOVED lines=10> */
[----:B------:R-:W0:Y:S01]  /*16590*/  SYNCS.PHASECHK.TRANS64.TRYWAIT P0, [R4+URZ+0x38840], R3 ;  /* 0x03884003040075a7 */ /* 0x000e22000800017f */
[----:B------:R-:W-:Y:S04]  /*165a0*/  BSSY B1, `(.L_x_2375) ;  /* 0x0000002000017945 */ /* 0x000fe80003800000 */
[----:B0-----:R-:W-:Y:S05]  /*165b0*/  @!P0 BRA `(.L_x_2376) ;  /* 0x0000003c00448947 */ /* 0x001fea0003800000 */
.L_x_2449:
[----:B------:R-:W-:Y:S05]  /*165c0*/  BSYNC B1 ;  /* 0x0000000000017941 */ /* 0x000fea0003800000 */
.L_x_2375:
[----:B------:R-:W-:Y:S01]  /*165d0*/  BSSY B1, `(.L_x_2377) ;  /* 0x000000b000017945 */ /* 0x000fe20003800000 */
[----:B------:R-:W-:Y:S02]  /*165e0*/  IMAD.MOV.U32 R8, RZ, RZ, 0x0 ;  /* 0x00000000ff087424 */ /* 0x000fe400078e00ff */
[----:B------:R-:W-:Y:S01]  /*165f0*/  IMAD.MOV.U32 R9, RZ, RZ, 0x14f00000 ;  /* 0x14f00000ff097424 */ /* 0x000fe200078e00ff */
[----:B------:R-:W-:Y:S06]  /*16600*/  @P1 BRA `(.L_x_2378) ;  /* 0x00000000001c1947 */ /* 0x000fec0003800000 */
[----:B------:R-:W3:Y:S01]  /*16610*/  S2R R5, SR_TID.X ;  /* 0x0000000000057919 */ /* 0x000ee20000002100 */
[----:B01----:R-:W-:-:S04]  /*16620*/  IMAD.MOV.U32 R3, RZ, RZ, 0x8000 ;  /* 0x00008000ff037424 */ /* 0x003fc800078e00ff */
[----:B------:R4:W-:Y:S01]  /*16630*/  SYNCS.ARRIVE.TRANS64 RZ, [R4+URZ+0x38830], R3 ;  /* 0x0388300304ff79a7 */ /* 0x0009e2000800003f */
[----:B---3--:R-:W-:-:S04]  /*16640*/  LOP3.LUT R5, R5, 0x1f, RZ, 0xc0, !PT ;  /* 0x0000001f05057812 */ /* 0x008fc800078ec0ff */
[----:B------:R-:W-:-:S13]  /*16650*/  ISETP.NE.AND P0, PT, R5, RZ, PT ;  /* 0x000000ff0500720c */ /* 0x000fda0003f05270 */
[----:B----4-:R-:W-:Y:S05]  /*16660*/  @!P0 BRA `(.L_x_2378) ;  /* 0x0000000000048947 */ /* 0x010fea0003800000 */
[----:B------:R-:W-:Y:S01]  /*16670*/  BPT.TRAP 0x1 ;  /* 0x000000040000795c */ /* 0x000fe20000300000 */
.L_x_2378:
[----:B------:R-:W-:Y:S05]  /*16680*/  BSYNC B1 ;  /* 0x0000000000017941 */ /* 0x000fea0003800000 */
.L_x_2377:
        /* <DEDUP_REMOVED lines=8> */
.L_x_2379:
        /* <DEDUP_REMOVED lines=15> */
.L_x_2380:
        /* <DEDUP_REMOVED lines=10> */
.L_x_2367:
[----:B------:R-:W-:Y:S05]  /*168a0*/  BSYNC B0 ;  /* 0x0000000000007941 */ /* 0x000fea0003800000 */
.L_x_2366:
[----:B------:R-:W-:-:S06]  /*168b0*/  UISETP.NE.AND UP0, UPT, UR39, 0x3, UPT ;  /* 0x000000032700788c */ /* 0x000fcc000bf05270 */
[----:B------:R-:W-:-:S13]  /*168c0*/  PLOP3.LUT P0, PT, PT, PT, UP0, 0x80, 0x0 ;  /* 0x000000000000781c */ /* 0x000fda0003f0f008 */
[----:B------:R-:W-:Y:S05]  /*168d0*/  @!P0 BRA `(.L_x_2381) ;  /* 0x0000000000048947 */ /* 0x000fea0003800000 */
[----:B------:R-:W-:Y:S01]  /*168e0*/  BPT.TRAP 0x1 ;  /* 0x000000040000795c */ /* 0x000fe20000300000 */
.L_x_2381:
[----:B------:R-:W-:Y:S01]  /*168f0*/  IMAD.U32 R2, RZ, RZ, UR41 ;  /* 0x00000029ff027e24 */ /* 0x000fe2000f8e00ff */
[----:B------:R-:W-:Y:S01]  /*16900*/  BSSY B0, `(.L_x_2382) ;  /* 0x0000007000007945 */ /* 0x000fe20003800000 */
[----:B------:R-:W-:-:S03]  /*16910*/  IMAD R20, R6, 0x8, R19 ;  /* 0x0000000806147824 */ /* 0x000fc600078e0213 */
[----:B------:R-:W-:Y:S02]  /*16920*/  ISETP.NE.AND P1, PT, R2, 0x3, PT ;  /* 0x000000030200780c */ /* 0x000fe40003f25270 */
[----:B------:R-:W-:-:S04]  /*16930*/  LOP3.LUT R2, R0, 0x1, RZ, 0x3c, !PT ;  /* 0x0000000100027812 */ /* 0x000fc800078e3cff */
[----:B------:R-:W-:-:S04]  /*16940*/  SHF.L.U32 R2, R2, 0x1f, RZ ;  /* 0x0000001f02027819 */ /* 0x000fc800000006ff */
[----:B------:R-:W1:Y:S02]  /*16950*/  SYNCS.PHASECHK.TRANS64.TRYWAIT P0, [R20+URZ+0x38870], R2 ;  /* 0x03887002140075a7 */ /* 0x000e64000800017f */
[----:B-1----:R-:W-:Y:S05]  /*16960*/  @!P0 BRA `(.L_x_2383) ;  /* 0x00000038006c8947 */ /* 0x002fea0003800000 */
.L_x_2450:
[----:B------:R-:W-:Y:S05]  /*16970*/  BSYNC B0 ;  /* 0x0000000000007941 */ /* 0x000fea0003800000 */
.L_x_2382:
[----:B------:R-:W-:Y:S05]  /*16980*/  @!P1 BRA `(.L_x_2384) ;  /* 0x0000000000049947 */ /* 0x000fea0003800000 */
[----:B------:R-:W-:Y:S01]  /*16990*/  BPT.TRAP 0x1 ;  /* 0x000000040000795c */ /* 0x000fe20000300000 */
.L_x_2384:
[----:B------:R-:W-:Y:S01]  /*169a0*/  SHF.L.U32 R0, R0, 0x1f, RZ ;  /* 0x0000001f00007819 */ /* 0x000fe200000006ff */
[----:B------:R-:W-:-:S03]  /*169b0*/  IMAD.SHL.U32 R3, R6, 0x8000, RZ ;  /* 0x0000800006037824 */ /* 0x000fc600078e00ff */
[----:B------:R-:W3:Y:S02]  /*169c0*/  SYNCS.PHASECHK.TRANS64.TRYWAIT P0, [R20+URZ+0x38860], R0 ;  /* 0x03886000140075a7 */ /* 0x000ee4000800017f */
[----:B---3--:R-:W-:Y:S05]  /*169d0*/  @!P0 BRA `(.L_x_2385) ;  /* 0x0000003800648947 */ /* 0x008fea0003800000 */
.L_x_2451:
[----:B-1----:R-:W3:Y:S04]  /*169e0*/  LDL R2, [R1+0x30] ;  /* 0x0000300001027983 */ /* 0x002ee80000100800 */
[----:B------:R-:W4:Y:S04]  /*169f0*/  LDL R18, [R1+0x20] ;  /* 0x0000200001127983 */ /* 0x000f280000100800 */
[----:B------:R-:W5:Y:S01]  /*16a00*/  LDL R12, [R1+0x2c] ;  /* 0x00002c00010c7983 */ /* 0x000f620000100800 */
[----:B------:R-:W-:Y:S05]  /*16a10*/  WARPSYNC.ALL ;  /* 0x0000000000007948 */ /* 0x000fea0003800000 */
[----:B---3--:R-:W-:-:S05]  /*16a20*/  LOP3.LUT R0, R3, R2, RZ, 0xfc, !PT ;  /* 0x0000000203007212 */ /* 0x008fca00078efcff */
[----:B------:R-:W-:-:S05]  /*16a30*/  IMAD.IADD R0, R19, 0x1, R0 ;  /* 0x0000000113007824 */ /* 0x000fca00078e0200 */
[----:B0-----:R-:W0:Y:S01]  /*16a40*/  LDSM.16.MT88.4 R8, [R0+0x10400] ;  /* 0x010400000008783b */ /* 0x001e220000004200 */
[----:B----4-:R-:W-:Y:S01]  /*16a50*/  IMAD.IADD R2, R18, 0x1, R0 ;  /* 0x0000000112027824 */ /* 0x010fe200078e0200 */
[C-C-:B0-----:R-:W-:Y:S02]  /*16a60*/  PRMT R4, R8.reuse, 0x6420, R9.reuse ;  /* 0x0000642008047816 */ /* 0x141fe40000000009 */
[----:B------:R-:W-:Y:S02]  /*16a70*/  PRMT R5, R8, 0x7531, R9 ;  /* 0x0000753108057816 */ /* 0x000fe40000000009 */
[C-C-:B------:R-:W-:Y:S02]  /*16a80*/  PRMT R6, R10.reuse, 0x6420, R11.reuse ;  /* 0x000064200a067816 */ /* 0x140fe4000000000b */
[----:B------:R-:W-:Y:S02]  /*16a90*/  PRMT R7, R10, 0x7531, R11 ;  /* 0x000075310a077816 */ /* 0x000fe4000000000b */
[----:B------:R-:W0:Y:S01]  /*16aa0*/  LDSM.16.MT88.4 R8, [R2+0x10400] ;  /* 0x010400000208783b */ /* 0x000e220000004200 */
[----:B-----5:R-:W-:-:S05]  /*16ab0*/  IADD3 R3, R19, R3, R12 ;  /* 0x0000000313037210 */ /* 0x020fca0007ffe00c */
[----:B------:R-:W-:Y:S01]  /*16ac0*/  STSM.16.M88.4 [R3+0x400], R4 ;  /* 0x0004000403007844 */ /* 0x000fe20000000200 */
        /* <DEDUP_REMOVED lines=18> */
[----:B0-----:R-:W3:Y:S01]  /*16bf0*/  LDL R15, [R1+0xc] ;  /* 0x00000c00010f7983 */ /* 0x001ee20000100800 */
        /* <DEDUP_REMOVED lines=8> */
[----:B---3--:R-:W-:-:S05]  /*16c80*/  IADD3 R18, R15, 0x400, R3 ;  /* 0x000004000f127810 */ /* 0x008fca0007ffe003 */
        /* <DEDUP_REMOVED lines=62> */
[----:B------:R-:W0:Y:S04]  /*17070*/  LDSM.16.MT88.4 R8, [R0+0x17400] ;  /* 0x017400000008783b */ /* 0x000e280000004200 */
        /* <DEDUP_REMOVED lines=19> */
.L_x_2386:
[----:B------:R-:W3:Y:S01]  /*171b0*/  S2R R0, SR_TID.X ;  /* 0x0000000000007919 */ /* 0x000ee20000002100 */
[----:B-1----:R1:W-:Y:S01]  /*171c0*/  SYNCS.ARRIVE.TRANS64.A1T0 RZ, [R20+URZ+0x38850], RZ ;  /* 0x038850ff14ff79a7 */ /* 0x0023e2000810003f */
[----:B------:R4:W5:Y:S01]  /*171d0*/  LDL R6, [R1] ;  /* 0x0000000001067983 */ /* 0x0009620000100800 */
[----:B---3--:R-:W-:-:S03]  /*171e0*/  LOP3.LUT R2, R0, 0x7f, RZ, 0xc0, !PT ;  /* 0x0000007f00027812 */ /* 0x008fc600078ec0ff */
[----:B------:R-:W3:Y:S01]  /*171f0*/  LDL R0, [R1+0x18] ;  /* 0x0000180001007983 */ /* 0x000ee20000100800 */
[----:B------:R-:W-:Y:S01]  /*17200*/  BAR.SYNC.DEFER_BLOCKING 0x2, 0x80 ;  /* 0x0082000000007b1d */ /* 0x000fe20000010000 */
[----:B------:R-:W-:-:S13]  /*17210*/  ISETP.NE.AND P0, PT, R2, RZ, PT ;  /* 0x000000ff0200720c */ /* 0x000fda0003f05270 */
[----:B-1----:R-:W-:-:S05]  /*17220*/  @!P0 VIADD R20, R20, 0x38880 ;  /* 0x0003888014148836 */ /* 0x002fca0000000000 */
[----:B------:R-:W-:-:S04]  /*17230*/  @!P0 PRMT R20, RZ, 0x654, R20 ;  /* 0x00000654ff148816 */ /* 0x000fc80000000014 */
[----:B------:R4:W-:Y:S01]  /*17240*/  @!P0 SYNCS.ARRIVE.TRANS64.RED.A1T0 RZ, [R20+URZ], RZ ;  /* 0x000000ff14ff89a7 */ /* 0x0009e2000810043f */
[C---:B---3--:R-:W-:Y:S01]  /*17250*/  ISETP.GT.AND P0, PT, R17.reuse, R0, PT ;  /* 0x000000001100720c */ /* 0x048fe20003f04270 */
[----:B------:R-:W-:Y:S01]  /*17260*/  VIADD R17, R17, 0xffffffff ;  /* 0xffffffff11117836 */ /* 0x000fe20000000000 */
[----:B------:R4:W5:Y:S11]  /*17270*/  LDL R0, [R1+0x4] ;  /* 0x0000040001007983 */ /* 0x0009760000100800 */
[----:B----4-:R-:W-:Y:S05]  /*17280*/  @P0 BRA `(.L_x_2387) ;  /* 0xffffffec00480947 */ /* 0x010fea000383ffff */
.L_x_2365:
[----:B------:R-:W3:Y:S01]  /*17290*/  S2R R2, SR_TID.X ;  /* 0x0000000000027919 */ /* 0x000ee20000002100 */
[----:B------:R-:W-:Y:S01]  /*172a0*/  BSSY B0, `(.L_x_2388) ;  /* 0x0000011000007945 */ /* 0x000fe20003800000 */
[----:B---3--:R-:W-:-:S04]  /*172b0*/  LOP3.LUT R2, R2, 0x7f, RZ, 0xc0, !PT ;  /* 0x0000007f02027812 */ /* 0x008fc800078ec0ff */
[----:B------:R-:W-:-:S13]  /*172c0*/  ISETP.NE.AND P0, PT, R2, RZ, PT ;  /* 0x000000ff0200720c */ /* 0x000fda0003f05270 */
[----:B------:R-:W-:Y:S05]  /*172d0*/  @P0 BRA `(.L_x_2389) ;  /* 0x0000000000340947 */ /* 0x000fea0003800000 */
[----:B0-----:R-:W0:Y:S01]  /*172e0*/  S2R R3, SR_LANEID ;  /* 0x0000000000037919 */ /* 0x001e220000000000 */
[----:B------:R-:W-:Y:S02]  /*172f0*/  VOTEU.ANY UR4, UPT, PT ;  /* 0x0000000000047886 */ /* 0x000fe400038e0100 */
[----:B--2--5:R-:W0:Y:S08]  /*17300*/  FLO.U32 R0, UR4 ;  /* 0x0000000400007d00 */ /* 0x024e3000080e0000 */
[----:B------:R-:W2:Y:S01]  /*17310*/  POPC R5, UR4 ;  /* 0x0000000400057d09 */ /* 0x000ea20008000000 */
[----:B0-----:R-:W-:-:S02]  /*17320*/  ISETP.EQ.U32.AND P1, PT, R0, R3, PT ;  /* 0x000000030000720c */ /* 0x001fc40003f22070 */
[----:B------:R-:W2:Y:S11]  /*17330*/  LDC.64 R2, c[0x0][0xc60] ;  /* 0x00031800ff027b82 */ /* 0x000eb60000000a00 */
[----:B--2---:R-:W2:Y:S01]  /*17340*/  @P1 ATOMG.E.ADD.STRONG.GPU PT, R3, desc[UR52][R2.64], R5 ;  /* 0x00000005020319a8 */ /* 0x004ea200081ee1f4 */
[----:B------:R-:W0:Y:S02]  /*17350*/  S2R R4, SR_LTMASK ;  /* 0x0000000000047919 */ /* 0x000e240000003900 */
[----:B0-----:R-:W-:-:S04]  /*17360*/  LOP3.LUT R4, R4, UR4, RZ, 0xc0, !PT ;  /* 0x0000000404047c12 */ /* 0x001fc8000f8ec0ff */
[----:B-1----:R-:W0:Y:S01]  /*17370*/  POPC R7, R4 ;  /* 0x0000000400077309 */ /* 0x002e220000000000 */
[----:B--2---:R-:W0:Y:S02]  /*17380*/  SHFL.IDX PT, R0, R3, R0, 0x1f ;  /* 0x00001f0003007589 */ /* 0x004e2400000e0000 */
[----:B0-----:R-:W-:-:S05]  /*17390*/  IADD3 R0, R0, UR40, R7 ;  /* 0x0000002800007c10 */ /* 0x001fca000fffe007 */
[----:B------:R3:W-:Y:S02]  /*173a0*/  STL [R1+0x10], R0 ;  /* 0x0000100001007387 */ /* 0x0007e40000100800 */
.L_x_2389:
[----:B------:R-:W-:Y:S05]  /*173b0*/  BSYNC B0 ;  /* 0x0000000000007941 */ /* 0x000fea0003800000 */
.L_x_2388:
[----:B------:R-:W-:-:S06]  /*173c0*/  UISETP.NE.AND UP0, UPT, UR39, 0x3, UPT ;  /* 0x000000032700788c */ /* 0x000fcc000bf05270 */
[----:B------:R-:W-:-:S13]  /*173d0*/  PLOP3.LUT P1, PT, PT, PT, UP0, 0x80, 0x0 ;  /* 0x000000000000781c */ /* 0x000fda0003f2f008 */
[----:B------:R-:W-:Y:S05]  /*173e0*/  @!P1 BRA `(.L_x_2390) ;  /* 0x0000000000049947 */ /* 0x000fea0003800000 */
[----:B------:R-:W-:Y:S01]  /*173f0*/  BPT.TRAP 0x1 ;  /* 0x000000040000795c */ /* 0x000fe20000300000 */
.L_x_2390:
[----:B0-----:R-:W4:Y:S04]  /*17400*/  LDL R3, [R1+0x4] ;  /* 0x0000040001037983 */ /* 0x001f280000100800 */
[----:B------:R-:W4:Y:S01]  /*17410*/  LDL R2, [R1] ;  /* 0x0000000001027983 */ /* 0x000f220000100800 */
[----:B--23-5:R-:W-:Y:S01]  /*17420*/  IMAD.U32 R0, RZ, RZ, UR41 ;  /* 0x00000029ff007e24 */ /* 0x02cfe2000f8e00ff */
[----:B------:R-:W-:Y:S04]  /*17430*/  BSSY B0, `(.L_x_2391) ;  /* 0x0000007000007945 */ /* 0x000fe80003800000 */
[----:B------:R-:W-:-:S02]  /*17440*/  ISETP.NE.AND P2, PT, R0, 0x3, PT ;  /* 0x000000030000780c */ /* 0x000fc40003f45270 */
[----:B----4-:R-:W-:-:S04]  /*17450*/  LOP3.LUT R0, R3, 0x1, RZ, 0x3c, !PT ;  /* 0x0000000103007812 */ /* 0x010fc800078e3cff */
[----:B------:R-:W-:Y:S01]  /*17460*/  SHF.L.U32 R0, R0, 0x1f, RZ ;  /* 0x0000001f00007819 */ /* 0x000fe200000006ff */
[----:B------:R-:W-:-:S04]  /*17470*/  IMAD R17, R2, 0x8, R19 ;  /* 0x0000000802117824 */ /* 0x000fc800078e0213 */
[----:B------:R-:W0:Y:S02]  /*17480*/  SYNCS.PHASECHK.TRANS64.TRYWAIT P1, [R17+URZ+0x38870], R0 ;  /* 0x03887000110075a7 */ /* 0x000e24000802017f */
[----:B0-----:R-:W-:Y:S05]  /*17490*/  @!P1 BRA `(.L_x_2392) ;  /* 0x0000002c00c89947 */ /* 0x001fea0003800000 */
.L_x_2452:
[----:B------:R-:W-:Y:S05]  /*174a0*/  BSYNC B0 ;  /* 0x0000000000007941 */ /* 0x000fea0003800000 */
.L_x_2391:
[----:B------:R-:W-:Y:S05]  /*174b0*/  @!P2 BRA `(.L_x_2393) ;  /* 0x000000000004a947 */ /* 0x000fea0003800000 */
[----:B------:R-:W-:Y:S01]  /*174c0*/  BPT.TRAP 0x1 ;  /* 0x000000040000795c */ /* 0x000fe20000300000 */
.L_x_2393:
[----:B0-----:R-:W2:Y:S02]  /*174d0*/  LDL R0, [R1+0x4] ;  /* 0x0000040001007983 */ /* 0x001ea40000100800 */
[----:B--2---:R-:W-:-:S04]  /*174e0*/  SHF.L.U32 R0, R0, 0x1f, RZ ;  /* 0x0000001f00007819 */ /* 0x004fc800000006ff */
[----:B------:R-:W0:Y:S02]  /*174f0*/  SYNCS.PHASECHK.TRANS64.TRYWAIT P1, [R17+URZ+0x38860], R0 ;  /* 0x03886000110075a7 */ /* 0x000e24000802017f */
[----:B0-----:R-:W-:Y:S05]  /*17500*/  @!P1 BRA `(.L_x_2394) ;  /* 0x0000002c00c09947 */ /* 0x001fea0003800000 */
.L_x_2453:
        /* <DEDUP_REMOVED lines=8> */
[----:B-1----:R-:W0:Y:S01]  /*17590*/  LDSM.16.MT88.4 R4, [R0+0x10400] ;  /* 0x010400000004783b */ /* 0x002e220000004200 */
        /* <DEDUP_REMOVED lines=118> */
.L_x_2395:
        /* <DEDUP_REMOVED lines=13> */
.L_x_2340:
[----:B------:R-:W-:Y:S05]  /*17dd0*/  BSYNC B7 ;  /* 0x0000000000077941 */ /* 0x000fea0003800000 */
.L_x_2338:
[----:B0-2---:R-:W2:Y:S02]  /*17de0*/  LDL R0, [R1+0x3c] ;  /* 0x00003c0001007983 */ /* 0x005ea40000100800 */
[----:B--2---:R-:W-:-:S13]  /*17df0*/  ISETP.NE.AND P0, PT, R0, RZ, PT ;  /* 0x000000ff0000720c */ /* 0x004fda0003f05270 */
        /* <DEDUP_REMOVED lines=13> */
.L_x_2396:
[----:B------:R-:W2:Y:S01]  /*17ed0*/  LDL.LU R0, [R1+0x10] ;  /* 0x0000100001007983 */ /* 0x000ea20000300800 */
[----:B------:R-:W-:Y:S01]  /*17ee0*/  ULDC UR4, c[0x0][0xc3c] ;  /* 0x00030f0000047ab9 */ /* 0x000fe20000000800 */
[----:B------:R-:W0:Y:S02]  /*17ef0*/  S2R R2, SR_TID.X ;  /* 0x0000000000027919 */ /* 0x000e240000002100 */
[----:B0-----:R-:W-:-:S04]  /*17f00*/  LOP3.LUT R9, R2, 0x1f, RZ, 0xc0, !PT ;  /* 0x0000001f02097812 */ /* 0x001fc800078ec0ff */
[C---:B------:R-:W-:Y:S01]  /*17f10*/  ISETP.NE.AND P0, PT, R9.reuse, 0x1f, PT ;  /* 0x0000001f0900780c */ /* 0x040fe20003f05270 */
[----:B------:R-:W-:-:S05]  /*17f20*/  VIADD R6, R9, UR42 ;  /* 0x0000002a09067c36 */ /* 0x000fca0008000000 */
[----:B------:R-:W-:Y:S01]  /*17f30*/  ISETP.GE.OR P1, PT, R6, UR4, !P0 ;  /* 0x0000000406007c0c */ /* 0x000fe2000c726670 */
[----:B------:R-:W-:Y:S02]  /*17f40*/  IMAD.MOV.U32 R7, RZ, RZ, RZ ;  /* 0x000000ffff077224 */ /* 0x000fe400078e00ff */
[----:B--2---:R-:W-:-:S10]  /*17f50*/  IMAD.MOV.U32 R8, RZ, RZ, R0 ;  /* 0x000000ffff087224 */ /* 0x004fd400078e0000 */
[----:B------:R-:W0:Y:S01]  /*17f60*/  @!P1 LDC.64 R2, c[0x0][0xc80] ;  /* 0x00032000ff029b82 */ /* 0x000e220000000a00 */
[----:B------:R-:W-:Y:S01]  /*17f70*/  IMAD.MOV.U32 R0, RZ, RZ, RZ ;  /* 0x000000ffff007224 */ /* 0x000fe200078e00ff */
[----:B------:R-:W-:Y:S01]  /*17f80*/  ISETP.GE.U32.AND P2, PT, R9, 0x2, PT ;  /* 0x000000020900780c */ /* 0x000fe20003f46070 */
[----:B------:R-:W-:-:S05]  /*17f90*/  ULDC UR4, c[0x0][0xc3c] ;  /* 0x00030f0000047ab9 */ /* 0x000fca0000000800 */
[----:B------:R-:W2:Y:S01]  /*17fa0*/  @!P1 LDC.64 R4, c[0x0][0xc78] ;  /* 0x00031e00ff049b82 */ /* 0x000ea20000000a00 */
[----:B0-----:R-:W-:-:S05]  /*17fb0*/  @!P1 IMAD.WIDE R2, R6, 0x4, R2 ;  /* 0x0000000406029825 */ /* 0x001fca00078e0202 */
[----:B------:R2:W3:Y:S02]  /*17fc0*/  @!P1 LDG.E R0, desc[UR52][R2.64] ;  /* 0x0000003402009981 */ /* 0x0004e4000c1e1900 */
[----:B--2---:R-:W-:-:S05]  /*17fd0*/  @!P1 IMAD.WIDE R2, R6, 0x4, R4 ;  /* 0x0000000406029825 */ /* 0x004fca00078e0204 */
[----:B------:R-:W3:Y:S01]  /*17fe0*/  @!P1 LDG.E R7, desc[UR52][R2.64] ;  /* 0x0000003402079981 */ /* 0x000ee2000c1e1900 */
        /* <DEDUP_REMOVED lines=26> */
[----:B------:R-:W-:-:S05]  /*18190*/  IMAD.IADD R6, R6, 0x1, R3 ;  /* 0x0000000106067824 */ /* 0x000fca00078e0203 */
[----:B------:R-:W-:-:S13]  /*181a0*/  ISETP.GT.AND P6, PT, R6, R4, PT ;  /* 0x000000040600720c */ /* 0x000fda0003fc4270 */
[----:B------:R-:W-:Y:S05]  /*181b0*/  @P6 BRA `(.L_x_2398) ;  /* 0x0000000000986947 */ /* 0x000fea0003800000 */
.L_x_2400:
[----:B------:R-:W-:-:S04]  /*181c0*/  UIADD3 UR42, UR42, 0x1f, URZ ;  /* 0x0000001f2a2a7890 */ /* 0x000fc8000fffe03f */
[----:B------:R-:W-:-:S06]  /*181d0*/  UISETP.GE.AND UP0, UPT, UR42, UR4, UPT ;  /* 0x000000042a00728c */ /* 0x000fcc000bf06270 */
[----:B------:R-:W-:-:S13]  /*181e0*/  PLOP3.LUT P6, PT, PT, PT, UP0, 0x40, 0x0 ;  /* 0x000000000000781c */ /* 0x000fda0003fce808 */
[----:B------:R-:W-:Y:S05]  /*181f0*/  @!P6 BRA `(.L_x_2399) ;  /* 0x0000000800c8e947 */ /* 0x000fea0003800000 */
[----:B------:R-:W0:Y:S01]  /*18200*/  S2R R0, SR_TID.X ;  /* 0x0000000000007919 */ /* 0x000e220000002100 */
[----:B------:R-:W2:Y:S01]  /*18210*/  LDC R9, c[0x0][0xc38] ;  /* 0x00030e00ff097b82 */ /* 0x000ea20000000800 */
[----:B0-----:R-:W-:-:S05]  /*18220*/  LOP3.LUT R0, R0, 0x1f, RZ, 0xc0, !PT ;  /* 0x0000001f00007812 */ /* 0x001fca00078ec0ff */
[----:B------:R-:W-:Y:S02]  /*18230*/  VIADD R7, R0, UR42 ;  /* 0x0000002a00077c36 */ /* 0x000fe40008000000 */
[----:B------:R-:W-:-:S03]  /*18240*/  IMAD.MOV.U32 R0, RZ, RZ, RZ ;  /* 0x000000ffff007224 */ /* 0x000fc600078e00ff */
[----:B------:R-:W-:-:S13]  /*18250*/  ISETP.GE.OR P6, PT, R7, UR4, !P0 ;  /* 0x0000000407007c0c */ /* 0x000fda000c7c6670 */
[----:B------:R-:W0:Y:S02]  /*18260*/  @!P6 LDC.64 R2, c[0x0][0xc80] ;  /* 0x00032000ff02eb82 */ /* 0x000e240000000a00 */
[----:B0-----:R-:W-:-:S05]  /*18270*/  @!P6 IMAD.WIDE R2, R7, 0x4, R2 ;  /* 0x000000040702e825 */ /* 0x001fca00078e0202 */
[----:B------:R0:W3:Y:S02]  /*18280*/  @!P6 LDG.E R0, desc[UR52][R2.64] ;  /* 0x000000340200e981 */ /* 0x0000e4000c1e1900 */
[----:B0-----:R-:W0:Y:S02]  /*18290*/  @!P6 LDC.64 R2, c[0x0][0xc78] ;  /* 0x00031e00ff02eb82 */ /* 0x001e240000000a00 */
[----:B0-----:R-:W-:-:S04]  /*182a0*/  @!P6 IMAD.WIDE R2, R7, 0x4, R2 ;  /* 0x000000040702e825 */ /* 0x001fc800078e0202 */
[----:B------:R-:W-:-:S06]  /*182b0*/  IMAD.MOV.U32 R7, RZ, RZ, RZ ;  /* 0x000000ffff077224 */ /* 0x000fcc00078e00ff */
[----:B------:R-:W3:Y:S02]  /*182c0*/  @!P6 LDG.E R7, desc[UR52][R2.64] ;  /* 0x000000340207e981 */ /* 0x000ee4000c1e1900 */
        /* <DEDUP_REMOVED lines=16> */
[----:B------:R-:W2:Y:S02]  /*183d0*/  SHFL.IDX PT, R3, R2, 0x1f, 0x1f ;  /* 0x03e01f0002037f89 */ /* 0x000ea400000e0000 */
[----:B--2---:R-:W-:-:S04]  /*183e0*/  IMAD R3, R3, R9, RZ ;  /* 0x0000000903037224 */ /* 0x004fc800078e02ff */
[----:B------:R-:W-:-:S05]  /*183f0*/  IMAD.IADD R6, R3, 0x1, R6 ;  /* 0x0000000103067824 */ /* 0x000fca00078e0206 */
[----:B------:R-:W-:-:S13]  /*18400*/  ISETP.GT.AND P6, PT, R6, R4, PT ;  /* 0x000000040600720c */ /* 0x000fda0003fc4270 */
[----:B------:R-:W-:Y:S05]  /*18410*/  @!P6 BRA `(.L_x_2400) ;  /* 0xfffffffc0068e947 */ /* 0x000fea000383ffff */
.L_x_2398:
        /* <DEDUP_REMOVED lines=13> */
.L_x_2401:
[----:B0---4-:R-:W-:Y:S01]  /*184f0*/  IMAD R2, R5, R9, R6 ;  /* 0x0000000905027224 */ /* 0x011fe200078e0206 */
[----:B---3--:R-:W-:Y:S01]  /*18500*/  ISETP.NE.AND P0, PT, R7, 0x1, PT ;  /* 0x000000010700780c */ /* 0x008fe20003f05270 */
[----:B------:R-:W-:Y:S02]  /*18510*/  UIADD3 UR42, UR4, UR42, URZ ;  /* 0x0000002a042a7290 */ /* 0x000fe4000fffe03f */
[----:B------:R-:W-:Y:S01]  /*18520*/  IMAD.IADD R4, R4, 0x1, -R2 ;  /* 0x0000000104047824 */ /* 0x000fe200078e0a02 */
[----:B------:R0:W-:Y:S09]  /*18530*/  STL [R1+0x10], R2 ;  /* 0x0000100201007387 */ /* 0x0001f20000100800 */
[----:B------:R-:W-:Y:S05]  /*18540*/  @!P0 BRA `(.L_x_2402) ;  /* 0x0000000000e48947 */ /* 0x000fea0003800000 */
[----:B--2---:R-:W-:-:S04]  /*18550*/  IABS R5, R0 ;  /* 0x0000000000057213 */ /* 0x004fc80000000000 */
[----:B0-----:R-:W0:Y:S08]  /*18560*/  I2F.RP R2, R5 ;  /* 0x0000000500027306 */ /* 0x001e300000209400 */
        /* <DEDUP_REMOVED lines=55> */
.L_x_2402:
[----:B------:R-:W-:Y:S02]  /*188e0*/  ULDC.64 UR4, c[0x0][0xc90] ;  /* 0x0003240000047ab9 */ /* 0x000fe40000000a00 */
[----:B------:R-:W-:-:S06]  /*188f0*/  UIMAD.WIDE UR4, UR42, 0x4, UR4 ;  /* 0x000000042a0478a5 */ /* 0x000fcc000f8e0204 */
[----:B0-----:R-:W-:Y:S02]  /*18900*/  IMAD.U32 R2, RZ, RZ, UR4 ;  /* 0x00000004ff027e24 */ /* 0x001fe4000f8e00ff */
[----:B------:R-:W-:-:S05]  /*18910*/  IMAD.U32 R3, RZ, RZ, UR5 ;  /* 0x00000005ff037e24 */ /* 0x000fca000f8e00ff */
[----:B------:R-:W2:Y:S02]  /*18920*/  LDG.E R6, desc[UR52][R2.64] ;  /* 0x0000003402067981 */ /* 0x000ea4000c1e1900 */
[----:B--2---:R-:W-:-:S05]  /*18930*/  IMAD R5, R0, R6, RZ ;  /* 0x0000000600057224 */ /* 0x004fca00078e02ff */
        /* <DEDUP_REMOVED lines=58> */
.L_x_2403:
[----:B--2---:R-:W-:-:S05]  /*18ce0*/  LOP3.LUT R3, RZ, R4, RZ, 0x33, !PT ;  /* 0x00000004ff037212 */ /* 0x004fca00078e33ff */
[----:B------:R-:W-:-:S05]  /*18cf0*/  IMAD.IADD R0, R0, 0x1, R3 ;  /* 0x0000000100007824 */ /* 0x000fca00078e0203 */
[----:B------:R2:W-:Y:S01]  /*18d00*/  STL [R1+0x14], R0 ;  /* 0x0000140001007387 */ /* 0x0005e20000100800 */
[----:B------:R-:W-:Y:S05]  /*18d10*/  BRA `(.L_x_2404) ;  /* 0x0000000000107947 */ /* 0x000fea0003800000 */
.L_x_2399:
[----:B------:R3:W-:Y:S01]  /*18d20*/  STL [R1+0x10], R4 ;  /* 0x0000100401007387 */ /* 0x0007e20000100800 */
[----:B------:R-:W-:-:S03]  /*18d30*/  ULDC UR42, c[0x0][0xc3c] ;  /* 0x00030f00002a7ab9 */ /* 0x000fc60000000800 */
[----:B------:R3:W-:Y:S04]  /*18d40*/  STL [R1+0x14], RZ ;  /* 0x000014ff01007387 */ /* 0x0007e80000100800 */
[----:B------:R3:W-:Y:S02]  /*18d50*/  STL [R1+0x18], RZ ;  /* 0x000018ff01007387 */ /* 0x0007e40000100800 */
.L_x_2404:
[----:B0-----:R-:W4:Y:S04]  /*18d60*/  LDL R2, [R1+0x18] ;  /* 0x0000180001027983 */ /* 0x001f280000100800 */
[----:B------:R-:W5:Y:S04]  /*18d70*/  LDL R3, [R1+0x14] ;  /* 0x0000140001037983 */ /* 0x000f680000100800 */
[----:B---3--:R-:W3:Y:S01]  /*18d80*/  LDL R4, [R1+0x10] ;  /* 0x0000100001047983 */ /* 0x008ee20000100800 */
[----:B--2---:R-:W0:Y:S02]  /*18d90*/  S2R R0, SR_TID.X ;  /* 0x0000000000007919 */ /* 0x004e240000002100 */
[----:B0-----:R-:W-:Y:S01]  /*18da0*/  LOP3.LUT R0, R0, 0x1f, RZ, 0xc0, !PT ;  /* 0x0000001f00007812 */ /* 0x001fe200078ec0ff */
[----:B------:R-:W-:Y:S03]  /*18db0*/  BAR.SYNC.DEFER_BLOCKING 0x4, 0x180 ;  /* 0x0106000000007b1d */ /* 0x000fe60000010000 */
[----:B------:R-:W-:-:S13]  /*18dc0*/  ISETP.NE.AND P0, PT, R0, RZ, PT ;  /* 0x000000ff0000720c */ /* 0x000fda0003f05270 */
[----:B------:R-:W0:Y:S01]  /*18dd0*/  @!P0 S2R R0, SR_CgaCtaId ;  /* 0x0000000000008919 */ /* 0x000e220000008800 */
[----:B----4-:R-:W-:Y:S01]  /*18de0*/  IMAD.MOV.U32 R6, RZ, RZ, R2 ;  /* 0x000000ffff067224 */ /* 0x010fe200078e0002 */
[----:B------:R-:W-:-:S04]  /*18df0*/  @!P0 MOV R2, 0x400 ;  /* 0x0000040000028802 */ /* 0x000fc80000000f00 */
[----:B0-----:R-:W-:Y:S01]  /*18e00*/  @!P0 LEA R19, R0, R2, 0x18 ;  /* 0x0000000200138211 */ /* 0x001fe200078ec0ff */
[----:B------:R-:W-:Y:S02]  /*18e10*/  IMAD.U32 R0, RZ, RZ, UR42 ;  /* 0x0000002aff007e24 */ /* 0x000fe4000f8e00ff */
[----:B-----5:R-:W-:Y:S02]  /*18e20*/  IMAD.MOV.U32 R5, RZ, RZ, R3 ;  /* 0x000000ffff057224 */ /* 0x020fe400078e0003 */
[----:B------:R-:W-:-:S05]  /*18e30*/  @!P0 IMAD.MOV.U32 R7, RZ, RZ, R0 ;  /* 0x000000ffff078224 */ /* 0x000fca00078e0000 */
[----:B---3--:R0:W-:Y:S01]  /*18e40*/  @!P0 STS.128 [R19+0x388d0], R4 ;  /* 0x0388d00413008388 */ /* 0x0081e20000000c00 */
[----:B------:R-:W-:Y:S06]  /*18e50*/  BAR.ARV 0x5, 0x180 ;  /* 0x0146000000007b1d */ /* 0x000fec0000002000 */
.L_x_2397:
[----:B------:R-:W-:Y:S02]  /*18e60*/  ULDC UR4, c[0x0][0xc3c] ;  /* 0x00030f0000047ab9 */ /* 0x000fe40000000800 */
[----:B------:R-:W-:-:S06]  /*18e70*/  UISETP.GE.AND UP0, UPT, UR42, UR4, UPT ;  /* 0x000000042a00728c */ /* 0x000fcc000bf06270 */
[----:B------:R-:W-:-:S13]  /*18e80*/  PLOP3.LUT P0, PT, PT, PT, UP0, 0x80, 0x0 ;  /* 0x000000000000781c */ /* 0x000fda0003f0f008 */
[----:B------:R-:W-:Y:S05]  /*18e90*/  @!P0 BRA `(.L_x_2405) ;  /* 0xffffffac00208947 */ /* 0x000fea000383ffff */
.L_x_2333:
        /* <DEDUP_REMOVED lines=12> */
.L_x_2454:
[----:B------:R-:W-:Y:S05]  /*18f60*/  BSYNC B0 ;  /* 0x0000000000007941 */ /* 0x000fea0003800000 */
.L_x_2406:
[----:B------:R-:W-:-:S03]  /*18f70*/  UMOV UR4, 0xffffffff ;  /* 0xffffffff00047882 */ /* 0x000fc60000000000 */
[----:B------:R-:W-:Y:S05]  /*18f80*/  BRA.DIV UR4, `(.L_x_2408) ;  /* 0x0000001604487947 */ /* 0x000fea000b800000 */
[----:B------:R-:W1:Y:S02]  /*18f90*/  S2R R2, SR_TID.X ;  /* 0x0000000000027919 */ /* 0x000e640000002100 */
[----:B-1----:R-:W-:-:S04]  /*18fa0*/  SHF.R.U32.HI R2, RZ, 0x5, R2 ;  /* 0x00000005ff027819 */ /* 0x002fc80000011602 */
[----:B------:R-:W-:-:S05]  /*18fb0*/  LOP3.LUT R2, R2, 0x3, RZ, 0xc0, !PT ;  /* 0x0000000302027812 */ /* 0x000fca00078ec0ff */
[----:B------:R1:W2:Y:S02]  /*18fc0*/  SHFL.IDX PT, R14, R2, RZ, 0x1f ;  /* 0x00001fff020e7589 */ /* 0x0002a400000e0000 */
.L_x_2457:
[----:B--2---:R-:W-:Y:S01]  /*18fd0*/  ISETP.NE.AND P0, PT, R14, RZ, PT ;  /* 0x000000ff0e00720c */ /* 0x004fe20003f05270 */
[----:B------:R-:W-:-:S12]  /*18fe0*/  BSSY B0, `(.L_x_2409) ;  /* 0x000002e000007945 */ /* 0x000fd80003800000 */
[----:B------:R-:W-:Y:S05]  /*18ff0*/  @P0 BRA `(.L_x_2410) ;  /* 0x0000000000b00947 */ /* 0x000fea0003800000 */
[----:B------:R-:W-:-:S03]  /*19000*/  UMOV UR4, 0xffffffff ;  /* 0xffffffff00047882 */ /* 0x000fc60000000000 */
[----:B------:R-:W-:Y:S05]  /*19010*/  BRA.DIV UR4, `(.L_x_2411) ;  /* 0x0000001604587947 */ /* 0x000fea000b800000 */
[----:B------:R-:W-:-:S13]  /*19020*/  ELECT P6, URZ, PT ;  /* 0x00000000003f782f */ /* 0x000fda00038c0000 */
.L_x_2460:
[----:B------:R-:W-:Y:S05]  /*19030*/  @!P6 BRA `(.L_x_2410) ;  /* 0x0000000000a0e947 */ /* 0x000fea0003800000 */
[----:B------:R-:W-:-:S06]  /*19040*/  ULOP3.LUT UR4, UR38, 0x2, URZ, 0xfc, !UPT ;  /* 0x0000000226047892 */ /* 0x000fcc000f8efc3f */
[----:B-1----:R-:W-:-:S05]  /*19050*/  IMAD.U32 R2, RZ, RZ, UR4 ;  /* 0x00000004ff027e24 */ /* 0x002fca000f8e00ff */
[----:B------:R-:W-:-:S13]  /*19060*/  ISETP.NE.AND P0, PT, R2, 0x3, PT ;  /* 0x000000030200780c */ /* 0x000fda0003f05270 */
[----:B------:R-:W-:Y:S05]  /*19070*/  @!P0 BRA `(.L_x_2412) ;  /* 0x0000000000048947 */ /* 0x000fea0003800000 */
[----:B------:R-:W-:Y:S01]  /*19080*/  BPT.TRAP 0x1 ;  /* 0x000000040000795c */ /* 0x000fe20000300000 */
.L_x_2412:
        /* <DEDUP_REMOVED lines=14> */
.L_x_2461:
[----:B------:R-:W1:Y:S02]  /*19170*/  SYNCS.PHASECHK.TRANS64.TRYWAIT P1, [R7+URZ], R2 ;  /* 0x00000002070075a7 */ /* 0x000e64000802017f */
[----:B-1----:R-:W-:Y:S05]  /*19180*/  @!P1 BRA `(.L_x_2414) ;  /* 0x0000001400309947 */ /* 0x002fea0003800000 */
.L_x_2462:
[----:B------:R-:W-:Y:S05]  /*19190*/  @!P0 BRA `(.L_x_2415) ;  /* 0x0000000000048947 */ /* 0x000fea0003800000 */
[----:B------:R-:W-:Y:S01]  /*191a0*/  BPT.TRAP 0x1 ;  /* 0x000000040000795c */ /* 0x000fe20000300000 */
.L_x_2415:
[----:B------:R-:W2:Y:S02]  /*191b0*/  LDL.LU R4, [R1] ;  /* 0x0000000001047983 */ /* 0x000ea40000300800 */
[----:B--2---:R-:W-:-:S04]  /*191c0*/  IMAD R4, R4, 0x8, R0 ;  /* 0x0000000804047824 */ /* 0x004fc800078e0200 */
[----:B------:R-:W2:Y:S02]  /*191d0*/  SYNCS.PHASECHK.TRANS64.TRYWAIT P1, [R4+URZ+0x38860], R5 ;  /* 0x03886005040075a7 */ /* 0x000ea4000802017f */
[----:B--2---:R-:W-:Y:S05]  /*191e0*/  @!P1 BRA `(.L_x_2416) ;  /* 0x00000014002c9947 */ /* 0x004fea0003800000 */
.L_x_2463:
[----:B------:R-:W-:Y:S05]  /*191f0*/  @!P0 BRA `(.L_x_2417) ;  /* 0x0000000000048947 */ /* 0x000fea0003800000 */
[----:B------:R-:W-:Y:S01]  /*19200*/  BPT.TRAP 0x1 ;  /* 0x000000040000795c */ /* 0x000fe20000300000 */
.L_x_2417:
[----:B------:R-:W-:-:S04]  /*19210*/  IMAD R3, R3, 0x8, R0 ;  /* 0x0000000803037824 */ /* 0x000fc800078e0200 */
[----:B------:R-:W3:Y:S02]  /*19220*/  SYNCS.PHASECHK.TRANS64.TRYWAIT P1, [R3+URZ+0x38860], R2 ;  /* 0x03886002030075a7 */ /* 0x000ee4000802017f */
[----:B---3--:R-:W-:Y:S05]  /*19230*/  @!P1 BRA `(.L_x_2418) ;  /* 0x00000014002c9947 */ /* 0x008fea0003800000 */
.L_x_2464:
[----:B------:R-:W-:Y:S05]  /*19240*/  @!P0 BRA `(.L_x_2419) ;  /* 0x0000000000048947 */ /* 0x000fea0003800000 */
[----:B------:R-:W-:Y:S01]  /*19250*/  BPT.TRAP 0x1 ;  /* 0x000000040000795c */ /* 0x000fe20000300000 */
.L_x_2419:
[----:B------:R-:W4:Y:S02]  /*19260*/  SYNCS.PHASECHK.TRANS64.TRYWAIT P0, [R4+URZ+0x38880], R5 ;  /* 0x03888005040075a7 */ /* 0x000f24000800017f */
[----:B----4-:R-:W-:Y:S05]  /*19270*/  @!P0 BRA `(.L_x_2420) ;  /* 0x0000001400308947 */ /* 0x010fea0003800000 */
.L_x_2421:
[----:B------:R0:W0:Y:S02]  /*19280*/  SYNCS.PHASECHK.TRANS64.TRYWAIT P0, [R3+URZ+0x38880], R2 ;  /* 0x03888002030075a7 */ /* 0x000024000800017f */
[----:B0-----:R-:W-:Y:S05]  /*19290*/  @!P0 NANOSLEEP.SYNCS 0x989680 ;  /* 0x009896800000895d */ /* 0x001fea0003900000 */
[----:B------:R-:W0:Y:S02]  /*192a0*/  @!P0 SYNCS.PHASECHK.TRANS64 P0, [R3+URZ+0x38880], R2 ;  /* 0x03888002030085a7 */ /* 0x000e24000800007f */
[----:B0-----:R-:W-:Y:S05]  /*192b0*/  @!P0 BRA `(.L_x_2421) ;  /* 0xfffffffc00f08947 */ /* 0x001fea000383ffff */
.L_x_2410:
[----:B------:R-:W-:Y:S05]  /*192c0*/  BSYNC B0 ;  /* 0x0000000000007941 */ /* 0x000fea0003800000 */
.L_x_2409:
[----:B------:R-:W-:Y:S05]  /*192d0*/  EXIT ;  /* 0x000000000000794d */ /* 0x000fea0003800000 */
.L_x_2269:
[----:B0-----:R-:W-:-:S04]  /*192e0*/  IMAD.U32 R3, RZ, RZ, UR41 ;  /* 0x00000029ff037e24 */ /* 0x001fc8000f8e00ff */
[----:B------:R0:W1:Y:S03]  /*192f0*/  SYNCS.PHASECHK.TRANS64.TRYWAIT P0, [R3+URZ+0x38800], R2 ;  /* 0x03880002030075a7 */ /* 0x000066000800017f */
[----:B-1----:R-:W-:Y:S05]  /*19300*/  @!P0 NANOSLEEP.SYNCS 0x989680 ;  /* 0x009896800000895d */ /* 0x002fea0003900000 */
[----:B------:R-:W1:Y:S02]  /*19310*/  @!P0 SYNCS.PHASECHK.TRANS64 P0, [R3+URZ+0x38800], R2 ;  /* 0x03880002030085a7 */ /* 0x000e64000800007f */
[----:B-1----:R-:W-:Y:S05]  /*19320*/  @!P0 BRA `(.L_x_2269) ;  /* 0xfffffffc00ec8947 */ /* 0x002fea000383ffff */
[----:B------:R-:W-:Y:S05]  /*19330*/  BRA `(.L_x_2422) ;  /* 0xfffffe9000187947 */ /* 0x000fea000383ffff */
.L_x_2273:
[----:B-1----:R1:W2:Y:S02]  /*19340*/  SYNCS.PHASECHK.TRANS64.TRYWAIT P2, [R2+URZ+0x38830], R3 ;  /* 0x03883003020075a7 */ /* 0x0022a4000804017f */
[----:B--2---:R-:W-:Y:S05]  /*19350*/  @!P2 NANOSLEEP.SYNCS 0x989680 ;  /* 0x009896800000a95d */ /* 0x004fea0003900000 */
[----:B------:R-:W2:Y:S02]  /*19360*/  @!P2 SYNCS.PHASECHK.TRANS64 P2, [R2+URZ+0x38830], R3 ;  /* 0x038830030200a5a7 */ /* 0x000ea4000804007f */
[----:B--2---:R-:W-:Y:S05]  /*19370*/  @!P2 BRA `(.L_x_2273) ;  /* 0xfffffffc00f0a947 */ /* 0x004fea000383ffff */
[----:B------:R-:W-:Y:S05]  /*19380*/  BRA `(.L_x_2272) ;  /* 0xfffffe90003c7947 */ /* 0x000fea000383ffff */
.L_x_2278:
[----:B-1----:R-:W-:-:S04]  /*19390*/  IMAD.U32 R7, RZ, RZ, UR6 ;  /* 0x00000006ff077e24 */ /* 0x002fc8000f8e00ff */
[----:B------:R1:W2:Y:S03]  /*193a0*/  SYNCS.PHASECHK.TRANS64.TRYWAIT P3, [R7+URZ+0x38830], R6 ;  /* 0x03883006070075a7 */ /* 0x0002a6000806017f */
[----:B--2---:R-:W-:Y:S05]  /*193b0*/  @!P3 NANOSLEEP.SYNCS 0x989680 ;  /* 0x009896800000b95d */ /* 0x004fea0003900000 */
[----:B------:R-:W2:Y:S02]  /*193c0*/  @!P3 SYNCS.PHASECHK.TRANS64 P3, [R7+URZ+0x38830], R6 ;  /* 0x038830060700b5a7 */ /* 0x000ea4000806007f */
[----:B--2---:R-:W-:Y:S05]  /*193d0*/  @!P3 BRA `(.L_x_2278) ;  /* 0xfffffffc00ecb947 */ /* 0x004fea000383ffff */
[----:B------:R-:W-:Y:S05]  /*193e0*/  BRA `(.L_x_2275) ;  /* 0xfffffec000c07947 */ /* 0x000fea000383ffff */
.L_x_2282:
[----:B-1----:R-:W-:-:S04]  /*193f0*/  IMAD.U32 R7, RZ, RZ, UR6 ;  /* 0x00000006ff077e24 */ /* 0x002fc8000f8e00ff */
[----:B------:R1:W2:Y:S03]  /*19400*/  SYNCS.PHASECHK.TRANS64.TRYWAIT P3, [R7+URZ+0x38850], R6 ;  /* 0x03885006070075a7 */ /* 0x0002a6000806017f */
[----:B--2---:R-:W-:Y:S05]  /*19410*/  @!P3 NANOSLEEP.SYNCS 0x989680 ;  /* 0x009896800000b95d */ /* 0x004fea0003900000 */
[----:B------:R-:W2:Y:S02]  /*19420*/  @!P3 SYNCS.PHASECHK.TRANS64 P3, [R7+URZ+0x38850], R6 ;  /* 0x038850060700b5a7 */ /* 0x000ea4000806007f */
[----:B--2---:R-:W-:Y:S05]  /*19430*/  @!P3 BRA `(.L_x_2282) ;  /* 0xfffffffc00ecb947 */ /* 0x004fea000383ffff */
[----:B------:R-:W-:Y:S05]  /*19440*/  BRA `(.L_x_2279) ;  /* 0xfffffec400947947 */ /* 0x000fea000383ffff */
.L_x_2289:
[----:B-1----:R-:W-:-:S04]  /*19450*/  IMAD.U32 R7, RZ, RZ, UR6 ;  /* 0x00000006ff077e24 */ /* 0x002fc8000f8e00ff */
[----:B------:R1:W2:Y:S03]  /*19460*/  SYNCS.PHASECHK.TRANS64.TRYWAIT P2, [R7+URZ+0x38830], R6 ;  /* 0x03883006070075a7 */ /* 0x0002a6000804017f */
[----:B--2---:R-:W-:Y:S05]  /*19470*/  @!P2 NANOSLEEP.SYNCS 0x989680 ;  /* 0x009896800000a95d */ /* 0x004fea0003900000 */
[----:B------:R-:W2:Y:S02]  /*19480*/  @!P2 SYNCS.PHASECHK.TRANS64 P2, [R7+URZ+0x38830], R6 ;  /* 0x038830060700a5a7 */ /* 0x000ea4000804007f */
[----:B--2---:R-:W-:Y:S05]  /*19490*/  @!P2 BRA `(.L_x_2289) ;  /* 0xfffffffc00eca947 */ /* 0x004fea000383ffff */
[----:B------:R-:W-:Y:S05]  /*194a0*/  BRA `(.L_x_2286) ;  /* 0xfffffef400e87947 */ /* 0x000fea000383ffff */
.L_x_2293:
[----:B-1----:R-:W-:-:S04]  /*194b0*/  IMAD.U32 R7, RZ, RZ, UR6 ;  /* 0x00000006ff077e24 */ /* 0x002fc8000f8e00ff */
[----:B------:R1:W2:Y:S03]  /*194c0*/  SYNCS.PHASECHK.TRANS64.TRYWAIT P2, [R7+URZ+0x38850], R6 ;  /* 0x03885006070075a7 */ /* 0x0002a6000804017f */
[----:B--2---:R-:W-:Y:S05]  /*194d0*/  @!P2 NANOSLEEP.SYNCS 0x989680 ;  /* 0x009896800000a95d */ /* 0x004fea0003900000 */
[----:B------:R-:W2:Y:S02]  /*194e0*/  @!P2 SYNCS.PHASECHK.TRANS64 P2, [R7+URZ+0x38850], R6 ;  /* 0x038850060700a5a7 */ /* 0x000ea4000804007f */
[----:B--2---:R-:W-:Y:S05]  /*194f0*/  @!P2 BRA `(.L_x_2293) ;  /* 0xfffffffc00eca947 */ /* 0x004fea000383ffff */
[----:B------:R-:W-:Y:S05]  /*19500*/  BRA `(.L_x_2290) ;  /* 0xfffffef800b07947 */ /* 0x000fea000383ffff */
.L_x_2299:
[----:B-1----:R-:W-:-:S04]  /*19510*/  IMAD.U32 R5, RZ, RZ, UR5 ;  /* 0x00000005ff057e24 */ /* 0x002fc8000f8e00ff */
[----:B------:R1:W3:Y:S03]  /*19520*/  SYNCS.PHASECHK.TRANS64.TRYWAIT P0, [R5+URZ+0x38850], R0 ;  /* 0x03885000050075a7 */ /* 0x0002e6000800017f */
[----:B---3--:R-:W-:Y:S05]  /*19530*/  @!P0 NANOSLEEP.SYNCS 0x989680 ;  /* 0x009896800000895d */ /* 0x008fea0003900000 */
[----:B------:R-:W3:Y:S02]  /*19540*/  @!P0 SYNCS.PHASECHK.TRANS64 P0, [R5+URZ+0x38850], R0 ;  /* 0x03885000050085a7 */ /* 0x000ee4000800007f */
[----:B---3--:R-:W-:Y:S05]  /*19550*/  @!P0 BRA `(.L_x_2299) ;  /* 0xfffffffc00ec8947 */ /* 0x008fea000383ffff */
[----:B------:R-:W-:Y:S05]  /*19560*/  BRA `(.L_x_2298) ;  /* 0xffffff2000747947 */ /* 0x000fea000383ffff */
.L_x_2349:
[----:B------:R-:W-:Y:S02]  /*19570*/  IMAD.MOV.U32 R13, RZ, RZ, R0 ;  /* 0x000000ffff0d7224 */ /* 0x000fe400078e0000 */
[----:B------:R-:W-:Y:S02]  /*19580*/  IMAD.MOV.U32 R12, RZ, RZ, RZ ;  /* 0x000000ffff0c7224 */ /* 0x000fe400078e00ff */
[----:B------:R-:W-:Y:S02]  /*19590*/  IMAD.MOV.U32 R11, RZ, RZ, 0x1f ;  /* 0x0000001fff0b7424 */ /* 0x000fe400078e00ff */
[----:B------:R-:W-:-:S07]  /*195a0*/  IMAD.MOV.U32 R15, RZ, RZ, -0x1 ;  /* 0xffffffffff0f7424 */ /* 0x000fce00078e00ff */
[----:B-12---:R-:W-:Y:S05]  /*195b0*/  WARPSYNC.COLLECTIVE R15, `(.L_x_2423) ;  /* 0x000000000f087348 */ /* 0x006fea0003c00000 */
[----:B------:R0:W3:Y:S02]  /*195c0*/  SHFL.IDX P6, R14, R13, R12, R11 ;  /* 0x0000000c0d0e7389 */ /* 0x0000e400000c000b */
[----:B0123--:R-:W-:Y:S01]  /*195d0*/  ENDCOLLECTIVE ;  /* 0x000000000000791b */ /* 0x00ffe20003800000 */
.L_x_2423:
[----:B------:R-:W-:Y:S05]  /*195e0*/  BRA `(.L_x_2424) ;  /* 0xffffffb400847947 */ /* 0x000fea000383ffff */
.L_x_2351:
[----:B------:R-:W-:Y:S01]  /*195f0*/  BSSY B0, `(.L_x_2425) ;  /* 0x0000006000007945 */ /* 0x000fe20003800000 */
[----:B------:R-:W-:-:S07]  /*19600*/  IMAD.MOV.U32 R15, RZ, RZ, -0x1 ;  /* 0xffffffffff0f7424 */ /* 0x000fce00078e00ff */
[----:B-12---:R-:W-:Y:S05]  /*19610*/  WARPSYNC.COLLECTIVE R15, `(.L_x_2426) ;  /* 0x000000000f0c7348 */ /* 0x006fea0003c00000 */
[----:B------:R-:W-:Y:S02]  /*19620*/  ELECT P6, UR62, PT ;  /* 0x00000000003e782f */ /* 0x000fe400038c0000 */
[----:B------:R-:W-:Y:S01]  /*19630*/  MOV R14, UR62 ;  /* 0x0000003e000e7c02 */ /* 0x000fe20008000f00 */
[----:B-12---:R-:W-:Y:S10]  /*19640*/  ENDCOLLECTIVE ;  /* 0x000000000000791b */ /* 0x006ff40003800000 */
.L_x_2426:
[----:B------:R-:W-:Y:S05]  /*19650*/  BSYNC B0 ;  /* 0x0000000000007941 */ /* 0x000fea0003800000 */
.L_x_2425:
[----:B------:R-:W-:Y:S05]  /*19660*/  BRA `(.L_x_2427) ;  /* 0xffffffb400887947 */ /* 0x000fea000383ffff */
.L_x_2353:
[----:B0-----:R0:W2:Y:S02]  /*19670*/  SYNCS.PHASECHK.TRANS64.TRYWAIT P0, [R4+URZ+0x38880], R3 ;  /* 0x03888003040075a7 */ /* 0x0010a4000800017f */
[----:B--2---:R-:W-:Y:S05]  /*19680*/  @!P0 NANOSLEEP.SYNCS 0x989680 ;  /* 0x009896800000895d */ /* 0x004fea0003900000 */
[----:B------:R-:W2:Y:S02]  /*19690*/  @!P0 SYNCS.PHASECHK.TRANS64 P0, [R4+URZ+0x38880], R3 ;  /* 0x03888003040085a7 */ /* 0x000ea4000800007f */
[----:B--2---:R-:W-:Y:S05]  /*196a0*/  @!P0 BRA `(.L_x_2353) ;  /* 0xfffffffc00f08947 */ /* 0x004fea000383ffff */
[----:B------:R-:W-:Y:S05]  /*196b0*/  BRA `(.L_x_2428) ;  /* 0xffffffb400ec7947 */ /* 0x000fea000383ffff */
.L_x_2355:
[----:B--2---:R2:W3:Y:S02]  /*196c0*/  SYNCS.PHASECHK.TRANS64.TRYWAIT P0, [R4+URZ+0x38840], R3 ;  /* 0x03884003040075a7 */ /* 0x0044e4000800017f */
[----:B---3--:R-:W-:Y:S05]  /*196d0*/  @!P0 NANOSLEEP.SYNCS 0x989680 ;  /* 0x009896800000895d */ /* 0x008fea0003900000 */
[----:B------:R-:W3:Y:S02]  /*196e0*/  @!P0 SYNCS.PHASECHK.TRANS64 P0, [R4+URZ+0x38840], R3 ;  /* 0x03884003040085a7 */ /* 0x000ee4000800007f */
[----:B---3--:R-:W-:Y:S05]  /*196f0*/  @!P0 BRA `(.L_x_2355) ;  /* 0xfffffffc00f08947 */ /* 0x008fea000383ffff */
[----:B------:R-:W-:Y:S05]  /*19700*/  BRA `(.L_x_2429) ;  /* 0xffffffb8005c7947 */ /* 0x000fea000383ffff */
.L_x_2359:
[----:B------:R-:W-:Y:S01]  /*19710*/  IMAD.MOV.U32 R13, RZ, RZ, R0 ;  /* 0x000000ffff0d7224 */ /* 0x000fe200078e0000 */
[----:B------:R-:W-:Y:S01]  /*19720*/  LOP3.LUT R7, R7, 0x7f, RZ, 0xc0, !PT ;  /* 0x0000007f07077812 */ /* 0x000fe200078ec0ff */
[----:B------:R-:W-:Y:S02]  /*19730*/  IMAD.MOV.U32 R12, RZ, RZ, RZ ;  /* 0x000000ffff0c7224 */ /* 0x000fe400078e00ff */
[----:B------:R-:W-:Y:S01]  /*19740*/  IMAD.MOV.U32 R11, RZ, RZ, 0x181f ;  /* 0x0000181fff0b7424 */ /* 0x000fe200078e00ff */
[----:B------:R-:W-:Y:S01]  /*19750*/  SHF.R.U32.HI R4, RZ, 0x3, R7 ;  /* 0x00000003ff047819 */ /* 0x000fe20000011607 */
[----:B------:R-:W-:Y:S02]  /*19760*/  IMAD.MOV.U32 R15, RZ, RZ, -0x1 ;  /* 0xffffffffff0f7424 */ /* 0x000fe400078e00ff */
[----:B------:R-:W-:Y:S02]  /*19770*/  IMAD R3, R17, R5, RZ ;  /* 0x0000000511037224 */ /* 0x000fe400078e02ff */
[----:B------:R-:W-:-:S07]  /*19780*/  IMAD R4, R8, 0x80, R4 ;  /* 0x0000008008047824 */ /* 0x000fce00078e0204 */
[----:B-----5:R-:W-:Y:S05]  /*19790*/  WARPSYNC.COLLECTIVE R15, `(.L_x_2430) ;  /* 0x000000000f087348 */ /* 0x020fea0003c00000 */
[----:B------:R0:W1:Y:S02]  /*197a0*/  SHFL.IDX P6, R14, R13, R12, R11 ;  /* 0x0000000c0d0e7389 */ /* 0x00006400000c000b */
[----:B01---5:R-:W-:Y:S01]  /*197b0*/  ENDCOLLECTIVE ;  /* 0x000000000000791b */ /* 0x023fe20003800000 */
.L_x_2430:
[C---:B------:R-:W-:Y:S01]  /*197c0*/  VIADD R5, R4.reuse, 0x10 ;  /* 0x0000001004057836 */ /* 0x040fe20000000000 */
[----:B------:R-:W-:Y:S01]  /*197d0*/  ISETP.GE.AND P2, PT, R4, R3, PT ;  /* 0x000000030400720c */ /* 0x000fe20003f46270 */
[----:B------:R-:W-:Y:S02]  /*197e0*/  IMAD.MOV.U32 R13, RZ, RZ, R2 ;  /* 0x000000ffff0d7224 */ /* 0x000fe400078e0002 */
[----:B------:R-:W-:-:S10]  /*197f0*/  IMAD.MOV.U32 R6, RZ, RZ, R14 ;  /* 0x000000ffff067224 */ /* 0x000fd400078e000e */
[----:B------:R-:W-:Y:S05]  /*19800*/  WARPSYNC.COLLECTIVE R15, `(.L_x_2431) ;  /* 0x000000000f087348 */ /* 0x000fea0003c00000 */
[----:B------:R0:W1:Y:S02]  /*19810*/  SHFL.IDX P6, R14, R13, R12, R11 ;  /* 0x0000000c0d0e7389 */ /* 0x00006400000c000b */
[----:B01----:R-:W-:Y:S01]  /*19820*/  ENDCOLLECTIVE ;  /* 0x000000000000791b */ /* 0x003fe20003800000 */
.L_x_2431:
[----:B------:R-:W-:Y:S02]  /*19830*/  IMAD.MOV.U32 R13, RZ, RZ, R0 ;  /* 0x000000ffff0d7224 */ /* 0x000fe400078e0000 */
[----:B------:R-:W-:Y:S02]  /*19840*/  IMAD.MOV.U32 R12, RZ, RZ, 0x1 ;  /* 0x00000001ff0c7424 */ /* 0x000fe400078e00ff */
[----:B------:R-:W-:-:S07]  /*19850*/  IMAD.MOV.U32 R7, RZ, RZ, R14 ;  /* 0x000000ffff077224 */ /* 0x000fce00078e000e */
[----:B------:R-:W-:Y:S05]  /*19860*/  WARPSYNC.COLLECTIVE R15, `(.L_x_2432) ;  /* 0x000000000f087348 */ /* 0x000fea0003c00000 */
[----:B------:R0:W1:Y:S02]  /*19870*/  SHFL.IDX P6, R14, R13, R12, R11 ;  /* 0x0000000c0d0e7389 */ /* 0x00006400000c000b */
[----:B01----:R-:W-:Y:S01]  /*19880*/  ENDCOLLECTIVE ;  /* 0x000000000000791b */ /* 0x003fe20003800000 */
.L_x_2432:
        /* <DEDUP_REMOVED lines=10> */
.L_x_2433:
        /* <DEDUP_REMOVED lines=12> */
.L_x_2434:
[----:B------:R-:W-:Y:S01]  /*199f0*/  @!P2 IADD3 R7, P3, R10, R5, RZ ;  /* 0x000000050a07a210 */ /* 0x000fe20007f7e0ff */
[----:B------:R-:W-:-:S04]  /*19a00*/  VIADD R5, R4, 0x20 ;  /* 0x0000002004057836 */ /* 0x000fc80000000000 */
[----:B------:R-:W-:Y:S02]  /*19a10*/  @!P2 IMAD.X R6, RZ, RZ, R8, P3 ;  /* 0x000000ffff06a224 */ /* 0x000fe400018e0608 */
[----:B------:R-:W-:-:S03]  /*19a20*/  VIADD R8, R4, 0x60 ;  /* 0x0000006004087836 */ /* 0x000fc60000000000 */
        /* <DEDUP_REMOVED lines=15> */
.L_x_2435:
[----:B------:R-:W-:Y:S02]  /*19b20*/  IMAD.MOV.U32 R13, RZ, RZ, R0 ;  /* 0x000000ffff0d7224 */ /* 0x000fe400078e0000 */
[----:B------:R-:W-:Y:S02]  /*19b30*/  IMAD.MOV.U32 R12, RZ, RZ, 0x3 ;  /* 0x00000003ff0c7424 */ /* 0x000fe400078e00ff */
[----:B------:R-:W-:-:S07]  /*19b40*/  IMAD.MOV.U32 R7, RZ, RZ, R14 ;  /* 0x000000ffff077224 */ /* 0x000fce00078e000e */
[----:B------:R-:W-:Y:S05]  /*19b50*/  WARPSYNC.COLLECTIVE R15, `(.L_x_2436) ;  /* 0x000000000f087348 */ /* 0x000fea0003c00000 */
[----:B------:R0:W1:Y:S02]  /*19b60*/  SHFL.IDX P6, R14, R13, R12, R11 ;  /* 0x0000000c0d0e7389 */ /* 0x00006400000c000b */
[----:B01----:R-:W-:Y:S01]  /*19b70*/  ENDCOLLECTIVE ;  /* 0x000000000000791b */ /* 0x003fe20003800000 */
.L_x_2436:
        /* <DEDUP_REMOVED lines=17> */
.L_x_2437:
[----:B------:R-:W-:Y:S02]  /*19c90*/  IMAD.MOV.U32 R13, RZ, RZ, R0 ;  /* 0x000000ffff0d7224 */ /* 0x000fe400078e0000 */
[----:B------:R-:W-:Y:S02]  /*19ca0*/  IMAD.MOV.U32 R12, RZ, RZ, 0x4 ;  /* 0x00000004ff0c7424 */ /* 0x000fe400078e00ff */
[----:B------:R-:W-:-:S07]  /*19cb0*/  IMAD.MOV.U32 R7, RZ, RZ, R14 ;  /* 0x000000ffff077224 */ /* 0x000fce00078e000e */
[----:B------:R-:W-:Y:S05]  /*19cc0*/  WARPSYNC.COLLECTIVE R15, `(.L_x_2438) ;  /* 0x000000000f087348 */ /* 0x000fea0003c00000 */
[----:B------:R0:W1:Y:S02]  /*19cd0*/  SHFL.IDX P6, R14, R13, R12, R11 ;  /* 0x0000000c0d0e7389 */ /* 0x00006400000c000b */
[----:B01----:R-:W-:Y:S01]  /*19ce0*/  ENDCOLLECTIVE ;  /* 0x000000000000791b */ /* 0x003fe20003800000 */
.L_x_2438:
        /* <DEDUP_REMOVED lines=17> */
.L_x_2439:
[----:B------:R-:W-:Y:S02]  /*19e00*/  IMAD.MOV.U32 R13, RZ, RZ, R0 ;  /* 0x000000ffff0d7224 */ /* 0x000fe400078e0000 */
[----:B------:R-:W-:Y:S02]  /*19e10*/  IMAD.MOV.U32 R12, RZ, RZ, 0x5 ;  /* 0x00000005ff0c7424 */ /* 0x000fe400078e00ff */
[----:B------:R-:W-:-:S07]  /*19e20*/  IMAD.MOV.U32 R7, RZ, RZ, R14 ;  /* 0x000000ffff077224 */ /* 0x000fce00078e000e */
[----:B------:R-:W-:Y:S05]  /*19e30*/  WARPSYNC.COLLECTIVE R15, `(.L_x_2440) ;  /* 0x000000000f087348 */ /* 0x000fea0003c00000 */
[----:B------:R0:W1:Y:S02]  /*19e40*/  SHFL.IDX P6, R14, R13, R12, R11 ;  /* 0x0000000c0d0e7389 */ /* 0x00006400000c000b */
[----:B01----:R-:W-:Y:S01]  /*19e50*/  ENDCOLLECTIVE ;  /* 0x000000000000791b */ /* 0x003fe20003800000 */
.L_x_2440:
        /* <DEDUP_REMOVED lines=16> */
.L_x_2441:
[----:B------:R-:W-:Y:S02]  /*19f60*/  IMAD.MOV.U32 R13, RZ, RZ, R0 ;  /* 0x000000ffff0d7224 */ /* 0x000fe400078e0000 */
[----:B------:R-:W-:Y:S02]  /*19f70*/  IMAD.MOV.U32 R12, RZ, RZ, 0x6 ;  /* 0x00000006ff0c7424 */ /* 0x000fe400078e00ff */
[----:B------:R-:W-:-:S07]  /*19f80*/  IMAD.MOV.U32 R7, RZ, RZ, R14 ;  /* 0x000000ffff077224 */ /* 0x000fce00078e000e */
[----:B------:R-:W-:Y:S05]  /*19f90*/  WARPSYNC.COLLECTIVE R15, `(.L_x_2442) ;  /* 0x000000000f087348 */ /* 0x000fea0003c00000 */
[----:B------:R0:W1:Y:S02]  /*19fa0*/  SHFL.IDX P6, R14, R13, R12, R11 ;  /* 0x0000000c0d0e7389 */ /* 0x00006400000c000b */
[----:B01----:R-:W-:Y:S01]  /*19fb0*/  ENDCOLLECTIVE ;  /* 0x000000000000791b */ /* 0x003fe20003800000 */
.L_x_2442:
        /* <DEDUP_REMOVED lines=16> */
.L_x_2443:
[----:B------:R-:W-:Y:S02]  /*1a0c0*/  IMAD.MOV.U32 R13, RZ, RZ, R0 ;  /* 0x000000ffff0d7224 */ /* 0x000fe400078e0000 */
[----:B------:R-:W-:Y:S02]  /*1a0d0*/  IMAD.MOV.U32 R12, RZ, RZ, 0x7 ;  /* 0x00000007ff0c7424 */ /* 0x000fe400078e00ff */
[----:B------:R-:W-:-:S07]  /*1a0e0*/  IMAD.MOV.U32 R7, RZ, RZ, R14 ;  /* 0x000000ffff077224 */ /* 0x000fce00078e000e */
[----:B------:R-:W-:Y:S05]  /*1a0f0*/  WARPSYNC.COLLECTIVE R15, `(.L_x_2444) ;  /* 0x000000000f087348 */ /* 0x000fea0003c00000 */
[----:B------:R0:W1:Y:S02]  /*1a100*/  SHFL.IDX P6, R14, R13, R12, R11 ;  /* 0x0000000c0d0e7389 */ /* 0x00006400000c000b */
[----:B01----:R-:W-:Y:S01]  /*1a110*/  ENDCOLLECTIVE ;  /* 0x000000000000791b */ /* 0x003fe20003800000 */
.L_x_2444:
        /* <DEDUP_REMOVED lines=10> */
.L_x_2445:
[----:B------:R-:W-:Y:S01]  /*1a1c0*/  @!PT LDS RZ, [RZ] ;  /* 0x00000000fffff984 */ /* 0x000fe20000000800 */
[----:B------:R-:W-:Y:S01]  /*1a1d0*/  @!PT LDS RZ, [RZ] ;  /* 0x00000000fffff984 */ /* 0x000fe20000000800 */
[----:B------:R-:W-:Y:S01]  /*1a1e0*/  @!PT LDS RZ, [RZ] ;  /* 0x00000000fffff984 */ /* 0x000fe20000000800 */
[----:B------:R1:W-:Y:S04]  /*1a1f0*/  @!P2 LDGSTS.E.BYPASS.LTC128B.128 [R9+0x23400], desc[UR52][R6.64], !P0 ;  /* 0x234000000609afae */ /* 0x0003e8000c101d74 */
[----:B------:R1:W-:Y:S01]  /*1a200*/  @!P2 LDGSTS.E.BYPASS.LTC128B.128 [R9+0x27400], desc[UR52][R6.64+0x80], !P1 ;  /* 0x274000800609afae */ /* 0x0003e2000c901d74 */
[----:B------:R-:W-:Y:S01]  /*1a210*/  IMAD.MOV.U32 R2, RZ, RZ, R14 ;  /* 0x000000ffff027224 */ /* 0x000fe200078e000e */
[----:B------:R-:W-:Y:S06]  /*1a220*/  BRA `(.L_x_2446) ;  /* 0xffffffb800c47947 */ /* 0x000fec000383ffff */
.L_x_2364:
[----:B--2---:R2:W3:Y:S02]  /*1a230*/  SYNCS.PHASECHK.TRANS64.TRYWAIT P0, [R19+URZ+0x38820], R0 ;  /* 0x03882000130075a7 */ /* 0x0044e4000800017f */
[----:B---3--:R-:W-:Y:S05]  /*1a240*/  @!P0 NANOSLEEP.SYNCS 0x989680 ;  /* 0x009896800000895d */ /* 0x008fea0003900000 */
[----:B------:R-:W3:Y:S02]  /*1a250*/  @!P0 SYNCS.PHASECHK.TRANS64 P0, [R19+URZ+0x38820], R0 ;  /* 0x03882000130085a7 */ /* 0x000ee4000800007f */
[----:B---3--:R-:W-:Y:S05]  /*1a260*/  @!P0 BRA `(.L_x_2364) ;  /* 0xfffffffc00f08947 */ /* 0x008fea000383ffff */
[----:B------:R-:W-:Y:S05]  /*1a270*/  BRA `(.L_x_2447) ;  /* 0xffffffbc00307947 */ /* 0x000fea000383ffff */
.L_x_2370:
[----:B-1----:R1:W3:Y:S02]  /*1a280*/  SYNCS.PHASECHK.TRANS64.TRYWAIT P0, [R4+URZ+0x38880], R3 ;  /* 0x03888003040075a7 */ /* 0x0022e4000800017f */
[----:B---3--:R-:W-:Y:S05]  /*1a290*/  @!P0 NANOSLEEP.SYNCS 0x989680 ;  /* 0x009896800000895d */ /* 0x008fea0003900000 */
[----:B------:R-:W3:Y:S02]  /*1a2a0*/  @!P0 SYNCS.PHASECHK.TRANS64 P0, [R4+URZ+0x38880], R3 ;  /* 0x03888003040085a7 */ /* 0x000ee4000800007f */
[----:B---3--:R-:W-:Y:S05]  /*1a2b0*/  @!P0 BRA `(.L_x_2370) ;  /* 0xfffffffc00f08947 */ /* 0x008fea000383ffff */
[----:B------:R-:W-:Y:S05]  /*1a2c0*/  BRA `(.L_x_2448) ;  /* 0xffffffbc00e87947 */ /* 0x000fea000383ffff */
.L_x_2376:
[----:B0-----:R0:W3:Y:S02]  /*1a2d0*/  SYNCS.PHASECHK.TRANS64.TRYWAIT P0, [R4+URZ+0x38840], R3 ;  /* 0x03884003040075a7 */ /* 0x0010e4000800017f */
[----:B---3--:R-:W-:Y:S05]  /*1a2e0*/  @!P0 NANOSLEEP.SYNCS 0x989680 ;  /* 0x009896800000895d */ /* 0x008fea0003900000 */
[----:B------:R-:W3:Y:S02]  /*1a2f0*/  @!P0 SYNCS.PHASECHK.TRANS64 P0, [R4+URZ+0x38840], R3 ;  /* 0x03884003040085a7 */ /* 0x000ee4000800007f */
[----:B---3--:R-:W-:Y:S05]  /*1a300*/  @!P0 BRA `(.L_x_2376) ;  /* 0xfffffffc00f08947 */ /* 0x008fea000383ffff */
[----:B------:R-:W-:Y:S05]  /*1a310*/  BRA `(.L_x_2449) ;  /* 0xffffffc000a87947 */ /* 0x000fea000383ffff */
.L_x_2383:
[----:B-1----:R1:W3:Y:S02]  /*1a320*/  SYNCS.PHASECHK.TRANS64.TRYWAIT P0, [R20+URZ+0x38870], R2 ;  /* 0x03887002140075a7 */ /* 0x0022e4000800017f */
[----:B---3--:R-:W-:Y:S05]  /*1a330*/  @!P0 NANOSLEEP.SYNCS 0x989680 ;  /* 0x009896800000895d */ /* 0x008fea0003900000 */
[----:B------:R-:W3:Y:S02]  /*1a340*/  @!P0 SYNCS.PHASECHK.TRANS64 P0, [R20+URZ+0x38870], R2 ;  /* 0x03887002140085a7 */ /* 0x000ee4000800007f */
[----:B---3--:R-:W-:Y:S05]  /*1a350*/  @!P0 BRA `(.L_x_2383) ;  /* 0xfffffffc00f08947 */ /* 0x008fea000383ffff */
[----:B------:R-:W-:Y:S05]  /*1a360*/  BRA `(.L_x_2450) ;  /* 0xffffffc400807947 */ /* 0x000fea000383ffff */
.L_x_2385:
[----:B---3--:R3:W4:Y:S02]  /*1a370*/  SYNCS.PHASECHK.TRANS64.TRYWAIT P0, [R20+URZ+0x38860], R0 ;  /* 0x03886000140075a7 */ /* 0x008724000800017f */
[----:B----4-:R-:W-:Y:S05]  /*1a380*/  @!P0 NANOSLEEP.SYNCS 0x989680 ;  /* 0x009896800000895d */ /* 0x010fea0003900000 */
[----:B------:R-:W4:Y:S02]  /*1a390*/  @!P0 SYNCS.PHASECHK.TRANS64 P0, [R20+URZ+0x38860], R0 ;  /* 0x03886000140085a7 */ /* 0x000f24000800007f */
[----:B----4-:R-:W-:Y:S05]  /*1a3a0*/  @!P0 BRA `(.L_x_2385) ;  /* 0xfffffffc00f08947 */ /* 0x010fea000383ffff */
[----:B------:R-:W-:Y:S05]  /*1a3b0*/  BRA `(.L_x_2451) ;  /* 0xffffffc400887947 */ /* 0x000fea000383ffff */
.L_x_2392:
[----:B0-----:R0:W2:Y:S02]  /*1a3c0*/  SYNCS.PHASECHK.TRANS64.TRYWAIT P1, [R17+URZ+0x38870], R0 ;  /* 0x03887000110075a7 */ /* 0x0010a4000802017f */
[----:B--2---:R-:W-:Y:S05]  /*1a3d0*/  @!P1 NANOSLEEP.SYNCS 0x989680 ;  /* 0x009896800000995d */ /* 0x004fea0003900000 */
[----:B------:R-:W2:Y:S02]  /*1a3e0*/  @!P1 SYNCS.PHASECHK.TRANS64 P1, [R17+URZ+0x38870], R0 ;  /* 0x03887000110095a7 */ /* 0x000ea4000802007f */
[----:B--2---:R-:W-:Y:S05]  /*1a3f0*/  @!P1 BRA `(.L_x_2392) ;  /* 0xfffffffc00f09947 */ /* 0x004fea000383ffff */
[----:B------:R-:W-:Y:S05]  /*1a400*/  BRA `(.L_x_2452) ;  /* 0xffffffd000247947 */ /* 0x000fea000383ffff */
.L_x_2394:
[----:B0-----:R0:W2:Y:S02]  /*1a410*/  SYNCS.PHASECHK.TRANS64.TRYWAIT P1, [R17+URZ+0x38860], R0 ;  /* 0x03886000110075a7 */ /* 0x0010a4000802017f */
[----:B--2---:R-:W-:Y:S05]  /*1a420*/  @!P1 NANOSLEEP.SYNCS 0x989680 ;  /* 0x009896800000995d */ /* 0x004fea0003900000 */
[----:B------:R-:W2:Y:S02]  /*1a430*/  @!P1 SYNCS.PHASECHK.TRANS64 P1, [R17+URZ+0x38860], R0 ;  /* 0x03886000110095a7 */ /* 0x000ea4000802007f */
[----:B--2---:R-:W-:Y:S05]  /*1a440*/  @!P1 BRA `(.L_x_2394) ;  /* 0xfffffffc00f09947 */ /* 0x004fea000383ffff */
[----:B------:R-:W-:Y:S05]  /*1a450*/  BRA `(.L_x_2453) ;  /* 0xffffffd0002c7947 */ /* 0x000fea000383ffff */
.L_x_2407:
[----:B0-----:R0:W1:Y:S02]  /*1a460*/  SYNCS.PHASECHK.TRANS64.TRYWAIT P0, [R0+URZ+0x38820], R3 ;  /* 0x03882003000075a7 */ /* 0x001064000800017f */
[----:B-1----:R-:W-:Y:S05]  /*1a470*/  @!P0 NANOSLEEP.SYNCS 0x989680 ;  /* 0x009896800000895d */ /* 0x002fea0003900000 */
[----:B------:R-:W1:Y:S02]  /*1a480*/  @!P0 SYNCS.PHASECHK.TRANS64 P0, [R0+URZ+0x38820], R3 ;  /* 0x03882003000085a7 */ /* 0x000e64000800007f */
[----:B-1----:R-:W-:Y:S05]  /*1a490*/  @!P0 BRA `(.L_x_2407) ;  /* 0xfffffffc00f08947 */ /* 0x002fea000383ffff */
[----:B------:R-:W-:Y:S05]  /*1a4a0*/  BRA `(.L_x_2454) ;  /* 0xffffffe800ac7947 */ /* 0x000fea000383ffff */
.L_x_2408:
        /* <DEDUP_REMOVED lines=11> */
.L_x_2456:
[----:B------:R-:W-:Y:S05]  /*1a560*/  BSYNC B0 ;  /* 0x0000000000007941 */ /* 0x000fea0003800000 */
.L_x_2455:
[----:B------:R-:W-:Y:S05]  /*1a570*/  BRA `(.L_x_2457) ;  /* 0xffffffe800947947 */ /* 0x000fea000383ffff */
.L_x_2411:
[----:B------:R-:W-:Y:S01]  /*1a580*/  BSSY B1, `(.L_x_2458) ;  /* 0x0000006000017945 */ /* 0x000fe20003800000 */
[----:B------:R-:W-:-:S07]  /*1a590*/  IMAD.MOV.U32 R15, RZ, RZ, -0x1 ;  /* 0xffffffffff0f7424 */ /* 0x000fce00078e00ff */
[----:B01----:R-:W-:Y:S05]  /*1a5a0*/  WARPSYNC.COLLECTIVE R15, `(.L_x_2459) ;  /* 0x000000000f0c7348 */ /* 0x003fea0003c00000 */
[----:B------:R-:W-:Y:S02]  /*1a5b0*/  ELECT P6, UR62, PT ;  /* 0x00000000003e782f */ /* 0x000fe400038c0000 */
[----:B------:R-:W-:Y:S01]  /*1a5c0*/  MOV R14, UR62 ;  /* 0x0000003e000e7c02 */ /* 0x000fe20008000f00 */
[----:B01----:R-:W-:Y:S10]  /*1a5d0*/  ENDCOLLECTIVE ;  /* 0x000000000000791b */ /* 0x003ff40003800000 */
.L_x_2459:
[----:B------:R-:W-:Y:S05]  /*1a5e0*/  BSYNC B1 ;  /* 0x0000000000017941 */ /* 0x000fea0003800000 */
.L_x_2458:
[----:B------:R-:W-:Y:S05]  /*1a5f0*/  BRA `(.L_x_2460) ;  /* 0xffffffe8008c7947 */ /* 0x000fea000383ffff */
.L_x_2413:
[----:B0-----:R0:W1:Y:S02]  /*1a600*/  SYNCS.PHASECHK.TRANS64.TRYWAIT P1, [R6+URZ], R5 ;  /* 0x00000005060075a7 */ /* 0x001064000802017f */
[----:B-1----:R-:W-:Y:S05]  /*1a610*/  @!P1 NANOSLEEP.SYNCS 0x989680 ;  /* 0x009896800000995d */ /* 0x002fea0003900000 */
[----:B------:R-:W1:Y:S02]  /*1a620*/  @!P1 SYNCS.PHASECHK.TRANS64 P1, [R6+URZ], R5 ;  /* 0x00000005060095a7 */ /* 0x000e64000802007f */
[----:B-1----:R-:W-:Y:S05]  /*1a630*/  @!P1 BRA `(.L_x_2413) ;  /* 0xfffffffc00f09947 */ /* 0x002fea000383ffff */
[----:B------:R-:W-:Y:S05]  /*1a640*/  BRA `(.L_x_2461) ;  /* 0xffffffe800c87947 */ /* 0x000fea000383ffff */
.L_x_2414:
[----:B-1----:R1:W2:Y:S02]  /*1a650*/  SYNCS.PHASECHK.TRANS64.TRYWAIT P1, [R7+URZ], R2 ;  /* 0x00000002070075a7 */ /* 0x0022a4000802017f */
[----:B--2---:R-:W-:Y:S05]  /*1a660*/  @!P1 NANOSLEEP.SYNCS 0x989680 ;  /* 0x009896800000995d */ /* 0x004fea0003900000 */
[----:B------:R-:W2:Y:S02]  /*1a670*/  @!P1 SYNCS.PHASECHK.TRANS64 P1, [R7+URZ], R2 ;  /* 0x00000002070095a7 */ /* 0x000ea4000802007f */
[----:B--2---:R-:W-:Y:S05]  /*1a680*/  @!P1 BRA `(.L_x_2414) ;  /* 0xfffffffc00f09947 */ /* 0x004fea000383ffff */
[----:B------:R-:W-:Y:S05]  /*1a690*/  BRA `(.L_x_2462) ;  /* 0xffffffe800bc7947 */ /* 0x000fea000383ffff */
.L_x_2416:
[----:B--2---:R2:W3:Y:S02]  /*1a6a0*/  SYNCS.PHASECHK.TRANS64.TRYWAIT P1, [R4+URZ+0x38860], R5 ;  /* 0x03886005040075a7 */ /* 0x0044e4000802017f */
[----:B---3--:R-:W-:Y:S05]  /*1a6b0*/  @!P1 NANOSLEEP.SYNCS 0x989680 ;  /* 0x009896800000995d */ /* 0x008fea0003900000 */
[----:B------:R-:W3:Y:S02]  /*1a6c0*/  @!P1 SYNCS.PHASECHK.TRANS64 P1, [R4+URZ+0x38860], R5 ;  /* 0x03886005040095a7 */ /* 0x000ee4000802007f */
[----:B---3--:R-:W-:Y:S05]  /*1a6d0*/  @!P1 BRA `(.L_x_2416) ;  /* 0xfffffffc00f09947 */ /* 0x008fea000383ffff */
[----:B------:R-:W-:Y:S05]  /*1a6e0*/  BRA `(.L_x_2463) ;  /* 0xffffffe800c07947 */ /* 0x000fea000383ffff */
.L_x_2418:
[----:B---3--:R3:W4:Y:S02]  /*1a6f0*/  SYNCS.PHASECHK.TRANS64.TRYWAIT P1, [R3+URZ+0x38860], R2 ;  /* 0x03886002030075a7 */ /* 0x008724000802017f */
[----:B----4-:R-:W-:Y:S05]  /*1a700*/  @!P1 NANOSLEEP.SYNCS 0x989680 ;  /* 0x009896800000995d */ /* 0x010fea0003900000 */
[----:B------:R-:W4:Y:S02]  /*1a710*/  @!P1 SYNCS.PHASECHK.TRANS64 P1, [R3+URZ+0x38860], R2 ;  /* 0x03886002030095a7 */ /* 0x000f24000802007f */
[----:B----4-:R-:W-:Y:S05]  /*1a720*/  @!P1 BRA `(.L_x_2418) ;  /* 0xfffffffc00f09947 */ /* 0x010fea000383ffff */
[----:B------:R-:W-:Y:S05]  /*1a730*/  BRA `(.L_x_2464) ;  /* 0xffffffe800c07947 */ /* 0x000fea000383ffff */
.L_x_2420:
[----:B----4-:R4:W0:Y:S02]  /*1a740*/  SYNCS.PHASECHK.TRANS64.TRYWAIT P0, [R4+URZ+0x38880], R5 ;  /* 0x03888005040075a7 */ /* 0x010824000800017f */
[----:B0-----:R-:W-:Y:S05]  /*1a750*/  @!P0 NANOSLEEP.SYNCS 0x989680 ;  /* 0x009896800000895d */ /* 0x001fea0003900000 */
[----:B------:R-:W0:Y:S02]  /*1a760*/  @!P0 SYNCS.PHASECHK.TRANS64 P0, [R4+URZ+0x38880], R5 ;  /* 0x03888005040085a7 */ /* 0x000e24000800007f */
[----:B0-----:R-:W-:Y:S05]  /*1a770*/  @!P0 BRA `(.L_x_2420) ;  /* 0xfffffffc00f08947 */ /* 0x001fea000383ffff */
[----:B------:R-:W-:Y:S05]  /*1a780*/  BRA `(.L_x_2421) ;  /* 0xffffffe800bc7947 */ /* 0x000fea000383ffff */
.L_x_2465:
        /* <DEDUP_REMOVED lines=15> */
.L_x_3141:


//--------------------- .text._ZN7cutlass13device_kernelIN5flash11enable_sm90INS1_16FlashAttnFwdSm90INS1_25CollectiveMainloopFwdSm90ILi2EN4cute5tupleIJNS5_1CILi1EEES8_S8_EEENS6_IJNS7_ILi128EEESA_NS7_ILi256EEEEEELi256ENS_12float_e4m3_tEfNS_4arch4Sm90ELb1ELb0ELb1ELb1ELb0ELb1ELb0ELb1ELb1ELb1ELb1ELb0EEENS1_21CollectiveEpilogueFwdINS6_IJSA_SB_SA_EEES9_NS_10bfloat16_tESF_Li256ELb1ELb1ELb1ELb1EEENS1_36VarlenDynamicPersistentTileSchedulerILi128ELi128ELi256ELi128ELb1ELb1ELb1ELb1ELb1ELb1EEEEEEEEEvNT_6ParamsE --------------------------
	.section	.text._ZN7cutlass13device_kernelIN5flash11enable_sm90INS1_16FlashAttnFwdSm90INS1_25CollectiveMainloopFwdSm90ILi2EN4cute5tupleIJNS5_1CILi1EEES8_S8_EEENS6_IJNS7_ILi128EEESA_NS7_ILi256EEEEEELi256ENS_12float_e4m3_tEfNS_4arch4Sm90ELb1ELb0ELb1ELb1ELb0ELb1ELb0ELb1ELb1ELb1ELb1ELb0EEENS1_21CollectiveEpilogueFwdINS6_IJSA_SB_SA_EEES9_NS_10bfloat16_tESF_Li256ELb1ELb1ELb1ELb1EEENS1_36VarlenDynamicPersistentTileSchedulerILi128ELi128ELi256ELi128ELb1ELb1ELb1ELb1ELb1ELb1EEEEEEEEEvNT_6ParamsE,"ax",@progbits
	.align	128
.text._ZN7cutlass13device_kernelIN5flash11enable_sm90INS1_16FlashAttnFwdSm90INS1_25CollectiveMainloopFwdSm90ILi2EN4cute5tupleIJNS5_1CILi1EEES8_S8_EEENS6_IJNS7_ILi128EEESA_NS7_ILi256EEEEEELi256ENS_12float_e4m3_tEfNS_4arch4Sm90ELb1ELb0ELb1ELb1ELb0ELb1ELb0ELb1ELb1ELb1ELb1ELb0EEENS1_21CollectiveEpilogueFwdINS6_IJSA_SB_SA_EEES9_NS_10bfloat16_tESF_Li256ELb1ELb1ELb1ELb1EEENS1_36VarlenDynamicPersistentTileSchedulerILi128ELi128ELi256ELi128ELb1ELb1ELb1ELb1ELb1ELb1EEEEEEEEEvNT_6ParamsE:
        .type           _ZN7cutlass13device_kernelIN5flash11enable_sm90INS1_16FlashAttnFwdSm90INS1_25CollectiveMainloopFwdSm90ILi2EN4cute5tupleIJNS5_1CILi1EEES8_S8_EEENS6_IJNS7_ILi128EEESA_NS7_ILi256EEEEEELi256ENS_12float_e4m3_tEfNS_4arch4Sm90ELb1ELb0ELb1ELb1ELb0ELb1ELb0ELb1ELb1ELb1ELb1ELb0EEENS1_21CollectiveEpilogueFwdINS6_IJSA_SB_SA_EEES9_NS_10bfloat16_tESF_Li256ELb1ELb1ELb1ELb1EEENS1_36VarlenDynamicPersistentTileSchedulerILi128ELi128ELi256ELi128ELb1ELb1ELb1ELb1ELb1ELb1EEEEEEEEEvNT_6ParamsE,@function
        .size           _ZN7cutlass13device_kernelIN5flash11enable_sm90INS1_16FlashAttnFwdSm90INS1_25CollectiveMainloopFwdSm90ILi2EN4cute5tupleIJNS5_1CILi1EEES8_S8_EEENS6_IJNS7_ILi128EEESA_NS7_ILi256EEEEEELi256ENS_12float_e4m3_tEfNS_4arch4Sm90ELb1ELb0ELb1ELb1ELb0ELb1ELb0ELb1ELb1ELb1ELb1ELb0EEENS1_21CollectiveEpilogueFwdINS6_IJSA_SB_SA_EEES9_NS_10bfloat16_tESF_Li256ELb1ELb1ELb1ELb1EEENS1_36VarlenDynamicPersistentTileSchedulerILi128ELi128ELi256ELi128ELb1ELb1ELb1ELb1ELb1ELb1EEEEEEEEEvNT_6ParamsE,(.L_x_3142 - _ZN7cutlass13device_kernelIN5flash11enable_sm90INS1_16FlashAttnFwdSm90INS1_25CollectiveMainloopFwdSm90ILi2EN4cute5tupleIJNS5_1CILi1EEES8_S8_EEENS6_IJNS7_ILi128EEESA_NS7_ILi256EEEEEELi256ENS_12float_e4m3_tEfNS_4arch4Sm90ELb1ELb0ELb1ELb1ELb0ELb1ELb0ELb1ELb1ELb1ELb1ELb0EEENS1_21CollectiveEpilogueFwdINS6_IJSA_SB_SA_EEES9_NS_10bfloat16_tESF_Li256ELb1ELb1ELb1ELb1EEENS1_36VarlenDynamicPersistentTileSchedulerILi128ELi128ELi256ELi128ELb1ELb1ELb1ELb1ELb1ELb1EEEEEEEEEvNT_6ParamsE)
        .other          _ZN7cutlass13device_kernelIN5flash11enable_sm90INS1_16FlashAttnFwdSm90INS1_25CollectiveMainloopFwdSm90ILi2EN4cute5tupleIJNS5_1CILi1EEES8_S8_EEENS6_IJNS7_ILi128EEESA_NS7_ILi256EEEEEELi256ENS_12float_e4m3_tEfNS_4arch4Sm90ELb1ELb0ELb1ELb1ELb0ELb1ELb0ELb1ELb1ELb1ELb1ELb0EEENS1_21CollectiveEpilogueFwdINS6_IJSA_SB_SA_EEES9_NS_10bfloat16_tESF_Li256ELb1ELb1ELb1ELb1EEENS1_36VarlenDynamicPersistentTileSchedulerILi128ELi128ELi256ELi128ELb1ELb1ELb1ELb1ELb1ELb1EEEEEEEEEvNT_6ParamsE,@"STO_CUDA_ENTRY STV_DEFAULT"
_ZN7cutlass13device_kernelIN5flash11enable_sm90INS1_16FlashAttnFwdSm90INS1_25CollectiveMainloopFwdSm90ILi2EN4cute5tupleIJNS5_1CILi1EEES8_S8_EEENS6_IJNS7_ILi128EEESA_NS7_ILi256EEEEEELi256ENS_12float_e4m3_tEfNS_4arch4Sm90ELb1ELb0ELb1ELb1ELb0ELb1ELb0ELb1ELb1ELb1ELb1ELb0EEENS1_21CollectiveEpilogueFwdINS6_IJSA_SB_SA_EEES9_NS_10bfloat16_tESF_Li256ELb1ELb1ELb1ELb1EEENS1_36VarlenDynamicPersistentTileSchedulerILi128ELi128ELi256ELi128ELb1ELb1ELb1ELb1ELb1ELb1EEEEEEEEEvNT_6ParamsE:
        /* <DEDUP_REMOVED lines=24> */
.L_x_2467:
[----:B------:R-:W-:Y:S05]  /*0180*/  BSYNC B0 ;  /* 0x0000000000007941 */ /* 0x000fea0003800000 */
.L_x_2466:
        /* <DEDUP_REMOVED lines=41> */
.L_x_2468:
        /* <DEDUP_REMOVED lines=22> */
.L_x_2469:
        /* <DEDUP_REMOVED lines=18> */
.L_x_2470:
        /* <DEDUP_REMOVED lines=22> */
.L_x_2471:
        /* <DEDUP_REMOVED lines=22> */
.L_x_2472:
        /* <DEDUP_REMOVED lines=8> */
.L_x_2475:
        /* <DEDUP_REMOVED lines=38> */
[----:B------:R-:W-:Y:S01]  /*0c40*/  SHF.R.S32.HI R8, RZ, 0x1f, R14 ;  /* 0x0000001fff087819 */ /* 0x000fe2000001140e */
[----:B------:R-:W-:Y:S01]  /*0c50*/  IMAD.SHL.U32 R6, R5, 0x20, RZ ;  /* 0x0000002005067824 */ /* 0x000fe200078e00ff */
[C---:B------:R-:W-:Y:S01]  /*0c60*/  LOP3.LUT R5, R4.reuse, 0x3fffff0, RZ, 0xc0, !PT ;  /* 0x03fffff004057812 */ /* 0x040fe200078ec0ff */
[----:B------:R-:W-:Y:S01]  /*0c70*/  STL [R1+0x11c], R14 ;  /* 0x00011c0e01007387 */ /* 0x000fe20000100800 */
[----:B------:R-:W-:Y:S02]  /*0c80*/  LEA.HI R4, R4, R7, RZ, 0x1 ;  /* 0x0000000704047211 */ /* 0x000fe400078f08ff */
[----:B------:R-:W-:Y:S01]  /*0c90*/  LOP3.LUT R6, R6, 0xfffffc00, RZ, 0xc0, !PT ;  /* 0xfffffc0006067812 */ /* 0x000fe200078ec0ff */
[----:B------:R-:W-:Y:S01]  /*0ca0*/  IMAD.IADD R5, R0, 0x1, -R5 ;  /* 0x0000000100057824 */ /* 0x000fe200078e0a05 */
[----:B------:R-:W-:Y:S02]  /*0cb0*/  LEA.HI R10, R8, R14, RZ, 0x2 ;  /* 0x0000000e080a7211 */ /* 0x000fe400078f10ff */
[----:B------:R-:W-:Y:S01]  /*0cc0*/  LOP3.LUT R4, R4, 0x1ffffffe, RZ, 0xc0, !PT ;  /* 0x1ffffffe04047812 */ /* 0x000fe200078ec0ff */
[----:B------:R-:W-:Y:S01]  /*0cd0*/  IMAD R9, R5, 0x40, R6 ;  /* 0x0000004005097824 */ /* 0x000fe200078e0206 */
[----:B------:R-:W-:-:S02]  /*0ce0*/  SHF.R.S32.HI R5, RZ, 0x7, R2 ;  /* 0x00000007ff057819 */ /* 0x000fc40000011402 */
[--C-:B------:R-:W-:Y:S02]  /*0cf0*/  SHF.R.S32.HI R11, RZ, 0x2, R10.reuse ;  /* 0x00000002ff0b7819 */ /* 0x100fe4000001140a */
[----:B------:R-:W-:Y:S02]  /*0d00*/  LEA.HI R2, R2, R5, RZ, 0x1 ;  /* 0x0000000502027211 */ /* 0x000fe400078f08ff */
[----:B------:R-:W-:Y:S02]  /*0d10*/  SHF.R.S32.HI R12, RZ, 0x1f, R10 ;  /* 0x0000001fff0c7819 */ /* 0x000fe4000001140a */
[----:B------:R-:W-:Y:S02]  /*0d20*/  LOP3.LUT R2, R2, 0x3fffffe, RZ, 0xc0, !PT ;  /* 0x03fffffe02027812 */ /* 0x000fe400078ec0ff */
[----:B------:R-:W-:Y:S02]  /*0d30*/  LEA.HI R6, R3, R0, RZ, 0x2 ;  /* 0x0000000003067211 */ /* 0x000fe400078f10ff */
[----:B------:R-:W-:Y:S01]  /*0d40*/  IADD3 R4, R7, -R4, RZ ;  /* 0x8000000407047210 */ /* 0x000fe20007ffe0ff */
[----:B------:R-:W-:Y:S01]  /*0d50*/  IMAD.IADD R2, R5, 0x1, -R2 ;  /* 0x0000000105027824 */ /* 0x000fe200078e0a02 */
[----:B------:R-:W-:-:S02]  /*0d60*/  LEA.HI R12, R12, R11, RZ, 0x3 ;  /* 0x0000000b0c0c7211 */ /* 0x000fc400078f18ff */
[----:B------:R-:W-:Y:S02]  /*0d70*/  LOP3.LUT R7, R6, 0xfffffffc, RZ, 0xc0, !PT ;  /* 0xfffffffc06077812 */ /* 0x000fe400078ec0ff */
[----:B------:R-:W-:Y:S02]  /*0d80*/  LOP3.LUT R5, R19, 0xfffffff8, RZ, 0xc0, !PT ;  /* 0xfffffff813057812 */ /* 0x000fe400078ec0ff */
[----:B------:R-:W-:Y:S01]  /*0d90*/  LOP3.LUT R12, R12, 0xfffffff8, RZ, 0xc0, !PT ;  /* 0xfffffff80c0c7812 */ /* 0x000fe200078ec0ff */
[----:B------:R-:W-:Y:S01]  /*0da0*/  IMAD.IADD R7, R0, 0x1, -R7 ;  /* 0x0000000100077824 */ /* 0x000fe200078e0a07 */
[----:B------:R-:W-:Y:S01]  /*0db0*/  LEA.HI R8, R8, R14, RZ, 0x5 ;  /* 0x0000000e08087211 */ /* 0x000fe200078f28ff */
[----:B------:R-:W-:Y:S01]  /*0dc0*/  IMAD.IADD R5, R0, 0x1, -R5 ;  /* 0x0000000100057824 */ /* 0x000fe200078e0a05 */
[----:B------:R-:W-:Y:S01]  /*0dd0*/  LEA.HI R3, R3, R0, RZ, 0x6 ;  /* 0x0000000003037211 */ /* 0x000fe200078f30ff */
[----:B------:R-:W-:Y:S01]  /*0de0*/  IMAD R0, R4, 0x8, R9 ;  /* 0x0000000804007824 */ /* 0x000fe200078e0209 */
[----:B------:R-:W-:Y:S01]  /*0df0*/  SHF.R.S32.HI R19, RZ, 0x3, R19 ;  /* 0x00000003ff137819 */ /* 0x000fe20000011413 */
[----:B------:R-:W-:Y:S01]  /*0e00*/  IMAD.IADD R11, R11, 0x1, -R12 ;  /* 0x000000010b0b7824 */ /* 0x000fe200078e0a0c */
[----:B------:R-:W-:Y:S01]  /*0e10*/  SHF.R.S32.HI R8, RZ, 0x5, R8 ;  /* 0x00000005ff087819 */ /* 0x000fe20000011408 */
[----:B------:R-:W-:Y:S01]  /*0e20*/  IMAD.SHL.U32 R3, R3, 0x10, RZ ;  /* 0x0000001003037824 */ /* 0x000fe200078e00ff */
[----:B------:R0:W-:Y:S01]  /*0e30*/  STL [R1+0x1ac], R0 ;  /* 0x0001ac0001007387 */ /* 0x0001e20000100800 */
[----:B------:R-:W-:Y:S01]  /*0e40*/  LEA.HI R6, R7, R7, RZ, 0x1 ;  /* 0x0000000707067211 */ /* 0x000fe200078f08ff */
[----:B------:R-:W-:Y:S01]  /*0e50*/  VIADD R12, R19, 0x40 ;  /* 0x00000040130c7836 */ /* 0x000fe20000000000 */
[----:B------:R-:W-:Y:S01]  /*0e60*/  SHF.L.U32 R16, R5, 0x4, RZ ;  /* 0x0000000405107819 */ /* 0x000fe200000006ff */
[----:B------:R-:W-:Y:S01]  /*0e70*/  IMAD R11, R8, 0x10, R11 ;  /* 0x00000010080b7824 */ /* 0x000fe200078e020b */
[----:B------:R-:W-:Y:S01]  /*0e80*/  LOP3.LUT R6, R6, 0x1ffffffe, RZ, 0xc0, !PT ;  /* 0x1ffffffe06067812 */ /* 0x000fe200078ec0ff */
[----:B------:R-:W-:Y:S01]  /*0e90*/  VIADD R20, R19, 0x20 ;  /* 0x0000002013147836 */ /* 0x000fe20000000000 */
[----:B------:R-:W-:Y:S01]  /*0ea0*/  LOP3.LUT R13, R3, 0xfffffc00, RZ, 0xc0, !PT ;  /* 0xfffffc00030d7812 */ /* 0x000fe200078ec0ff */
[C---:B------:R-:W-:Y:S01]  /*0eb0*/  VIADD R8, R19.reuse, 0x60 ;  /* 0x0000006013087836 */ /* 0x040fe20000000000 */
[----:B------:R-:W-:Y:S01]  /*0ec0*/  LEA R11, R2, R11, 0x6 ;  /* 0x0000000b020b7211 */ /* 0x000fe200078e30ff */
[----:B0-----:R-:W-:Y:S01]  /*0ed0*/  IMAD.SHL.U32 R0, R19, 0x80, RZ ;  /* 0x0000008013007824 */ /* 0x001fe200078e00ff */
[----:B------:R-:W-:Y:S01]  /*0ee0*/  SHF.R.S32.HI R4, RZ, 0x1f, R12 ;  /* 0x0000001fff047819 */ /* 0x000fe2000001140c */
[----:B------:R-:W-:Y:S01]  /*0ef0*/  IMAD.SHL.U32 R3, R12, 0x80, RZ ;  /* 0x000000800c037824 */ /* 0x000fe200078e00ff */
[----:B------:R-:W-:Y:S01]  /*0f00*/  SHF.R.S32.HI R2, RZ, 0x1f, R19 ;  /* 0x0000001fff027819 */ /* 0x000fe20000011413 */
[----:B------:R-:W-:Y:S01]  /*0f10*/  IMAD.IADD R6, R7, 0x1, -R6 ;  /* 0x0000000107067824 */ /* 0x000fe200078e0a06 */
[----:B------:R-:W-:Y:S01]  /*0f20*/  LOP3.LUT R15, R0, 0x380, RZ, 0xc0, !PT ;  /* 0x00000380000f7812 */ /* 0x000fe200078ec0ff */
[----:B------:R-:W-:Y:S01]  /*0f30*/  IMAD.SHL.U32 R0, R20, 0x80, RZ ;  /* 0x0000008014007824 */ /* 0x000fe200078e00ff */
[----:B------:R-:W-:Y:S01]  /*0f40*/  SHF.R.S32.HI R2, RZ, 0x1f, R20 ;  /* 0x0000001fff027819 */ /* 0x000fe20000011414 */
[----:B------:R-:W-:Y:S01]  /*0f50*/  IMAD.SHL.U32 R22, R5, 0x8, RZ ;  /* 0x0000000805167824 */ /* 0x000fe200078e00ff */
[----:B------:R-:W-:Y:S01]  /*0f60*/  SHF.R.S32.HI R7, RZ, 0x1f, R8 ;  /* 0x0000001fff077819 */ /* 0x000fe20000011408 */
[----:B------:R-:W-:Y:S01]  /*0f70*/  STL [R1+0x1a8], R11 ;  /* 0x0001a80b01007387 */ /* 0x000fe20000100800 */
[----:B------:R-:W-:Y:S01]  /*0f80*/  LEA.HI R4, R4, R12, RZ, 0x3 ;  /* 0x0000000c04047211 */ /* 0x000fe200078f18ff */
[----:B------:R-:W-:Y:S01]  /*0f90*/  IMAD.SHL.U32 R5, R8, 0x80, RZ ;  /* 0x0000008008057824 */ /* 0x000fe200078e00ff */
[----:B------:R-:W-:Y:S01]  /*0fa0*/  LOP3.LUT R12, R0, 0x380, RZ, 0xc0, !PT ;  /* 0x00000380000c7812 */ /* 0x000fe200078ec0ff */
[----:B------:R0:W-:Y:S01]  /*0fb0*/  STL [R1+0x70], R13 ;  /* 0x0000700d01007387 */ /* 0x0001e20000100800 */
[----:B------:R-:W-:Y:S01]  /*0fc0*/  LOP3.LUT R9, R3, 0x380, RZ, 0xc0, !PT ;  /* 0x0000038003097812 */ /* 0x000fe200078ec0ff */
[----:B------:R-:W-:Y:S01]  /*0fd0*/  IMAD.SHL.U32 R4, R4, 0x80, RZ ;  /* 0x0000008004047824 */ /* 0x000fe200078e00ff */
[----:B------:R-:W-:Y:S01]  /*0fe0*/  LEA.HI R2, R2, R20, RZ, 0x3 ;  /* 0x0000001402027211 */ /* 0x000fe200078f18ff */
[C---:B------:R-:W-:Y:S01]  /*0ff0*/  VIADD R20, R22.reuse, 0x80 ;  /* 0x0000008016147836 */ /* 0x040fe20000000000 */
[----:B------:R-:W-:Y:S01]  /*1000*/  LOP3.LUT R0, R15, 0x70, R16, 0xf8, !PT ;  /* 0x000000700f007812 */ /* 0x000fe200078ef810 */
[C---:B------:R-:W-:Y:S01]  /*1010*/  VIADD R233, R22.reuse, 0x40 ;  /* 0x0000004016e97836 */ /* 0x040fe20000000000 */
[----:B------:R-:W-:Y:S01]  /*1020*/  SHF.R.U32.HI R3, RZ, 0x3, R15 ;  /* 0x00000003ff037819 */ /* 0x000fe2000001160f */
[----:B------:R-:W-:Y:S01]  /*1030*/  VIADD R15, R22, 0xc0 ;  /* 0x000000c0160f7836 */ /* 0x000fe20000000000 */
[----:B------:R-:W-:Y:S01]  /*1040*/  LEA.HI R7, R7, R8, RZ, 0x3 ;  /* 0x0000000807077211 */ /* 0x000fe200078f18ff */
[----:B------:R1:W-:Y:S01]  /*1050*/  STL [R1+0x50], R20 ;  /* 0x0000501401007387 */ /* 0x0003e20000100800 */
[----:B0-----:R-:W-:-:S02]  /*1060*/  LOP3.LUT R13, R13, R0, R3, 0xf6, !PT ;  /* 0x000000000d0d7212 */ /* 0x001fc400078ef603 */
[----:B------:R-:W-:Y:S01]  /*1070*/  SHF.L.U32 R2, R2, 0x7, RZ ;  /* 0x0000000702027819 */ /* 0x000fe200000006ff */
[----:B------:R0:W-:Y:S01]  /*1080*/  STL [R1+0x58], R15 ;  /* 0x0000580f01007387 */ /* 0x0001e20000100800 */
[----:B------:R-:W-:Y:S01]  /*1090*/  IMAD.SHL.U32 R7, R7, 0x80, RZ ;  /* 0x0000008007077824 */ /* 0x000fe200078e00ff */
[----:B------:R-:W-:Y:S02]  /*10a0*/  LOP3.LUT R8, R5, 0x380, RZ, 0xc0, !PT ;  /* 0x0000038005087812 */ /* 0x000fe400078ec0ff */
[----:B------:R2:W-:Y:S01]  /*10b0*/  STL [R1+0x7c], R13 ;  /* 0x00007c0d01007387 */ /* 0x0005e20000100800 */
[----:B------:R-:W-:Y:S02]  /*10c0*/  LOP3.LUT R2, R2, 0xfffffc00, RZ, 0xc0, !PT ;  /* 0xfffffc0002027812 */ /* 0x000fe400078ec0ff */
[----:B-1----:R-:W-:Y:S02]  /*10d0*/  SHF.R.S32.HI R20, RZ, 0x1f, R20 ;  /* 0x0000001fff147819 */ /* 0x002fe40000011414 */
[----:B------:R-:W-:-:S02]  /*10e0*/  LOP3.LUT R10, R10, 0x7ffffffc, RZ, 0xc0, !PT ;  /* 0x7ffffffc0a0a7812 */ /* 0x000fc400078ec0ff */
[----:B0-----:R-:W-:Y:S01]  /*10f0*/  SHF.R.S32.HI R15, RZ, 0x1f, R15 ;  /* 0x0000001fff0f7819 */ /* 0x001fe2000001140f */
[----:B------:R-:W-:Y:S01]  /*1100*/  STL [R1+0x98], R20 ;  /* 0x0000981401007387 */ /* 0x000fe20000100800 */
[----:B------:R-:W-:Y:S01]  /*1110*/  SHF.R.U32.HI R3, RZ, 0x3, R12 ;  /* 0x00000003ff037819 */ /* 0x000fe2000001160c */
[----:B--2---:R-:W-:Y:S01]  /*1120*/  IMAD.IADD R13, R18, 0x1, R13 ;  /* 0x00000001120d7824 */ /* 0x004fe200078e020d */
[----:B------:R-:W-:Y:S01]  /*1130*/  LOP3.LUT R0, R12, 0x70, R16, 0xf8, !PT ;  /* 0x000000700c007812 */ /* 0x000fe200078ef810 */
[----:B------:R-:W-:Y:S01]  /*1140*/  STL [R1+0x94], R15 ;  /* 0x0000940f01007387 */ /* 0x000fe20000100800 */
[----:B------:R-:W-:Y:S01]  /*1150*/  LOP3.LUT R4, R4, 0xfffffc00, RZ, 0xc0, !PT ;  /* 0xfffffc0004047812 */ /* 0x000fe200078ec0ff */
[----:B------:R-:W-:Y:S01]  /*1160*/  IMAD.IADD R10, R14, 0x1, -R10 ;  /* 0x000000010e0a7824 */ /* 0x000fe200078e0a0a */
[----:B------:R-:W-:Y:S01]  /*1170*/  SHF.R.U32.HI R12, RZ, 0x3, R9 ;  /* 0x00000003ff0c7819 */ /* 0x000fe20000011609 */
[----:B------:R-:W-:Y:S01]  /*1180*/  STL [R1+0x6c], R2 ;  /* 0x00006c0201007387 */ /* 0x000fe20000100800 */
[----:B------:R-:W-:-:S02]  /*1190*/  LOP3.LUT R5, R9, 0x70, R16, 0xf8, !PT ;  /* 0x0000007009057812 */ /* 0x000fc400078ef810 */
[----:B------:R-:W-:Y:S01]  /*11a0*/  LOP3.LUT R7, R7, 0xfffffc00, RZ, 0xc0, !PT ;  /* 0xfffffc0007077812 */ /* 0x000fe200078ec0ff */
[----:B------:R-:W-:Y:S01]  /*11b0*/  STL [R1+0x74], R13 ;  /* 0x0000740d01007387 */ /* 0x000fe20000100800 */
[----:B------:R-:W-:Y:S02]  /*11c0*/  SHF.R.U32.HI R9, RZ, 0x3, R8 ;  /* 0x00000003ff097819 */ /* 0x000fe40000011608 */
[----:B------:R-:W-:Y:S01]  /*11d0*/  LOP3.LUT R8, R8, 0x70, R16, 0xf8, !PT ;  /* 0x0000007008087812 */ /* 0x000fe200078ef810 */
[----:B------:R0:W-:Y:S01]  /*11e0*/  STL [R1+0x68], R4 ;  /* 0x0000680401007387 */ /* 0x0001e20000100800 */
[----:B------:R-:W-:Y:S01]  /*11f0*/  LOP3.LUT R3, R2, R0, R3, 0xf6, !PT ;  /* 0x0000000002037212 */ /* 0x000fe200078ef603 */
[----:B------:R-:W-:Y:S01]  /*1200*/  IMAD.SHL.U32 R0, R10, 0x2, RZ ;  /* 0x000000020a007824 */ /* 0x000fe200078e00ff */
[----:B------:R-:W-:Y:S01]  /*1210*/  LOP3.LUT R5, R4, R5, R12, 0xf6, !PT ;  /* 0x0000000504057212 */ /* 0x000fe200078ef60c */
[----:B------:R1:W-:Y:S01]  /*1220*/  STL [R1+0x64], R7 ;  /* 0x0000640701007387 */ /* 0x0003e20000100800 */
[----:B------:R-:W-:Y:S01]  /*1230*/  SHF.R.S32.HI R17, RZ, 0x1f, R16 ;  /* 0x0000001fff117819 */ /* 0x000fe20000011410 */
[C---:B------:R-:W-:Y:S01]  /*1240*/  VIADD R43, R0.reuse, 0x8 ;  /* 0x00000008002b7836 */ /* 0x040fe20000000000 */
[C---:B------:R-:W-:Y:S01]  /*1250*/  IADD3 R33, R0.reuse, 0x40, RZ ;  /* 0x0000004000217810 */ /* 0x040fe20007ffe0ff */
[C---:B------:R-:W-:Y:S01]  /*1260*/  VIADD R42, R0.reuse, 0x10 ;  /* 0x00000010002a7836 */ /* 0x040fe20000000000 */
[----:B------:R-:W-:Y:S01]  /*1270*/  IADD3 R25, R0, 0x80, RZ ;  /* 0x0000008000197810 */ /* 0x000fe20007ffe0ff */
[----:B0-----:R-:W-:Y:S01]  /*1280*/  IMAD.IADD R4, R18, 0x1, R3 ;  /* 0x0000000112047824 */ /* 0x001fe200078e0203 */
[----:B------:R-:W-:Y:S01]  /*1290*/  IADD3 R10, R0, 0xc0, RZ ;  /* 0x000000c0000a7810 */ /* 0x000fe20007ffe0ff */
[----:B------:R-:W-:Y:S01]  /*12a0*/  IMAD.IADD R3, R18, 0x1, R5 ;  /* 0x0000000112037824 */ /* 0x000fe200078e0205 */
[----:B------:R-:W-:Y:S01]  /*12b0*/  SHF.R.S32.HI R23, RZ, 0x1f, R22 ;  /* 0x0000001fff177819 */ /* 0x000fe20000011416 */
[C---:B------:R-:W-:Y:S01]  /*12c0*/  VIADD R41, R0.reuse, 0x18 ;  /* 0x0000001800297836 */ /* 0x040fe20000000000 */
[----:B-1----:R-:W-:Y:S01]  /*12d0*/  LOP3.LUT R7, R7, R8, R9, 0xf6, !PT ;  /* 0x0000000807077212 */ /* 0x002fe200078ef609 */
[----:B------:R-:W-:Y:S01]  /*12e0*/  STL [R1+0x1a4], R4 ;  /* 0x0001a40401007387 */ /* 0x000fe20000100800 */
[----:B------:R-:W-:-:S02]  /*12f0*/  VIADD R40, R0, 0x20 ;  /* 0x0000002000287836 */ /* 0x000fc40000000000 */
[----:B------:R-:W-:Y:S01]  /*1300*/  IADD3 R2, R18, R7, RZ ;  /* 0x0000000712027210 */ /* 0x000fe20007ffe0ff */
[----:B------:R-:W-:Y:S01]  /*1310*/  STL [R1+0x5c], R0 ;  /* 0x00005c0001007387 */ /* 0x000fe20000100800 */
[C---:B------:R-:W-:Y:S01]  /*1320*/  VIADD R36, R0.reuse, 0x28 ;  /* 0x0000002800247836 */ /* 0x040fe20000000000 */
[----:B------:R-:W-:Y:S01]  /*1330*/  SHF.R.S32.HI R7, RZ, 0x1f, R43 ;  /* 0x0000001fff077819 */ /* 0x000fe2000001142b */
[C---:B------:R-:W-:Y:S01]  /*1340*/  VIADD R35, R0.reuse, 0x30 ;  /* 0x0000003000237836 */ /* 0x040fe20000000000 */
[----:B------:R-:W-:Y:S01]  /*1350*/  STL [R1+0x1a0], R3 ;  /* 0x0001a00301007387 */ /* 0x000fe20000100800 */
[C---:B------:R-:W-:Y:S02]  /*1360*/  VIADD R34, R0.reuse, 0x38 ;  /* 0x0000003800227836 */ /* 0x040fe40000000000 */
[C---:B------:R-:W-:Y:S01]  /*1370*/  VIADD R32, R0.reuse, 0x48 ;  /* 0x0000004800207836 */ /* 0x040fe20000000000 */
[----:B------:R-:W-:Y:S01]  /*1380*/  STL [R1+0x19c], R2 ;  /* 0x00019c0201007387 */ /* 0x000fe20000100800 */
[----:B------:R-:W-:-:S02]  /*1390*/  VIADD R31, R0, 0x50 ;  /* 0x00000050001f7836 */ /* 0x000fc40000000000 */
[C---:B------:R-:W-:Y:S01]  /*13a0*/  VIADD R30, R0.reuse, 0x58 ;  /* 0x00000058001e7836 */ /* 0x040fe20000000000 */
[----:B------:R-:W-:Y:S01]  /*13b0*/  STL [R1+0x118], R43 ;  /* 0x0001182b01007387 */ /* 0x000fe20000100800 */
[C---:B------:R-:W-:Y:S02]  /*13c0*/  VIADD R29, R0.reuse, 0x60 ;  /* 0x00000060001d7836 */ /* 0x040fe40000000000 */
[C---:B------:R-:W-:Y:S01]  /*13d0*/  VIADD R28, R0.reuse, 0x68 ;  /* 0x00000068001c7836 */ /* 0x040fe20000000000 */
[----:B------:R0:W-:Y:S01]  /*13e0*/  STL [R1+0x114], R42 ;  /* 0x0001142a01007387 */ /* 0x0001e20000100800 */
[C---:B------:R-:W-:Y:S02]  /*13f0*/  VIADD R27, R0.reuse, 0x70 ;  /* 0x00000070001b7836 */ /* 0x040fe40000000000 */
[C---:B------:R-:W-:Y:S01]  /*1400*/  VIADD R26, R0.reuse, 0x78 ;  /* 0x00000078001a7836 */ /* 0x040fe20000000000 */
[----:B------:R-:W-:Y:S01]  /*1410*/  STL [R1+0x110], R41 ;  /* 0x0001102901007387 */ /* 0x000fe20000100800 */
[----:B------:R-:W-:-:S02]  /*1420*/  VIADD R24, R0, 0x88 ;  /* 0x0000008800187836 */ /* 0x000fc40000000000 */
[C---:B------:R-:W-:Y:S01]  /*1430*/  VIADD R21, R0.reuse, 0x90 ;  /* 0x0000009000157836 */ /* 0x040fe20000000000 */
[----:B------:R1:W-:Y:S01]  /*1440*/  STL [R1+0x10c], R40 ;  /* 0x00010c2801007387 */ /* 0x0003e20000100800 */
[C---:B------:R-:W-:Y:S01]  /*1450*/  VIADD R20, R0.reuse, 0x98 ;  /* 0x0000009800147836 */ /* 0x040fe20000000000 */
[----:B0-----:R-:W-:Y:S01]  /*1460*/  SHF.R.S32.HI R42, RZ, 0x1f, R42 ;  /* 0x0000001fff2a7819 */ /* 0x001fe2000001142a */
[C---:B------:R-:W-:Y:S01]  /*1470*/  VIADD R15, R0.reuse, 0xa0 ;  /* 0x000000a0000f7836 */ /* 0x040fe20000000000 */
[----:B------:R0:W-:Y:S01]  /*1480*/  STL [R1+0x108], R36 ;  /* 0x0001082401007387 */ /* 0x0001e20000100800 */
[C---:B------:R-:W-:Y:S02]  /*1490*/  VIADD R14, R0.reuse, 0xa8 ;  /* 0x000000a8000e7836 */ /* 0x040fe40000000000 */
[C---:B------:R-:W-:Y:S01]  /*14a0*/  VIADD R13, R0.reuse, 0xb0 ;  /* 0x000000b0000d7836 */ /* 0x040fe20000000000 */
[----:B------:R-:W-:Y:S01]  /*14b0*/  STL [R1+0x104], R35 ;  /* 0x0001042301007387 */ /* 0x000fe20000100800 */
[C---:B------:R-:W-:Y:S01]  /*14c0*/  VIADD R12, R0.reuse, 0xb8 ;  /* 0x000000b8000c7836 */ /* 0x040fe20000000000 */
[----:B-1----:R-:W-:Y:S01]  /*14d0*/  SHF.R.S32.HI R40, RZ, 0x1f, R40 ;  /* 0x0000001fff287819 */ /* 0x002fe20000011428 */
[C---:B------:R-:W-:Y:S01]  /*14e0*/  VIADD R9, R0.reuse, 0xc8 ;  /* 0x000000c800097836 */ /* 0x040fe20000000000 */
[----:B------:R1:W-:Y:S01]  /*14f0*/  STL [R1+0x100], R34 ;  /* 0x0001002201007387 */ /* 0x0003e20000100800 */
[C---:B------:R-:W-:Y:S01]  /*1500*/  VIADD R8, R0.reuse, 0xd0 ;  /* 0x000000d000087836 */ /* 0x040fe20000000000 */
[----:B0-----:R-:W-:Y:S01]  /*1510*/  SHF.R.S32.HI R36, RZ, 0x1f, R36 ;  /* 0x0000001fff247819 */ /* 0x001fe20000011424 */
[C---:B------:R-:W-:Y:S01]  /*1520*/  VIADD R5, R0.reuse, 0xd8 ;  /* 0x000000d800057836 */ /* 0x040fe20000000000 */
[----:B------:R0:W-:Y:S01]  /*1530*/  STL [R1+0xfc], R33 ;  /* 0x0000fc2101007387 */ /* 0x0001e20000100800 */
[----:B------:R-:W-:-:S02]  /*1540*/  VIADD R4, R0, 0xe0 ;  /* 0x000000e000047836 */ /* 0x000fc40000000000 */
[C---:B------:R-:W-:Y:S01]  /*1550*/  VIADD R3, R0.reuse, 0xe8 ;  /* 0x000000e800037836 */ /* 0x040fe20000000000 */
[----:B------:R-:W-:Y:S01]  /*1560*/  STL [R1+0xf8], R32 ;  /* 0x0000f82001007387 */ /* 0x000fe20000100800 */
[C---:B------:R-:W-:Y:S01]  /*1570*/  VIADD R2, R0.reuse, 0xf0 ;  /* 0x000000f000027836 */ /* 0x040fe20000000000 */
[----:B-1----:R-:W-:Y:S01]  /*1580*/  SHF.R.S32.HI R34, RZ, 0x1f, R34 ;  /* 0x0000001fff227819 */ /* 0x002fe20000011422 */
[----:B------:R-:W-:Y:S01]  /*1590*/  VIADD R0, R0, 0xf8 ;  /* 0x000000f800007836 */ /* 0x000fe20000000000 */
[----:B------:R1:W-:Y:S01]  /*15a0*/  STL [R1+0xf4], R31 ;  /* 0x0000f41f01007387 */ /* 0x0003e20000100800 */
[----:B0-----:R-:W-:-:S03]  /*15b0*/  SHF.R.S32.HI R33, RZ, 0x1f, R33 ;  /* 0x0000001fff217819 */ /* 0x001fc60000011421 */
[----:B------:R0:W-:Y:S04]  /*15c0*/  STL [R1+0xf0], R30 ;  /* 0x0000f01e01007387 */ /* 0x0001e80000100800 */
[----:B------:R-:W-:Y:S01]  /*15d0*/  STL [R1+0xec], R29 ;  /* 0x0000ec1d01007387 */ /* 0x000fe20000100800 */
[----:B-1----:R-:W-:-:S03]  /*15e0*/  SHF.R.S32.HI R31, RZ, 0x1f, R31 ;  /* 0x0000001fff1f7819 */ /* 0x002fc6000001141f */
        /* <DEDUP_REMOVED lines=25> */
[----:B------:R-:W-:Y:S01]  /*1780*/  STL [R1+0xac], R4 ;  /* 0x0000ac0401007387 */ /* 0x000fe20000100800 */
[----:B0-----:R-:W-:-:S03]  /*1790*/  SHF.R.S32.HI R8, RZ, 0x1f, R8 ;  /* 0x0000001fff087819 */ /* 0x001fc60000011408 */
        /* <DEDUP_REMOVED lines=43> */
[----:B------:R1:W-:Y:S01]  /*1a50*/  STL [R1+0x12c], R5 ;  /* 0x00012c0501007387 */ /* 0x0003e20000100800 */
[----:B------:R-:W-:-:S03]  /*1a60*/  LEA R0, R6, R11, 0x3 ;  /* 0x0000000b06007211 */ /* 0x000fc600078e18ff */
[----:B------:R1:W-:Y:S04]  /*1a70*/  STL [R1+0x128], R4 ;  /* 0x0001280401007387 */ /* 0x0003e80000100800 */
[----:B------:R1:W-:Y:S04]  /*1a80*/  STL [R1+0x124], R3 ;  /* 0x0001240301007387 */ /* 0x0003e80000100800 */
[----:B------:R1:W-:Y:S04]  /*1a90*/  STL [R1+0x120], R2 ;  /* 0x0001200201007387 */ /* 0x0003e80000100800 */
[----:B------:R1:W-:Y:S02]  /*1aa0*/  STL [R1+0x78], R0 ;  /* 0x0000780001007387 */ /* 0x0003e40000100800 */
.L_x_2696:
[----:B01-3--:R-:W0:Y:S02]  /*1ab0*/  LDC.64 R2, c[0x0][0xc88] ;  /* 0x00032200ff027b82 */ /* 0x00be240000000a00 */
[----:B0-----:R-:W-:-:S05]  /*1ac0*/  IMAD.WIDE R2, R39, 0x4, R2 ;  /* 0x0000000427027825 */ /* 0x001fca00078e0202 */
[----:B--2--5:R-:W2:Y:S01]  /*1ad0*/  LDG.E R30, desc[UR40][R2.64] ;  /* 0x00000028021e7981 */ /* 0x024ea2000c1e1900 */
[----:B------:R-:W-:Y:S05]  /*1ae0*/  YIELD ;  /* 0x0000000000007946 */ /* 0x000fea0003800000 */
[----:B------:R-:W-:Y:S01]  /*1af0*/  ULDC.64 UR4, c[0x0][0xa28] ;  /* 0x00028a0000047ab9 */ /* 0x000fe20000000a00 */
[----:B------:R-:W-:Y:S01]  /*1b00*/  ULDC.64 UR8, c[0x0][0xa18] ;  /* 0x0002860000087ab9 */ /* 0x000fe20000000a00 */
[----:B------:R-:W-:Y:S01]  /*1b10*/  ISETP.NE.U32.AND P1, PT, RZ, UR4, PT ;  /* 0x00000004ff007c0c */ /* 0x000fe2000bf25070 */
[----:B------:R-:W-:Y:S01]  /*1b20*/  IMAD.MOV.U32 R10, RZ, RZ, RZ ;  /* 0x000000ffff0a7224 */ /* 0x000fe200078e00ff */
[----:B------:R-:W-:Y:S01]  /*1b30*/  ULDC.64 UR6, c[0x0][0xa08] ;  /* 0x0002820000067ab9 */ /* 0x000fe20000000a00 */
[----:B------:R-:W-:Y:S01]  /*1b40*/  IMAD.MOV.U32 R27, RZ, RZ, RZ ;  /* 0x000000ffff1b7224 */ /* 0x000fe200078e00ff */
[----:B------:R-:W-:-:S02]  /*1b50*/  ISETP.NE.AND.EX P1, PT, RZ, UR5, PT, P1 ;  /* 0x00000005ff007c0c */ /* 0x000fc4000bf25310 */
[----:B------:R-:W-:-:S04]  /*1b60*/  ISETP.NE.U32.AND P0, PT, RZ, UR6, PT ;  /* 0x00000006ff007c0c */ /* 0x000fc8000bf05070 */
[----:B------:R-:W-:Y:S02]  /*1b70*/  ISETP.NE.AND.EX P0, PT, RZ, UR7, PT, P0 ;  /* 0x00000007ff007c0c */ /* 0x000fe4000bf05300 */
[----:B--2---:R-:W-:Y:S01]  /*1b80*/  SHF.R.S32.HI R0, RZ, 0x1f, R30 ;  /* 0x0000001fff007819 */ /* 0x004fe2000001141e */
[----:B------:R-:W-:-:S04]  /*1b90*/  IMAD.SHL.U32 R32, R30, 0x4, RZ ;  /* 0x000000041e207824 */ /* 0x000fc800078e00ff */
[C---:B------:R-:W-:Y:S01]  /*1ba0*/  @P1 LEA R6, P2, R30.reuse, UR4, 0x2 ;  /* 0x000000041e061c11 */ /* 0x040fe2000f8410ff */
[----:B------:R-:W-:Y:S01]  /*1bb0*/  STL [R1+0x80], R30 ;  /* 0x0000801e01007387 */ /* 0x000fe20000100800 */
[C-C-:B------:R-:W-:Y:S02]  /*1bc0*/  SHF.L.U64.HI R31, R30.reuse, 0x2, R0.reuse ;  /* 0x000000021e1f7819 */ /* 0x140fe40000010200 */
[----:B------:R-:W-:Y:S01]  /*1bd0*/  @P1 LEA.HI.X R7, R30, UR5, R0, 0x2, P2 ;  /* 0x000000051e071c11 */ /* 0x000fe200090f1400 */
[----:B------:R-:W-:Y:S01]  /*1be0*/  ULDC UR4, c[0x0][0x288] ;  /* 0x0000a20000047ab9 */ /* 0x000fe20000000800 */
[----:B------:R-:W-:Y:S01]  /*1bf0*/  ISETP.NE.U32.AND P2, PT, RZ, UR8, PT ;  /* 0x00000008ff007c0c */ /* 0x000fe2000bf45070 */
[----:B------:R0:W-:Y:S01]  /*1c00*/  STL [R1+0x90], R0 ;  /* 0x0000900001007387 */ /* 0x0001e20000100800 */
[----:B------:R-:W-:Y:S02]  /*1c10*/  IADD3 R4, P3, R32, UR6, RZ ;  /* 0x0000000620047c10 */ /* 0x000fe4000ff7e0ff */
[----:B------:R-:W-:Y:S01]  /*1c20*/  ISETP.NE.AND.EX P2, PT, RZ, UR9, PT, P2 ;  /* 0x00000009ff007c0c */ /* 0x000fe2000bf45320 */
[----:B------:R1:W5:Y:S01]  /*1c30*/  @P1 LDG.E R10, desc[UR40][R6.64] ;  /* 0x00000028060a1981 */ /* 0x000362000c1e1900 */
[----:B------:R-:W-:-:S03]  /*1c40*/  IADD3.X R5, R31, UR7, RZ, P3, !PT ;  /* 0x000000071f057c10 */ /* 0x000fc60009ffe4ff */
[----:B------:R1:W-:Y:S01]  /*1c50*/  STL [R1+0x88], R32 ;  /* 0x0000882001007387 */ /* 0x0003e20000100800 */
[----:B0-----:R-:W-:Y:S01]  /*1c60*/  IMAD.U32 R0, RZ, RZ, UR4 ;  /* 0x00000004ff007e24 */ /* 0x001fe2000f8e00ff */
[----:B------:R-:W-:Y:S02]  /*1c70*/  ULDC.64 UR4, c[0x0][0x418] ;  /* 0x0001060000047ab9 */ /* 0x000fe40000000a00 */
[----:B------:R1:W5:Y:S04]  /*1c80*/  @P0 LDG.E R27, desc[UR40][R4.64] ;  /* 0x00000028041b0981 */ /* 0x000368000c1e1900 */
[----:B------:R-:W-:Y:S01]  /*1c90*/  @P2 IADD3 R8, P1, R32, UR8, RZ ;  /* 0x0000000820082c10 */ /* 0x000fe2000ff3e0ff */
[----:B------:R1:W-:Y:S03]  /*1ca0*/  STL [R1+0x8c], R31 ;  /* 0x00008c1f01007387 */ /* 0x0003e60000100800 */
[----:B------:R-:W-:-:S05]  /*1cb0*/  @P2 IADD3.X R9, R31, UR9, RZ, P1, !PT ;  /* 0x000000091f092c10 */ /* 0x000fca0008ffe4ff */
[----:B------:R-:W2:Y:S01]  /*1cc0*/  @P2 LDG.E R0, desc[UR40][R8.64] ;  /* 0x0000002808002981 */ /* 0x000ea2000c1e1900 */
[----:B------:R-:W-:-:S03]  /*1cd0*/  UISETP.NE.U32.AND UP0, UPT, UR4, URZ, UPT ;  /* 0x0000003f0400728c */ /* 0x000fc6000bf05070 */
[----:B------:R-:W-:Y:S01]  /*1ce0*/  ULDC UR4, c[0x0][0x424] ;  /* 0x0001090000047ab9 */ /* 0x000fe20000000800 */
[----:B------:R-:W-:-:S03]  /*1cf0*/  UISETP.NE.AND.EX UP0, UPT, UR5, URZ, UPT, UP0 ;  /* 0x0000003f0500728c */ /* 0x000fc6000bf05300 */
[----:B------:R-:W-:Y:S01]  /*1d00*/  ULDC UR5, c[0x0][0x2f0] ;  /* 0x0000bc0000057ab9 */ /* 0x000fe20000000800 */
[----:B------:R-:W-:-:S04]  /*1d10*/  USEL UR4, UR4, 0x1, UP0 ;  /* 0x0000000104047887 */ /* 0x000fc80008000000 */
[----:B------:R-:W-:-:S03]  /*1d20*/  UIMAD UR4, UR4, UR5, URZ ;  /* 0x00000005040472a4 */ /* 0x000fc6000f8e023f */
[----:B------:R-:W-:Y:S02]  /*1d30*/  ULDC UR5, c[0x0][0x348] ;  /* 0x0000d20000057ab9 */ /* 0x000fe40000000800 */
[----:B------:R-:W-:Y:S02]  /*1d40*/  IMAD.U32 R2, RZ, RZ, UR5 ;  /* 0x00000005ff027e24 */ /* 0x000fe4000f8e00ff */
[----:B------:R-:W-:Y:S01]  /*1d50*/  IMAD.U32 R28, RZ, RZ, UR4 ;  /* 0x00000004ff1c7e24 */ /* 0x000fe2000f8e00ff */
[----:B--2---:R1:W-:Y:S01]  /*1d60*/  STL [R1+0x38], R0 ;  /* 0x0000380001007387 */ /* 0x0043e20000100800 */
[----:B------:R-:W-:Y:S01]  /*1d70*/  IMAD.MOV.U32 R12, RZ, RZ, R0 ;  /* 0x000000ffff0c7224 */ /* 0x000fe200078e0000 */
[----:B----4-:R-:W-:Y:S06]  /*1d80*/  @P2 BRA `(.L_x_2477) ;  /* 0x0000000000282947 */ /* 0x010fec0003800000 */
[----:B------:R-:W-:Y:S02]  /*1d90*/  ULDC.64 UR4, c[0x0][0xa00] ;  /* 0x0002800000047ab9 */ /* 0x000fe40000000a00 */
[----:B------:R-:W-:-:S04]  /*1da0*/  ISETP.NE.U32.AND P1, PT, RZ, UR4, PT ;  /* 0x00000004ff007c0c */ /* 0x000fc8000bf25070 */
[----:B------:R-:W-:-:S13]  /*1db0*/  ISETP.NE.AND.EX P1, PT, RZ, UR5, PT, P1 ;  /* 0x00000005ff007c0c */ /* 0x000fda000bf25310 */
[----:B------:R-:W-:Y:S05]  /*1dc0*/  @!P1 BRA `(.L_x_2477) ;  /* 0x0000000000189947 */ /* 0x000fea0003800000 */
[----:B-1----:R-:W0:Y:S02]  /*1dd0*/  LDC.64 R6, c[0x0][0xa00] ;  /* 0x00028000ff067b82 */ /* 0x002e240000000a00 */
[----:B0-----:R-:W-:-:S05]  /*1de0*/  IMAD.WIDE R6, R30, 0x4, R6 ;  /* 0x000000041e067825 */ /* 0x001fca00078e0206 */
[----:B------:R-:W2:Y:S04]  /*1df0*/  LDG.E R0, desc[UR40][R6.64] ;  /* 0x0000002806007981 */ /* 0x000ea8000c1e1900 */
[----:B------:R-:W2:Y:S02]  /*1e00*/  LDG.E R3, desc[UR40][R6.64+0x4] ;  /* 0x0000042806037981 */ /* 0x000ea4000c1e1900 */
[----:B--2---:R-:W-:-:S05]  /*1e10*/  IADD3 R12, -R0, R3, RZ ;  /* 0x00000003000c7210 */ /* 0x004fca0007ffe1ff */
[----:B------:R0:W-:Y:S02]  /*1e20*/  STL [R1+0x38], R12 ;  /* 0x0000380c01007387 */ /* 0x0001e40000100800 */
.L_x_2477:
[C---:B------:R-:W-:Y:S01]  /*1e30*/  LOP3.LUT R29, R38.reuse, 0xffff, RZ, 0xc0, !PT ;  /* 0x0000ffff261d7812 */ /* 0x040fe200078ec0ff */
[----:B------:R-:W-:Y:S01]  /*1e40*/  ULDC.64 UR4, c[0x0][0xa20] ;  /* 0x0002880000047ab9 */ /* 0x000fe20000000a00 */
[C---:B------:R-:W-:Y:S02]  /*1e50*/  LOP3.LUT R3, R38.reuse, 0xff000000, RZ, 0xc0, !PT ;  /* 0xff00000026037812 */ /* 0x040fe400078ec0ff */
[----:B------:R-:W-:Y:S01]  /*1e60*/  ISETP.NE.U32.AND P1, PT, RZ, UR4, PT ;  /* 0x00000004ff007c0c */ /* 0x000fe2000bf25070 */
[----:B------:R2:W-:Y:S01]  /*1e70*/  STL [R1+0x60], R29 ;  /* 0x0000601d01007387 */ /* 0x0005e20000100800 */
[----:B-1----:R-:W-:Y:S02]  /*1e80*/  LOP3.LUT R0, R38, 0xff0000, RZ, 0xc0, !PT ;  /* 0x00ff000026007812 */ /* 0x002fe400078ec0ff */
[----:B------:R-:W-:Y:S02]  /*1e90*/  ISETP.NE.AND.EX P1, PT, RZ, UR5, PT, P1 ;  /* 0x00000005ff007c0c */ /* 0x000fe4000bf25310 */
[----:B------:R-:W-:-:S04]  /*1ea0*/  SHF.R.U32.HI R3, RZ, 0x8, R3 ;  /* 0x00000008ff037819 */ /* 0x000fc80000011603 */
[----:B------:R-:W-:-:S07]  /*1eb0*/  LEA.HI R11, R0, R3, RZ, 0x10 ;  /* 0x00000003000b7211 */ /* 0x000fce00078f80ff */
[----:B--2---:R-:W-:Y:S05]  /*1ec0*/  @!P1 BRA `(.L_x_2478) ;  /* 0x0000000000109947 */ /* 0x004fea0003800000 */
[----:B------:R-:W-:-:S04]  /*1ed0*/  IADD3 R4, P0, R32, UR4, RZ ;  /* 0x0000000420047c10 */ /* 0x000fc8000ff1e0ff */
[----:B------:R-:W-:-:S05]  /*1ee0*/  IADD3.X R5, R31, UR5, RZ, P0, !PT ;  /* 0x000000051f057c10 */ /* 0x000fca00087fe4ff */
[----:B------:R1:W5:Y:S01]  /*1ef0*/  LDG.E R28, desc[UR40][R4.64] ;  /* 0x00000028041c7981 */ /* 0x000362000c1e1900 */
[----:B------:R-:W-:Y:S05]  /*1f00*/  BRA `(.L_x_2479) ;  /* 0x0000000000107947 */ /* 0x000fea0003800000 */
.L_x_2478:
[----:B------:R-:W-:Y:S05]  /*1f10*/  @!P0 BRA `(.L_x_2479) ;  /* 0x00000000000c8947 */ /* 0x000fea0003800000 */
[----:B------:R-:W2:Y:S04]  /*1f20*/  LDG.E R3, desc[UR40][R4.64] ;  /* 0x0000002804037981 */ /* 0x000ea8000c1e1900 */
[----:B------:R-:W2:Y:S02]  /*1f30*/  LDG.E R28, desc[UR40][R4.64+0x4] ;  /* 0x00000428041c7981 */ /* 0x000ea4000c1e1900 */
[----:B--2---:R-:W-:-:S07]  /*1f40*/  IMAD.IADD R28, R28, 0x1, -R3 ;  /* 0x000000011c1c7824 */ /* 0x004fce00078e0a03 */
.L_x_2479:
[----:B------:R-:W-:Y:S01]  /*1f50*/  ULDC.64 UR4, c[0x0][0xa10] ;  /* 0x0002840000047ab9 */ /* 0x000fe20000000a00 */
[----:B------:R-:W2:Y:S01]  /*1f60*/  LDC R8, c[0x0][0x448] ;  /* 0x00011200ff087b82 */ /* 0x000ea20000000800 */
[----:B------:R-:W-:-:S04]  /*1f70*/  ISETP.NE.U32.AND P0, PT, RZ, UR4, PT ;  /* 0x00000004ff007c0c */ /* 0x000fc8000bf05070 */
[----:B------:R-:W-:Y:S01]  /*1f80*/  ISETP.NE.AND.EX P0, PT, RZ, UR5, PT, P0 ;  /* 0x00000005ff007c0c */ /* 0x000fe2000bf05300 */
[----:B------:R-:W-:-:S12]  /*1f90*/  ULDC.64 UR4, c[0x0][0xa30] ;  /* 0x00028c0000047ab9 */ /* 0x000fd80000000a00 */
[----:B------:R-:W3:Y:S02]  /*1fa0*/  @P0 LDC.64 R6, c[0x0][0xa10] ;  /* 0x00028400ff060b82 */ /* 0x000ee40000000a00 */
[----:B---3--:R-:W-:-:S05]  /*1fb0*/  @P0 IMAD.WIDE R6, R30, 0x4, R6 ;  /* 0x000000041e060825 */ /* 0x008fca00078e0206 */
[----:B------:R-:W3:Y:S04]  /*1fc0*/  @P0 LDG.E R0, desc[UR40][R6.64] ;  /* 0x0000002806000981 */ /* 0x000ee8000c1e1900 */
[----:B------:R4:W3:Y:S01]  /*1fd0*/  @P0 LDG.E R3, desc[UR40][R6.64+0x4] ;  /* 0x0000042806030981 */ /* 0x0008e2000c1e1900 */
[----:B------:R-:W-:Y:S01]  /*1fe0*/  ISETP.NE.U32.AND P1, PT, RZ, UR4, PT ;  /* 0x00000004ff007c0c */ /* 0x000fe2000bf25070 */
[----:B-----5:R-:W-:-:S03]  /*1ff0*/  IMAD.MOV.U32 R24, RZ, RZ, R28 ;  /* 0x000000ffff187224 */ /* 0x020fc600078e001c */
[----:B------:R-:W-:-:S13]  /*2000*/  ISETP.NE.AND.EX P1, PT, RZ, UR5, PT, P1 ;  /* 0x00000005ff007c0c */ /* 0x000fda000bf25310 */
[----:B-1----:R-:W-:-:S04]  /*2010*/  @P1 IADD3 R4, P2, R32, UR4, RZ ;  /* 0x0000000420041c10 */ /* 0x002fc8000ff5e0ff */
[----:B------:R-:W-:-:S05]  /*2020*/  @P1 IADD3.X R5, R31, UR5, RZ, P2, !PT ;  /* 0x000000051f051c10 */ /* 0x000fca00097fe4ff */
[----:B------:R1:W5:Y:S01]  /*2030*/  @P1 LDG.E R24, desc[UR40][R4.64] ;  /* 0x0000002804181981 */ /* 0x000362000c1e1900 */
[----:B--2---:R-:W-:Y:S01]  /*2040*/  ISETP.NE.AND P1, PT, R8, 0x1, PT ;  /* 0x000000010800780c */ /* 0x004fe20003f25270 */
[----:B------:R-:W-:Y:S01]  /*2050*/  IMAD.SHL.U32 R13, R37, 0x80, RZ ;  /* 0x00000080250d7824 */ /* 0x000fe200078e00ff */
[----:B------:R-:W-:Y:S03]  /*2060*/  BSSY B0, `(.L_x_2480) ;  /* 0x0000039000007945 */ /* 0x000fe60003800000 */
[----:B----4-:R-:W-:Y:S01]  /*2070*/  VIADD R6, R13, 0x7f ;  /* 0x0000007f0d067836 */ /* 0x010fe20000000000 */
[----:B------:R2:W-:Y:S07]  /*2080*/  STL [R1+0x34], R13 ;  /* 0x0000340d01007387 */ /* 0x0005ee0000100800 */
[----:B------:R-:W4:Y:S01]  /*2090*/  @P1 LDC R9, c[0x0][0x44c] ;  /* 0x00011300ff091b82 */ /* 0x000f220000000800 */
[----:B--2---:R-:W-:-:S07]  /*20a0*/  IMAD.IADD R13, R28, 0x1, -R10 ;  /* 0x000000011c0d7824 */ /* 0x004fce00078e0a0a */
[----:B------:R-:W2:Y:S01]  /*20b0*/  @P1 LDC R7, c[0x0][0x450] ;  /* 0x00011400ff071b82 */ /* 0x000ea20000000800 */
[----:B---3--:R-:W-:Y:S02]  /*20c0*/  @P0 IMAD.IADD R2, R3, 0x1, -R0 ;  /* 0x0000000103020824 */ /* 0x008fe400078e0a00 */
[----:B----4-:R-:W-:-:S04]  /*20d0*/  @P1 IMAD.HI.U32 R0, R6, R9, RZ ;  /* 0x0000000906001227 */ /* 0x010fc800078e00ff */
[----:B-1----:R-:W-:Y:S01]  /*20e0*/  IMAD.IADD R4, R13, 0x1, R2 ;  /* 0x000000010d047824 */ /* 0x002fe200078e0202 */
[----:B--2---:R-:W-:-:S04]  /*20f0*/  @P1 SHF.R.U32.HI R6, RZ, R7, R0 ;  /* 0x00000007ff061219 */ /* 0x004fc80000011600 */
[C---:B------:R-:W-:Y:S01]  /*2100*/  IADD3 R124, R4.reuse, 0x80, -R12 ;  /* 0x00000080047c7810 */ /* 0x040fe20007ffe80c */
[----:B------:R1:W-:Y:S01]  /*2110*/  STL [R1+0x3c], R4 ;  /* 0x00003c0401007387 */ /* 0x0003e20000100800 */
[----:B------:R-:W-:Y:S02]  /*2120*/  IADD3 R0, R4, 0x7f, RZ ;  /* 0x0000007f04007810 */ /* 0x000fe40007ffe0ff */
[----:B0-----:R-:W-:Y:S01]  /*2130*/  LOP3.LUT R12, R11, 0xff, RZ, 0xc0, !PT ;  /* 0x000000ff0b0c7812 */ /* 0x001fe200078ec0ff */
[----:B------:R-:W-:Y:S01]  /*2140*/  IMAD.IADD R6, R124, 0x1, R6 ;  /* 0x000000017c067824 */ /* 0x000fe200078e0206 */
[----:B------:R-:W-:-:S03]  /*2150*/  SHF.R.S32.HI R3, RZ, 0x1f, R0 ;  /* 0x0000001fff037819 */ /* 0x000fc60000011400 */
[----:B------:R0:W-:Y:S01]  /*2160*/  STL [R1+0x9c], R12 ;  /* 0x00009c0c01007387 */ /* 0x0001e20000100800 */
[----:B------:R-:W-:Y:S02]  /*2170*/  SHF.R.S32.HI R5, RZ, 0x1f, R6 ;  /* 0x0000001fff057819 */ /* 0x000fe40000011406 */
[----:B------:R-:W-:Y:S02]  /*2180*/  LEA.HI R3, R3, R0, RZ, 0x7 ;  /* 0x0000000003037211 */ /* 0x000fe400078f38ff */
[----:B------:R-:W-:Y:S02]  /*2190*/  LEA.HI R5, R5, R6, RZ, 0x7 ;  /* 0x0000000605057211 */ /* 0x000fe400078f38ff */
[----:B-1----:R-:W-:Y:S02]  /*21a0*/  SHF.R.U32.HI R4, RZ, 0x10, R11 ;  /* 0x00000010ff047819 */ /* 0x002fe4000001160b */
[----:B------:R-:W-:Y:S02]  /*21b0*/  SHF.R.S32.HI R125, RZ, 0x7, R3 ;  /* 0x00000007ff7d7819 */ /* 0x000fe40000011403 */
[----:B------:R-:W-:Y:S01]  /*21c0*/  SHF.R.S32.HI R0, RZ, 0x7, R5 ;  /* 0x00000007ff007819 */ /* 0x000fe20000011405 */
[----:B------:R0:W-:Y:S03]  /*21d0*/  STL [R1+0x84], R4 ;  /* 0x0000840401007387 */ /* 0x0001e60000100800 */
[----:B------:R-:W-:Y:S01]  /*21e0*/  VIMNMX R9, R125, R0, PT ;  /* 0x000000007d097248 */ /* 0x000fe20003fe0100 */
[----:B------:R-:W-:-:S03]  /*21f0*/  IMAD.MOV.U32 R0, RZ, RZ, RZ ;  /* 0x000000ffff007224 */ /* 0x000fc600078e00ff */
[----:B------:R-:W-:-:S13]  /*2200*/  ISETP.GE.AND P0, PT, R9, 0x1, PT ;  /* 0x000000010900780c */ /* 0x000fda0003f06270 */
[----:B0-----:R-:W-:Y:S05]  /*2210*/  @!P0 BRA `(.L_x_2481) ;  /* 0x0000000000748947 */ /* 0x001fea0003800000 */
[----:B------:R-:W-:Y:S01]  /*2220*/  ISETP.NE.AND P0, PT, R4, RZ, PT ;  /* 0x000000ff0400720c */ /* 0x000fe20003f05270 */
[----:B------:R-:W-:-:S03]  /*2230*/  ULDC UR4, c[0x0][0x9f0] ;  /* 0x00027c0000047ab9 */ /* 0x000fc60000000800 */
[----:B------:R-:W-:-:S04]  /*2240*/  SEL R10, R4, UR4, P0 ;  /* 0x00000004040a7c07 */ /* 0x000fc80008000000 */
[-C--:B------:R-:W-:Y:S02]  /*2250*/  IABS R6, R10.reuse ;  /* 0x0000000a00067213 */ /* 0x080fe40000000000 */
[----:B------:R-:W-:Y:S02]  /*2260*/  IADD3 R0, R10, -0x1, R9 ;  /* 0xffffffff0a007810 */ /* 0x000fe40007ffe009 */
[----:B------:R-:W0:Y:S01]  /*2270*/  I2F.RP R3, R6 ;  /* 0x0000000600037306 */ /* 0x000e220000209400 */
[----:B------:R-:W-:Y:S02]  /*2280*/  IABS R11, R10 ;  /* 0x0000000a000b7213 */ /* 0x000fe40000000000 */
        /* <DEDUP_REMOVED lines=10> */
[----:B------:R-:W-:-:S06]  /*2330*/  IMAD.HI.U32 R5, R5, R7, R4 ;  /* 0x0000000705057227 */ /* 0x000fcc00078e0004 */
        /* <DEDUP_REMOVED lines=8> */
[----:B------:R-:W-:-:S04]  /*23c0*/  IMAD.MOV.U32 R0, RZ, RZ, R5 ;  /* 0x000000ffff007224 */ /* 0x000fc800078e0005 */
[----:B------:R-:W-:Y:S01]  /*23d0*/  @!P2 IMAD.MOV R0, RZ, RZ, -R0 ;  /* 0x000000ffff00a224 */ /* 0x000fe200078e0a00 */
[----:B------:R-:W-:-:S07]  /*23e0*/  @!P1 LOP3.LUT R0, RZ, R10, RZ, 0x33, !PT ;  /* 0x0000000aff009212 */ /* 0x000fce00078e33ff */
.L_x_2481:
[----:B------:R-:W-:Y:S05]  /*23f0*/  BSYNC B0 ;  /* 0x0000000000007941 */ /* 0x000fea0003800000 */
.L_x_2480:
        /* <DEDUP_REMOVED lines=23> */
[----:B------:R-:W-:Y:S01]  /*2570*/  IMAD.U32 R4, RZ, RZ, UR4 ;  /* 0x00000004ff047e24 */ /* 0x000fe2000f8e00ff */
[----:B------:R-:W-:Y:S01]  /*2580*/  MOV R12, 0x1 ;  /* 0x00000001000c7802 */ /* 0x000fe20000000f00 */
        /* <DEDUP_REMOVED lines=8> */
[----:B------:R-:W-:-:S07]  /*2610*/  IMAD.MOV.U32 R13, RZ, RZ, RZ ;  /* 0x000000ffff0d7224 */ /* 0x000fce00078e00ff */
[----:B------:R-:W-:-:S07]  /*2620*/  LEPC R20, `(.L_x_2484) ;  /* 0x000000001014794e */ /* 0x000fce0000000000 */
[----:B0----5:R-:W-:Y:S05]  /*2630*/  CALL.ABS.NOINC R14 ;  /* 0x000000000e007343 */ /* 0x021fea0003c00000 */
.L_x_2484:
[----:B------:R-:W-:Y:S05]  /*2640*/  BSYNC B6 ;  /* 0x0000000000067941 */ /* 0x000fea0003800000 */
.L_x_2483:
[----:B------:R-:W-:Y:S01]  /*2650*/  VIADD R0, R18, 0x10400 ;  /* 0x0001040012007836 */ /* 0x000fe20000000000 */
[----:B------:R-:W-:Y:S04]  /*2660*/  BSSY B6, `(.L_x_2485) ;  /* 0x0000013000067945 */ /* 0x000fe80003800000 */
[----:B------:R-:W-:-:S13]  /*2670*/  LOP3.LUT P0, RZ, R0, 0x3ff, RZ, 0xc0, !PT ;  /* 0x000003ff00ff7812 */ /* 0x000fda000780c0ff */
[----:B------:R-:W-:Y:S05]  /*2680*/  @!P0 BRA `(.L_x_2486) ;  /* 0x0000000000408947 */ /* 0x000fea0003800000 */
[----:B------:R-:W-:Y:S01]  /*2690*/  MOV R14, 0x0 ;  /* 0x00000000000e7802 */ /* 0x000fe20000000f00 */
[----:B------:R-:W-:Y:S01]  /*26a0*/  ULDC.64 UR4, c[0x4][0xc0] ;  /* 0x0100300000047ab9 */ /* 0x000fe20000000a00 */
[----:B------:R-:W-:Y:S01]  /*26b0*/  ULDC.64 UR6, c[0x4][0x20] ;  /* 0x0100080000067ab9 */ /* 0x000fe20000000a00 */
[----:B------:R-:W-:Y:S01]  /*26c0*/  IMAD.U32 R4, RZ, RZ, UR4 ;  /* 0x00000004ff047e24 */ /* 0x000fe2000f8e00ff */
        /* <DEDUP_REMOVED lines=12> */
.L_x_2486:
[----:B------:R-:W-:Y:S05]  /*2790*/  BSYNC B6 ;  /* 0x0000000000067941 */ /* 0x000fea0003800000 */
.L_x_2485:
[----:B------:R-:W2:Y:S01]  /*27a0*/  LDL.LU R8, [R1+0x10] ;  /* 0x0000100001087983 */ /* 0x000ea20000300800 */
[----:B------:R-:W-:Y:S01]  /*27b0*/  ULDC.64 UR4, c[0x0][0x9f8] ;  /* 0x00027e0000047ab9 */ /* 0x000fe20000000a00 */
[----:B------:R-:W-:Y:S01]  /*27c0*/  IMAD.MOV.U32 R0, RZ, RZ, R30 ;  /* 0x000000ffff007224 */ /* 0x000fe200078e001e */
[----:B------:R-:W-:Y:S01]  /*27d0*/  ISETP.NE.U32.AND P0, PT, RZ, UR4, PT ;  /* 0x00000004ff007c0c */ /* 0x000fe2000bf05070 */
[----:B------:R-:W0:Y:S01]  /*27e0*/  LDC R41, c[0x0][0x3f4] ;  /* 0x0000fd00ff297b82 */ /* 0x000e220000000800 */
[----:B------:R-:W1:Y:S02]  /*27f0*/  S2R R20, SR_TID.X ;  /* 0x0000000000147919 */ /* 0x000e640000002100 */
[----:B------:R-:W-:Y:S01]  /*2800*/  ISETP.NE.AND.EX P0, PT, RZ, UR5, PT, P0 ;  /* 0x00000005ff007c0c */ /* 0x000fe2000bf05300 */
[----:B------:R-:W-:Y:S01]  /*2810*/  IMAD.IADD R46, R27, 0x1, R28 ;  /* 0x000000011b2e7824 */ /* 0x000fe200078e021c */
[----:B------:R-:W3:Y:S03]  /*2820*/  LDL R21, [R1+0x6c] ;  /* 0x00006c0001157983 */ /* 0x000ee60000100800 */
[----:B------:R-:W4:Y:S01]  /*2830*/  LDC.64 R102, c[0x0][0x300] ;  /* 0x0000c000ff667b82 */ /* 0x000f220000000a00 */
[----:B------:R-:W3:Y:S07]  /*2840*/  LDL R28, [R1+0x70] ;  /* 0x00007000011c7983 */ /* 0x000eee0000100800 */
[----:B------:R-:W-:Y:S01]  /*2850*/  @P0 IADD3 R4, P1, R32, UR4, RZ ;  /* 0x0000000420040c10 */ /* 0x000fe2000ff3e0ff */
[----:B------:R-:W2:Y:S03]  /*2860*/  LDC.64 R12, c[0x0][0x3f8] ;  /* 0x0000fe00ff0c7b82 */ /* 0x000ea60000000a00 */
[----:B------:R-:W-:Y:S01]  /*2870*/  @P0 IADD3.X R5, R31, UR5, RZ, P1, !PT ;  /* 0x000000051f050c10 */ /* 0x000fe20008ffe4ff */
[----:B------:R-:W-:-:S04]  /*2880*/  ULDC.64 UR4, c[0x0][0xa08] ;  /* 0x0002820000047ab9 */ /* 0x000fc80000000a00 */
[----:B------:R4:W3:Y:S01]  /*2890*/  @P0 LDG.E R0, desc[UR40][R4.64] ;  /* 0x0000002804000981 */ /* 0x0008e2000c1e1900 */
[----:B0-----:R-:W-:Y:S02]  /*28a0*/  ISETP.GE.AND P2, PT, R16, R41, PT ;  /* 0x000000291000720c */ /* 0x001fe40003f46270 */
[----:B-1----:R-:W-:Y:S02]  /*28b0*/  SHF.R.U32.HI R31, RZ, 0x7, R20 ;  /* 0x00000007ff1f7819 */ /* 0x002fe40000011614 */
[----:B------:R-:W3:Y:S01]  /*28c0*/  LDL R20, [R1+0x68] ;  /* 0x0000680001147983 */ /* 0x000ee20000100800 */
[----:B------:R-:W-:Y:S01]  /*28d0*/  SHF.R.S32.HI R35, RZ, 0x1f, R46 ;  /* 0x0000001fff237819 */ /* 0x000fe2000001142e */
[----:B----4-:R-:W-:-:S04]  /*28e0*/  IMAD.WIDE.U32 R4, R46, R102, RZ ;  /* 0x000000662e047225 */ /* 0x010fc800078e00ff */
[----:B------:R-:W-:Y:S01]  /*28f0*/  IMAD R6, R35, R102, RZ ;  /* 0x0000006623067224 */ /* 0x000fe200078e02ff */
[----:B------:R-:W-:-:S03]  /*2900*/  ISETP.NE.U32.AND P0, PT, RZ, UR4, PT ;  /* 0x00000004ff007c0c */ /* 0x000fc6000bf05070 */
[----:B------:R-:W-:Y:S01]  /*2910*/  IMAD R3, R46, R103, R6 ;  /* 0x000000672e037224 */ /* 0x000fe200078e0206 */
[----:B------:R-:W-:Y:S01]  /*2920*/  ISETP.NE.AND.EX P0, PT, RZ, UR5, PT, P0 ;  /* 0x00000005ff007c0c */ /* 0x000fe2000bf05300 */
[----:B------:R-:W-:Y:S01]  /*2930*/  ULDC.64 UR4, c[0x0][0x308] ;  /* 0x0000c20000047ab9 */ /* 0x000fe20000000a00 */
[----:B------:R-:W-:Y:S01]  /*2940*/  ISETP.NE.AND P6, PT, R31, 0x1, PT ;  /* 0x000000011f00780c */ /* 0x000fe20003fc5270 */
[----:B------:R-:W-:Y:S01]  /*2950*/  IMAD.IADD R5, R5, 0x1, R3 ;  /* 0x0000000105057824 */ /* 0x000fe200078e0203 */
[----:B------:R-:W0:Y:S01]  /*2960*/  LDC.64 R6, c[0x0][0x408] ;  /* 0x00010200ff067b82 */ /* 0x000e220000000a00 */
[----:B--2---:R-:W-:-:S04]  /*2970*/  LOP3.LUT R8, R8, 0xfffffffd, RZ, 0xc0, !PT ;  /* 0xfffffffd08087812 */ /* 0x004fc800078ec0ff */
[----:B------:R-:W-:-:S05]  /*2980*/  @P2 LOP3.LUT R8, R8, 0x2, RZ, 0xfc, !PT ;  /* 0x0000000208082812 */ /* 0x000fca00078efcff */
[----:B------:R1:W-:Y:S04]  /*2990*/  STL [R1+0x10], R8 ;  /* 0x0000100801007387 */ /* 0x0003e80000100800 */
[----:B------:R-:W2:Y:S01]  /*29a0*/  LDL R15, [R1+0x64] ;  /* 0x00006400010f7983 */ /* 0x000ea20000100800 */
[----:B------:R-:W-:-:S04]  /*29b0*/  IMAD.WIDE.U32 R4, R29, UR4, R4 ;  /* 0x000000041d047c25 */ /* 0x000fc8000f8e0004 */
[----:B------:R-:W-:Y:S01]  /*29c0*/  IMAD R101, R29, UR5, R5 ;  /* 0x000000051d657c24 */ /* 0x000fe2000f8e0205 */
[----:B------:R-:W-:Y:S01]  /*29d0*/  ULDC.64 UR4, c[0x0][0x310] ;  /* 0x0000c40000047ab9 */ /* 0x000fe20000000a00 */
[----:B------:R-:W-:Y:S01]  /*29e0*/  IMAD.MOV.U32 R100, RZ, RZ, R4 ;  /* 0x000000ffff647224 */ /* 0x000fe200078e0004 */
[----:B---3--:R-:W-:-:S04]  /*29f0*/  SHF.R.S32.HI R3, RZ, 0x1f, R0 ;  /* 0x0000001fff037819 */ /* 0x008fc80000011400 */
[----:B------:R-:W-:Y:S02]  /*2a00*/  SEL R3, R3, RZ, !P0 ;  /* 0x000000ff03037207 */ /* 0x000fe40004000000 */
[----:B------:R-:W-:-:S03]  /*2a10*/  SEL R98, R0, RZ, !P0 ;  /* 0x000000ff00627207 */ /* 0x000fc60004000000 */
[----:B------:R-:W-:Y:S02]  /*2a20*/  IMAD R43, R3, UR4, RZ ;  /* 0x00000004032b7c24 */ /* 0x000fe4000f8e02ff */
[----:B------:R-:W-:-:S04]  /*2a30*/  IMAD.WIDE.U32 R100, R98, UR4, R100 ;  /* 0x0000000462647c25 */ /* 0x000fc8000f8e0064 */
[----:B------:R-:W-:Y:S01]  /*2a40*/  IMAD R43, R98, UR5, R43 ;  /* 0x00000005622b7c24 */ /* 0x000fe2000f8e022b */
[----:B------:R-:W-:Y:S05]  /*2a50*/  @!P6 WARPSYNC.ALL ;  /* 0x000000000000e948 */ /* 0x000fea0003800000 */
[----:B------:R-:W-:Y:S02]  /*2a60*/  ULDC.64 UR4, c[0x0][0x330] ;  /* 0x0000cc0000047ab9 */ /* 0x000fe40000000a00 */
[----:B------:R-:W-:Y:S01]  /*2a70*/  IMAD.WIDE.U32 R4, R29, UR4, R16 ;  /* 0x000000041d047c25 */ /* 0x000fe2000f8e0010 */
[----:B------:R-:W-:-:S03]  /*2a80*/  SHF.R.S32.HI R36, RZ, 0x1f, R19 ;  /* 0x0000001fff247819 */ /* 0x000fc60000011413 */
[----:B------:R-:W-:Y:S01]  /*2a90*/  IMAD R5, R29, UR5, R5 ;  /* 0x000000051d057c24 */ /* 0x000fe2000f8e0205 */
[----:B------:R-:W-:Y:S02]  /*2aa0*/  ULDC.64 UR4, c[0x0][0x338] ;  /* 0x0000ce0000047ab9 */ /* 0x000fe40000000a00 */
[----:B------:R-:W-:Y:S01]  /*2ab0*/  IMAD R49, R3, UR4, RZ ;  /* 0x0000000403317c24 */ /* 0x000fe2000f8e02ff */
[----:B------:R-:W-:Y:S01]  /*2ac0*/  SEL R3, R41, RZ, P2 ;  /* 0x000000ff29037207 */ /* 0x000fe20001000000 */
[----:B------:R-:W-:Y:S02]  /*2ad0*/  IMAD R0, R36, R12, RZ ;  /* 0x0000000c24007224 */ /* 0x000fe400078e02ff */
[C---:B------:R-:W-:Y:S02]  /*2ae0*/  IMAD R49, R98.reuse, UR5, R49 ;  /* 0x0000000562317c24 */ /* 0x040fe4000f8e0231 */
[----:B------:R-:W-:-:S04]  /*2af0*/  IMAD.WIDE.U32 R98, R98, UR4, R4 ;  /* 0x0000000462627c25 */ /* 0x000fc8000f8e0004 */
[C---:B------:R-:W-:Y:S02]  /*2b00*/  VIADD R27, R19.reuse, 0x20 ;  /* 0x00000020131b7836 */ /* 0x040fe40000000000 */
[----:B------:R-:W-:-:S04]  /*2b10*/  IMAD.WIDE.U32 R96, R19, R12, R22 ;  /* 0x0000000c13607225 */ /* 0x000fc800078e0016 */
[----:B------:R-:W-:-:S04]  /*2b20*/  IMAD.WIDE.U32 R94, R19, R12, R16 ;  /* 0x0000000c135e7225 */ /* 0x000fc800078e0010 */
[C---:B------:R-:W-:Y:S01]  /*2b30*/  IMAD.SHL.U32 R32, R19.reuse, 0x80, RZ ;  /* 0x0000008013207824 */ /* 0x040fe200078e00ff */
[C---:B-1----:R-:W-:Y:S01]  /*2b40*/  IADD3 R8, R19.reuse, 0x40, RZ ;  /* 0x0000004013087810 */ /* 0x042fe20007ffe0ff */
[C---:B------:R-:W-:Y:S02]  /*2b50*/  IMAD R5, R19.reuse, R13, R0 ;  /* 0x0000000d13057224 */ /* 0x040fe400078e0200 */
[C---:B------:R-:W-:Y:S02]  /*2b60*/  VIADD R10, R19.reuse, 0x60 ;  /* 0x00000060130a7836 */ /* 0x040fe40000000000 */
[----:B------:R-:W-:Y:S01]  /*2b70*/  VIADD R30, R19, 0x20 ;  /* 0x00000020131e7836 */ /* 0x000fe20000000000 */
[----:B-----5:R-:W-:Y:S01]  /*2b80*/  SHF.R.S32.HI R11, RZ, 0x1f, R24 ;  /* 0x0000001fff0b7819 */ /* 0x020fe20000011418 */
[----:B0-----:R-:W-:Y:S01]  /*2b90*/  IMAD R0, R36, R6, RZ ;  /* 0x0000000624007224 */ /* 0x001fe200078e02ff */
[----:B------:R-:W-:Y:S01]  /*2ba0*/  SHF.L.U64.HI R89, R102, 0x5, R103 ;  /* 0x0000000566597819 */ /* 0x000fe20000010267 */
[----:B------:R-:W-:-:S02]  /*2bb0*/  IMAD.IADD R3, R16, 0x1, R3 ;  /* 0x0000000110037824 */ /* 0x000fc400078e0203 */
[----:B------:R-:W-:-:S04]  /*2bc0*/  IMAD.WIDE.U32 R92, R19, R6, R22 ;  /* 0x00000006135c7225 */ /* 0x000fc800078e0016 */
[----:B------:R-:W-:-:S04]  /*2bd0*/  IMAD.WIDE.U32 R90, R19, R6, R16 ;  /* 0x00000006135a7225 */ /* 0x000fc800078e0010 */
[----:B------:R-:W-:Y:S01]  /*2be0*/  IMAD.SHL.U32 R88, R102, 0x20, RZ ;  /* 0x0000002066587824 */ /* 0x000fe200078e00ff */
[C---:B------:R-:W-:Y:S01]  /*2bf0*/  IADD3 R46, P0, R19.reuse, R46, RZ ;  /* 0x0000002e132e7210 */ /* 0x040fe20007f1e0ff */
[----:B------:R-:W-:Y:S01]  /*2c00*/  IMAD R9, R19, R7, R0 ;  /* 0x0000000713097224 */ /* 0x000fe200078e0200 */
[----:B------:R-:W-:Y:S01]  /*2c10*/  SHF.R.S32.HI R0, RZ, 0x1f, R3 ;  /* 0x0000001fff007819 */ /* 0x000fe20000011403 */
[----:B------:R-:W-:Y:S01]  /*2c20*/  IMAD.SHL.U32 R27, R27, 0x80, RZ ;  /* 0x000000801b1b7824 */ /* 0x000fe200078e00ff */
[----:B------:R-:W-:Y:S01]  /*2c30*/  ULDC UR4, c[0x0][0x2f4] ;  /* 0x0000bd0000047ab9 */ /* 0x000fe20000000800 */
[----:B------:R-:W-:Y:S01]  /*2c40*/  IMAD.SHL.U32 R29, R19, 0x80, RZ ;  /* 0x00000080131d7824 */ /* 0x000fe200078e00ff */
[----:B------:R-:W-:Y:S02]  /*2c50*/  LEA.HI R106, R0, R3, RZ, 0x4 ;  /* 0x00000003006a7211 */ /* 0x000fe400078f20ff */
[----:B------:R-:W-:Y:S02]  /*2c60*/  LOP3.LUT R27, R27, 0x380, RZ, 0xc0, !PT ;  /* 0x000003801b1b7812 */ /* 0x000fe400078ec0ff */
[----:B------:R-:W-:Y:S01]  /*2c70*/  LOP3.LUT R29, R29, 0x380, RZ, 0xc0, !PT ;  /* 0x000003801d1d7812 */ /* 0x000fe200078ec0ff */
[----:B------:R-:W-:Y:S01]  /*2c80*/  IMAD.IADD R95, R5, 0x1, R95 ;  /* 0x00000001055f7824 */ /* 0x000fe200078e025f */
[----:B------:R-:W-:-:S02]  /*2c90*/  IADD3 R97, R97, R5, RZ ;  /* 0x0000000561617210 */ /* 0x000fc40007ffe0ff */
[----:B------:R-:W-:Y:S02]  /*2ca0*/  LEA.HI R4, R0, R3, RZ, 0x7 ;  /* 0x0000000300047211 */ /* 0x000fe400078f38ff */
[--C-:B------:R-:W-:Y:S01]  /*2cb0*/  LOP3.LUT R0, R29, 0x70, R106.reuse, 0xf8, !PT ;  /* 0x000000701d007812 */ /* 0x100fe200078ef86a */
[----:B------:R-:W-:Y:S01]  /*2cc0*/  VIADD R29, R19, 0x40 ;  /* 0x00000040131d7836 */ /* 0x000fe20000000000 */
[----:B------:R-:W-:Y:S01]  /*2cd0*/  LOP3.LUT R5, R27, 0x70, R106, 0xf8, !PT ;  /* 0x000000701b057812 */ /* 0x000fe200078ef86a */
[----:B------:R-:W-:Y:S01]  /*2ce0*/  VIADD R27, R19, 0x60 ;  /* 0x00000060131b7836 */ /* 0x000fe20000000000 */
[----:B------:R-:W-:Y:S01]  /*2cf0*/  LOP3.LUT R32, R32, 0x380, RZ, 0xc0, !PT ;  /* 0x0000038020207812 */ /* 0x000fe200078ec0ff */
[----:B------:R-:W-:Y:S01]  /*2d00*/  IMAD.SHL.U32 R10, R10, 0x80, RZ ;  /* 0x000000800a0a7824 */ /* 0x000fe200078e00ff */
[----:B------:R-:W-:Y:S01]  /*2d10*/  SHF.L.U32 R29, R29, 0x7, RZ ;  /* 0x000000071d1d7819 */ /* 0x000fe200000006ff */
[----:B------:R-:W-:Y:S01]  /*2d20*/  IMAD.SHL.U32 R8, R8, 0x80, RZ ;  /* 0x0000008008087824 */ /* 0x000fe200078e00ff */
[----:B------:R-:W-:Y:S01]  /*2d30*/  SHF.R.U32.HI R32, RZ, 0x3, R32 ;  /* 0x00000003ff207819 */ /* 0x000fe20000011620 */
[----:B------:R-:W-:-:S02]  /*2d40*/  IMAD.SHL.U32 R27, R27, 0x80, RZ ;  /* 0x000000801b1b7824 */ /* 0x000fc400078e00ff */
[----:B------:R-:W-:Y:S01]  /*2d50*/  IMAD.SHL.U32 R30, R30, 0x80, RZ ;  /* 0x000000801e1e7824 */ /* 0x000fe200078e00ff */
[----:B------:R-:W-:Y:S01]  /*2d60*/  LOP3.LUT R3, R0, R32, RZ, 0x3c, !PT ;  /* 0x0000002000037212 */ /* 0x000fe200078e3cff */
[----:B------:R-:W-:Y:S01]  /*2d70*/  IMAD R0, R11, R6, RZ ;  /* 0x000000060b007224 */ /* 0x000fe200078e02ff */
[----:B------:R-:W-:Y:S02]  /*2d80*/  LOP3.LUT R8, R8, 0x380, RZ, 0xc0, !PT ;  /* 0x0000038008087812 */ /* 0x000fe400078ec0ff */
[----:B------:R-:W-:Y:S02]  /*2d90*/  LOP3.LUT R10, R10, 0x380, RZ, 0xc0, !PT ;  /* 0x000003800a0a7812 */ /* 0x000fe400078ec0ff */
[----:B------:R-:W-:Y:S02]  /*2da0*/  LOP3.LUT R27, R27, 0x380, RZ, 0xc0, !PT ;  /* 0x000003801b1b7812 */ /* 0x000fe400078ec0ff */
[----:B------:R-:W-:Y:S02]  /*2db0*/  LOP3.LUT R29, R29, 0x380, RZ, 0xc0, !PT ;  /* 0x000003801d1d7812 */ /* 0x000fe400078ec0ff */
[----:B------:R-:W-:Y:S01]  /*2dc0*/  LOP3.LUT R30, R30, 0x380, RZ, 0xc0, !PT ;  /* 0x000003801e1e7812 */ /* 0x000fe200078ec0ff */
[----:B------:R-:W-:Y:S01]  /*2dd0*/  IMAD.SHL.U32 R4, R4, 0x80, RZ ;  /* 0x0000008004047824 */ /* 0x000fe200078e00ff */
[----:B------:R-:W-:Y:S01]  /*2de0*/  LOP3.LUT R8, R8, 0x70, R106, 0xf8, !PT ;  /* 0x0000007008087812 */ /* 0x000fe200078ef86a */
[----:B------:R-:W-:Y:S01]  /*2df0*/  IMAD R105, R24, R7, R0 ;  /* 0x0000000718697224 */ /* 0x000fe200078e0200 */
[----:B------:R-:W-:Y:S01]  /*2e00*/  LOP3.LUT R10, R10, 0x70, R106, 0xf8, !PT ;  /* 0x000000700a0a7812 */ /* 0x000fe200078ef86a */
[----:B------:R-:W-:Y:S01]  /*2e10*/  IMAD R0, R36, R102, RZ ;  /* 0x0000006624007224 */ /* 0x000fe200078e02ff */
[----:B------:R-:W-:-:S02]  /*2e20*/  SHF.R.U32.HI R30, RZ, 0x3, R30 ;  /* 0x00000003ff1e7819 */ /* 0x000fc4000001161e */
[----:B------:R-:W-:Y:S02]  /*2e30*/  SHF.R.U32.HI R29, RZ, 0x3, R29 ;  /* 0x00000003ff1d7819 */ /* 0x000fe4000001161d */
[----:B------:R-:W-:Y:S01]  /*2e40*/  SHF.R.U32.HI R27, RZ, 0x3, R27 ;  /* 0x00000003ff1b7819 */ /* 0x000fe2000001161b */
[----:B------:R-:W-:Y:S01]  /*2e50*/  VIADD R32, R19, 0x20 ;  /* 0x0000002013207836 */ /* 0x000fe20000000000 */
[----:B------:R-:W-:Y:S01]  /*2e60*/  LOP3.LUT R4, R4, 0xffffc000, RZ, 0xc0, !PT ;  /* 0xffffc00004047812 */ /* 0x000fe200078ec0ff */
[----:B------:R-:W-:Y:S01]  /*2e70*/  IMAD.IADD R93, R93, 0x1, R9 ;  /* 0x000000015d5d7824 */ /* 0x000fe200078e0209 */
[----:B------:R-:W-:Y:S01]  /*2e80*/  LOP3.LUT R5, R5, R30, RZ, 0x3c, !PT ;  /* 0x0000001e05057212 */ /* 0x000fe200078e3cff */
[----:B------:R-:W-:Y:S01]  /*2e90*/  IMAD.IADD R91, R9, 0x1, R91 ;  /* 0x00000001095b7824 */ /* 0x000fe200078e025b */
[----:B------:R-:W-:Y:S01]  /*2ea0*/  LOP3.LUT R9, R8, R29, RZ, 0x3c, !PT ;  /* 0x0000001d08097212 */ /* 0x000fe200078e3cff */
[C---:B------:R-:W-:Y:S01]  /*2eb0*/  IMAD R37, R19.reuse, R103, R0 ;  /* 0x0000006713257224 */ /* 0x040fe200078e0200 */
[----:B------:R-:W-:Y:S01]  /*2ec0*/  LOP3.LUT R27, R10, R27, RZ, 0x3c, !PT ;  /* 0x0000001b0a1b7212 */ /* 0x000fe200078e3cff */
[----:B------:R-:W-:Y:S01]  /*2ed0*/  IMAD.WIDE.U32 R126, R19, R102, R88 ;  /* 0x00000066137e7225 */ /* 0x000fe200078e0058 */
[----:B------:R-:W-:-:S02]  /*2ee0*/  IADD3 R30, R3, R4, R28 ;  /* 0x00000004031e7210 */ /* 0x000fc40007ffe01c */
[----:B------:R-:W-:Y:S01]  /*2ef0*/  SHF.R.S32.HI R115, RZ, 0x1f, R32 ;  /* 0x0000001fff737819 */ /* 0x000fe20000011420 */
[----:B------:R-:W-:Y:S01]  /*2f00*/  IMAD.WIDE.U32 R44, R19, R102, R16 ;  /* 0x00000066132c7225 */ /* 0x000fe200078e0010 */
[-C--:B------:R-:W-:Y:S02]  /*2f10*/  IADD3 R29, R5, R4.reuse, R21 ;  /* 0x00000004051d7210 */ /* 0x080fe40007ffe015 */
[----:B------:R-:W-:Y:S01]  /*2f20*/  IADD3 R28, R9, R4, R20 ;  /* 0x00000004091c7210 */ /* 0x000fe20007ffe014 */
[C---:B------:R-:W-:Y:S01]  /*2f30*/  VIADD R32, R19.reuse, 0x60 ;  /* 0x0000006013207836 */ /* 0x040fe20000000000 */
[----:B------:R-:W-:Y:S01]  /*2f40*/  IADD3 R3, P1, R88, R126, RZ ;  /* 0x0000007e58037210 */ /* 0x000fe20007f3e0ff */
[----:B------:R-:W-:Y:S02]  /*2f50*/  VIADD R33, R19, 0x40 ;  /* 0x0000004013217836 */ /* 0x000fe40000000000 */
[----:B------:R-:W-:Y:S02]  /*2f60*/  IMAD R14, R11, R12, RZ ;  /* 0x0000000c0b0e7224 */ /* 0x000fe400078e02ff */
[----:B------:R-:W-:Y:S01]  /*2f70*/  IMAD.X R47, R36, 0x1, R35, P0 ;  /* 0x00000001242f7824 */ /* 0x000fe200000e0623 */
[----:B------:R-:W-:Y:S01]  /*2f80*/  IADD3 R40, P0, R100, R44, RZ ;  /* 0x0000002c64287210 */ /* 0x000fe20007f1e0ff */
[----:B------:R-:W-:Y:S01]  /*2f90*/  IMAD.IADD R35, R45, 0x1, R37 ;  /* 0x000000012d237824 */ /* 0x000fe200078e0225 */
[----:B------:R-:W-:Y:S01]  /*2fa0*/  SHF.R.S32.HI R112, RZ, 0x1f, R32 ;  /* 0x0000001fff707819 */ /* 0x000fe20000011420 */
[----:B------:R-:W-:Y:S01]  /*2fb0*/  IMAD.IADD R42, R101, 0x1, R43 ;  /* 0x00000001652a7824 */ /* 0x000fe200078e022b */
[----:B------:R-:W-:Y:S01]  /*2fc0*/  SHF.R.S32.HI R114, RZ, 0x1f, R33 ;  /* 0x0000001fff727819 */ /* 0x000fe20000011421 */
[----:B------:R-:W-:Y:S01]  /*2fd0*/  IMAD R39, R24, R13, R14 ;  /* 0x0000000d18277224 */ /* 0x000fe200078e020e */
[----:B------:R-:W-:Y:S01]  /*2fe0*/  SHF.L.U64.HI R0, R102, 0x7, R103 ;  /* 0x0000000766007819 */ /* 0x000fe20000010267 */
[----:B------:R-:W-:Y:S01]  /*2ff0*/  IMAD.WIDE.U32 R94, R24, R12, R94 ;  /* 0x0000000c185e7225 */ /* 0x000fe200078e005e */
[----:B------:R-:W-:-:S03]  /*3000*/  IADD3 R43, P3, R100, 0x80, RZ ;  /* 0x00000080642b7810 */ /* 0x000fc60007f7e0ff */
[----:B------:R-:W-:Y:S01]  /*3010*/  VIADD R117, R31, 0x8 ;  /* 0x000000081f757836 */ /* 0x000fe20000000000 */
[----:B------:R-:W-:Y:S01]  /*3020*/  SHF.L.U64.HI R31, R102, 0x6, R103 ;  /* 0x00000006661f7819 */ /* 0x000fe20000010267 */
[----:B------:R-:W-:Y:S01]  /*3030*/  IMAD.WIDE.U32 R96, R24, R12, R96 ;  /* 0x0000000c18607225 */ /* 0x000fe200078e0060 */
[----:B------:R-:W-:-:S03]  /*3040*/  IADD3 R103, P2, R40, 0x80, RZ ;  /* 0x0000008028677810 */ /* 0x000fc60007f5e0ff */
[----:B------:R-:W-:Y:S01]  /*3050*/  IMAD.WIDE.U32 R92, R24, R6, R92 ;  /* 0x00000006185c7225 */ /* 0x000fe200078e005c */
[----:B------:R-:W-:-:S03]  /*3060*/  SHF.L.U64.HI R21, R12, 0x5, R13 ;  /* 0x000000050c157819 */ /* 0x000fc6000001020d */
[----:B------:R-:W-:Y:S02]  /*3070*/  VIADD R5, R16, 0x80 ;  /* 0x0000008010057836 */ /* 0x000fe40000000000 */
[----:B------:R-:W-:Y:S01]  /*3080*/  IMAD.SHL.U32 R34, R41, 0x2, RZ ;  /* 0x0000000229227824 */ /* 0x000fe200078e00ff */
[----:B------:R-:W-:Y:S01]  /*3090*/  LOP3.LUT R41, R106, 0xfffffff0, RZ, 0xc0, !PT ;  /* 0xfffffff06a297812 */ /* 0x000fe200078ec0ff */
[----:B------:R-:W-:Y:S01]  /*30a0*/  IMAD.WIDE.U32 R90, R24, R6, R90 ;  /* 0x00000006185a7225 */ /* 0x000fe200078e005a */
[----:B------:R-:W-:-:S03]  /*30b0*/  SHF.L.U64.HI R20, R12, 0x6, R13 ;  /* 0x000000060c147819 */ /* 0x000fc6000001020d */
[--C-:B------:R-:W-:Y:S01]  /*30c0*/  IMAD.X R104, R35, 0x1, R42.reuse, P0 ;  /* 0x0000000123687824 */ /* 0x100fe200000e062a */
[--C-:B------:R-:W-:Y:S01]  /*30d0*/  SHF.L.U64.HI R11, R6, 0x5, R7.reuse ;  /* 0x00000005060b7819 */ /* 0x100fe20000010207 */
[----:B------:R-:W-:Y:S01]  /*30e0*/  IMAD.SHL.U32 R14, R12, 0x20, RZ ;  /* 0x000000200c0e7824 */ /* 0x000fe200078e00ff */
[C-C-:B------:R-:W-:Y:S01]  /*30f0*/  SHF.L.U64.HI R10, R6.reuse, 0x6, R7.reuse ;  /* 0x00000006060a7819 */ /* 0x140fe20000010207 */
[C---:B------:R-:W-:Y:S01]  /*3100*/  IMAD.SHL.U32 R8, R6.reuse, 0x20, RZ ;  /* 0x0000002006087824 */ /* 0x040fe200078e00ff */
[----:B------:R-:W-:Y:S02]  /*3110*/  SHF.L.U64.HI R9, R6, 0x7, R7 ;  /* 0x0000000706097819 */ /* 0x000fe40000010207 */
[----:B------:R-:W-:Y:S01]  /*3120*/  IADD3 R38, R39, R95, RZ ;  /* 0x0000005f27267210 */ /* 0x000fe20007ffe0ff */
[----:B------:R-:W-:Y:S01]  /*3130*/  IMAD.SHL.U32 R118, R102, 0x80, RZ ;  /* 0x0000008066767824 */ /* 0x000fe200078e00ff */
[C---:B------:R-:W-:Y:S01]  /*3140*/  SHF.L.U32 R7, R6.reuse, 0x6, RZ ;  /* 0x0000000606077819 */ /* 0x040fe200000006ff */
[----:B------:R-:W-:Y:S01]  /*3150*/  IMAD.SHL.U32 R6, R6, 0x80, RZ ;  /* 0x0000008006067824 */ /* 0x000fe200078e00ff */
[----:B------:R-:W-:Y:S01]  /*3160*/  @!P6 BAR.SYNC.DEFER_BLOCKING 0x9, 0x100 ;  /* 0x024400000000eb1d */ /* 0x000fe20000010000 */
[----:B------:R-:W-:Y:S01]  /*3170*/  ISETP.GE.AND P0, PT, R16, UR4, PT ;  /* 0x0000000410007c0c */ /* 0x000fe2000bf06270 */
[----:B------:R-:W-:Y:S01]  /*3180*/  IMAD.X R108, RZ, RZ, R42, P3 ;  /* 0x000000ffff6c7224 */ /* 0x000fe200018e062a */
[----:B------:R-:W-:Y:S01]  /*3190*/  SHF.R.S32.HI R106, RZ, 0x4, R106 ;  /* 0x00000004ff6a7819 */ /* 0x000fe2000001146a */
[----:B------:R-:W-:Y:S01]  /*31a0*/  IMAD.X R109, RZ, RZ, R104, P2 ;  /* 0x000000ffff6d7224 */ /* 0x000fe200010e0668 */
[----:B------:R-:W-:Y:S01]  /*31b0*/  SHF.R.S32.HI R107, RZ, 0x1f, R41 ;  /* 0x0000001fff6b7819 */ /* 0x000fe20000011429 */
[----:B------:R-:W-:Y:S01]  /*31c0*/  IMAD.IADD R110, R99, 0x1, R49 ;  /* 0x00000001636e7824 */ /* 0x000fe200078e0231 */
[----:B--2---:R-:W-:-:S02]  /*31d0*/  IADD3 R27, R27, R4, R15 ;  /* 0x000000041b1b7210 */ /* 0x004fc40007ffe00f */
[----:B------:R-:W-:-:S05]  /*31e0*/  IADD3 R4, R37, R127, RZ ;  /* 0x0000007f25047210 */ /* 0x000fca0007ffe0ff */
[----:B------:R-:W-:Y:S01]  /*31f0*/  IMAD.X R32, R4, 0x1, R89, P1 ;  /* 0x0000000104207824 */ /* 0x000fe200008e0659 */
[----:B------:R-:W-:Y:S01]  /*3200*/  IADD3 R33, P1, R3, R88, RZ ;  /* 0x0000005803217210 */ /* 0x000fe20007f3e0ff */
[----:B------:R-:W-:Y:S01]  /*3210*/  IMAD.IADD R37, R97, 0x1, R39 ;  /* 0x0000000161257824 */ /* 0x000fe200078e0227 */
[C---:B------:R-:W-:Y:S01]  /*3220*/  SHF.L.U64.HI R15, R12.reuse, 0x7, R13 ;  /* 0x000000070c0f7819 */ /* 0x040fe2000001020d */
[----:B------:R-:W-:Y:S02]  /*3230*/  IMAD.SHL.U32 R13, R12, 0x40, RZ ;  /* 0x000000400c0d7824 */ /* 0x000fe400078e00ff */
[----:B------:R-:W-:Y:S01]  /*3240*/  IMAD.X R36, R32, 0x1, R89, P1 ;  /* 0x0000000120247824 */ /* 0x000fe200008e0659 */
[----:B------:R-:W-:Y:S01]  /*3250*/  ISETP.GE.AND P1, PT, R5, UR4, PT ;  /* 0x0000000405007c0c */ /* 0x000fe2000bf26270 */
[----:B------:R-:W-:Y:S02]  /*3260*/  IMAD.IADD R39, R93, 0x1, R105 ;  /* 0x000000015d277824 */ /* 0x000fe400078e0269 */
[----:B------:R-:W-:-:S02]  /*3270*/  IMAD.SHL.U32 R12, R12, 0x80, RZ ;  /* 0x000000800c0c7824 */ /* 0x000fc400078e00ff */
[----:B------:R-:W-:-:S08]  /*3280*/  IMAD.IADD R105, R105, 0x1, R91 ;  /* 0x0000000169697824 */ /* 0x000fd000078e025b */
.L_x_2570:
[----:B------:R-:W2:Y:S01]  /*3290*/  LDL R48, [R1+0x7c] ;  /* 0x00007c0001307983 */ /* 0x000ea20000100800 */
[----:B------:R-:W0:Y:S03]  /*32a0*/  LDC R84, c[0x0][0x3f4] ;  /* 0x0000fd00ff547b82 */ /* 0x000e260000000800 */
[----:B------:R-:W3:Y:S01]  /*32b0*/  LDL.LU R58, [R1+0x10] ;  /* 0x00001000013a7983 */ /* 0x000ee20000300800 */
[----:B------:R-:W-:Y:S01]  /*32c0*/  IADD3 R26, R26, -0x1, RZ ;  /* 0xffffffff1a1a7810 */ /* 0x000fe20007ffe0ff */
[----:B------:R-:W-:Y:S05]  /*32d0*/  YIELD ;  /* 0x0000000000007946 */ /* 0x000fea0003800000 */
[----:B------:R-:W-:Y:S01]  /*32e0*/  ISETP.GT.AND P3, PT, R26, R25, PT ;  /* 0x000000191a00720c */ /* 0x000fe20003f64270 */
[----:B------:R-:W-:Y:S01]  /*32f0*/  BSSY B0, `(.L_x_2487) ;  /* 0x000094a000007945 */ /* 0x000fe20003800000 */
[----:B0-----:R-:W-:Y:S01]  /*3300*/  ISETP.GE.AND P2, PT, R84, 0x1, PT ;  /* 0x000000015400780c */ /* 0x001fe20003f46270 */
[----:B--2---:R-:W-:Y:S01]  /*3310*/  IMAD R113, R232, 0x8000, R48 ;  /* 0x00008000e8717824 */ /* 0x004fe200078e0230 */
[----:B---3--:R-:W-:-:S03]  /*3320*/  LOP3.LUT R58, R58, 0xfffffffb, RZ, 0xc0, !PT ;  /* 0xfffffffb3a3a7812 */ /* 0x008fc600078ec0ff */
[----:B------:R-:W-:-:S06]  /*3330*/  IMAD.IADD R113, R18, 0x1, R113 ;  /* 0x0000000112717824 */ /* 0x000fcc00078e0271 */
        /* <DEDUP_REMOVED lines=45> */
.L_x_2491:
[----:B------:R-:W-:Y:S05]  /*3610*/  BSYNC B1 ;  /* 0x0000000000017941 */ /* 0x000fea0003800000 */
.L_x_2490:
[----:B-1----:R-:W-:Y:S01]  /*3620*/  VIADD R52, R19, 0x20 ;  /* 0x0000002013347836 */ /* 0x002fe20000000000 */
[----:B------:R-:W-:Y:S01]  /*3630*/  BSSY B1, `(.L_x_2492) ;  /* 0x000001e000017945 */ /* 0x000fe20003800000 */
[----:B------:R-:W-:Y:S02]  /*3640*/  CS2R R72, SRZ ;  /* 0x0000000000487805 */ /* 0x000fe4000001ff00 */
[----:B------:R-:W-:Y:S02]  /*3650*/  CS2R R70, SRZ ;  /* 0x0000000000467805 */ /* 0x000fe4000001ff00 */
[----:B------:R-:W-:Y:S02]  /*3660*/  CS2R R60, SRZ ;  /* 0x00000000003c7805 */ /* 0x000fe4000001ff00 */
[----:B------:R-:W-:Y:S02]  /*3670*/  ISETP.GE.AND P3, PT, R52, R116, PT ;  /* 0x000000743400720c */ /* 0x000fe40003f66270 */
[----:B------:R-:W-:-:S02]  /*3680*/  CS2R R52, SRZ ;  /* 0x0000000000347805 */ /* 0x000fc4000001ff00 */
[----:B------:R-:W-:Y:S02]  /*3690*/  CS2R R64, SRZ ;  /* 0x0000000000407805 */ /* 0x000fe4000001ff00 */
[----:B------:R-:W-:Y:S02]  /*36a0*/  CS2R R62, SRZ ;  /* 0x00000000003e7805 */ /* 0x000fe4000001ff00 */
[----:B------:R-:W-:-:S05]  /*36b0*/  CS2R R74, SRZ ;  /* 0x00000000004a7805 */ /* 0x000fca000001ff00 */
        /* <DEDUP_REMOVED lines=21> */
.L_x_2493:
[----:B------:R-:W-:Y:S05]  /*3810*/  BSYNC B1 ;  /* 0x0000000000017941 */ /* 0x000fea0003800000 */
.L_x_2492:
[----:B-1----:R-:W-:Y:S01]  /*3820*/  VIADD R55, R19, 0x40 ;  /* 0x0000004013377836 */ /* 0x002fe20000000000 */
[----:B------:R-:W-:Y:S01]  /*3830*/  MOV R54, R58 ;  /* 0x0000003a00367202 */ /* 0x000fe20000000f00 */
        /* <DEDUP_REMOVED lines=27> */
.L_x_2495:
[----:B------:R-:W-:Y:S05]  /*39f0*/  BSYNC B1 ;  /* 0x0000000000017941 */ /* 0x000fea0003800000 */
.L_x_2494:
        /* <DEDUP_REMOVED lines=9> */
[----:B------:R-:W-:Y:S01]  /*3a90*/  ULDC.64 UR4, c[0x0][0x3e8] ;  /* 0x0000fa0000047ab9 */ /* 0x000fe20000000a00 */
[----:B------:R-:W-:Y:S01]  /*3aa0*/  IMAD.MOV.U32 R51, RZ, RZ, R86 ;  /* 0x000000ffff337224 */ /* 0x000fe200078e0056 */
[----:B------:R-:W-:Y:S02]  /*3ab0*/  CS2R R56, SRZ ;  /* 0x0000000000387805 */ /* 0x000fe4000001ff00 */
[----:B------:R-:W-:Y:S01]  /*3ac0*/  CS2R R58, SRZ ;  /* 0x00000000003a7805 */ /* 0x000fe2000001ff00 */
[----:B0-----:R-:W-:-:S04]  /*3ad0*/  IMAD.WIDE.U32 R48, R52, 0x60, R48 ;  /* 0x0000006034307825 */ /* 0x001fc800078e0030 */
[----:B------:R-:W-:Y:S01]  /*3ae0*/  IMAD R53, R53, 0x60, RZ ;  /* 0x0000006035357824 */ /* 0x000fe200078e02ff */
[----:B------:R-:W-:-:S03]  /*3af0*/  IADD3 R48, P5, P6, R96, UR4, R48 ;  /* 0x0000000460307c10 */ /* 0x000fc6000febe030 */
[----:B------:R-:W-:-:S05]  /*3b00*/  IMAD.IADD R52, R49, 0x1, R53 ;  /* 0x0000000131347824 */ /* 0x000fca00078e0235 */
[----:B------:R-:W-:Y:S01]  /*3b10*/  IADD3.X R49, R37, UR5, R52, P5, P6 ;  /* 0x0000000525317c10 */ /* 0x000fe2000afec434 */
[----:B------:R-:W-:Y:S01]  /*3b20*/  ULDC.64 UR4, c[0x0][0x400] ;  /* 0x0001000000047ab9 */ /* 0x000fe20000000a00 */
[----:B------:R-:W0:Y:S02]  /*3b30*/  LDC.64 R52, c[0x0][0x408] ;  /* 0x00010200ff347b82 */ /* 0x000e240000000a00 */
        /* <DEDUP_REMOVED lines=13> */
.L_x_2497:
[----:B------:R-:W-:Y:S05]  /*3c10*/  BSYNC B1 ;  /* 0x0000000000017941 */ /* 0x000fea0003800000 */
.L_x_2496:
[----:B------:R-:W-:Y:S01]  /*3c20*/  UISETP.NE.AND UP0, UPT, UR46, 0x3, UPT ;  /* 0x000000032e00788c */ /* 0x000fe2000bf05270 */
[----:B-----5:R-:W-:Y:S01]  /*3c30*/  IMAD.MOV.U32 R137, RZ, RZ, R76 ;  /* 0x000000ffff897224 */ /* 0x020fe200078e004c */
[----:B------:R-:W-:Y:S01]  /*3c40*/  MOV R138, R78 ;  /* 0x0000004e008a7202 */ /* 0x000fe20000000f00 */
[----:B------:R-:W-:Y:S01]  /*3c50*/  IMAD.MOV.U32 R140, RZ, RZ, R80 ;  /* 0x000000ffff8c7224 */ /* 0x000fe200078e0050 */
[----:B------:R-:W-:Y:S01]  /*3c60*/  MOV R129, R62 ;  /* 0x0000003e00817202 */ /* 0x000fe20000000f00 */
[----:B------:R-:W-:Y:S01]  /*3c70*/  IMAD.MOV.U32 R141, RZ, RZ, R82 ;  /* 0x000000ffff8d7224 */ /* 0x000fe200078e0052 */
[----:B------:R-:W-:Y:S01]  /*3c80*/  PLOP3.LUT P5, PT, PT, PT, UP0, 0x80, 0x0 ;  /* 0x000000000000781c */ /* 0x000fe20003faf008 */
        /* <DEDUP_REMOVED lines=10> */
[----:B------:R-:W-:Y:S01]  /*3d30*/  IMAD.MOV.U32 R123, RZ, RZ, R58 ;  /* 0x000000ffff7b7224 */ /* 0x000fe200078e003a */
[----:B------:R-:W-:Y:S06]  /*3d40*/  @!P5 BRA `(.L_x_2498) ;  /* 0x000000000004d947 */ /* 0x000fec0003800000 */
[----:B------:R-:W-:Y:S01]  /*3d50*/  BPT.TRAP 0x1 ;  /* 0x000000040000795c */ /* 0x000fe20000300000 */
.L_x_2498:
[----:B------:R-:W-:Y:S01]  /*3d60*/  IMAD R111, R232, 0x8, R18 ;  /* 0x00000008e86f7824 */ /* 0x000fe200078e0212 */
[----:B------:R-:W-:Y:S01]  /*3d70*/  SHF.L.U32 R119, R236, 0x1f, RZ ;  /* 0x0000001fec777819 */ /* 0x000fe200000006ff */
[----:B------:R-:W-:Y:S03]  /*3d80*/  BSSY B1, `(.L_x_2499) ;  /* 0x0000003000017945 */ /* 0x000fe60003800000 */
[----:B------:R-:W1:Y:S02]  /*3d90*/  SYNCS.PHASECHK.TRANS64.TRYWAIT P6, [R111+URZ+0x38890], R119 ;  /* 0x038890776f0075a7 */ /* 0x000e6400080c017f */
[----:B-1----:R-:W-:Y:S05]  /*3da0*/  @!P6 BRA `(.L_x_2500) ;  /* 0x000002dc00cce947 */ /* 0x002fea0003800000 */
.L_x_2835:
[----:B------:R-:W-:Y:S05]  /*3db0*/  BSYNC B1 ;  /* 0x0000000000017941 */ /* 0x000fea0003800000 */
.L_x_2499:
        /* <DEDUP_REMOVED lines=112> */
[----:B------:R-:W-:Y:S01]  /*44c0*/  FFMA.FTZ R81, R51, R140, -R81 ;  /* 0x0000008c33517223 */ /* 0x000fe20000010851 */
[----:B------:R-:W-:Y:S01]  /*44d0*/  MOV R51, R80 ;  /* 0x0000005000337202 */ /* 0x000fe20000000f00 */
[----:B------:R-:W-:-:S05]  /*44e0*/  FFMA.FTZ R141, R48, R140, R141 ;  /* 0x0000008c308d7223 */ /* 0x000fca000001008d */
[----:B------:R-:W-:-:S05]  /*44f0*/  F2FP.SATFINITE.E4M3.F32.PACK_AB_MERGE_C R81, R141, R81, R142 ;  /* 0x000000518d51723e */ /* 0x000fca000480708e */
[----:B------:R-:W-:-:S07]  /*4500*/  IMAD.MOV.U32 R48, RZ, RZ, R81 ;  /* 0x000000ffff307224 */ /* 0x000fce00078e0051 */
.L_x_2506:
[----:B------:R-:W-:Y:S05]  /*4510*/  BSYNC B3 ;  /* 0x0000000000037941 */ /* 0x000fea0003800000 */
.L_x_2505:
[----:B------:R-:W-:Y:S02]  /*4520*/  ULDC.64 UR4, c[0x0][0x2e8] ;  /* 0x0000ba0000047ab9 */ /* 0x000fe40000000a00 */
[----:B------:R-:W-:-:S04]  /*4530*/  IADD3 R80, P2, P6, R139, UR4, R100 ;  /* 0x000000048b507c10 */ /* 0x000fc8000fe5e064 */
[----:B------:R-:W-:-:S05]  /*4540*/  IADD3.X R81, R136, UR5, R42, P2, P6 ;  /* 0x0000000588517c10 */ /* 0x000fca00097ec42a */
[----:B--2---:R2:W-:Y:S04]  /*4550*/  STG.E.128 desc[UR40][R80.64], R48 ;  /* 0x0000003050007986 */ /* 0x0045e8000c101d28 */
.L_x_2504:
[----:B------:R-:W-:Y:S05]  /*4560*/  BSYNC B2 ;  /* 0x0000000000027941 */ /* 0x000fea0003800000 */
.L_x_2503:
        /* <DEDUP_REMOVED lines=12> */
[----:B------:R-:W-:Y:S01]  /*4630*/  LOP3.LUT R78, R78, 0xff00, R80, 0xf8, !PT ;  /* 0x0000ff004e4e7812 */ /* 0x000fe200078ef850 */
[----:B------:R-:W-:Y:S01]  /*4640*/  IMAD.SHL.U32 R81, R81, 0x100, RZ ;  /* 0x0000010051517824 */ /* 0x000fe200078e00ff */
[----:B--2---:R-:W-:-:S02]  /*4650*/  F2FP.F16.E4M3.UNPACK_B R80, R49 ;  /* 0x00000031ff50723e */ /* 0x004fc400020006ff */
[----:B------:R-:W-:Y:S02]  /*4660*/  LOP3.LUT R77, R78, 0xff0000, R77, 0xf8, !PT ;  /* 0x00ff00004e4d7812 */ /* 0x000fe400078ef84d */
[-C--:B------:R-:W-:Y:S02]  /*4670*/  F2FP.F16.E4M3.UNPACK_B R78, R138.reuse.H1 ;  /* 0x0000008aff4e723e */ /* 0x080fe400030006ff */
[----:B------:R-:W-:Y:S01]  /*4680*/  SHF.R.U32.HI R76, RZ, 0x10, R79 ;  /* 0x00000010ff4c7819 */ /* 0x000fe2000001164f */
[----:B------:R-:W-:Y:S01]  /*4690*/  HADD2.F32 R79, -RZ, R80.H1_H1 ;  /* 0x30000050ff4f7230 */ /* 0x000fe20000004100 */
[----:B------:R-:W-:Y:S01]  /*46a0*/  LOP3.LUT R82, R82, 0xff00, R81, 0xf8, !PT ;  /* 0x0000ff0052527812 */ /* 0x000fe200078ef851 */
[----:B------:R-:W-:Y:S01]  /*46b0*/  HADD2.F32 R140, -RZ, R78.H0_H0 ;  /* 0x2000004eff8c7230 */ /* 0x000fe20000004100 */
        /* <DEDUP_REMOVED lines=91> */
.L_x_2508:
[----:B------:R-:W-:Y:S05]  /*4c70*/  BSYNC B2 ;  /* 0x0000000000027941 */ /* 0x000fea0003800000 */
.L_x_2507:
[----:B------:R-:W-:Y:S02]  /*4c80*/  ULDC.64 UR4, c[0x0][0x2e8] ;  /* 0x0000ba0000047ab9 */ /* 0x000fe40000000a00 */
[----:B------:R-:W-:-:S04]  /*4c90*/  IADD3 R76, P2, P6, R43, UR4, R139 ;  /* 0x000000042b4c7c10 */ /* 0x000fc8000fe5e08b */
[----:B------:R-:W-:-:S05]  /*4ca0*/  IADD3.X R77, R108, UR5, R136, P2, P6 ;  /* 0x000000056c4d7c10 */ /* 0x000fca00097ec488 */
[----:B--2---:R3:W-:Y:S04]  /*4cb0*/  STG.E.128 desc[UR40][R76.64], R48 ;  /* 0x000000304c007986 */ /* 0x0047e8000c101d28 */
.L_x_2502:
[----:B------:R-:W-:Y:S05]  /*4cc0*/  BSYNC B1 ;  /* 0x0000000000017941 */ /* 0x000fea0003800000 */
.L_x_2501:
        /* <DEDUP_REMOVED lines=116> */
.L_x_2514:
[----:B------:R-:W-:Y:S05]  /*5410*/  BSYNC B3 ;  /* 0x0000000000037941 */ /* 0x000fea0003800000 */
.L_x_2513:
[----:B------:R-:W-:Y:S02]  /*5420*/  ULDC.64 UR4, c[0x0][0x2e8] ;  /* 0x0000ba0000047ab9 */ /* 0x000fe40000000a00 */
[----:B------:R-:W-:-:S04]  /*5430*/  IADD3 R72, P2, P3, R77, UR4, R100 ;  /* 0x000000044d487c10 */ /* 0x000fc8000fb5e064 */
[----:B------:R-:W-:-:S05]  /*5440*/  IADD3.X R73, R76, UR5, R42, P2, P3 ;  /* 0x000000054c497c10 */ /* 0x000fca00097e642a */
[----:B--2---:R3:W-:Y:S04]  /*5450*/  STG.E.128 desc[UR40][R72.64], R48 ;  /* 0x0000003048007986 */ /* 0x0047e8000c101d28 */
.L_x_2512:
[----:B------:R-:W-:Y:S05]  /*5460*/  BSYNC B2 ;  /* 0x0000000000027941 */ /* 0x000fea0003800000 */
.L_x_2511:
        /* <DEDUP_REMOVED lines=109> */
.L_x_2516:
[----:B------:R-:W-:Y:S05]  /*5b40*/  BSYNC B2 ;  /* 0x0000000000027941 */ /* 0x000fea0003800000 */
.L_x_2515:
[----:B------:R-:W-:Y:S02]  /*5b50*/  ULDC.64 UR4, c[0x0][0x2e8] ;  /* 0x0000ba0000047ab9 */ /* 0x000fe40000000a00 */
[----:B------:R-:W-:-:S04]  /*5b60*/  IADD3 R68, P2, P3, R43, UR4, R77 ;  /* 0x000000042b447c10 */ /* 0x000fc8000fb5e04d */
[----:B------:R-:W-:-:S05]  /*5b70*/  IADD3.X R69, R108, UR5, R76, P2, P3 ;  /* 0x000000056c457c10 */ /* 0x000fca00097e644c */
[----:B--2---:R4:W-:Y:S04]  /*5b80*/  STG.E.128 desc[UR40][R68.64], R48 ;  /* 0x0000003044007986 */ /* 0x0049e8000c101d28 */
.L_x_2510:
[----:B------:R-:W-:Y:S05]  /*5b90*/  BSYNC B1 ;  /* 0x0000000000017941 */ /* 0x000fea0003800000 */
.L_x_2509:
        /* <DEDUP_REMOVED lines=17> */
[----:B------:R-:W-:Y:S02]  /*5cb0*/  SHF.R.U32.HI R65, RZ, 0x10, R67 ;  /* 0x00000010ff417819 */ /* 0x000fe40000011643 */
[----:B------:R-:W-:Y:S01]  /*5cc0*/  LOP3.LUT R64, R67, 0xff0000ff, RZ, 0xc0, !PT ;  /* 0xff0000ff43407812 */ /* 0x000fe200078ec0ff */
[----:B------:R-:W-:Y:S01]  /*5cd0*/  IMAD.SHL.U32 R67, R72, 0x100, RZ ;  /* 0x0000010048437824 */ /* 0x000fe200078e00ff */
[----:B------:R-:W-:-:S02]  /*5ce0*/  SHF.L.U32 R70, R70, 0x8, RZ ;  /* 0x0000000846467819 */ /* 0x000fc400000006ff */
[----:B------:R-:W-:Y:S02]  /*5cf0*/  F2FP.F16.E4M3.UNPACK_B R72, R73 ;  /* 0x00000049ff48723e */ /* 0x000fe400020006ff */
[----:B------:R-:W-:Y:S02]  /*5d00*/  LOP3.LUT R67, R64, 0xff00, R67, 0xf8, !PT ;  /* 0x0000ff0040437812 */ /* 0x000fe400078ef843 */
[----:B------:R-:W-:Y:S01]  /*5d10*/  F2FP.F16.E4M3.UNPACK_B R64, R131.H1 ;  /* 0x00000083ff40723e */ /* 0x000fe200030006ff */
[--C-:B------:R-:W-:Y:S01]  /*5d20*/  HADD2.F32 R75, -RZ, R72.reuse.H0_H0 ;  /* 0x20000048ff4b7230 */ /* 0x100fe20000004100 */
[----:B------:R-:W-:Y:S01]  /*5d30*/  LOP3.LUT R70, R71, 0xff00, R70, 0xf8, !PT ;  /* 0x0000ff0047467812 */ /* 0x000fe200078ef846 */
[----:B------:R-:W-:Y:S01]  /*5d40*/  HADD2.F32 R71, -RZ, R72.H1_H1 ;  /* 0x30000048ff477230 */ /* 0x000fe20000004100 */
[----:B------:R-:W-:Y:S01]  /*5d50*/  F2FP.F16.E4M3.UNPACK_B R49, R130.H1 ;  /* 0x00000082ff31723e */ /* 0x000fe200030006ff */
[--C-:B------:R-:W-:Y:S01]  /*5d60*/  HADD2.F32 R76, -RZ, R64.reuse.H0_H0 ;  /* 0x20000040ff4c7230 */ /* 0x100fe20000004100 */
[----:B------:R-:W-:Y:S01]  /*5d70*/  F2FP.F16.E4M3.UNPACK_B R78, R51.H1 ;  /* 0x00000033ff4e723e */ /* 0x000fe200030006ff */
[----:B------:R-:W-:Y:S01]  /*5d80*/  HADD2.F32 R64, -RZ, R64.H1_H1 ;  /* 0x30000040ff407230 */ /* 0x000fe20000004100 */
[----:B------:R-:W-:Y:S01]  /*5d90*/  F2FP.F16.E4M3.UNPACK_B R131, R131 ;  /* 0x00000083ff83723e */ /* 0x000fe200020006ff */
[----:B------:R-:W-:-:S02]  /*5da0*/  HADD2.F32 R74, -RZ, R49.H0_H0 ;  /* 0x20000031ff4a7230 */ /* 0x000fc40000004100 */
[-C--:B------:R-:W-:Y:S01]  /*5db0*/  FMUL.FTZ R72, R71, R76.reuse ;  /* 0x0000004c47487220 */ /* 0x080fe20000410000 */
[C---:B------:R-:W-:Y:S01]  /*5dc0*/  FMUL.FTZ R76, R75.reuse, R76 ;  /* 0x0000004c4b4c7220 */ /* 0x040fe20000410000 */
[----:B------:R-:W-:Y:S01]  /*5dd0*/  HADD2.F32 R49, -RZ, R49.H1_H1 ;  /* 0x30000031ff317230 */ /* 0x000fe20000004100 */
[----:B------:R-:W-:Y:S01]  /*5de0*/  F2FP.F16.E4M3.UNPACK_B R130, R130 ;  /* 0x00000082ff82723e */ /* 0x000fe200020006ff */
        /* <DEDUP_REMOVED lines=10> */
[----:B------:R-:W-:Y:S02]  /*5e90*/  IMAD.U32 R73, R66, 0x10000, RZ ;  /* 0x0001000042497824 */ /* 0x000fe400078e00ff */
[----:B------:R-:W-:Y:S02]  /*5ea0*/  IMAD.U32 R66, R65, 0x10000, RZ ;  /* 0x0001000041427824 */ /* 0x000fe400078e00ff */
[----:B------:R-:W-:Y:S01]  /*5eb0*/  F2FP.SATFINITE.E4M3.F32.PACK_AB_MERGE_C R49, R49, R64, RZ ;  /* 0x000000403131723e */ /* 0x000fe200048070ff */
[----:B------:R-:W-:Y:S01]  /*5ec0*/  IMAD.MOV.U32 R64, RZ, RZ, R50 ;  /* 0x000000ffff407224 */ /* 0x000fe200078e0032 */
[----:B------:R-:W-:Y:S01]  /*5ed0*/  LOP3.LUT R65, R70, 0xff0000, R73, 0xf8, !PT ;  /* 0x00ff000046417812 */ /* 0x000fe200078ef849 */
[--C-:B------:R-:W-:Y:S01]  /*5ee0*/  HADD2.F32 R73, -RZ, R75.reuse.H1_H1 ;  /* 0x3000004bff497230 */ /* 0x100fe20000004100 */
[----:B------:R-:W-:Y:S01]  /*5ef0*/  LOP3.LUT R66, R67, 0xff0000, R66, 0xf8, !PT ;  /* 0x00ff000043427812 */ /* 0x000fe200078ef842 */
[----:B------:R-:W-:Y:S01]  /*5f00*/  HADD2.F32 R75, -RZ, R75.H0_H0 ;  /* 0x2000004bff4b7230 */ /* 0x000fe20000004100 */
[----:B------:R-:W-:-:S02]  /*5f10*/  F2FP.F16.E4M3.UNPACK_B R70, R65.H1 ;  /* 0x00000041ff46723e */ /* 0x000fc400030006ff */
[-C--:B------:R-:W-:Y:S02]  /*5f20*/  F2FP.F16.E4M3.UNPACK_B R67, R66.reuse.H1 ;  /* 0x00000042ff43723e */ /* 0x080fe400030006ff */
[----:B------:R-:W-:Y:S01]  /*5f30*/  F2FP.F16.E4M3.UNPACK_B R66, R66 ;  /* 0x00000042ff42723e */ /* 0x000fe200020006ff */
[----:B------:R-:W-:Y:S01]  /*5f40*/  HADD2.F32 R74, -RZ, R70.H0_H0 ;  /* 0x20000046ff4a7230 */ /* 0x000fe20000004100 */
[----:B------:R-:W-:Y:S01]  /*5f50*/  F2FP.SATFINITE.E4M3.F32.PACK_AB_MERGE_C R49, R71, R72, R49 ;  /* 0x000000484731723e */ /* 0x000fe20004807031 */
[--C-:B------:R-:W-:Y:S02]  /*5f60*/  HADD2.F32 R76, -RZ, R67.reuse.H0_H0 ;  /* 0x20000043ff4c7230 */ /* 0x100fe40000004100 */
[----:B------:R-:W-:Y:S02]  /*5f70*/  HADD2.F32 R67, -RZ, R67.H1_H1 ;  /* 0x30000043ff437230 */ /* 0x000fe40000004100 */
[--C-:B------:R-:W-:Y:S02]  /*5f80*/  HADD2.F32 R72, -RZ, R131.reuse.H1_H1 ;  /* 0x30000083ff487230 */ /* 0x100fe40000004100 */
[-C--:B------:R-:W-:Y:S01]  /*5f90*/  FMUL.FTZ R77, R73, R76.reuse ;  /* 0x0000004c494d7220 */ /* 0x080fe20000410000 */
[----:B------:R-:W-:Y:S01]  /*5fa0*/  FMUL.FTZ R76, R75, R76 ;  /* 0x0000004c4b4c7220 */ /* 0x000fe20000410000 */
[----:B------:R-:W-:-:S02]  /*5fb0*/  HADD2.F32 R131, -RZ, R131.H0_H0 ;  /* 0x20000083ff837230 */ /* 0x000fc40000004100 */
[-C--:B------:R-:W-:Y:S01]  /*5fc0*/  FFMA.FTZ R77, R75, R74.reuse, -R77 ;  /* 0x0000004a4b4d7223 */ /* 0x080fe2000001084d */
[----:B------:R-:W-:Y:S01]  /*5fd0*/  FFMA.FTZ R74, R73, R74, R76 ;  /* 0x0000004a494a7223 */ /* 0x000fe2000001004c */
[--C-:B------:R-:W-:Y:S02]  /*5fe0*/  HADD2.F32 R76, -RZ, R78.reuse.H1_H1 ;  /* 0x3000004eff4c7230 */ /* 0x100fe40000004100 */
[----:B------:R-:W-:Y:S02]  /*5ff0*/  HADD2.F32 R78, -RZ, R78.H0_H0 ;  /* 0x2000004eff4e7230 */ /* 0x000fe40000004100 */
[----:B------:R-:W-:Y:S02]  /*6000*/  HADD2.F32 R73, -RZ, R70.H1_H1 ;  /* 0x30000046ff497230 */ /* 0x000fe40000004100 */
[-C--:B------:R-:W-:Y:S01]  /*6010*/  FMUL.FTZ R51, R76, R67.reuse ;  /* 0x000000434c337220 */ /* 0x080fe20000410000 */
[----:B------:R-:W-:Y:S01]  /*6020*/  F2FP.F16.E4M3.UNPACK_B R70, R64 ;  /* 0x00000040ff46723e */ /* 0x000fe200020006ff */
[----:B------:R-:W-:-:S02]  /*6030*/  FMUL.FTZ R67, R78, R67 ;  /* 0x000000434e437220 */ /* 0x000fc40000410000 */
[-C--:B------:R-:W-:Y:S02]  /*6040*/  FFMA.FTZ R51, R78, R73.reuse, -R51 ;  /* 0x000000494e337223 */ /* 0x080fe40000010833 */
[----:B------:R-:W-:Y:S01]  /*6050*/  FFMA.FTZ R76, R76, R73, R67 ;  /* 0x000000494c4c7223 */ /* 0x000fe20000010043 */
[----:B------:R-:W-:Y:S01]  /*6060*/  F2FP.F16.E4M3.UNPACK_B R67, R65 ;  /* 0x00000041ff43723e */ /* 0x000fe200020006ff */
[----:B------:R-:W-:Y:S02]  /*6070*/  HADD2.F32 R50, -RZ, R70.H1_H1 ;  /* 0x30000046ff327230 */ /* 0x000fe40000004100 */
[----:B------:R-:W-:Y:S01]  /*6080*/  HADD2.F32 R65, -RZ, R66.H0_H0 ;  /* 0x20000042ff417230 */ /* 0x000fe20000004100 */
[----:B------:R-:W-:Y:S01]  /*6090*/  F2FP.SATFINITE.E4M3.F32.PACK_AB_MERGE_C R51, R76, R51, RZ ;  /* 0x000000334c33723e */ /* 0x000fe200048070ff */
[----:B------:R-:W-:Y:S02]  /*60a0*/  HADD2.F32 R70, -RZ, R70.H0_H0 ;  /* 0x20000046ff467230 */ /* 0x000fe40000004100 */
[----:B------:R-:W-:-:S02]  /*60b0*/  HADD2.F32 R71, -RZ, R67.H0_H0 ;  /* 0x20000043ff477230 */ /* 0x000fc40000004100 */
[-C--:B------:R-:W-:Y:S01]  /*60c0*/  FMUL.FTZ R73, R50, R65.reuse ;  /* 0x0000004132497220 */ /* 0x080fe20000410000 */
[----:B------:R-:W-:Y:S02]  /*60d0*/  HADD2.F32 R67, -RZ, R67.H1_H1 ;  /* 0x30000043ff437230 */ /* 0x000fe40000004100 */
[----:B------:R-:W-:Y:S01]  /*60e0*/  FMUL.FTZ R75, R70, R65 ;  /* 0x00000041464b7220 */ /* 0x000fe20000410000 */
[----:B------:R-:W-:Y:S01]  /*60f0*/  F2FP.SATFINITE.E4M3.F32.PACK_AB_MERGE_C R51, R74, R77, R51 ;  /* 0x0000004d4a33723e */ /* 0x000fe20004807033 */
[-C--:B------:R-:W-:Y:S01]  /*6100*/  FFMA.FTZ R65, R70, R71.reuse, -R73 ;  /* 0x0000004746417223 */ /* 0x080fe20000010849 */
[----:B------:R-:W-:Y:S01]  /*6110*/  F2FP.F16.E4M3.UNPACK_B R70, R64.H1 ;  /* 0x00000040ff46723e */ /* 0x000fe200030006ff */
[----:B------:R-:W-:Y:S01]  /*6120*/  FFMA.FTZ R50, R50, R71, R75 ;  /* 0x0000004732327223 */ /* 0x000fe2000001004b */
[----:B------:R-:W-:Y:S02]  /*6130*/  HADD2.F32 R71, -RZ, R66.H1_H1 ;  /* 0x30000042ff477230 */ /* 0x000fe40000004100 */
[----:B------:R-:W-:-:S02]  /*6140*/  IMAD.MOV.U32 R64, RZ, RZ, R48 ;  /* 0x000000ffff407224 */ /* 0x000fc400078e0030 */
        /* <DEDUP_REMOVED lines=26> */
.L_x_2522:
[----:B------:R-:W-:Y:S05]  /*62f0*/  BSYNC B3 ;  /* 0x0000000000037941 */ /* 0x000fea0003800000 */
.L_x_2521:
[----:B------:R-:W-:Y:S02]  /*6300*/  ULDC.64 UR4, c[0x0][0x2e8] ;  /* 0x0000ba0000047ab9 */ /* 0x000fe40000000a00 */
[----:B------:R-:W-:-:S04]  /*6310*/  IADD3 R64, P2, P3, R69, UR4, R100 ;  /* 0x0000000445407c10 */ /* 0x000fc8000fb5e064 */
[----:B------:R-:W-:-:S05]  /*6320*/  IADD3.X R65, R68, UR5, R42, P2, P3 ;  /* 0x0000000544417c10 */ /* 0x000fca00097e642a */
[----:B--2---:R0:W-:Y:S04]  /*6330*/  STG.E.128 desc[UR40][R64.64], R48 ;  /* 0x0000003040007986 */ /* 0x0041e8000c101d28 */
.L_x_2520:
[----:B------:R-:W-:Y:S05]  /*6340*/  BSYNC B2 ;  /* 0x0000000000027941 */ /* 0x000fea0003800000 */
.L_x_2519:
        /* <DEDUP_REMOVED lines=63> */
[----:B------:R-:W-:Y:S02]  /*6740*/  IMAD.MOV.U32 R63, RZ, RZ, R51 ;  /* 0x000000ffff3f7224 */ /* 0x000fe400078e0033 */
[----:B------:R-:W-:Y:S01]  /*6750*/  IMAD.U32 R64, R70, 0x10000, RZ ;  /* 0x0001000046407824 */ /* 0x000fe200078e00ff */
        /* <DEDUP_REMOVED lines=47> */
.L_x_2524:
[----:B------:R-:W-:Y:S05]  /*6a50*/  BSYNC B2 ;  /* 0x0000000000027941 */ /* 0x000fea0003800000 */
.L_x_2523:
[----:B------:R-:W-:Y:S02]  /*6a60*/  ULDC.64 UR4, c[0x0][0x2e8] ;  /* 0x0000ba0000047ab9 */ /* 0x000fe40000000a00 */
[----:B------:R-:W-:-:S04]  /*6a70*/  IADD3 R60, P2, P3, R43, UR4, R69 ;  /* 0x000000042b3c7c10 */ /* 0x000fc8000fb5e045 */
[----:B------:R-:W-:-:S05]  /*6a80*/  IADD3.X R61, R108, UR5, R68, P2, P3 ;  /* 0x000000056c3d7c10 */ /* 0x000fca00097e6444 */
[----:B--2---:R2:W-:Y:S04]  /*6a90*/  STG.E.128 desc[UR40][R60.64], R48 ;  /* 0x000000303c007986 */ /* 0x0045e8000c101d28 */
.L_x_2518:
[----:B------:R-:W-:Y:S05]  /*6aa0*/  BSYNC B1 ;  /* 0x0000000000017941 */ /* 0x000fea0003800000 */
.L_x_2517:
        /* <DEDUP_REMOVED lines=9> */
[----:B--2---:R-:W-:Y:S02]  /*6b40*/  MOV R60, R49 ;  /* 0x00000031003c7202 */ /* 0x004fe40000000f00 */
[----:B------:R-:W-:Y:S02]  /*6b50*/  F2FP.F16.E4M3.UNPACK_B R63, R123.H1 ;  /* 0x0000007bff3f723e */ /* 0x000fe400030006ff */
[----:B------:R-:W-:Y:S02]  /*6b60*/  F2FP.F16.E4M3.UNPACK_B R49, R60 ;  /* 0x0000003cff31723e */ /* 0x000fe400020006ff */
[----:B------:R-:W-:Y:S01]  /*6b70*/  F2FP.F16.E4M3.UNPACK_B R64, R122.H1 ;  /* 0x0000007aff40723e */ /* 0x000fe200030006ff */
[----:B------:R-:W-:Y:S01]  /*6b80*/  HADD2.F32 R61, -RZ, R63.H0_H0 ;  /* 0x2000003fff3d7230 */ /* 0x000fe20000004100 */
[--C-:B------:R-:W-:Y:S01]  /*6b90*/  SHF.R.U32.HI R69, RZ, 0x8, R57.reuse ;  /* 0x00000008ff457819 */ /* 0x100fe20000011639 */
[--C-:B------:R-:W-:Y:S01]  /*6ba0*/  HADD2.F32 R56, -RZ, R49.reuse.H0_H0 ;  /* 0x20000031ff387230 */ /* 0x100fe20000004100 */
[----:B------:R-:W-:Y:S01]  /*6bb0*/  LOP3.LUT R62, R57, 0xff0000ff, RZ, 0xc0, !PT ;  /* 0xff0000ff393e7812 */ /* 0x000fe200078ec0ff */
[----:B------:R-:W-:Y:S01]  /*6bc0*/  HADD2.F32 R49, -RZ, R49.H1_H1 ;  /* 0x30000031ff317230 */ /* 0x000fe20000004100 */
[----:B------:R-:W-:Y:S01]  /*6bd0*/  SHF.R.U32.HI R58, RZ, 0x10, R57 ;  /* 0x00000010ff3a7819 */ /* 0x000fe20000011639 */
[----:B------:R-:W-:-:S02]  /*6be0*/  HADD2.F32 R57, -RZ, R64.H0_H0 ;  /* 0x20000040ff397230 */ /* 0x000fc40000004100 */
[CC--:B------:R-:W-:Y:S01]  /*6bf0*/  FMUL.FTZ R66, R56.reuse, R61.reuse ;  /* 0x0000003d38427220 */ /* 0x0c0fe20000410000 */
[----:B------:R-:W-:Y:S02]  /*6c00*/  HADD2.F32 R68, -RZ, R63.H1_H1 ;  /* 0x3000003fff447230 */ /* 0x000fe40000004100 */
[C---:B------:R-:W-:Y:S01]  /*6c10*/  FMUL.FTZ R65, R49.reuse, R61 ;  /* 0x0000003d31417220 */ /* 0x040fe20000410000 */
[--C-:B------:R-:W-:Y:S01]  /*6c20*/  SHF.R.U32.HI R67, RZ, 0x8, R59.reuse ;  /* 0x00000008ff437819 */ /* 0x100fe2000001163b */
[-C--:B------:R-:W-:Y:S01]  /*6c30*/  FFMA.FTZ R49, R49, R57.reuse, R66 ;  /* 0x0000003931317223 */ /* 0x080fe20000010042 */
[----:B------:R-:W-:Y:S01]  /*6c40*/  SHF.R.U32.HI R61, RZ, 0x10, R59 ;  /* 0x00000010ff3d7819 */ /* 0x000fe2000001163b */
[----:B------:R-:W-:Y:S01]  /*6c50*/  FFMA.FTZ R56, R56, R57, -R65 ;  /* 0x0000003938387223 */ /* 0x000fe20000010841 */
[----:B------:R-:W-:Y:S01]  /*6c60*/  F2FP.F16.E4M3.UNPACK_B R57, R60.H1 ;  /* 0x0000003cff39723e */ /* 0x000fe200030006ff */
[----:B------:R-:W-:Y:S01]  /*6c70*/  IMAD.SHL.U32 R65, R69, 0x100, RZ ;  /* 0x0000010045417824 */ /* 0x000fe200078e00ff */
[----:B------:R-:W-:Y:S01]  /*6c80*/  LOP3.LUT R60, R59, 0xff0000ff, RZ, 0xc0, !PT ;  /* 0xff0000ff3b3c7812 */ /* 0x000fe200078ec0ff */
[----:B------:R-:W-:Y:S01]  /*6c90*/  IMAD.MOV.U32 R59, RZ, RZ, R48 ;  /* 0x000000ffff3b7224 */ /* 0x000fe200078e0030 */
[----:B------:R-:W-:Y:S01]  /*6ca0*/  F2FP.F16.E4M3.UNPACK_B R123, R123 ;  /* 0x0000007bff7b723e */ /* 0x000fe200020006ff */
[--C-:B------:R-:W-:Y:S01]  /*6cb0*/  HADD2.F32 R63, -RZ, R57.reuse.H1_H1 ;  /* 0x30000039ff3f7230 */ /* 0x100fe20000004100 */
[----:B------:R-:W-:Y:S01]  /*6cc0*/  LOP3.LUT R66, R62, 0xff00, R65, 0xf8, !PT ;  /* 0x0000ff003e427812 */ /* 0x000fe200078ef841 */
[----:B------:R-:W-:Y:S01]  /*6cd0*/  HADD2.F32 R57, -RZ, R57.H0_H0 ;  /* 0x20000039ff397230 */ /* 0x000fe20000004100 */
[----:B------:R-:W-:Y:S01]  /*6ce0*/  F2FP.F16.E4M3.UNPACK_B R62, R59.H1 ;  /* 0x0000003bff3e723e */ /* 0x000fe200030006ff */
[----:B------:R-:W-:-:S02]  /*6cf0*/  HADD2.F32 R64, -RZ, R64.H1_H1 ;  /* 0x30000040ff407230 */ /* 0x000fc40000004100 */
[-C--:B------:R-:W-:Y:S01]  /*6d00*/  FMUL.FTZ R48, R63, R68.reuse ;  /* 0x000000443f307220 */ /* 0x080fe20000410000 */
[----:B------:R-:W-:Y:S02]  /*6d10*/  IMAD.SHL.U32 R65, R67, 0x100, RZ ;  /* 0x0000010043417824 */ /* 0x000fe400078e00ff */
[C---:B------:R-:W-:Y:S01]  /*6d20*/  FMUL.FTZ R68, R57.reuse, R68 ;  /* 0x0000004439447220 */ /* 0x040fe20000410000 */
[----:B------:R-:W-:Y:S01]  /*6d30*/  F2FP.F16.E4M3.UNPACK_B R122, R122 ;  /* 0x0000007aff7a723e */ /* 0x000fe200020006ff */
[-C--:B------:R-:W-:Y:S01]  /*6d40*/  FFMA.FTZ R48, R57, R64.reuse, -R48 ;  /* 0x0000004039307223 */ /* 0x080fe20000010830 */
[----:B------:R-:W-:Y:S02]  /*6d50*/  IMAD.U32 R67, R58, 0x10000, RZ ;  /* 0x000100003a437824 */ /* 0x000fe400078e00ff */
[----:B------:R-:W-:Y:S01]  /*6d60*/  FFMA.FTZ R57, R63, R64, R68 ;  /* 0x000000403f397223 */ /* 0x000fe20000010044 */
[----:B------:R-:W-:Y:S01]  /*6d70*/  HADD2.F32 R68, -RZ, R123.H1_H1 ;  /* 0x3000007bff447230 */ /* 0x000fe20000004100 */
[----:B------:R-:W-:Y:S01]  /*6d80*/  LOP3.LUT R69, R60, 0xff00, R65, 0xf8, !PT ;  /* 0x0000ff003c457812 */ /* 0x000fe200078ef841 */
[--C-:B------:R-:W-:Y:S01]  /*6d90*/  HADD2.F32 R63, -RZ, R62.reuse.H0_H0 ;  /* 0x2000003eff3f7230 */ /* 0x100fe20000004100 */
[----:B------:R-:W-:Y:S01]  /*6da0*/  LOP3.LUT R60, R66, 0xff0000, R67, 0xf8, !PT ;  /* 0x00ff0000423c7812 */ /* 0x000fe200078ef843 */
[----:B------:R-:W-:Y:S01]  /*6db0*/  HADD2.F32 R64, -RZ, R62.H1_H1 ;  /* 0x3000003eff407230 */ /* 0x000fe20000004100 */
[----:B------:R-:W-:Y:S01]  /*6dc0*/  F2FP.F16.E4M3.UNPACK_B R62, R59 ;  /* 0x0000003bff3e723e */ /* 0x000fe200020006ff */
[----:B------:R-:W-:-:S02]  /*6dd0*/  HADD2.F32 R65, -RZ, R122.H1_H1 ;  /* 0x3000007aff417230 */ /* 0x000fc40000004100 */
[-C--:B------:R-:W-:Y:S01]  /*6de0*/  FMUL.FTZ R71, R63, R68.reuse ;  /* 0x000000443f477220 */ /* 0x080fe20000410000 */
[----:B------:R-:W-:Y:S02]  /*6df0*/  IMAD.U32 R66, R61, 0x10000, RZ ;  /* 0x000100003d427824 */ /* 0x000fe400078e00ff */
[C---:B------:R-:W-:Y:S01]  /*6e00*/  FMUL.FTZ R58, R64.reuse, R68 ;  /* 0x00000044403a7220 */ /* 0x040fe20000410000 */
[----:B------:R-:W-:Y:S02]  /*6e10*/  HADD2.F32 R123, -RZ, R123.H0_H0 ;  /* 0x2000007bff7b7230 */ /* 0x000fe40000004100 */
[-C--:B------:R-:W-:Y:S01]  /*6e20*/  FFMA.FTZ R59, R64, R65.reuse, R71 ;  /* 0x00000041403b7223 */ /* 0x080fe20000010047 */
[--C-:B------:R-:W-:Y:S02]  /*6e30*/  HADD2.F32 R64, -RZ, R62.reuse.H1_H1 ;  /* 0x3000003eff407230 */ /* 0x100fe40000004100 */
[----:B------:R-:W-:Y:S01]  /*6e40*/  FFMA.FTZ R58, R63, R65, -R58 ;  /* 0x000000413f3a7223 */ /* 0x000fe2000001083a */
[----:B------:R-:W-:Y:S01]  /*6e50*/  HADD2.F32 R62, -RZ, R62.H0_H0 ;  /* 0x2000003eff3e7230 */ /* 0x000fe20000004100 */
[----:B------:R-:W-:Y:S01]  /*6e60*/  LOP3.LUT R63, R69, 0xff0000, R66, 0xf8, !PT ;  /* 0x00ff0000453f7812 */ /* 0x000fe200078ef842 */
[----:B------:R-:W-:-:S02]  /*6e70*/  IMAD.MOV.U32 R65, RZ, RZ, R51 ;  /* 0x000000ffff417224 */ /* 0x000fc400078e0033 */
        /* <DEDUP_REMOVED lines=22> */
[----:B------:R-:W-:Y:S01]  /*6fe0*/  IMAD.MOV.U32 R65, RZ, RZ, R50 ;  /* 0x000000ffff417224 */ /* 0x000fe200078e0032 */
[----:B------:R-:W-:Y:S01]  /*6ff0*/  F2FP.SATFINITE.E4M3.F32.PACK_AB_MERGE_C R51, R62, R51, R58 ;  /* 0x000000333e33723e */ /* 0x000fe2000480703a */
[----:B------:R-:W-:-:S02]  /*7000*/  HADD2.F32 R67, -RZ, R66.H1_H1 ;  /* 0x30000042ff437230 */ /* 0x000fc40000004100 */
        /* <DEDUP_REMOVED lines=28> */
[----:B------:R-:W-:Y:S02]  /*71d0*/  F2FP.SATFINITE.E4M3.F32.PACK_AB_MERGE_C R50, R69, R48, R70 ;  /* 0x000000304532723e */ /* 0x000fe40004807046 */
[----:B------:R-:W-:Y:S01]  /*71e0*/  MOV R48, R51 ;  /* 0x0000003300307202 */ /* 0x000fe20000000f00 */
[----:B------:R-:W-:-:S07]  /*71f0*/  IMAD.MOV.U32 R51, RZ, RZ, R61 ;  /* 0x000000ffff337224 */ /* 0x000fce00078e003d */
.L_x_2529:
[----:B------:R-:W-:Y:S05]  /*7200*/  BSYNC B2 ;  /* 0x0000000000027941 */ /* 0x000fea0003800000 */
.L_x_2528:
[----:B------:R-:W-:Y:S02]  /*7210*/  ULDC.64 UR4, c[0x0][0x2e8] ;  /* 0x0000ba0000047ab9 */ /* 0x000fe40000000a00 */
[----:B------:R-:W-:-:S04]  /*7220*/  IADD3 R56, P2, P3, R120, UR4, R100 ;  /* 0x0000000478387c10 */ /* 0x000fc8000fb5e064 */
[----:B------:R-:W-:-:S05]  /*7230*/  IADD3.X R57, R85, UR5, R42, P2, P3 ;  /* 0x0000000555397c10 */ /* 0x000fca00097e642a */
[----:B--2---:R3:W-:Y:S04]  /*7240*/  STG.E.128 desc[UR40][R56.64], R48 ;  /* 0x0000003038007986 */ /* 0x0047e8000c101d28 */
.L_x_2527:
[----:B------:R-:W-:Y:S05]  /*7250*/  BSYNC B1 ;  /* 0x0000000000017941 */ /* 0x000fea0003800000 */
.L_x_2526:
        /* <DEDUP_REMOVED lines=20> */
[----:B------:R-:W-:Y:S02]  /*73a0*/  LOP3.LUT R52, R53, 0xff0000, R52, 0xf8, !PT ;  /* 0x00ff000035347812 */ /* 0x000fe400078ef834 */
[----:B------:R-:W-:Y:S01]  /*73b0*/  LOP3.LUT R53, R58, 0xff0000, R55, 0xf8, !PT ;  /* 0x00ff00003a357812 */ /* 0x000fe200078ef837 */
[----:B------:R-:W-:Y:S01]  /*73c0*/  HADD2.F32 R60, -RZ, R56.H0_H0 ;  /* 0x20000038ff3c7230 */ /* 0x000fe20000004100 */
[----:B------:R-:W-:Y:S01]  /*73d0*/  F2FP.F16.E4M3.UNPACK_B R58, R86.H1 ;  /* 0x00000056ff3a723e */ /* 0x000fe200030006ff */
[--C-:B------:R-:W-:Y:S01]  /*73e0*/  HADD2.F32 R55, -RZ, R48.reuse.H1_H1 ;  /* 0x30000030ff377230 */ /* 0x100fe20000004100 */
[----:B------:R-:W-:Y:S01]  /*73f0*/  F2FP.F16.E4M3.UNPACK_B R49, R49.H1 ;  /* 0x00000031ff31723e */ /* 0x000fe200030006ff */
[----:B------:R-:W-:Y:S01]  /*7400*/  HADD2.F32 R48, -RZ, R48.H0_H0 ;  /* 0x20000030ff307230 */ /* 0x000fe20000004100 */
[----:B------:R-:W-:Y:S01]  /*7410*/  F2FP.F16.E4M3.UNPACK_B R87, R87 ;  /* 0x00000057ff57723e */ /* 0x000fe200020006ff */
        /* <DEDUP_REMOVED lines=18> */
[----:B------:R-:W-:Y:S01]  /*7540*/  F2FP.F16.E4M3.UNPACK_B R65, R53.H1 ;  /* 0x00000035ff41723e */ /* 0x000fe200030006ff */
[----:B------:R-:W-:Y:S01]  /*7550*/  HADD2.F32 R57, -RZ, R55.H0_H0 ;  /* 0x20000037ff397230 */ /* 0x000fe20000004100 */
[----:B------:R-:W-:Y:S01]  /*7560*/  F2FP.F16.E4M3.UNPACK_B R61, R52 ;  /* 0x00000034ff3d723e */ /* 0x000fe200020006ff */
[--C-:B------:R-:W-:Y:S02]  /*7570*/  HADD2.F32 R55, -RZ, R54.reuse.H0_H0 ;  /* 0x20000036ff377230 */ /* 0x100fe40000004100 */
[----:B------:R-:W-:Y:S01]  /*7580*/  FMUL.FTZ R62, R58, R59 ;  /* 0x0000003b3a3e7220 */ /* 0x000fe20000410000 */
[----:B------:R-:W-:-:S02]  /*7590*/  HADD2.F32 R56, -RZ, R54.H1_H1 ;  /* 0x30000036ff387230 */ /* 0x000fc40000004100 */
[----:B------:R-:W-:Y:S01]  /*75a0*/  FMUL.FTZ R59, R57, R59 ;  /* 0x0000003b393b7220 */ /* 0x000fe20000410000 */
[----:B------:R-:W-:Y:S02]  /*75b0*/  HADD2.F32 R87, -RZ, R87.H0_H0 ;  /* 0x20000057ff577230 */ /* 0x000fe40000004100 */
        /* <DEDUP_REMOVED lines=54> */
.L_x_2531:
[----:B------:R-:W-:Y:S05]  /*7920*/  BSYNC B1 ;  /* 0x0000000000017941 */ /* 0x000fea0003800000 */
.L_x_2530:
[----:B------:R-:W-:Y:S02]  /*7930*/  ULDC.64 UR4, c[0x0][0x2e8] ;  /* 0x0000ba0000047ab9 */ /* 0x000fe40000000a00 */
[----:B------:R-:W-:-:S04]  /*7940*/  IADD3 R52, P2, P3, R43, UR4, R120 ;  /* 0x000000042b347c10 */ /* 0x000fc8000fb5e078 */
[----:B------:R-:W-:-:S05]  /*7950*/  IADD3.X R53, R108, UR5, R85, P2, P3 ;  /* 0x000000056c357c10 */ /* 0x000fca00097e6455 */
[----:B--2---:R4:W-:Y:S01]  /*7960*/  STG.E.128 desc[UR40][R52.64], R48 ;  /* 0x0000003034007986 */ /* 0x0049e2000c101d28 */
[----:B------:R-:W-:Y:S05]  /*7970*/  BRA `(.L_x_2525) ;  /* 0x0000004c00847947 */ /* 0x000fea0003800000 */
.L_x_2489:
        /* <DEDUP_REMOVED lines=12> */
[----:B------:R-:W-:Y:S01]  /*7a40*/  @!P2 MOV R49, R87 ;  /* 0x000000570031a202 */ /* 0x000fe20000000f00 */
[----:B------:R-:W-:-:S06]  /*7a50*/  @!P2 IMAD.MOV.U32 R51, RZ, RZ, R86 ;  /* 0x000000ffff33a224 */ /* 0x000fcc00078e0056 */
[----:B------:R-:W2:Y:S08]  /*7a60*/  @!P2 LDC.64 R80, c[0x0][0x3e8] ;  /* 0x0000fa00ff50ab82 */ /* 0x000eb00000000a00 */
[----:B------:R-:W3:Y:S01]  /*7a70*/  @!P2 LDC.64 R82, c[0x0][0x400] ;  /* 0x00010000ff52ab82 */ /* 0x000ee20000000a00 */
[----:B-1----:R-:W-:-:S04]  /*7a80*/  @!P2 IMAD.WIDE.U32 R54, R52, 0x60, R48 ;  /* 0x000000603436a825 */ /* 0x002fc800078e0030 */
[----:B------:R-:W-:-:S04]  /*7a90*/  @!P2 IMAD R53, R53, 0x60, RZ ;  /* 0x000000603535a824 */ /* 0x000fc800078e02ff */
[----:B------:R-:W-:Y:S01]  /*7aa0*/  @!P2 IMAD.IADD R53, R55, 0x1, R53 ;  /* 0x000000013735a824 */ /* 0x000fe200078e0235 */
[----:B--2---:R-:W-:-:S04]  /*7ab0*/  @!P2 IADD3 R80, P3, P4, R94, R80, R54 ;  /* 0x000000505e50a210 */ /* 0x004fc80007c7e036 */
        /* <DEDUP_REMOVED lines=28> */
[----:B------:R-:W-:Y:S01]  /*7c80*/  ISETP.NE.AND P0, PT, R60, RZ, PT ;  /* 0x000000ff3c00720c */ /* 0x000fe20003f05270 */
[----:B------:R-:W-:Y:S01]  /*7c90*/  @!P4 IMAD.X R65, R54, 0x1, R65, P6 ;  /* 0x000000013641c824 */ /* 0x000fe200030e0641 */
[----:B-1----:R-:W-:Y:S02]  /*7ca0*/  @!P4 IADD3 R66, P6, R53, R66, RZ ;  /* 0x000000423542c210 */ /* 0x002fe40007fde0ff */
[----:B------:R-:W-:-:S03]  /*7cb0*/  CS2R R54, SRZ ;  /* 0x0000000000367805 */ /* 0x000fc6000001ff00 */
[----:B------:R-:W-:Y:S01]  /*7cc0*/  @!P4 IMAD.X R67, R52, 0x1, R67, P6 ;  /* 0x000000013443c824 */ /* 0x000fe200030e0643 */
[----:B--2---:R-:W-:Y:S02]  /*7cd0*/  @!P3 IADD3 R72, P6, R49, R72, RZ ;  /* 0x000000483148b210 */ /* 0x004fe40007fde0ff */
[----:B------:R-:W-:Y:S02]  /*7ce0*/  CS2R R52, SRZ ;  /* 0x0000000000347805 */ /* 0x000fe4000001ff00 */
[----:B------:R-:W-:Y:S02]  /*7cf0*/  @!P3 IADD3.X R73, R48, R73, RZ, P6, !PT ;  /* 0x000000493049b210 */ /* 0x000fe400037fe4ff */
[----:B------:R-:W-:Y:S02]  /*7d00*/  CS2R R48, SRZ ;  /* 0x0000000000307805 */ /* 0x000fe4000001ff00 */
[----:B---3--:R-:W-:Y:S02]  /*7d10*/  @!P3 IADD3 R74, P6, R51, R74, RZ ;  /* 0x0000004a334ab210 */ /* 0x008fe40007fde0ff */
[----:B------:R-:W-:Y:S01]  /*7d20*/  CS2R R50, SRZ ;  /* 0x0000000000327805 */ /* 0x000fe2000001ff00 */
[----:B------:R0:W2:Y:S01]  /*7d30*/  @!P5 LDG.E.128 R52, desc[UR40][R58.64] ;  /* 0x000000283a34d981 */ /* 0x0000a2000c1e1d00 */
[----:B------:R-:W-:-:S02]  /*7d40*/  CS2R R60, SRZ ;  /* 0x00000000003c7805 */ /* 0x000fc4000001ff00 */
[----:B------:R-:W-:Y:S02]  /*7d50*/  CS2R R68, SRZ ;  /* 0x0000000000447805 */ /* 0x000fe4000001ff00 */
[----:B------:R-:W-:Y:S01]  /*7d60*/  CS2R R70, SRZ ;  /* 0x0000000000467805 */ /* 0x000fe2000001ff00 */
[----:B------:R-:W-:Y:S01]  /*7d70*/  @!P3 IMAD.X R75, R86, 0x1, R75, P6 ;  /* 0x00000001564bb824 */ /* 0x000fe200030e064b */
[----:B------:R1:W3:Y:S04]  /*7d80*/  @!P5 LDG.E.128 R48, desc[UR40][R56.64] ;  /* 0x000000283830d981 */ /* 0x0002e8000c1e1d00 */
[----:B------:R4:W5:Y:S01]  /*7d90*/  @!P4 LDG.E.128 R60, desc[UR40][R66.64] ;  /* 0x00000028423cc981 */ /* 0x000962000c1e1d00 */
[----:B0-----:R-:W-:Y:S02]  /*7da0*/  CS2R R58, SRZ ;  /* 0x00000000003a7805 */ /* 0x001fe4000001ff00 */
[----:B------:R-:W-:-:S02]  /*7db0*/  CS2R R76, SRZ ;  /* 0x00000000004c7805 */ /* 0x000fc4000001ff00 */
        /* <DEDUP_REMOVED lines=16> */
[----:B---3--:R-:W-:Y:S02]  /*7ec0*/  IMAD.MOV.U32 R142, RZ, RZ, R48 ;  /* 0x000000ffff8e7224 */ /* 0x008fe400078e0030 */
[----:B------:R-:W-:Y:S01]  /*7ed0*/  IMAD.MOV.U32 R145, RZ, RZ, R50 ;  /* 0x000000ffff917224 */ /* 0x000fe200078e0032 */
[----:B-----5:R-:W-:Y:S01]  /*7ee0*/  MOV R140, R60 ;  /* 0x0000003c008c7202 */ /* 0x020fe20000000f00 */
[----:B------:R-:W-:-:S02]  /*7ef0*/  IMAD.MOV.U32 R141, RZ, RZ, R62 ;  /* 0x000000ffff8d7224 */ /* 0x000fc400078e003e */
[----:B------:R-:W-:Y:S02]  /*7f00*/  IMAD.MOV.U32 R136, RZ, RZ, R68 ;  /* 0x000000ffff887224 */ /* 0x000fe400078e0044 */
[----:B------:R-:W-:Y:S01]  /*7f10*/  IMAD.MOV.U32 R137, RZ, RZ, R70 ;  /* 0x000000ffff897224 */ /* 0x000fe200078e0046 */
[----:B------:R-:W-:Y:S01]  /*7f20*/  MOV R129, R76 ;  /* 0x0000004c00817202 */ /* 0x000fe20000000f00 */
        /* <DEDUP_REMOVED lines=9> */
.L_x_2532:
[----:B------:R-:W-:Y:S01]  /*7fc0*/  IMAD R111, R232, 0x8, R18 ;  /* 0x00000008e86f7824 */ /* 0x000fe200078e0212 */
[----:B------:R-:W-:Y:S01]  /*7fd0*/  SHF.L.U32 R119, R236, 0x1f, RZ ;  /* 0x0000001fec777819 */ /* 0x000fe200000006ff */
[----:B------:R-:W0:Y:S01]  /*7fe0*/  LDC R132, c[0x0][0x2f4] ;  /* 0x0000bd00ff847b82 */ /* 0x000e220000000800 */
[----:B------:R-:W-:Y:S01]  /*7ff0*/  BSSY B1, `(.L_x_2533) ;  /* 0x0000004000017945 */ /* 0x000fe20003800000 */
[----:B------:R-:W-:Y:S01]  /*8000*/  IMAD.MOV.U32 R121, RZ, RZ, R85 ;  /* 0x000000ffff797224 */ /* 0x000fe200078e0055 */
[----:B------:R-:W1:Y:S02]  /*8010*/  SYNCS.PHASECHK.TRANS64.TRYWAIT P3, [R111+URZ+0x38890], R119 ;  /* 0x038890776f0075a7 */ /* 0x000e64000806017f */
[----:B-1----:R-:W-:Y:S05]  /*8020*/  @!P3 BRA `(.L_x_2534) ;  /* 0x0000029c0040b947 */ /* 0x002fea0003800000 */
.L_x_2836:
[----:B------:R-:W-:Y:S05]  /*8030*/  BSYNC B1 ;  /* 0x0000000000017941 */ /* 0x000fea0003800000 */
.L_x_2533:
        /* <DEDUP_REMOVED lines=34> */
[----:B------:R-:W-:Y:S02]  /*8260*/  SHF.R.U32.HI R150, RZ, 0x8, R53 ;  /* 0x00000008ff967819 */ /* 0x000fe40000011635 */
[----:B------:R-:W-:Y:S01]  /*8270*/  SHF.R.U32.HI R148, RZ, 0x8, R51 ;  /* 0x00000008ff947819 */ /* 0x000fe20000011633 */
[----:B------:R-:W-:Y:S01]  /*8280*/  IMAD.SHL.U32 R151, R50, 0x100, RZ ;  /* 0x0000010032977824 */ /* 0x000fe200078e00ff */
[----:B------:R-:W-:Y:S01]  /*8290*/  LOP3.LUT R149, R53, 0xff0000ff, RZ, 0xc0, !PT ;  /* 0xff0000ff35957812 */ /* 0x000fe200078ec0ff */
[----:B------:R-:W-:Y:S01]  /*82a0*/  IMAD.SHL.U32 R150, R150, 0x100, RZ ;  /* 0x0000010096967824 */ /* 0x000fe200078e00ff */
[----:B------:R-:W-:Y:S02]  /*82b0*/  LOP3.LUT R48, R49, 0xff0000ff, RZ, 0xc0, !PT ;  /* 0xff0000ff31307812 */ /* 0x000fe400078ec0ff */
[----:B------:R-:W-:-:S02]  /*82c0*/  SHF.R.U32.HI R52, RZ, 0x10, R49 ;  /* 0x00000010ff347819 */ /* 0x000fc40000011631 */
[----:B------:R-:W-:Y:S02]  /*82d0*/  SHF.R.U32.HI R53, RZ, 0x10, R53 ;  /* 0x00000010ff357819 */ /* 0x000fe40000011635 */
[----:B------:R-:W-:Y:S02]  /*82e0*/  LOP3.LUT R147, R51, 0xff0000ff, RZ, 0xc0, !PT ;  /* 0xff0000ff33937812 */ /* 0x000fe400078ec0ff */
[----:B------:R-:W-:Y:S01]  /*82f0*/  SHF.R.U32.HI R49, RZ, 0x10, R51 ;  /* 0x00000010ff317819 */ /* 0x000fe20000011633 */
[----:B------:R-:W-:Y:S01]  /*8300*/  IMAD.U32 R53, R53, 0x10000, RZ ;  /* 0x0001000035357824 */ /* 0x000fe200078e00ff */
[--C-:B------:R-:W-:Y:S02]  /*8310*/  SHF.R.U32.HI R50, RZ, 0x8, R55.reuse ;  /* 0x00000008ff327819 */ /* 0x100fe40000011637 */
[----:B------:R-:W-:Y:S01]  /*8320*/  LOP3.LUT R51, R55, 0xff0000ff, RZ, 0xc0, !PT ;  /* 0xff0000ff37337812 */ /* 0x000fe200078ec0ff */
[----:B------:R-:W-:Y:S01]  /*8330*/  IMAD.U32 R49, R49, 0x10000, RZ ;  /* 0x0001000031317824 */ /* 0x000fe200078e00ff */
[----:B------:R-:W-:Y:S01]  /*8340*/  SHF.R.U32.HI R54, RZ, 0x10, R55 ;  /* 0x00000010ff367819 */ /* 0x000fe20000011637 */
[----:B------:R-:W-:Y:S01]  /*8350*/  IMAD.SHL.U32 R55, R148, 0x100, RZ ;  /* 0x0000010094377824 */ /* 0x000fe200078e00ff */
[----:B------:R-:W-:Y:S01]  /*8360*/  LOP3.LUT R48, R48, 0xff00, R151, 0xf8, !PT ;  /* 0x0000ff0030307812 */ /* 0x000fe200078ef897 */
[----:B------:R-:W-:Y:S01]  /*8370*/  IMAD.SHL.U32 R50, R50, 0x100, RZ ;  /* 0x0000010032327824 */ /* 0x000fe200078e00ff */
[----:B------:R-:W-:Y:S01]  /*8380*/  SHF.L.U32 R52, R52, 0x10, RZ ;  /* 0x0000001034347819 */ /* 0x000fe200000006ff */
[----:B------:R-:W-:Y:S01]  /*8390*/  IMAD.U32 R54, R54, 0x10000, RZ ;  /* 0x0001000036367824 */ /* 0x000fe200078e00ff */
[----:B------:R-:W-:-:S02]  /*83a0*/  LOP3.LUT R149, R149, 0xff00, R150, 0xf8, !PT ;  /* 0x0000ff0095957812 */ /* 0x000fc400078ef896 */
        /* <DEDUP_REMOVED lines=69> */
[C---:B------:R-:W-:Y:S01]  /*8800*/  FFMA.FTZ R54, R55.reuse, R151, -R54 ;  /* 0x0000009737367223 */ /* 0x040fe20000010836 */
        /* <DEDUP_REMOVED lines=21> */
[-C--:B------:R-:W-:Y:S02]  /*8960*/  F2FP.F16.E4M3.UNPACK_B R87, R142.reuse.H1 ;  /* 0x0000008eff57723e */ /* 0x080fe400030006ff */
[-C--:B------:R-:W-:Y:S01]  /*8970*/  FFMA.FTZ R83, R55, R85.reuse, -R83 ;  /* 0x0000005537537223 */ /* 0x080fe20000010853 */
[----:B------:R-:W-:Y:S01]  /*8980*/  FFMA.FTZ R50, R50, R85, R49 ;  /* 0x0000005532327223 */ /* 0x000fe20000010031 */
[----:B------:R-:W-:Y:S01]  /*8990*/  IMAD.MOV.U32 R49, RZ, RZ, R80 ;  /* 0x000000ffff317224 */ /* 0x000fe200078e0050 */
[-C--:B------:R-:W-:Y:S01]  /*89a0*/  F2FP.F16.E4M3.UNPACK_B R55, R143.reuse.H1 ;  /* 0x0000008fff37723e */ /* 0x080fe200030006ff */
[----:B------:R-:W-:Y:S01]  /*89b0*/  HADD2.F32 R85, -RZ, R81.H0_H0 ;  /* 0x20000051ff557230 */ /* 0x000fe20000004100 */
[----:B------:R-:W-:Y:S01]  /*89c0*/  F2FP.F16.E4M3.UNPACK_B R143, R143 ;  /* 0x0000008fff8f723e */ /* 0x000fe200020006ff */
[----:B------:R-:W-:Y:S01]  /*89d0*/  HADD2.F32 R149, -RZ, R87.H0_H0 ;  /* 0x20000057ff957230 */ /* 0x000fe20000004100 */
[-C--:B------:R-:W-:Y:S01]  /*89e0*/  F2FP.F16.E4M3.UNPACK_B R80, R49.reuse.H1 ;  /* 0x00000031ff50723e */ /* 0x080fe200030006ff */
[--C-:B------:R-:W-:Y:S01]  /*89f0*/  HADD2.F32 R153, -RZ, R55.reuse.H0_H0 ;  /* 0x20000037ff997230 */ /* 0x100fe20000004100 */
[----:B------:R-:W-:Y:S01]  /*8a00*/  F2FP.F16.E4M3.UNPACK_B R49, R49 ;  /* 0x00000031ff31723e */ /* 0x000fe200020006ff */
[----:B------:R-:W-:Y:S01]  /*8a10*/  HADD2.F32 R55, -RZ, R55.H1_H1 ;  /* 0x30000037ff377230 */ /* 0x000fe20000004100 */
[----:B------:R-:W-:Y:S01]  /*8a20*/  F2FP.F16.E4M3.UNPACK_B R142, R142 ;  /* 0x0000008eff8e723e */ /* 0x000fe200020006ff */
[----:B------:R-:W-:-:S02]  /*8a30*/  HADD2.F32 R147, -RZ, R80.H0_H0 ;  /* 0x20000050ff937230 */ /* 0x000fc40000004100 */
[-C--:B------:R-:W-:Y:S01]  /*8a40*/  FMUL.FTZ R150, R85, R153.reuse ;  /* 0x0000009955967220 */ /* 0x080fe20000410000 */
[----:B------:R-:W-:Y:S01]  /*8a50*/  HADD2.F32 R81, -RZ, R81.H1_H1 ;  /* 0x30000051ff517230 */ /* 0x000fe20000004100 */
[----:B------:R-:W-:Y:S01]  /*8a60*/  F2FP.SATFINITE.E4M3.F32.PACK_AB_MERGE_C R83, R83, R154, RZ ;  /* 0x0000009a5353723e */ /* 0x000fe200048070ff */
[----:B------:R-:W-:Y:S02]  /*8a70*/  HADD2.F32 R80, -RZ, R80.H1_H1 ;  /* 0x30000050ff507230 */ /* 0x000fe40000004100 */
[C---:B------:R-:W-:Y:S01]  /*8a80*/  FMUL.FTZ R153, R147.reuse, R153 ;  /* 0x0000009993997220 */ /* 0x040fe20000410000 */
[----:B------:R-:W-:Y:S02]  /*8a90*/  HADD2.F32 R87, -RZ, R87.H1_H1 ;  /* 0x30000057ff577230 */ /* 0x000fe40000004100 */
[----:B------:R-:W-:Y:S01]  /*8aa0*/  FFMA.FTZ R150, R147, R149, -R150 ;  /* 0x0000009593967223 */ /* 0x000fe20000010896 */
[----:B------:R-:W-:Y:S01]  /*8ab0*/  F2FP.SATFINITE.E4M3.F32.PACK_AB_MERGE_C R50, R50, R151, RZ ;  /* 0x000000973232723e */ /* 0x000fe200048070ff */
[----:B------:R-:W-:Y:S01]  /*8ac0*/  FFMA.FTZ R153, R85, R149, R153 ;  /* 0x0000009555997223 */ /* 0x000fe20000010099 */
[-C--:B------:R-:W-:Y:S01]  /*8ad0*/  FMUL.FTZ R85, R81, R55.reuse ;  /* 0x0000003751557220 */ /* 0x080fe20000410000 */
[C---:B------:R-:W-:Y:S01]  /*8ae0*/  FMUL.FTZ R55, R80.reuse, R55 ;  /* 0x0000003750377220 */ /* 0x040fe20000410000 */
[----:B------:R-:W-:Y:S01]  /*8af0*/  HADD2.F32 R149, -RZ, R143.H0_H0 ;  /* 0x2000008fff957230 */ /* 0x000fe20000004100 */
[----:B------:R-:W-:Y:S01]  /*8b00*/  F2FP.SATFINITE.E4M3.F32.PACK_AB_MERGE_C R50, R51, R152, R50 ;  /* 0x000000983332723e */ /* 0x000fe20004807032 */
        /* <DEDUP_REMOVED lines=19> */
[-C--:B------:R-:W-:Y:S01]  /*8c40*/  FFMA.FTZ R81, R49, R142.reuse, -R81 ;  /* 0x0000008e31517223 */ /* 0x080fe20000010851 */
        /* <DEDUP_REMOVED lines=20> */
[-C--:B------:R-:W-:Y:S02]  /*8d90*/  FFMA.FTZ R150, R142, R143.reuse, -R150 ;  /* 0x0000008f8e967223 */ /* 0x080fe40000010896 */
        /* <DEDUP_REMOVED lines=18> */
[----:B------:R-:W-:Y:S01]  /*8ec0*/  FMUL.FTZ R84, R86, R144 ;  /* 0x0000009056547220 */ /* 0x000fe20000410000 */
        /* <DEDUP_REMOVED lines=13> */
.L_x_2538:
[----:B------:R-:W-:Y:S05]  /*8fa0*/  BSYNC B2 ;  /* 0x0000000000027941 */ /* 0x000fea0003800000 */
.L_x_2537:
        /* <DEDUP_REMOVED lines=18> */
.L_x_2536:
[----:B------:R-:W-:Y:S05]  /*90d0*/  BSYNC B1 ;  /* 0x0000000000017941 */ /* 0x000fea0003800000 */
.L_x_2535:
        /* <DEDUP_REMOVED lines=21> */
[----:B------:R-:W-:-:S04]  /*9230*/  IMAD.SHL.U32 R80, R80, 0x10, RZ ;  /* 0x0000001050507824 */ /* 0x000fc800078e00ff */
[----:B------:R-:W-:Y:S01]  /*9240*/  IMAD.SHL.U32 R48, R48, 0x800, RZ ;  /* 0x0000080030307824 */ /* 0x000fe200078e00ff */
[----:B------:R-:W-:-:S04]  /*9250*/  LOP3.LUT R49, R52, 0x70, R80, 0xf8, !PT ;  /* 0x0000007034317812 */ /* 0x000fc800078ef850 */
[----:B------:R-:W-:Y:S02]  /*9260*/  LOP3.LUT R49, R49, R51, RZ, 0x3c, !PT ;  /* 0x0000003331317212 */ /* 0x000fe400078e3cff */
[----:B------:R-:W-:-:S04]  /*9270*/  LOP3.LUT R48, R48, 0xffffc000, RZ, 0xc0, !PT ;  /* 0xffffc00030307812 */ /* 0x000fc800078ec0ff */
[----:B----4-:R-:W-:-:S05]  /*9280*/  IADD3 R48, R49, R48, R50 ;  /* 0x0000003031307210 */ /* 0x010fca0007ffe032 */
[C---:B------:R-:W-:Y:S02]  /*9290*/  IMAD R52, R232.reuse, 0x8000, R48 ;  /* 0x00008000e8347824 */ /* 0x040fe400078e0230 */
[----:B------:R-:W-:Y:S02]  /*92a0*/  IMAD R48, R232, 0x8000, R29 ;  /* 0x00008000e8307824 */ /* 0x000fe400078e021d */
[----:B------:R-:W-:-:S03]  /*92b0*/  IMAD.IADD R52, R18, 0x1, R52 ;  /* 0x0000000112347824 */ /* 0x000fc600078e0234 */
[----:B------:R-:W-:-:S03]  /*92c0*/  IADD3 R48, R18, R48, RZ ;  /* 0x0000003012307210 */ /* 0x000fc60007ffe0ff */
[----:B------:R-:W0:Y:S04]  /*92d0*/  LDS.128 R52, [R52+0x28400] ;  /* 0x0284000034347984 */ /* 0x000e280000000c00 */
[----:B------:R-:W3:Y:S01]  /*92e0*/  LDS.128 R48, [R48+0x28400] ;  /* 0x0284000030307984 */ /* 0x000ee20000000c00 */
[----:B------:R-:W-:Y:S05]  /*92f0*/  @P2 BRA `(.L_x_2542) ;  /* 0x0000000c00542947 */ /* 0x000fea0003800000 */
[----:B------:R-:W-:Y:S02]  /*9300*/  SHF.R.U32.HI R60, RZ, 0x8, R59 ;  /* 0x00000008ff3c7819 */ /* 0x000fe4000001163b */
[--C-:B------:R-:W-:Y:S02]  /*9310*/  SHF.R.U32.HI R82, RZ, 0x8, R61.reuse ;  /* 0x00000008ff527819 */ /* 0x100fe4000001163d */
[----:B------:R-:W-:Y:S01]  /*9320*/  SHF.R.U32.HI R81, RZ, 0x10, R61 ;  /* 0x00000010ff517819 */ /* 0x000fe2000001163d */
[----:B------:R-:W-:Y:S01]  /*9330*/  IMAD.SHL.U32 R60, R60, 0x100, RZ ;  /* 0x000001003c3c7824 */ /* 0x000fe200078e00ff */
[--C-:B------:R-:W-:Y:S01]  /*9340*/  SHF.R.U32.HI R62, RZ, 0x8, R57.reuse ;  /* 0x00000008ff3e7819 */ /* 0x100fe20000011639 */
[----:B------:R-:W-:Y:S01]  /*9350*/  IMAD.SHL.U32 R82, R82, 0x100, RZ ;  /* 0x0000010052527824 */ /* 0x000fe200078e00ff */
[----:B------:R-:W-:Y:S01]  /*9360*/  LOP3.LUT R84, R59, 0xff0000ff, RZ, 0xc0, !PT ;  /* 0xff0000ff3b547812 */ /* 0x000fe200078ec0ff */
[----:B------:R-:W-:Y:S01]  /*9370*/  IMAD.U32 R81, R81, 0x10000, RZ ;  /* 0x0001000051517824 */ /* 0x000fe200078e00ff */
[----:B------:R-:W-:Y:S01]  /*9380*/  LOP3.LUT R83, R61, 0xff0000ff, RZ, 0xc0, !PT ;  /* 0xff0000ff3d537812 */ /* 0x000fe200078ec0ff */
[----:B------:R-:W-:Y:S01]  /*9390*/  IMAD.SHL.U32 R62, R62, 0x100, RZ ;  /* 0x000001003e3e7824 */ /* 0x000fe200078e00ff */
[----:B------:R-:W-:-:S02]  /*93a0*/  SHF.R.U32.HI R58, RZ, 0x10, R57 ;  /* 0x00000010ff3a7819 */ /* 0x000fc40000011639 */
[----:B------:R-:W-:Y:S02]  /*93b0*/  LOP3.LUT R84, R84, 0xff00, R60, 0xf8, !PT ;  /* 0x0000ff0054547812 */ /* 0x000fe400078ef83c */
[----:B------:R-:W-:Y:S01]  /*93c0*/  LOP3.LUT R60, R83, 0xff00, R82, 0xf8, !PT ;  /* 0x0000ff00533c7812 */ /* 0x000fe200078ef852 */
[----:B------:R-:W-:Y:S01]  /*93d0*/  IMAD.U32 R58, R58, 0x10000, RZ ;  /* 0x000100003a3a7824 */ /* 0x000fe200078e00ff */
[----:B------:R-:W-:Y:S02]  /*93e0*/  LOP3.LUT R57, R57, 0xff0000ff, RZ, 0xc0, !PT ;  /* 0xff0000ff39397812 */ /* 0x000fe400078ec0ff */
[----:B------:R-:W-:Y:S02]  /*93f0*/  LOP3.LUT R60, R60, 0xff0000, R81, 0xf8, !PT ;  /* 0x00ff00003c3c7812 */ /* 0x000fe400078ef851 */
[----:B------:R-:W-:Y:S02]  /*9400*/  LOP3.LUT R62, R57, 0xff00, R62, 0xf8, !PT ;  /* 0x0000ff00393e7812 */ /* 0x000fe400078ef83e */
[----:B0-----:R-:W-:-:S02]  /*9410*/  F2FP.F16.E4M3.UNPACK_B R81, R53 ;  /* 0x00000035ff51723e */ /* 0x001fc400020006ff */
[----:B------:R-:W-:Y:S02]  /*9420*/  F2FP.F16.E4M3.UNPACK_B R83, R60 ;  /* 0x0000003cff53723e */ /* 0x000fe400020006ff */
[----:B------:R-:W-:Y:S01]  /*9430*/  LOP3.LUT R62, R62, 0xff0000, R58, 0xf8, !PT ;  /* 0x00ff00003e3e7812 */ /* 0x000fe200078ef83a */
[----:B------:R-:W-:Y:S01]  /*9440*/  HADD2.F32 R58, -RZ, R81.H0_H0 ;  /* 0x20000051ff3a7230 */ /* 0x000fe20000004100 */
[----:B---3--:R-:W-:Y:S01]  /*9450*/  F2FP.F16.E4M3.UNPACK_B R57, R49 ;  /* 0x00000031ff39723e */ /* 0x008fe200020006ff */
[--C-:B------:R-:W-:Y:S01]  /*9460*/  HADD2.F32 R87, -RZ, R83.reuse.H0_H0 ;  /* 0x20000053ff577230 */ /* 0x100fe20000004100 */
[-C--:B------:R-:W-:Y:S01]  /*9470*/  F2FP.F16.E4M3.UNPACK_B R85, R62.reuse ;  /* 0x0000003eff55723e */ /* 0x080fe200020006ff */
[----:B------:R-:W-:Y:S01]  /*9480*/  HADD2.F32 R83, -RZ, R83.H1_H1 ;  /* 0x30000053ff537230 */ /* 0x000fe20000004100 */
[----:B------:R-:W-:Y:S01]  /*9490*/  F2FP.F16.E4M3.UNPACK_B R53, R53.H1 ;  /* 0x00000035ff35723e */ /* 0x000fe200030006ff */
[----:B------:R-:W-:Y:S02]  /*94a0*/  HADD2.F32 R82, -RZ, R57.H0_H0 ;  /* 0x20000039ff527230 */ /* 0x000fe40000004100 */
[----:B------:R-:W-:Y:S01]  /*94b0*/  FMUL.FTZ R142, R58, R87 ;  /* 0x000000573a8e7220 */ /* 0x000fe20000410000 */
[----:B------:R-:W-:Y:S01]  /*94c0*/  HADD2.F32 R86, -RZ, R85.H0_H0 ;  /* 0x20000055ff567230 */ /* 0x000fe20000004100 */
[----:B------:R-:W-:Y:S01]  /*94d0*/  F2FP.F16.E4M3.UNPACK_B R62, R62.H1 ;  /* 0x0000003eff3e723e */ /* 0x000fe200030006ff */
[----:B------:R-:W-:-:S02]  /*94e0*/  HADD2.F32 R57, -RZ, R57.H1_H1 ;  /* 0x30000039ff397230 */ /* 0x000fc40000004100 */
[C---:B------:R-:W-:Y:S01]  /*94f0*/  FMUL.FTZ R87, R82.reuse, R87 ;  /* 0x0000005752577220 */ /* 0x040fe20000410000 */
[----:B------:R-:W-:Y:S02]  /*9500*/  HADD2.F32 R85, -RZ, R85.H1_H1 ;  /* 0x30000055ff557230 */ /* 0x000fe40000004100 */
[-C--:B------:R-:W-:Y:S01]  /*9510*/  FFMA.FTZ R82, R82, R86.reuse, -R142 ;  /* 0x0000005652527223 */ /* 0x080fe2000001088e */
[----:B------:R-:W-:Y:S01]  /*9520*/  SHF.R.U32.HI R61, RZ, 0x8, R63 ;  /* 0x00000008ff3d7819 */ /* 0x000fe2000001163f */
[----:B------:R-:W-:Y:S01]  /*9530*/  FFMA.FTZ R58, R58, R86, R87 ;  /* 0x000000563a3a7223 */ /* 0x000fe20000010057 */
[----:B------:R-:W-:Y:S01]  /*9540*/  HADD2.F32 R86, -RZ, R81.H1_H1 ;  /* 0x30000051ff567230 */ /* 0x000fe20000004100 */
[----:B------:R-:W-:Y:S02]  /*9550*/  SHF.R.U32.HI R56, RZ, 0x10, R59 ;  /* 0x00000010ff387819 */ /* 0x000fe4000001163b */
[----:B------:R-:W-:Y:S02]  /*9560*/  SHF.R.U32.HI R59, RZ, 0x10, R63 ;  /* 0x00000010ff3b7819 */ /* 0x000fe4000001163f */
[-C--:B------:R-:W-:Y:S01]  /*9570*/  FMUL.FTZ R81, R86, R83.reuse ;  /* 0x0000005356517220 */ /* 0x080fe20000410000 */
[----:B------:R-:W-:Y:S01]  /*9580*/  FMUL.FTZ R83, R57, R83 ;  /* 0x0000005339537220 */ /* 0x000fe20000410000 */
[----:B------:R-:W-:Y:S01]  /*9590*/  LOP3.LUT R63, R63, 0xff0000ff, RZ, 0xc0, !PT ;  /* 0xff0000ff3f3f7812 */ /* 0x000fe200078ec0ff */
[----:B------:R-:W-:-:S02]  /*95a0*/  IMAD.U32 R59, R59, 0x10000, RZ ;  /* 0x000100003b3b7824 */ /* 0x000fc400078e00ff */
[-C--:B------:R-:W-:Y:S01]  /*95b0*/  FFMA.FTZ R81, R57, R85.reuse, -R81 ;  /* 0x0000005539517223 */ /* 0x080fe20000010851 */
[----:B------:R-:W-:Y:S01]  /*95c0*/  FFMA.FTZ R57, R86, R85, R83 ;  /* 0x0000005556397223 */ /* 0x000fe20000010053 */
[----:B------:R-:W-:Y:S01]  /*95d0*/  F2FP.F16.E4M3.UNPACK_B R83, R60.H1 ;  /* 0x0000003cff53723e */ /* 0x000fe200030006ff */
[----:B------:R-:W-:Y:S01]  /*95e0*/  HADD2.F32 R86, -RZ, R62.H0_H0 ;  /* 0x2000003eff567230 */ /* 0x000fe20000004100 */
[----:B------:R-:W-:Y:S01]  /*95f0*/  F2FP.F16.E4M3.UNPACK_B R85, R49.H1 ;  /* 0x00000031ff55723e */ /* 0x000fe200030006ff */
[----:B------:R-:W-:Y:S01]  /*9600*/  HADD2.F32 R49, -RZ, R53.H0_H0 ;  /* 0x20000035ff317230 */ /* 0x000fe20000004100 */
[----:B------:R-:W-:Y:S01]  /*9610*/  SHF.L.U32 R56, R56, 0x10, RZ ;  /* 0x0000001038387819 */ /* 0x000fe200000006ff */
        /* <DEDUP_REMOVED lines=14> */
[----:B------:R-:W-:Y:S01]  /*9700*/  IMAD.SHL.U32 R53, R61, 0x100, RZ ;  /* 0x000001003d357824 */ /* 0x000fe200078e00ff */
[----:B------:R-:W-:Y:S02]  /*9710*/  LOP3.LUT R61, R84, 0xff0000, R56, 0xf8, !PT ;  /* 0x00ff0000543d7812 */ /* 0x000fe400078ef838 */
[----:B------:R-:W-:Y:S02]  /*9720*/  F2FP.F16.E4M3.UNPACK_B R56, R55 ;  /* 0x00000037ff38723e */ /* 0x000fe400020006ff */
[----:B------:R-:W-:Y:S01]  /*9730*/  LOP3.LUT R53, R63, 0xff00, R53, 0xf8, !PT ;  /* 0x0000ff003f357812 */ /* 0x000fe200078ef835 */
[----:B------:R-:W-:Y:S01]  /*9740*/  IMAD.MOV.U32 R63, RZ, RZ, R51 ;  /* 0x000000ffff3f7224 */ /* 0x000fe200078e0033 */
[----:B------:R-:W-:Y:S01]  /*9750*/  F2FP.F16.E4M3.UNPACK_B R85, R61 ;  /* 0x0000003dff55723e */ /* 0x000fe200020006ff */
[----:B------:R-:W-:Y:S01]  /*9760*/  HADD2.F32 R86, -RZ, R56.H0_H0 ;  /* 0x20000038ff567230 */ /* 0x000fe20000004100 */
[----:B------:R-:W-:-:S02]  /*9770*/  LOP3.LUT R53, R53, 0xff0000, R59, 0xf8, !PT ;  /* 0x00ff000035357812 */ /* 0x000fc400078ef83b */
[----:B------:R-:W-:Y:S01]  /*9780*/  F2FP.F16.E4M3.UNPACK_B R51, R63 ;  /* 0x0000003fff33723e */ /* 0x000fe200020006ff */
[--C-:B------:R-:W-:Y:S01]  /*9790*/  HADD2.F32 R87, -RZ, R85.reuse.H0_H0 ;  /* 0x20000055ff577230 */ /* 0x100fe20000004100 */
[----:B------:R-:W-:Y:S01]  /*97a0*/  F2FP.F16.E4M3.UNPACK_B R84, R53 ;  /* 0x00000035ff54723e */ /* 0x000fe200020006ff */
[----:B------:R-:W-:Y:S01]  /*97b0*/  HADD2.F32 R85, -RZ, R85.H1_H1 ;  /* 0x30000055ff557230 */ /* 0x000fe20000004100 */
[----:B------:R-:W-:Y:S01]  /*97c0*/  F2FP.F16.E4M3.UNPACK_B R55, R55.H1 ;  /* 0x00000037ff37723e */ /* 0x000fe200030006ff */
[--C-:B------:R-:W-:Y:S01]  /*97d0*/  HADD2.F32 R142, -RZ, R51.reuse.H0_H0 ;  /* 0x20000033ff8e7230 */ /* 0x100fe20000004100 */
[----:B------:R-:W-:Y:S01]  /*97e0*/  F2FP.F16.E4M3.UNPACK_B R53, R53.H1 ;  /* 0x00000035ff35723e */ /* 0x000fe200030006ff */
[--C-:B------:R-:W-:Y:S01]  /*97f0*/  HADD2.F32 R59, -RZ, R84.reuse.H0_H0 ;  /* 0x20000054ff3b7230 */ /* 0x100fe20000004100 */
[----:B------:R-:W-:Y:S01]  /*9800*/  F2FP.F16.E4M3.UNPACK_B R61, R61.H1 ;  /* 0x0000003dff3d723e */ /* 0x000fe200030006ff */
[----:B------:R-:W-:Y:S01]  /*9810*/  HADD2.F32 R84, -RZ, R84.H1_H1 ;  /* 0x30000054ff547230 */ /* 0x000fe20000004100 */
[----:B------:R-:W-:Y:S01]  /*9820*/  F2FP.SATFINITE.E4M3.F32.PACK_AB_MERGE_C R60, R83, R60, RZ ;  /* 0x0000003c533c723e */ /* 0x000fe200048070ff */
[----:B------:R-:W-:-:S02]  /*9830*/  HADD2.F32 R51, -RZ, R51.H1_H1 ;  /* 0x30000033ff337230 */ /* 0x000fc40000004100 */
[-C--:B------:R-:W-:Y:S01]  /*9840*/  FMUL.FTZ R143, R86, R59.reuse ;  /* 0x0000003b568f7220 */ /* 0x080fe20000410000 */
[C---:B------:R-:W-:Y:S01]  /*9850*/  FMUL.FTZ R59, R142.reuse, R59 ;  /* 0x0000003b8e3b7220 */ /* 0x040fe20000410000 */
[----:B------:R-:W-:Y:S02]  /*9860*/  F2FP.SATFINITE.E4M3.F32.PACK_AB_MERGE_C R81, R81, R82, R60 ;  /* 0x000000525151723e */ /* 0x000fe4000480703c */
[-C--:B------:R-:W-:Y:S01]  /*9870*/  FFMA.FTZ R143, R142, R87.reuse, -R143 ;  /* 0x000000578e8f7223 */ /* 0x080fe2000001088f */
[----:B------:R-:W-:Y:S01]  /*9880*/  FFMA.FTZ R86, R86, R87, R59 ;  /* 0x0000005756567223 */ /* 0x000fe2000001003b */
[----:B------:R-:W-:Y:S01]  /*9890*/  HADD2.F32 R59, -RZ, R56.H1_H1 ;  /* 0x30000038ff3b7230 */ /* 0x000fe20000004100 */
[----:B------:R-:W-:Y:S01]  /*98a0*/  F2FP.F16.E4M3.UNPACK_B R60, R52.H1 ;  /* 0x00000034ff3c723e */ /* 0x000fe200030006ff */
[--C-:B------:R-:W-:Y:S01]  /*98b0*/  HADD2.F32 R87, -RZ, R53.reuse.H0_H0 ;  /* 0x20000035ff577230 */ /* 0x100fe20000004100 */
[----:B------:R-:W-:Y:S01]  /*98c0*/  F2FP.SATFINITE.E4M3.F32.PACK_AB_MERGE_C R49, R62, R49, RZ ;  /* 0x000000313e31723e */ /* 0x000fe200048070ff */
[----:B------:R-:W-:-:S02]  /*98d0*/  HADD2.F32 R53, -RZ, R53.H1_H1 ;  /* 0x30000035ff357230 */ /* 0x000fc40000004100 */
[----:B------:R-:W-:Y:S01]  /*98e0*/  FMUL.FTZ R56, R59, R84 ;  /* 0x000000543b387220 */ /* 0x000fe20000410000 */
[----:B------:R-:W-:Y:S02]  /*98f0*/  F2FP.F16.E4M3.UNPACK_B R62, R138.H1 ;  /* 0x0000008aff3e723e */ /* 0x000fe400030006ff */
[----:B------:R-:W-:Y:S01]  /*9900*/  F2FP.F16.E4M3.UNPACK_B R52, R52 ;  /* 0x00000034ff34723e */ /* 0x000fe200020006ff */
[CC--:B------:R-:W-:Y:S01]  /*9910*/  FFMA.FTZ R56, R51.reuse, R85.reuse, -R56 ;  /* 0x0000005533387223 */ /* 0x0c0fe20000010838 */
[----:B------:R-:W-:Y:S01]  /*9920*/  FMUL.FTZ R51, R51, R84 ;  /* 0x0000005433337220 */ /* 0x000fe20000410000 */
[--C-:B------:R-:W-:Y:S01]  /*9930*/  HADD2.F32 R84, -RZ, R61.reuse.H0_H0 ;  /* 0x2000003dff547230 */ /* 0x100fe20000004100 */
[----:B------:R-:W-:Y:S01]  /*9940*/  F2FP.F16.E4M3.UNPACK_B R138, R138 ;  /* 0x0000008aff8a723e */ /* 0x000fe200020006ff */
[----:B------:R-:W-:Y:S02]  /*9950*/  HADD2.F32 R61, -RZ, R61.H1_H1 ;  /* 0x3000003dff3d7230 */ /* 0x000fe40000004100 */
[----:B------:R-:W-:Y:S01]  /*9960*/  FFMA.FTZ R51, R59, R85, R51 ;  /* 0x000000553b337223 */ /* 0x000fe20000010033 */
[----:B------:R-:W-:Y:S01]  /*9970*/  F2FP.F16.E4M3.UNPACK_B R59, R63.H1 ;  /* 0x0000003fff3b723e */ /* 0x000fe200030006ff */
[--C-:B------:R-:W-:Y:S01]  /*9980*/  HADD2.F32 R63, -RZ, R55.reuse.H0_H0 ;  /* 0x20000037ff3f7230 */ /* 0x100fe20000004100 */
[----:B------:R-:W-:Y:S01]  /*9990*/  F2FP.SATFINITE.E4M3.F32.PACK_AB_MERGE_C R57, R57, R58, R49 ;  /* 0x0000003a3939723e */ /* 0x000fe20004807031 */
[----:B------:R-:W-:-:S02]  /*99a0*/  HADD2.F32 R55, -RZ, R55.H1_H1 ;  /* 0x30000037ff377230 */ /* 0x000fc40000004100 */
[--C-:B------:R-:W-:Y:S02]  /*99b0*/  HADD2.F32 R85, -RZ, R59.reuse.H0_H0 ;  /* 0x2000003bff557230 */ /* 0x100fe40000004100 */
[-C--:B------:R-:W-:Y:S01]  /*99c0*/  FMUL.FTZ R142, R63, R87.reuse ;  /* 0x000000573f8e7220 */ /* 0x080fe20000410000 */
[----:B------:R-:W-:Y:S02]  /*99d0*/  HADD2.F32 R59, -RZ, R59.H1_H1 ;  /* 0x3000003bff3b7230 */ /* 0x000fe40000004100 */
[--C-:B------:R-:W-:Y:S02]  /*99e0*/  HADD2.F32 R83, -RZ, R62.reuse.H0_H0 ;  /* 0x2000003eff537230 */ /* 0x100fe40000004100 */
[C---:B------:R-:W-:Y:S01]  /*99f0*/  FFMA.FTZ R142, R85.reuse, R84, -R142 ;  /* 0x00000054558e7223 */ /* 0x040fe2000001088e */
[----:B------:R-:W-:Y:S01]  /*9a00*/  FMUL.FTZ R85, R85, R87 ;  /* 0x0000005755557220 */ /* 0x000fe20000410000 */
[----:B------:R-:W-:Y:S02]  /*9a10*/  HADD2.F32 R62, -RZ, R62.H1_H1 ;  /* 0x3000003eff3e7230 */ /* 0x000fe40000004100 */
[----:B------:R-:W-:-:S02]  /*9a20*/  IMAD.MOV.U32 R49, RZ, RZ, R81 ;  /* 0x000000ffff317224 */ /* 0x000fc400078e0051 */
        /* <DEDUP_REMOVED lines=66> */
[-C--:B------:R-:W-:Y:S01]  /*9e50*/  FFMA.FTZ R140, R84, R138.reuse, -R140 ;  /* 0x0000008a548c7223 */ /* 0x080fe2000001088c */
[----:B------:R-:W-:Y:S02]  /*9e60*/  IMAD.MOV.U32 R48, RZ, RZ, R82 ;  /* 0x000000ffff307224 */ /* 0x000fe400078e0052 */
        /* <DEDUP_REMOVED lines=24> */
[----:B------:R-:W-:Y:S01]  /*9ff0*/  FFMA.FTZ R141, R54, R139, R141 ;  /* 0x0000008b368d7223 */ /* 0x000fe2000001008d */
[----:B------:R-:W-:Y:S01]  /*a000*/  IMAD.MOV.U32 R53, RZ, RZ, R57 ;  /* 0x000000ffff357224 */ /* 0x000fe200078e0039 */
[----:B------:R-:W-:-:S03]  /*a010*/  F2FP.SATFINITE.E4M3.F32.PACK_AB_MERGE_C R59, R60, R84, R59 ;  /* 0x000000543c3b723e */ /* 0x000fc6000480703b */
[----:B------:R-:W-:Y:S02]  /*a020*/  F2FP.SATFINITE.E4M3.F32.PACK_AB_MERGE_C R138, R141, R138, R50 ;  /* 0x0000008a8d8a723e */ /* 0x000fe40004807032 */
[----:B------:R-:W-:-:S03]  /*a030*/  MOV R50, R59 ;  /* 0x0000003b00327202 */ /* 0x000fc60000000f00 */
[----:B------:R-:W-:-:S07]  /*a040*/  IMAD.MOV.U32 R54, RZ, RZ, R138 ;  /* 0x000000ffff367224 */ /* 0x000fce00078e008a */
.L_x_2542:
[----:B------:R-:W-:Y:S05]  /*a050*/  BSYNC B2 ;  /* 0x0000000000027941 */ /* 0x000fea0003800000 */
.L_x_2541:
        /* <DEDUP_REMOVED lines=17> */
.L_x_2540:
[----:B------:R-:W-:Y:S05]  /*a170*/  BSYNC B1 ;  /* 0x0000000000017941 */ /* 0x000fea0003800000 */
.L_x_2539:
        /* <DEDUP_REMOVED lines=8> */
[----:B------:R-:W-:Y:S02]  /*a200*/  VIADD R52, R19, 0x40 ;  /* 0x0000004013347836 */ /* 0x000fe40000000000 */
[----:B------:R-:W-:-:S03]  /*a210*/  IMAD.SHL.U32 R51, R51, 0x80, RZ ;  /* 0x0000008033337824 */ /* 0x000fc600078e00ff */
[----:B------:R-:W-:Y:S02]  /*a220*/  SHF.L.U32 R52, R52, 0x7, RZ ;  /* 0x0000000734347819 */ /* 0x000fe400000006ff */
        /* <DEDUP_REMOVED lines=39> */
[----:B------:R-:W-:Y:S01]  /*a4a0*/  LOP3.LUT R57, R57, 0xff00, R67, 0xf8, !PT ;  /* 0x0000ff0039397812 */ /* 0x000fe200078ef843 */
[----:B------:R-:W-:Y:S01]  /*a4b0*/  IMAD.U32 R56, R56, 0x10000, RZ ;  /* 0x0001000038387824 */ /* 0x000fe200078e00ff */
[----:B------:R-:W-:-:S02]  /*a4c0*/  LOP3.LUT R61, R61, 0xff0000, R66, 0xf8, !PT ;  /* 0x00ff00003d3d7812 */ /* 0x000fc400078ef842 */
[----:B------:R-:W-:Y:S02]  /*a4d0*/  LOP3.LUT R63, R57, 0xff0000, R70, 0xf8, !PT ;  /* 0x00ff0000393f7812 */ /* 0x000fe400078ef846 */
[----:B0-----:R-:W-:Y:S02]  /*a4e0*/  F2FP.F16.E4M3.UNPACK_B R65, R53 ;  /* 0x00000035ff41723e */ /* 0x001fe400020006ff */
[----:B------:R-:W-:Y:S02]  /*a4f0*/  F2FP.F16.E4M3.UNPACK_B R67, R61 ;  /* 0x0000003dff43723e */ /* 0x000fe400020006ff */
[----:B---3--:R-:W-:Y:S01]  /*a500*/  F2FP.F16.E4M3.UNPACK_B R57, R49 ;  /* 0x00000031ff39723e */ /* 0x008fe200020006ff */
[----:B------:R-:W-:Y:S01]  /*a510*/  HADD2.F32 R59, -RZ, R65.H0_H0 ;  /* 0x20000041ff3b7230 */ /* 0x000fe20000004100 */
[--C-:B------:R-:W-:Y:S02]  /*a520*/  SHF.R.U32.HI R60, RZ, 0x8, R71.reuse ;  /* 0x00000008ff3c7819 */ /* 0x100fe40000011647 */
[----:B------:R-:W-:Y:S01]  /*a530*/  LOP3.LUT R62, R71, 0xff0000ff, RZ, 0xc0, !PT ;  /* 0xff0000ff473e7812 */ /* 0x000fe200078ec0ff */
[----:B------:R-:W-:Y:S01]  /*a540*/  HADD2.F32 R66, -RZ, R57.H0_H0 ;  /* 0x20000039ff427230 */ /* 0x000fe20000004100 */
[----:B------:R-:W-:Y:S01]  /*a550*/  SHF.R.U32.HI R64, RZ, 0x10, R71 ;  /* 0x00000010ff407819 */ /* 0x000fe20000011647 */
[--C-:B------:R-:W-:Y:S01]  /*a560*/  HADD2.F32 R71, -RZ, R67.reuse.H0_H0 ;  /* 0x20000043ff477230 */ /* 0x100fe20000004100 */
[----:B------:R-:W-:Y:S01]  /*a570*/  F2FP.F16.E4M3.UNPACK_B R69, R63 ;  /* 0x0000003fff45723e */ /* 0x000fe200020006ff */
[----:B------:R-:W-:Y:S01]  /*a580*/  HADD2.F32 R67, -RZ, R67.H1_H1 ;  /* 0x30000043ff437230 */ /* 0x000fe20000004100 */
[----:B------:R-:W-:Y:S01]  /*a590*/  F2FP.F16.E4M3.UNPACK_B R53, R53.H1 ;  /* 0x00000035ff35723e */ /* 0x000fe200030006ff */
[----:B------:R-:W-:-:S02]  /*a5a0*/  HADD2.F32 R57, -RZ, R57.H1_H1 ;  /* 0x30000039ff397230 */ /* 0x000fc40000004100 */
[CC--:B------:R-:W-:Y:S01]  /*a5b0*/  FMUL.FTZ R80, R59.reuse, R71.reuse ;  /* 0x000000473b507220 */ /* 0x0c0fe20000410000 */
[--C-:B------:R-:W-:Y:S02]  /*a5c0*/  HADD2.F32 R70, -RZ, R69.reuse.H0_H0 ;  /* 0x20000045ff467230 */ /* 0x100fe40000004100 */
[----:B------:R-:W-:Y:S01]  /*a5d0*/  FMUL.FTZ R71, R66, R71 ;  /* 0x0000004742477220 */ /* 0x000fe20000410000 */
[----:B------:R-:W-:Y:S01]  /*a5e0*/  HADD2.F32 R69, -RZ, R69.H1_H1 ;  /* 0x30000045ff457230 */ /* 0x000fe20000004100 */
[----:B------:R-:W-:Y:S01]  /*a5f0*/  F2FP.F16.E4M3.UNPACK_B R63, R63.H1 ;  /* 0x0000003fff3f723e */ /* 0x000fe200030006ff */
[----:B------:R-:W-:Y:S02]  /*a600*/  IMAD.U32 R64, R64, 0x10000, RZ ;  /* 0x0001000040407824 */ /* 0x000fe400078e00ff */
[-C--:B------:R-:W-:Y:S01]  /*a610*/  FFMA.FTZ R66, R66, R70.reuse, -R80 ;  /* 0x0000004642427223 */ /* 0x080fe20000010850 */
[----:B------:R-:W-:Y:S01]  /*a620*/  FFMA.FTZ R59, R59, R70, R71 ;  /* 0x000000463b3b7223 */ /* 0x000fe20000010047 */
[----:B------:R-:W-:-:S05]  /*a630*/  HADD2.F32 R70, -RZ, R65.H1_H1 ;  /* 0x30000041ff467230 */ /* 0x000fca0000004100 */
        /* <DEDUP_REMOVED lines=118> */
[----:B------:R-:W-:Y:S01]  /*ada0*/  MOV R52, R50 ;  /* 0x0000003200347202 */ /* 0x000fe20000000f00 */
[--C-:B------:R-:W-:Y:S01]  /*adb0*/  HADD2.F32 R80, -RZ, R63.reuse.H0_H0 ;  /* 0x2000003fff507230 */ /* 0x100fe20000004100 */
[----:B------:R-:W-:Y:S01]  /*adc0*/  F2FP.SATFINITE.E4M3.F32.PACK_AB_MERGE_C R66, R61, R66, R60 ;  /* 0x000000423d42723e */ /* 0x000fe2000480703c */
[----:B------:R-:W-:Y:S01]  /*add0*/  HADD2.F32 R63, -RZ, R63.H1_H1 ;  /* 0x3000003fff3f7230 */ /* 0x000fe20000004100 */
[----:B------:R-:W-:Y:S01]  /*ade0*/  F2FP.F16.E4M3.UNPACK_B R50, R137.H1 ;  /* 0x00000089ff32723e */ /* 0x000fe200030006ff */
[----:B------:R-:W-:Y:S01]  /*adf0*/  IMAD.MOV.U32 R51, RZ, RZ, R81 ;  /* 0x000000ffff337224 */ /* 0x000fe200078e0051 */
[----:B------:R-:W-:-:S02]  /*ae00*/  F2FP.F16.E4M3.UNPACK_B R61, R54.H1 ;  /* 0x00000036ff3d723e */ /* 0x000fc400030006ff */
[----:B------:R-:W-:Y:S01]  /*ae10*/  F2FP.F16.E4M3.UNPACK_B R60, R52.H1 ;  /* 0x00000034ff3c723e */ /* 0x000fe200030006ff */
[----:B------:R-:W-:Y:S01]  /*ae20*/  HADD2.F32 R83, -RZ, R50.H0_H0 ;  /* 0x20000032ff537230 */ /* 0x000fe20000004100 */
[----:B------:R-:W-:Y:S01]  /*ae30*/  F2FP.F16.E4M3.UNPACK_B R137, R137 ;  /* 0x00000089ff89723e */ /* 0x000fe200020006ff */
[--C-:B------:R-:W-:Y:S01]  /*ae40*/  HADD2.F32 R62, -RZ, R61.reuse.H0_H0 ;  /* 0x2000003dff3e7230 */ /* 0x100fe20000004100 */
[----:B------:R-:W-:Y:S01]  /*ae50*/  F2FP.F16.E4M3.UNPACK_B R54, R54 ;  /* 0x00000036ff36723e */ /* 0x000fe200020006ff */
[----:B------:R-:W-:Y:S01]  /*ae60*/  HADD2.F32 R68, -RZ, R60.H0_H0 ;  /* 0x2000003cff447230 */ /* 0x000fe20000004100 */
[----:B------:R-:W-:Y:S01]  /*ae70*/  F2FP.F16.E4M3.UNPACK_B R52, R52 ;  /* 0x00000034ff34723e */ /* 0x000fe200020006ff */
[----:B------:R-:W-:Y:S02]  /*ae80*/  HADD2.F32 R50, -RZ, R50.H1_H1 ;  /* 0x30000032ff327230 */ /* 0x000fe40000004100 */
[----:B------:R-:W-:Y:S01]  /*ae90*/  FMUL.FTZ R82, R62, R83 ;  /* 0x000000533e527220 */ /* 0x000fe20000410000 */
[----:B------:R-:W-:-:S02]  /*aea0*/  HADD2.F32 R61, -RZ, R61.H1_H1 ;  /* 0x3000003dff3d7230 */ /* 0x000fc40000004100 */
[C---:B------:R-:W-:Y:S01]  /*aeb0*/  FMUL.FTZ R83, R68.reuse, R83 ;  /* 0x0000005344537220 */ /* 0x040fe20000410000 */
[----:B------:R-:W-:Y:S02]  /*aec0*/  HADD2.F32 R60, -RZ, R60.H1_H1 ;  /* 0x3000003cff3c7230 */ /* 0x000fe40000004100 */
[-C--:B------:R-:W-:Y:S01]  /*aed0*/  FFMA.FTZ R82, R68, R80.reuse, -R82 ;  /* 0x0000005044527223 */ /* 0x080fe20000010852 */
[----:B------:R-:W-:Y:S01]  /*aee0*/  FFMA.FTZ R83, R62, R80, R83 ;  /* 0x000000503e537223 */ /* 0x000fe20000010053 */
[CC--:B------:R-:W-:Y:S01]  /*aef0*/  FMUL.FTZ R62, R61.reuse, R50.reuse ;  /* 0x000000323d3e7220 */ /* 0x0c0fe20000410000 */
[C---:B------:R-:W-:Y:S01]  /*af00*/  FMUL.FTZ R50, R60.reuse, R50 ;  /* 0x000000323c327220 */ /* 0x040fe20000410000 */
[----:B------:R-:W-:Y:S02]  /*af10*/  HADD2.F32 R80, -RZ, R137.H0_H0 ;  /* 0x20000089ff507230 */ /* 0x000fe40000004100 */
        /* <DEDUP_REMOVED lines=21> */
[----:B------:R-:W-:Y:S01]  /*b070*/  F2FP.SATFINITE.E4M3.F32.PACK_AB_MERGE_C R53, R57, R59, R49 ;  /* 0x0000003b3935723e */ /* 0x000fe20004807031 */
[----:B------:R-:W-:Y:S01]  /*b080*/  IMAD.MOV.U32 R49, RZ, RZ, R65 ;  /* 0x000000ffff317224 */ /* 0x000fe200078e0041 */
[----:B------:R-:W-:Y:S02]  /*b090*/  F2FP.SATFINITE.E4M3.F32.PACK_AB_MERGE_C R50, R61, R68, R60 ;  /* 0x000000443d32723e */ /* 0x000fe4000480703c */
[----:B------:R-:W-:-:S07]  /*b0a0*/  F2FP.SATFINITE.E4M3.F32.PACK_AB_MERGE_C R54, R137, R80, R54 ;  /* 0x000000508936723e */ /* 0x000fce0004807036 */
.L_x_2546:
[----:B------:R-:W-:Y:S05]  /*b0b0*/  BSYNC B2 ;  /* 0x0000000000027941 */ /* 0x000fea0003800000 */
.L_x_2545:
        /* <DEDUP_REMOVED lines=17> */
.L_x_2544:
[----:B------:R-:W-:Y:S05]  /*b1d0*/  BSYNC B1 ;  /* 0x0000000000017941 */ /* 0x000fea0003800000 */
.L_x_2543:
[----:B---34-:R-:W-:Y:S02]  /*b1e0*/  VIADD R49, R19, 0x60 ;  /* 0x0000006013317836 */ /* 0x018fe40000000000 */
[-C--:B--2---:R-:W-:Y:S02]  /*b1f0*/  IMAD R48, R112, R122.reuse, RZ ;  /* 0x0000007a70307224 */ /* 0x084fe400078e02ff */
[C---:B------:R-:W-:Y:S01]  /*b200*/  IMAD.WIDE.U32 R120, R49.reuse, R122, R120 ;  /* 0x0000007a31787225 */ /* 0x040fe200078e0078 */
[----:B------:R-:W-:-:S03]  /*b210*/  ISETP.GE.OR P3, PT, R49, R116, P0 ;  /* 0x000000743100720c */ /* 0x000fc60000766670 */
[----:B------:R-:W-:-:S10]  /*b220*/  IMAD R61, R49, R123, R48 ;  /* 0x0000007b313d7224 */ /* 0x000fd400078e0230 */
[----:B------:R-:W-:Y:S05]  /*b230*/  @P3 BRA `(.L_x_2525) ;  /* 0x0000001400543947 */ /* 0x000fea0003800000 */
[----:B------:R-:W2:Y:S04]  /*b240*/  LDL R50, [R1+0x10] ;  /* 0x0000100001327983 */ /* 0x000ea80000100800 */
[----:B------:R-:W3:Y:S01]  /*b250*/  LDL R49, [R1+0x64] ;  /* 0x0000640001317983 */ /* 0x000ee20000100800 */
[----:B------:R-:W-:Y:S01]  /*b260*/  VIADD R51, R19, 0x60 ;  /* 0x0000006013337836 */ /* 0x000fe20000000000 */
[----:B------:R-:W0:Y:S01]  /*b270*/  LDC.64 R56, c[0x0][0x2e8] ;  /* 0x0000ba00ff387b82 */ /* 0x000e220000000a00 */
[----:B------:R-:W-:Y:S01]  /*b280*/  IMAD.IADD R61, R121, 0x1, R61 ;  /* 0x00000001793d7824 */ /* 0x000fe200078e023d */
[----:B------:R-:W-:Y:S01]  /*b290*/  IADD3 R59, P3, P4, R100, R120, R41 ;  /* 0x00000078643b7210 */ /* 0x000fe20007c7e029 */
[----:B------:R-:W-:Y:S01]  /*b2a0*/  IMAD.SHL.U32 R51, R51, 0x80, RZ ;  /* 0x0000008033337824 */ /* 0x000fe200078e00ff */
[----:B------:R-:W-:Y:S02]  /*b2b0*/  BSSY B1, `(.L_x_2547) ;  /* 0x00000ed000017945 */ /* 0x000fe40003800000 */
[----:B------:R-:W-:-:S02]  /*b2c0*/  IADD3.X R60, R42, R61, R107, P3, P4 ;  /* 0x0000003d2a3c7210 */ /* 0x000fc40001fe846b */
[----:B------:R-:W-:Y:S02]  /*b2d0*/  LOP3.LUT R51, R51, 0x380, RZ, 0xc0, !PT ;  /* 0x0000038033337812 */ /* 0x000fe400078ec0ff */
[----:B--2---:R-:W-:Y:S02]  /*b2e0*/  LOP3.LUT P6, RZ, R50, 0x2, RZ, 0xc0, !PT ;  /* 0x0000000232ff7812 */ /* 0x004fe400078cc0ff */
[----:B------:R-:W-:Y:S02]  /*b2f0*/  IADD3 R50, R19, 0x60, RZ ;  /* 0x0000006013327810 */ /* 0x000fe40007ffe0ff */
[----:B------:R-:W-:-:S03]  /*b300*/  SEL R133, R34, R133, !P6 ;  /* 0x0000008522857207 */ /* 0x000fc60007000000 */
[----:B------:R-:W-:Y:S01]  /*b310*/  IMAD.SHL.U32 R50, R50, 0x80, RZ ;  /* 0x0000008032327824 */ /* 0x000fe200078e00ff */
[----:B------:R-:W-:-:S04]  /*b320*/  SHF.R.S32.HI R48, RZ, 0x1f, R133 ;  /* 0x0000001fff307819 */ /* 0x000fc80000011485 */
[----:B------:R-:W-:Y:S02]  /*b330*/  LEA.HI R133, R48, R133, RZ, 0x5 ;  /* 0x0000008530857211 */ /* 0x000fe400078f28ff */
[----:B------:R-:W-:Y:S02]  /*b340*/  LOP3.LUT R50, R50, 0x380, RZ, 0xc0, !PT ;  /* 0x0000038032327812 */ /* 0x000fe400078ec0ff */
[----:B------:R-:W-:Y:S02]  /*b350*/  LEA.HI.SX32 R133, R133, R106, 0x1b ;  /* 0x0000006a85857211 */ /* 0x000fe400078fdaff */
[----:B------:R-:W-:Y:S02]  /*b360*/  SHF.R.U32.HI R50, RZ, 0x3, R50 ;  /* 0x00000003ff327819 */ /* 0x000fe40000011632 */
        /* <DEDUP_REMOVED lines=12> */
[----:B------:R-:W2:Y:S04]  /*b430*/  LDS.128 R48, [R49+0x28400] ;  /* 0x0284000031307984 */ /* 0x000ea80000000c00 */
[----:B------:R-:W3:Y:S01]  /*b440*/  LDS.128 R52, [R52+0x28400] ;  /* 0x0284000034347984 */ /* 0x000ee20000000c00 */
[----:B0-----:R-:W-:Y:S05]  /*b450*/  @P2 BRA `(.L_x_2548) ;  /* 0x0000000c00482947 */ /* 0x001fea0003800000 */
[--C-:B------:R-:W-:Y:S02]  /*b460*/  SHF.R.U32.HI R62, RZ, 0x8, R77.reuse ;  /* 0x00000008ff3e7819 */ /* 0x100fe4000001164d */
[----:B------:R-:W-:Y:S02]  /*b470*/  SHF.R.U32.HI R66, RZ, 0x10, R77 ;  /* 0x00000010ff427819 */ /* 0x000fe4000001164d */
[----:B------:R-:W-:Y:S01]  /*b480*/  LOP3.LUT R67, R77, 0xff0000ff, RZ, 0xc0, !PT ;  /* 0xff0000ff4d437812 */ /* 0x000fe200078ec0ff */
[----:B------:R-:W-:Y:S01]  /*b490*/  IMAD.SHL.U32 R62, R62, 0x100, RZ ;  /* 0x000001003e3e7824 */ /* 0x000fe200078e00ff */
[--C-:B------:R-:W-:Y:S01]  /*b4a0*/  SHF.R.U32.HI R58, RZ, 0x8, R73.reuse ;  /* 0x00000008ff3a7819 */ /* 0x100fe20000011649 */
[----:B------:R-:W-:Y:S01]  /*b4b0*/  IMAD.U32 R66, R66, 0x10000, RZ ;  /* 0x0001000042427824 */ /* 0x000fe200078e00ff */
[----:B------:R-:W-:Y:S02]  /*b4c0*/  SHF.R.U32.HI R64, RZ, 0x10, R73 ;  /* 0x00000010ff407819 */ /* 0x000fe40000011649 */
[----:B------:R-:W-:Y:S01]  /*b4d0*/  LOP3.LUT R67, R67, 0xff00, R62, 0xf8, !PT ;  /* 0x0000ff0043437812 */ /* 0x000fe200078ef83e */
[----:B------:R-:W-:Y:S01]  /*b4e0*/  IMAD.SHL.U32 R58, R58, 0x100, RZ ;  /* 0x000001003a3a7824 */ /* 0x000fe200078e00ff */
[----:B------:R-:W-:Y:S01]  /*b4f0*/  LOP3.LUT R65, R73, 0xff0000ff, RZ, 0xc0, !PT ;  /* 0xff0000ff49417812 */ /* 0x000fe200078ec0ff */
[----:B------:R-:W-:Y:S01]  /*b500*/  IMAD.U32 R64, R64, 0x10000, RZ ;  /* 0x0001000040407824 */ /* 0x000fe200078e00ff */
[----:B------:R-:W-:Y:S01]  /*b510*/  LOP3.LUT R66, R67, 0xff0000, R66, 0xf8, !PT ;  /* 0x00ff000043427812 */ /* 0x000fe200078ef842 */
[----:B---3--:R-:W-:Y:S01]  /*b520*/  IMAD.MOV.U32 R67, RZ, RZ, R53 ;  /* 0x000000ffff437224 */ /* 0x008fe200078e0035 */
[----:B------:R-:W-:-:S02]  /*b530*/  LOP3.LUT R65, R65, 0xff00, R58, 0xf8, !PT ;  /* 0x0000ff0041417812 */ /* 0x000fc400078ef83a */
[----:B------:R-:W-:Y:S02]  /*b540*/  F2FP.F16.E4M3.UNPACK_B R70, R66 ;  /* 0x00000042ff46723e */ /* 0x000fe400020006ff */
[----:B------:R-:W-:Y:S02]  /*b550*/  F2FP.F16.E4M3.UNPACK_B R68, R67 ;  /* 0x00000043ff44723e */ /* 0x000fe400020006ff */
[----:B------:R-:W-:Y:S01]  /*b560*/  LOP3.LUT R64, R65, 0xff0000, R64, 0xf8, !PT ;  /* 0x00ff000041407812 */ /* 0x000fe200078ef840 */
[----:B------:R-:W-:Y:S01]  /*b570*/  HADD2.F32 R71, -RZ, R70.H0_H0 ;  /* 0x20000046ff477230 */ /* 0x000fe20000004100 */
[----:B--2---:R-:W-:Y:S01]  /*b580*/  F2FP.F16.E4M3.UNPACK_B R62, R49 ;  /* 0x00000031ff3e723e */ /* 0x004fe200020006ff */
[--C-:B------:R-:W-:Y:S01]  /*b590*/  HADD2.F32 R58, -RZ, R68.reuse.H0_H0 ;  /* 0x20000044ff3a7230 */ /* 0x100fe20000004100 */
[----:B------:R-:W-:Y:S01]  /*b5a0*/  F2FP.F16.E4M3.UNPACK_B R53, R64 ;  /* 0x00000040ff35723e */ /* 0x000fe200020006ff */
[----:B------:R-:W-:Y:S01]  /*b5b0*/  HADD2.F32 R68, -RZ, R68.H1_H1 ;  /* 0x30000044ff447230 */ /* 0x000fe20000004100 */
[----:B------:R-:W-:Y:S01]  /*b5c0*/  F2FP.F16.E4M3.UNPACK_B R67, R67.H1 ;  /* 0x00000043ff43723e */ /* 0x000fe200030006ff */
[----:B------:R-:W-:-:S02]  /*b5d0*/  HADD2.F32 R65, -RZ, R62.H0_H0 ;  /* 0x2000003eff417230 */ /* 0x000fc40000004100 */
[CC--:B------:R-:W-:Y:S01]  /*b5e0*/  FMUL.FTZ R72, R58.reuse, R71.reuse ;  /* 0x000000473a487220 */ /* 0x0c0fe20000410000 */
[--C-:B------:R-:W-:Y:S01]  /*b5f0*/  HADD2.F32 R69, -RZ, R53.reuse.H0_H0 ;  /* 0x20000035ff457230 */ /* 0x100fe20000004100 */
[----:B------:R-:W-:Y:S01]  /*b600*/  F2FP.F16.E4M3.UNPACK_B R64, R64.H1 ;  /* 0x00000040ff40723e */ /* 0x000fe200030006ff */
[----:B------:R-:W-:Y:S02]  /*b610*/  HADD2.F32 R62, -RZ, R62.H1_H1 ;  /* 0x3000003eff3e7230 */ /* 0x000fe40000004100 */
[C---:B------:R-:W-:Y:S01]  /*b620*/  FMUL.FTZ R71, R65.reuse, R71 ;  /* 0x0000004741477220 */ /* 0x040fe20000410000 */
[----:B------:R-:W-:Y:S02]  /*b630*/  HADD2.F32 R53, -RZ, R53.H1_H1 ;  /* 0x30000035ff357230 */ /* 0x000fe40000004100 */
[----:B------:R-:W-:Y:S01]  /*b640*/  FFMA.FTZ R65, R65, R69, -R72 ;  /* 0x0000004541417223 */ /* 0x000fe20000010848 */
[----:B------:R-:W-:Y:S01]  /*b650*/  F2FP.F16.E4M3.UNPACK_B R73, R51 ;  /* 0x00000033ff49723e */ /* 0x000fe200020006ff */
[----:B------:R-:W-:Y:S01]  /*b660*/  FFMA.FTZ R58, R58, R69, R71 ;  /* 0x000000453a3a7223 */ /* 0x000fe20000010047 */
[----:B------:R-:W-:-:S02]  /*b670*/  HADD2.F32 R69, -RZ, R70.H1_H1 ;  /* 0x30000046ff457230 */ /* 0x000fc40000004100 */
[--C-:B------:R-:W-:Y:S02]  /*b680*/  HADD2.F32 R70, -RZ, R64.reuse.H0_H0 ;  /* 0x20000040ff467230 */ /* 0x100fe40000004100 */
[----:B------:R-:W-:Y:S02]  /*b690*/  HADD2.F32 R64, -RZ, R64.H1_H1 ;  /* 0x30000040ff407230 */ /* 0x000fe40000004100 */
        /* <DEDUP_REMOVED lines=29> */
[----:B------:R-:W-:Y:S02]  /*b870*/  SHF.L.U32 R70, R70, 0x10, RZ ;  /* 0x0000001046467819 */ /* 0x000fe400000006ff */
[----:B------:R-:W-:Y:S02]  /*b880*/  LOP3.LUT R69, R69, 0xff00, R68, 0xf8, !PT ;  /* 0x0000ff0045457812 */ /* 0x000fe400078ef844 */
[----:B------:R-:W-:Y:S02]  /*b890*/  LOP3.LUT R67, R67, 0xff00, R66, 0xf8, !PT ;  /* 0x0000ff0043437812 */ /* 0x000fe400078ef842 */
[----:B------:R-:W-:Y:S01]  /*b8a0*/  LOP3.LUT R72, R69, 0xff0000, R72, 0xf8, !PT ;  /* 0x00ff000045487812 */ /* 0x000fe200078ef848 */
[--C-:B------:R-:W-:Y:S01]  /*b8b0*/  HADD2.F32 R69, -RZ, R73.reuse.H0_H0 ;  /* 0x20000049ff457230 */ /* 0x100fe20000004100 */
[----:B------:R-:W-:Y:S01]  /*b8c0*/  F2FP.F16.E4M3.UNPACK_B R75, R55 ;  /* 0x00000037ff4b723e */ /* 0x000fe200020006ff */
[----:B------:R-:W-:Y:S01]  /*b8d0*/  HADD2.F32 R73, -RZ, R73.H1_H1 ;  /* 0x30000049ff497230 */ /* 0x000fe20000004100 */
[----:B------:R-:W-:-:S02]  /*b8e0*/  F2FP.F16.E4M3.UNPACK_B R68, R72 ;  /* 0x00000048ff44723e */ /* 0x000fc400020006ff */
[----:B------:R-:W-:Y:S01]  /*b8f0*/  LOP3.LUT R70, R67, 0xff0000, R70, 0xf8, !PT ;  /* 0x00ff000043467812 */ /* 0x000fe200078ef846 */
[--C-:B------:R-:W-:Y:S01]  /*b900*/  HADD2.F32 R67, -RZ, R75.reuse.H0_H0 ;  /* 0x2000004bff437230 */ /* 0x100fe20000004100 */
[----:B------:R-:W-:Y:S01]  /*b910*/  F2FP.F16.E4M3.UNPACK_B R72, R72.H1 ;  /* 0x00000048ff48723e */ /* 0x000fe200030006ff */
[--C-:B------:R-:W-:Y:S01]  /*b920*/  HADD2.F32 R78, -RZ, R68.reuse.H0_H0 ;  /* 0x20000044ff4e7230 */ /* 0x100fe20000004100 */
[-C--:B------:R-:W-:Y:S01]  /*b930*/  F2FP.F16.E4M3.UNPACK_B R66, R70.reuse ;  /* 0x00000046ff42723e */ /* 0x080fe200020006ff */
[----:B------:R-:W-:Y:S01]  /*b940*/  HADD2.F32 R75, -RZ, R75.H1_H1 ;  /* 0x3000004bff4b7230 */ /* 0x000fe20000004100 */
[----:B------:R-:W-:Y:S01]  /*b950*/  F2FP.F16.E4M3.UNPACK_B R70, R70.H1 ;  /* 0x00000046ff46723e */ /* 0x000fe200030006ff */
[----:B------:R-:W-:Y:S02]  /*b960*/  HADD2.F32 R68, -RZ, R68.H1_H1 ;  /* 0x30000044ff447230 */ /* 0x000fe40000004100 */
[----:B------:R-:W-:Y:S01]  /*b970*/  FMUL.FTZ R80, R67, R78 ;  /* 0x0000004e43507220 */ /* 0x000fe20000410000 */
[----:B------:R-:W-:-:S02]  /*b980*/  HADD2.F32 R76, -RZ, R66.H0_H0 ;  /* 0x20000042ff4c7230 */ /* 0x000fc40000004100 */
[C---:B------:R-:W-:Y:S01]  /*b990*/  FMUL.FTZ R78, R69.reuse, R78 ;  /* 0x0000004e454e7220 */ /* 0x040fe20000410000 */
[----:B------:R-:W-:Y:S01]  /*b9a0*/  HADD2.F32 R66, -RZ, R66.H1_H1 ;  /* 0x30000042ff427230 */ /* 0x000fe20000004100 */
[----:B------:R-:W-:Y:S01]  /*b9b0*/  F2FP.SATFINITE.E4M3.F32.PACK_AB_MERGE_C R64, R64, R49, RZ ;  /* 0x000000314040723e */ /* 0x000fe200048070ff */
[-C--:B------:R-:W-:Y:S01]  /*b9c0*/  FFMA.FTZ R69, R69, R76.reuse, -R80 ;  /* 0x0000004c45457223 */ /* 0x080fe20000010850 */
[----:B------:R-:W-:Y:S01]  /*b9d0*/  FFMA.FTZ R67, R67, R76, R78 ;  /* 0x0000004c43437223 */ /* 0x000fe2000001004e */
[-C--:B------:R-:W-:Y:S01]  /*b9e0*/  FMUL.FTZ R76, R75, R68.reuse ;  /* 0x000000444b4c7220 */ /* 0x080fe20000410000 */
[----:B------:R-:W-:Y:S01]  /*b9f0*/  FMUL.FTZ R78, R73, R68 ;  /* 0x00000044494e7220 */ /* 0x000fe20000410000 */
[----:B------:R-:W-:Y:S02]  /*ba00*/  F2FP.SATFINITE.E4M3.F32.PACK_AB_MERGE_C R53, R53, R58, R64 ;  /* 0x0000003a3535723e */ /* 0x000fe40004807040 */
        /* <DEDUP_REMOVED lines=17> */
[----:B------:R-:W-:-:S03]  /*bb20*/  FMUL.FTZ R78, R75, R72 ;  /* 0x000000484b4e7220 */ /* 0x000fc60000410000 */
[-C--:B------:R-:W-:Y:S01]  /*bb30*/  FFMA.FTZ R72, R75, R70.reuse, -R76 ;  /* 0x000000464b487223 */ /* 0x080fe2000001084c */
[----:B------:R-:W-:Y:S01]  /*bb40*/  IMAD.MOV.U32 R75, RZ, RZ, R52 ;  /* 0x000000ffff4b7224 */ /* 0x000fe200078e0034 */
[----:B------:R-:W-:Y:S01]  /*bb50*/  F2FP.F16.E4M3.UNPACK_B R52, R129.H1 ;  /* 0x00000081ff34723e */ /* 0x000fe200030006ff */
[----:B------:R-:W-:Y:S01]  /*bb60*/  IMAD.MOV.U32 R76, RZ, RZ, R48 ;  /* 0x000000ffff4c7224 */ /* 0x000fe200078e0030 */
[----:B------:R-:W-:Y:S01]  /*bb70*/  F2FP.SATFINITE.E4M3.F32.PACK_AB_MERGE_C R48, R74, R71, RZ ;  /* 0x000000474a30723e */ /* 0x000fe200048070ff */
[----:B------:R-:W-:Y:S01]  /*bb80*/  FFMA.FTZ R70, R73, R70, R78 ;  /* 0x0000004649467223 */ /* 0x000fe2000001004e */
[----:B------:R-:W-:Y:S01]  /*bb90*/  F2FP.F16.E4M3.UNPACK_B R74, R75.H1 ;  /* 0x0000004bff4a723e */ /* 0x000fe200030006ff */
[--C-:B------:R-:W-:Y:S01]  /*bba0*/  HADD2.F32 R82, -RZ, R52.reuse.H0_H0 ;  /* 0x20000034ff527230 */ /* 0x100fe20000004100 */
[----:B------:R-:W-:Y:S01]  /*bbb0*/  F2FP.F16.E4M3.UNPACK_B R77, R76.H1 ;  /* 0x0000004cff4d723e */ /* 0x000fe200030006ff */
[----:B------:R-:W-:Y:S01]  /*bbc0*/  HADD2.F32 R79, -RZ, R52.H1_H1 ;  /* 0x30000034ff4f7230 */ /* 0x000fe20000004100 */
[----:B------:R-:W-:Y:S01]  /*bbd0*/  F2FP.F16.E4M3.UNPACK_B R78, R131.H1 ;  /* 0x00000083ff4e723e */ /* 0x000fe200030006ff */
[--C-:B------:R-:W-:Y:S01]  /*bbe0*/  HADD2.F32 R52, -RZ, R74.reuse.H1_H1 ;  /* 0x3000004aff347230 */ /* 0x100fe20000004100 */
[----:B------:R-:W-:Y:S01]  /*bbf0*/  F2FP.F16.E4M3.UNPACK_B R129, R129 ;  /* 0x00000081ff81723e */ /* 0x000fe200020006ff */
[----:B------:R-:W-:Y:S01]  /*bc00*/  HADD2.F32 R71, -RZ, R74.H0_H0 ;  /* 0x2000004aff477230 */ /* 0x000fe20000004100 */
        /* <DEDUP_REMOVED lines=11> */
[----:B------:R-:W-:Y:S01]  /*bcc0*/  F2FP.F16.E4M3.UNPACK_B R131, R131 ;  /* 0x00000083ff83723e */ /* 0x000fe200020006ff */
[----:B------:R-:W-:-:S02]  /*bcd0*/  HADD2.F32 R81, -RZ, R129.H0_H0 ;  /* 0x20000081ff517230 */ /* 0x000fc40000004100 */
[-C--:B------:R-:W-:Y:S01]  /*bce0*/  FFMA.FTZ R73, R73, R80.reuse, -R84 ;  /* 0x0000005049497223 */ /* 0x080fe20000010854 */
[----:B------:R-:W-:Y:S02]  /*bcf0*/  HADD2.F32 R78, -RZ, R75.H0_H0 ;  /* 0x2000004bff4e7230 */ /* 0x000fe40000004100 */
[----:B------:R-:W-:Y:S01]  /*bd00*/  FFMA.FTZ R71, R71, R80, R82 ;  /* 0x0000005047477223 */ /* 0x000fe20000010052 */
        /* <DEDUP_REMOVED lines=12> */
[-C--:B------:R-:W-:Y:S01]  /*bdd0*/  F2FP.F16.E4M3.UNPACK_B R81, R128.reuse.H1 ;  /* 0x00000080ff51723e */ /* 0x080fe200030006ff */
[-C--:B------:R-:W-:Y:S01]  /*bde0*/  FMUL.FTZ R75, R80, R129.reuse ;  /* 0x00000081504b7220 */ /* 0x080fe20000410000 */
[----:B------:R-:W-:Y:S01]  /*bdf0*/  FMUL.FTZ R129, R76, R129 ;  /* 0x000000814c817220 */ /* 0x000fe20000410000 */
[----:B------:R-:W-:-:S02]  /*be00*/  F2FP.F16.E4M3.UNPACK_B R128, R128 ;  /* 0x00000080ff80723e */ /* 0x000fc400020006ff */
[--C-:B------:R-:W-:Y:S02]  /*be10*/  HADD2.F32 R85, -RZ, R81.reuse.H0_H0 ;  /* 0x20000051ff557230 */ /* 0x100fe40000004100 */
[-C--:B------:R-:W-:Y:S01]  /*be20*/  FFMA.FTZ R76, R76, R131.reuse, -R75 ;  /* 0x000000834c4c7223 */ /* 0x080fe2000001084b */
[----:B------:R-:W-:Y:S01]  /*be30*/  FFMA.FTZ R73, R80, R131, R129 ;  /* 0x0000008350497223 */ /* 0x000fe20000010081 */
[-C--:B------:R-:W-:Y:S01]  /*be40*/  F2FP.F16.E4M3.UNPACK_B R75, R130.reuse.H1 ;  /* 0x00000082ff4b723e */ /* 0x080fe200030006ff */
[----:B------:R-:W-:Y:S01]  /*be50*/  HADD2.F32 R81, -RZ, R81.H1_H1 ;  /* 0x30000051ff517230 */ /* 0x000fe20000004100 */
[----:B------:R-:W-:Y:S02]  /*be60*/  F2FP.F16.E4M3.UNPACK_B R130, R130 ;  /* 0x00000082ff82723e */ /* 0x000fe400020006ff */
[----:B------:R-:W-:Y:S01]  /*be70*/  F2FP.SATFINITE.E4M3.F32.PACK_AB_MERGE_C R77, R76, R77, R74 ;  /* 0x0000004d4c4d723e */ /* 0x000fe2000480704a */
[----:B------:R-:W-:Y:S01]  /*be80*/  IMAD.MOV.U32 R74, RZ, RZ, R54 ;  /* 0x000000ffff4a7224 */ /* 0x000fe200078e0036 */
[----:B------:R-:W-:Y:S01]  /*be90*/  F2FP.SATFINITE.E4M3.F32.PACK_AB_MERGE_C R55, R72, R55, RZ ;  /* 0x000000374837723e */ /* 0x000fe200048070ff */
[----:B------:R-:W-:Y:S01]  /*bea0*/  IMAD.MOV.U32 R76, RZ, RZ, R50 ;  /* 0x000000ffff4c7224 */ /* 0x000fe200078e0032 */
[----:B------:R-:W-:Y:S01]  /*beb0*/  F2FP.SATFINITE.E4M3.F32.PACK_AB_MERGE_C R52, R52, R71, RZ ;  /* 0x000000473434723e */ /* 0x000fe200048070ff */
[--C-:B------:R-:W-:Y:S01]  /*bec0*/  HADD2.F32 R83, -RZ, R75.reuse.H0_H0 ;  /* 0x2000004bff537230 */ /* 0x100fe20000004100 */
[----:B------:R-:W-:Y:S01]  /*bed0*/  F2FP.F16.E4M3.UNPACK_B R80, R74.H1 ;  /* 0x0000004aff50723e */ /* 0x000fe200030006ff */
[----:B------:R-:W-:Y:S01]  /*bee0*/  HADD2.F32 R75, -RZ, R75.H1_H1 ;  /* 0x3000004bff4b7230 */ /* 0x000fe20000004100 */
[----:B------:R-:W-:-:S02]  /*bef0*/  F2FP.F16.E4M3.UNPACK_B R79, R76.H1 ;  /* 0x0000004cff4f723e */ /* 0x000fc400030006ff */
[----:B------:R-:W-:Y:S01]  /*bf00*/  F2FP.F16.E4M3.UNPACK_B R74, R74 ;  /* 0x0000004aff4a723e */ /* 0x000fe200020006ff */
[--C-:B------:R-:W-:Y:S01]  /*bf10*/  HADD2.F32 R54, -RZ, R80.reuse.H0_H0 ;  /* 0x20000050ff367230 */ /* 0x100fe20000004100 */
[----:B------:R-:W-:Y:S01]  /*bf20*/  F2FP.F16.E4M3.UNPACK_B R76, R76 ;  /* 0x0000004cff4c723e */ /* 0x000fe200020006ff */
[--C-:B------:R-:W-:Y:S01]  /*bf30*/  HADD2.F32 R50, -RZ, R79.reuse.H0_H0 ;  /* 0x2000004fff327230 */ /* 0x100fe20000004100 */
[----:B------:R-:W-:Y:S01]  /*bf40*/  F2FP.SATFINITE.E4M3.F32.PACK_AB_MERGE_C R70, R70, R51, RZ ;  /* 0x000000334646723e */ /* 0x000fe200048070ff */
[----:B------:R-:W-:Y:S02]  /*bf50*/  HADD2.F32 R80, -RZ, R80.H1_H1 ;  /* 0x30000050ff507230 */ /* 0x000fe40000004100 */
[-C--:B------:R-:W-:Y:S01]  /*bf60*/  FMUL.FTZ R87, R54, R85.reuse ;  /* 0x0000005536577220 */ /* 0x080fe20000410000 */
[----:B------:R-:W-:Y:S02]  /*bf70*/  HADD2.F32 R79, -RZ, R79.H1_H1 ;  /* 0x3000004fff4f7230 */ /* 0x000fe40000004100 */
[----:B------:R-:W-:Y:S01]  /*bf80*/  FMUL.FTZ R85, R50, R85 ;  /* 0x0000005532557220 */ /* 0x000fe20000410000 */
[----:B------:R-:W-:Y:S01]  /*bf90*/  F2FP.SATFINITE.E4M3.F32.PACK_AB_MERGE_C R49, R62, R65, R48 ;  /* 0x000000413e31723e */ /* 0x000fe20004807030 */
[----:B------:R-:W-:Y:S01]  /*bfa0*/  FMUL.FTZ R82, R80, R81 ;  /* 0x0000005150527220 */ /* 0x000fe20000410000 */
[----:B------:R-:W-:Y:S01]  /*bfb0*/  FFMA.FTZ R50, R50, R83, -R87 ;  /* 0x0000005332327223 */ /* 0x000fe20000010857 */
[C---:B------:R-:W-:Y:S01]  /*bfc0*/  FMUL.FTZ R81, R79.reuse, R81 ;  /* 0x000000514f517220 */ /* 0x040fe20000410000 */
[----:B------:R-:W-:Y:S01]  /*bfd0*/  FFMA.FTZ R54, R54, R83, R85 ;  /* 0x0000005336367223 */ /* 0x000fe20000010055 */
[----:B------:R-:W-:Y:S01]  /*bfe0*/  FFMA.FTZ R79, R79, R75, -R82 ;  /* 0x0000004b4f4f7223 */ /* 0x000fe20000010852 */
[----:B------:R-:W-:-:S02]  /*bff0*/  HADD2.F32 R83, -RZ, R76.H0_H0 ;  /* 0x2000004cff537230 */ /* 0x000fc40000004100 */
[----:B------:R-:W-:Y:S01]  /*c000*/  FFMA.FTZ R75, R80, R75, R81 ;  /* 0x0000004b504b7223 */ /* 0x000fe20000010051 */
[----:B------:R-:W-:Y:S01]  /*c010*/  HADD2.F32 R80, -RZ, R128.H0_H0 ;  /* 0x20000080ff507230 */ /* 0x000fe20000004100 */
[----:B------:R-:W-:Y:S01]  /*c020*/  F2FP.SATFINITE.E4M3.F32.PACK_AB_MERGE_C R51, R68, R69, R55 ;  /* 0x000000454433723e */ /* 0x000fe20004807037 */
[----:B------:R-:W-:Y:S01]  /*c030*/  HADD2.F32 R81, -RZ, R74.H0_H0 ;  /* 0x2000004aff517230 */ /* 0x000fe20000004100 */
[----:B------:R-:W-:Y:S01]  /*c040*/  F2FP.SATFINITE.E4M3.F32.PACK_AB_MERGE_C R50, R79, R50, RZ ;  /* 0x000000324f32723e */ /* 0x000fe200048070ff */
[----:B------:R-:W-:Y:S02]  /*c050*/  HADD2.F32 R82, -RZ, R130.H0_H0 ;  /* 0x20000082ff527230 */ /* 0x000fe40000004100 */
[-C--:B------:R-:W-:Y:S01]  /*c060*/  FMUL.FTZ R86, R83, R80.reuse ;  /* 0x0000005053567220 */ /* 0x080fe20000410000 */
[----:B------:R-:W-:Y:S02]  /*c070*/  HADD2.F32 R74, -RZ, R74.H1_H1 ;  /* 0x3000004aff4a7230 */ /* 0x000fe40000004100 */
[----:B------:R-:W-:Y:S01]  /*c080*/  FMUL.FTZ R84, R81, R80 ;  /* 0x0000005051547220 */ /* 0x000fe20000410000 */
[----:B------:R-:W-:-:S02]  /*c090*/  HADD2.F32 R76, -RZ, R76.H1_H1 ;  /* 0x3000004cff4c7230 */ /* 0x000fc40000004100 */
[-C--:B------:R-:W-:Y:S01]  /*c0a0*/  FFMA.FTZ R81, R81, R82.reuse, R86 ;  /* 0x0000005251517223 */ /* 0x080fe20000010056 */
[----:B------:R-:W-:Y:S02]  /*c0b0*/  HADD2.F32 R85, -RZ, R130.H1_H1 ;  /* 0x30000082ff557230 */ /* 0x000fe40000004100 */
[----:B------:R-:W-:Y:S01]  /*c0c0*/  FFMA.FTZ R80, R83, R82, -R84 ;  /* 0x0000005253507223 */ /* 0x000fe20000010854 */
[----:B------:R-:W-:Y:S01]  /*c0d0*/  HADD2.F32 R83, -RZ, R128.H1_H1 ;  /* 0x30000080ff537230 */ /* 0x000fe20000004100 */
[----:B------:R-:W-:Y:S01]  /*c0e0*/  F2FP.SATFINITE.E4M3.F32.PACK_AB_MERGE_C R54, R75, R54, RZ ;  /* 0x000000364b36723e */ /* 0x000fe200048070ff */
[----:B------:R-:W-:Y:S01]  /*c0f0*/  IMAD.MOV.U32 R48, RZ, RZ, R77 ;  /* 0x000000ffff307224 */ /* 0x000fe200078e004d */
[----:B------:R-:W-:Y:S02]  /*c100*/  F2FP.SATFINITE.E4M3.F32.PACK_AB_MERGE_C R52, R73, R78, R52 ;  /* 0x0000004e4934723e */ /* 0x000fe40004807034 */
[-C--:B------:R-:W-:Y:S01]  /*c110*/  FMUL.FTZ R87, R74, R83.reuse ;  /* 0x000000534a577220 */ /* 0x080fe20000410000 */
[----:B------:R-:W-:Y:S01]  /*c120*/  FMUL.FTZ R123, R76, R83 ;  /* 0x000000534c7b7220 */ /* 0x000fe20000410000 */
[----:B------:R-:W-:-:S02]  /*c130*/  F2FP.SATFINITE.E4M3.F32.PACK_AB_MERGE_C R55, R66, R67, R70 ;  /* 0x000000434237723e */ /* 0x000fc40004807046 */
[-C--:B------:R-:W-:Y:S01]  /*c140*/  FFMA.FTZ R83, R76, R85.reuse, -R87 ;  /* 0x000000554c537223 */ /* 0x080fe20000010857 */
[----:B------:R-:W-:-:S04]  /*c150*/  FFMA.FTZ R74, R74, R85, R123 ;  /* 0x000000554a4a7223 */ /* 0x000fc8000001007b */
[----:B------:R-:W-:Y:S02]  /*c160*/  F2FP.SATFINITE.E4M3.F32.PACK_AB_MERGE_C R50, R83, R80, R50 ;  /* 0x000000505332723e */ /* 0x000fe40004807032 */
[----:B------:R-:W-:-:S07]  /*c170*/  F2FP.SATFINITE.E4M3.F32.PACK_AB_MERGE_C R54, R74, R81, R54 ;  /* 0x000000514a36723e */ /* 0x000fce0004807036 */
.L_x_2548:
[----:B------:R-:W-:Y:S05]  /*c180*/  BSYNC B1 ;  /* 0x0000000000017941 */ /* 0x000fea0003800000 */
.L_x_2547:
[----:B------:R-:W-:-:S05]  /*c190*/  IADD3 R58, P2, R59, R56, RZ ;  /* 0x000000383b3a7210 */ /* 0x000fca0007f5e0ff */
[----:B------:R-:W-:Y:S01]  /*c1a0*/  IMAD.X R59, R60, 0x1, R57, P2 ;  /* 0x000000013c3b7824 */ /* 0x000fe200010e0639 */
[----:B------:R-:W-:-:S04]  /*c1b0*/  ISETP.GE.AND P2, PT, R63, R132, PT ;  /* 0x000000843f00720c */ /* 0x000fc80003f46270 */
[----:B--2---:R0:W-:Y:S09]  /*c1c0*/  STG.E.128 desc[UR40][R58.64], R48 ;  /* 0x000000303a007986 */ /* 0x0041f2000c101d28 */
[----:B------:R-:W-:Y:S05]  /*c1d0*/  @P2 BRA `(.L_x_2525) ;  /* 0x00000004006c2947 */ /* 0x000fea0003800000 */
[--C-:B0-----:R-:W-:Y:S02]  /*c1e0*/  SHF.R.S32.HI R48, RZ, 0x1f, R63.reuse ;  /* 0x0000001fff307819 */ /* 0x101fe4000001143f */
[----:B------:R-:W-:-:S04]  /*c1f0*/  IADD3 R63, P2, P3, R100, R120, R63 ;  /* 0x00000078643f7210 */ /* 0x000fc80007b5e03f */
[----:B------:R-:W-:Y:S02]  /*c200*/  IADD3.X R48, R42, R61, R48, P2, P3 ;  /* 0x0000003d2a307210 */ /* 0x000fe400017e6430 */
[----:B------:R-:W-:-:S04]  /*c210*/  IADD3 R56, P2, R63, R56, RZ ;  /* 0x000000383f387210 */ /* 0x000fc80007f5e0ff */
[----:B------:R-:W-:-:S05]  /*c220*/  IADD3.X R57, R48, R57, RZ, P2, !PT ;  /* 0x0000003930397210 */ /* 0x000fca00017fe4ff */
[----:B---3--:R0:W-:Y:S01]  /*c230*/  STG.E.128 desc[UR40][R56.64], R52 ;  /* 0x0000003438007986 */ /* 0x0081e2000c101d28 */
[----:B------:R-:W-:Y:S05]  /*c240*/  BRA `(.L_x_2525) ;  /* 0x0000000400507947 */ /* 0x000fea0003800000 */
.L_x_2488:
[----:B------:R-:W-:-:S06]  /*c250*/  UISETP.NE.AND UP0, UPT, UR46, 0x3, UPT ;  /* 0x000000032e00788c */ /* 0x000fcc000bf05270 */
[----:B------:R-:W-:-:S13]  /*c260*/  PLOP3.LUT P5, PT, PT, PT, UP0, 0x80, 0x0 ;  /* 0x000000000000781c */ /* 0x000fda0003faf008 */
[----:B------:R-:W-:Y:S05]  /*c270*/  @!P5 BRA `(.L_x_2549) ;  /* 0x000000000004d947 */ /* 0x000fea0003800000 */
[----:B------:R-:W-:Y:S01]  /*c280*/  BPT.TRAP 0x1 ;  /* 0x000000040000795c */ /* 0x000fe20000300000 */
.L_x_2549:
[----:B------:R-:W-:Y:S01]  /*c290*/  IMAD R111, R232, 0x8, R18 ;  /* 0x00000008e86f7824 */ /* 0x000fe200078e0212 */
[----:B------:R-:W-:Y:S01]  /*c2a0*/  SHF.L.U32 R119, R236, 0x1f, RZ ;  /* 0x0000001fec777819 */ /* 0x000fe200000006ff */
[----:B------:R-:W-:Y:S01]  /*c2b0*/  IMAD R116, R26, -0x80, R2 ;  /* 0xffffff801a747824 */ /* 0x000fe200078e0202 */
[----:B------:R-:W-:Y:S01]  /*c2c0*/  BSSY B1, `(.L_x_2550) ;  /* 0x0000006000017945 */ /* 0x000fe20003800000 */
[----:B------:R-:W-:Y:S01]  /*c2d0*/  SHF.R.S32.HI R49, RZ, 0x1f, R26 ;  /* 0x0000001fff317819 */ /* 0x000fe2000001141a */
[----:B------:R-:W1:Y:S01]  /*c2e0*/  SYNCS.PHASECHK.TRANS64.TRYWAIT P2, [R111+URZ+0x38890], R119 ;  /* 0x038890776f0075a7 */ /* 0x000e62000804017f */
[----:B------:R-:W-:Y:S01]  /*c2f0*/  IMAD R48, R0, R26, RZ ;  /* 0x0000001a00307224 */ /* 0x000fe200078e02ff */
[----:B------:R-:W-:Y:S01]  /*c300*/  VIMNMX R116, R116, 0x80, PT ;  /* 0x0000008074747848 */ /* 0x000fe20003fe0100 */
[----:B-1----:R-:W-:Y:S06]  /*c310*/  @!P2 BRA `(.L_x_2551) ;  /* 0x000002580098a947 */ /* 0x002fec0003800000 */
.L_x_2837:
[----:B------:R-:W-:Y:S05]  /*c320*/  BSYNC B1 ;  /* 0x0000000000017941 */ /* 0x000fea0003800000 */
.L_x_2550:
[----:B------:R-:W-:Y:S01]  /*c330*/  ISETP.GE.AND P2, PT, R19, R116, PT ;  /* 0x000000741300720c */ /* 0x000fe20003f46270 */
[----:B------:R-:W-:Y:S01]  /*c340*/  IMAD R49, R49, R118, R48 ;  /* 0x0000007631317224 */ /* 0x000fe200078e0230 */
[----:B------:R-:W-:Y:S01]  /*c350*/  BSSY B1, `(.L_x_2552) ;  /* 0x000000e000017945 */ /* 0x000fe20003800000 */
[----:B------:R-:W-:-:S04]  /*c360*/  IMAD.WIDE.U32 R56, R118, R26, RZ ;  /* 0x0000001a76387225 */ /* 0x000fc800078e00ff */
[----:B------:R-:W-:-:S06]  /*c370*/  IMAD.IADD R62, R49, 0x1, R57 ;  /* 0x00000001313e7824 */ /* 0x000fcc00078e0239 */
        /* <DEDUP_REMOVED lines=11> */
.L_x_2553:
[----:B------:R-:W-:Y:S05]  /*c430*/  BSYNC B1 ;  /* 0x0000000000017941 */ /* 0x000fea0003800000 */
.L_x_2552:
        /* <DEDUP_REMOVED lines=16> */
.L_x_2555:
[----:B------:R-:W-:Y:S05]  /*c540*/  BSYNC B1 ;  /* 0x0000000000017941 */ /* 0x000fea0003800000 */
.L_x_2554:
[----:B--2---:R-:W-:Y:S01]  /*c550*/  VIADD R48, R19, 0x40 ;  /* 0x0000004013307836 */ /* 0x004fe20000000000 */
[----:B------:R-:W-:Y:S04]  /*c560*/  BSSY B1, `(.L_x_2556) ;  /* 0x000000f000017945 */ /* 0x000fe80003800000 */
        /* <DEDUP_REMOVED lines=14> */
.L_x_2557:
[----:B------:R-:W-:Y:S05]  /*c650*/  BSYNC B1 ;  /* 0x0000000000017941 */ /* 0x000fea0003800000 */
.L_x_2556:
[----:B--2---:R-:W-:-:S05]  /*c660*/  VIADD R48, R19, 0x60 ;  /* 0x0000006013307836 */ /* 0x004fca0000000000 */
[----:B------:R-:W-:-:S13]  /*c670*/  ISETP.GE.AND P2, PT, R48, R116, PT ;  /* 0x000000743000720c */ /* 0x000fda0003f46270 */
[----:B------:R-:W-:Y:S05]  /*c680*/  @P2 BRA `(.L_x_2525) ;  /* 0x0000000000402947 */ /* 0x000fea0003800000 */
[----:B------:R-:W2:Y:S01]  /*c690*/  LDC.64 R50, c[0x0][0x300] ;  /* 0x0000c000ff327b82 */ /* 0x000ea20000000a00 */
[----:B0-----:R-:W-:Y:S01]  /*c6a0*/  MOV R58, R56 ;  /* 0x00000038003a7202 */ /* 0x001fe20000000f00 */
[----:B------:R-:W-:Y:S01]  /*c6b0*/  IMAD.MOV.U32 R59, RZ, RZ, R62 ;  /* 0x000000ffff3b7224 */ /* 0x000fe200078e003e */
[----:B------:R-:W-:Y:S05]  /*c6c0*/  @!P1 LDS.128 R52, [R113+0x2f400] ;  /* 0x02f4000071349984 */ /* 0x000fea0000000c00 */
[----:B------:R-:W0:Y:S01]  /*c6d0*/  @!P0 LDC.64 R48, c[0x0][0x2e8] ;  /* 0x0000ba00ff308b82 */ /* 0x000e220000000a00 */
[----:B--2---:R-:W-:-:S04]  /*c6e0*/  IMAD.WIDE.U32 R58, R50, 0x60, R58 ;  /* 0x00000060323a7825 */ /* 0x004fc800078e003a */
[----:B------:R-:W-:-:S04]  /*c6f0*/  IMAD R51, R51, 0x60, RZ ;  /* 0x0000006033337824 */ /* 0x000fc800078e02ff */
[----:B------:R-:W-:Y:S01]  /*c700*/  IMAD.IADD R50, R59, 0x1, R51 ;  /* 0x000000013b327824 */ /* 0x000fe200078e0233 */
[----:B0-----:R-:W-:-:S04]  /*c710*/  @!P0 IADD3 R56, P2, P3, R58, R48, R40 ;  /* 0x000000303a388210 */ /* 0x001fc80007b5e028 */
[----:B------:R-:W-:Y:S02]  /*c720*/  @!P0 IADD3.X R57, R50, R49, R104, P2, P3 ;  /* 0x0000003132398210 */ /* 0x000fe400017e6468 */
[----:B------:R-:W0:Y:S02]  /*c730*/  @!P1 LDC.64 R48, c[0x0][0x2e8] ;  /* 0x0000ba00ff309b82 */ /* 0x000e240000000a00 */
[----:B0-----:R-:W-:-:S04]  /*c740*/  @!P1 IADD3 R58, P2, P3, R103, R48, R58 ;  /* 0x00000030673a9210 */ /* 0x001fc80007b5e03a */
[----:B------:R-:W-:Y:S02]  /*c750*/  @!P1 IADD3.X R59, R109, R49, R50, P2, P3 ;  /* 0x000000316d3b9210 */ /* 0x000fe400017e6432 */
[----:B------:R-:W0:Y:S04]  /*c760*/  @!P0 LDS.128 R48, [R113+0x2b400] ;  /* 0x02b4000071308984 */ /* 0x000e280000000c00 */
[----:B0-----:R2:W-:Y:S04]  /*c770*/  @!P0 STG.E.128 desc[UR40][R56.64], R48 ;  /* 0x0000003038008986 */ /* 0x0015e8000c101d28 */
[----:B------:R2:W-:Y:S02]  /*c780*/  @!P1 STG.E.128 desc[UR40][R58.64], R52 ;  /* 0x000000343a009986 */ /* 0x0005e4000c101d28 */
.L_x_2525:
[----:B------:R-:W-:Y:S05]  /*c790*/  BSYNC B0 ;  /* 0x0000000000007941 */ /* 0x000fea0003800000 */
.L_x_2487:
        /* <DEDUP_REMOVED lines=17> */
.L_x_2559:
[----:B------:R-:W-:Y:S05]  /*c8b0*/  BSYNC B0 ;  /* 0x0000000000007941 */ /* 0x000fea0003800000 */
.L_x_2558:
[----:B------:R-:W2:Y:S01]  /*c8c0*/  SYNCS.PHASECHK.TRANS64.TRYWAIT P3, [R111+URZ+0x388b0], R119 ;  /* 0x0388b0776f0075a7 */ /* 0x000ea2000806017f */
[----:B------:R-:W-:Y:S01]  /*c8d0*/  ULDC UR38, c[0x0][0x2f4] ;  /* 0x0000bd0000267ab9 */ /* 0x000fe20000000800 */
[----:B------:R-:W-:Y:S01]  /*c8e0*/  ULDC.64 UR44, c[0x0][0x328] ;  /* 0x0000ca00002c7ab9 */ /* 0x000fe20000000a00 */
[----:B------:R-:W-:Y:S01]  /*c8f0*/  ULDC.64 UR42, c[0x0][0x318] ;  /* 0x0000c600002a7ab9 */ /* 0x000fe20000000a00 */
[----:B------:R-:W-:Y:S04]  /*c900*/  BSSY B0, `(.L_x_2560) ;  /* 0x0000002000007945 */ /* 0x000fe80003800000 */
[----:B--2---:R-:W-:Y:S05]  /*c910*/  @!P3 BRA `(.L_x_2561) ;  /* 0x00000254002cb947 */ /* 0x004fea0003800000 */
.L_x_2838:
[----:B------:R-:W-:Y:S05]  /*c920*/  BSYNC B0 ;  /* 0x0000000000007941 */ /* 0x000fea0003800000 */
.L_x_2560:
        /* <DEDUP_REMOVED lines=17> */
.L_x_2563:
[----:B------:R-:W-:Y:S05]  /*ca40*/  BSYNC B0 ;  /* 0x0000000000007941 */ /* 0x000fea0003800000 */
.L_x_2562:
[----:B0--3--:R-:W-:Y:S01]  /*ca50*/  VIADD R48, R19, 0x20 ;  /* 0x0000002013307836 */ /* 0x009fe20000000000 */
        /* <DEDUP_REMOVED lines=18> */
.L_x_2565:
[----:B------:R-:W-:Y:S05]  /*cb80*/  BSYNC B0 ;  /* 0x0000000000007941 */ /* 0x000fea0003800000 */
.L_x_2564:
[----:B0-----:R-:W-:Y:S01]  /*cb90*/  VIADD R48, R19, 0x40 ;  /* 0x0000004013307836 */ /* 0x001fe20000000000 */
[----:B------:R-:W-:Y:S04]  /*cba0*/  BSSY B0, `(.L_x_2566) ;  /* 0x0000012000007945 */ /* 0x000fe80003800000 */
[----:B------:R-:W-:-:S13]  /*cbb0*/  ISETP.GE.AND P3, PT, R48, R116, PT ;  /* 0x000000743000720c */ /* 0x000fda0003f66270 */
[----:B------:R-:W-:Y:S05]  /*cbc0*/  @P3 BRA `(.L_x_2567) ;  /* 0x00000000003c3947 */ /* 0x000fea0003800000 */
[----:B------:R-:W-:Y:S01]  /*cbd0*/  IADD3 R51, P3, R52, 0x40, RZ ;  /* 0x0000004034337810 */ /* 0x000fe20007f7e0ff */
[----:B------:R-:W-:Y:S02]  /*cbe0*/  IMAD.MOV.U32 R48, RZ, RZ, R98 ;  /* 0x000000ffff307224 */ /* 0x000fe400078e0062 */
[----:B------:R-:W-:Y:S02]  /*cbf0*/  IMAD.MOV.U32 R49, RZ, RZ, R110 ;  /* 0x000000ffff317224 */ /* 0x000fe400078e006e */
        /* <DEDUP_REMOVED lines=12> */
.L_x_2567:
[----:B------:R-:W-:Y:S05]  /*ccc0*/  BSYNC B0 ;  /* 0x0000000000007941 */ /* 0x000fea0003800000 */
.L_x_2566:
        /* <DEDUP_REMOVED lines=19> */
.L_x_2569:
[----:B------:R-:W-:Y:S05]  /*ce00*/  BSYNC B0 ;  /* 0x0000000000007941 */ /* 0x000fea0003800000 */
.L_x_2568:
        /* <DEDUP_REMOVED lines=23> */
.L_x_2482:
[----:B------:R-:W2:Y:S01]  /*cf80*/  LDL R2, [R1+0x34] ;  /* 0x0000340001027983 */ /* 0x000ea20000100800 */
[----:B------:R-:W0:Y:S01]  /*cf90*/  LDC R0, c[0x0][0x448] ;  /* 0x00011200ff007b82 */ /* 0x000e220000000800 */
[----:B------:R-:W-:Y:S01]  /*cfa0*/  IMAD.MOV.U32 R91, RZ, RZ, RZ ;  /* 0x000000ffff5b7224 */ /* 0x000fe200078e00ff */
[----:B0-----:R-:W-:-:S13]  /*cfb0*/  ISETP.NE.AND P1, PT, R0, 0x1, PT ;  /* 0x000000010000780c */ /* 0x001fda0003f25270 */
[----:B------:R-:W0:Y:S08]  /*cfc0*/  @P1 LDC R0, c[0x0][0x44c] ;  /* 0x00011300ff001b82 */ /* 0x000e300000000800 */
[----:B------:R-:W1:Y:S01]  /*cfd0*/  @P1 LDC R5, c[0x0][0x450] ;  /* 0x00011400ff051b82 */ /* 0x000e620000000800 */
[----:B--2---:R-:W-:-:S04]  /*cfe0*/  VIADD R3, R2, 0x7f ;  /* 0x0000007f02037836 */ /* 0x004fc80000000000 */
[----:B0-----:R-:W-:-:S05]  /*cff0*/  @P1 IMAD.HI.U32 R0, R3, R0, RZ ;  /* 0x0000000003001227 */ /* 0x001fca00078e00ff */
[----:B-1----:R-:W-:-:S05]  /*d000*/  @P1 SHF.R.U32.HI R3, RZ, R5, R0 ;  /* 0x00000005ff031219 */ /* 0x002fca0000011600 */
[----:B------:R-:W-:-:S05]  /*d010*/  IMAD.IADD R3, R124, 0x1, R3 ;  /* 0x000000017c037824 */ /* 0x000fca00078e0203 */
[----:B------:R-:W-:-:S04]  /*d020*/  SHF.R.S32.HI R0, RZ, 0x1f, R3 ;  /* 0x0000001fff007819 */ /* 0x000fc80000011403 */
[----:B------:R-:W-:-:S04]  /*d030*/  LEA.HI R0, R0, R3, RZ, 0x7 ;  /* 0x0000000300007211 */ /* 0x000fc800078f38ff */
[----:B------:R-:W-:-:S04]  /*d040*/  SHF.R.S32.HI R0, RZ, 0x7, R0 ;  /* 0x00000007ff007819 */ /* 0x000fc80000011400 */
[----:B------:R-:W-:-:S04]  /*d050*/  VIMNMX R6, R125, R0, PT ;  /* 0x000000007d067248 */ /* 0x000fc80003fe0100 */
[----:B------:R-:W-:Y:S01]  /*d060*/  ISETP.GE.AND P1, PT, R6, 0x1, PT ;  /* 0x000000010600780c */ /* 0x000fe20003f26270 */
[----:B------:R-:W-:-:S12]  /*d070*/  @P0 BRA `(.L_x_2571) ;  /* 0x00000000000c0947 */ /* 0x000fd80003800000 */
[----:B------:R-:W0:Y:S01]  /*d080*/  FENCE.VIEW.ASYNC.G ;  /* 0x00000000000073c6 */ /* 0x000e220000000100 */
[----:B------:R-:W-:Y:S05]  /*d090*/  WARPSYNC.ALL ;  /* 0x0000000000007948 */ /* 0x000fea0003800000 */
[----:B0-----:R-:W-:Y:S06]  /*d0a0*/  BAR.ARV 0xc, 0x180 ;  /* 0x0306000000007b1d */ /* 0x001fec0000002000 */
.L_x_2571:
[----:B------:R-:W-:Y:S04]  /*d0b0*/  BSSY B0, `(.L_x_2572) ;  /* 0x0000021000007945 */ /* 0x000fe80003800000 */
[----:B------:R-:W-:Y:S05]  /*d0c0*/  @!P1 BRA `(.L_x_2573) ;  /* 0x00000000007c9947 */ /* 0x000fea0003800000 */
[----:B------:R-:W2:Y:S01]  /*d0d0*/  LDL R0, [R1+0x84] ;  /* 0x0000840001007983 */ /* 0x000ea20000100800 */
[----:B------:R-:W-:Y:S01]  /*d0e0*/  ULDC UR4, c[0x0][0x9f0] ;  /* 0x00027c0000047ab9 */ /* 0x000fe20000000800 */
[----:B--2---:R-:W-:-:S04]  /*d0f0*/  ISETP.NE.AND P0, PT, R0, RZ, PT ;  /* 0x000000ff0000720c */ /* 0x004fc80003f05270 */
[----:B------:R-:W-:-:S04]  /*d100*/  SEL R9, R0, UR4, P0 ;  /* 0x0000000400097c07 */ /* 0x000fc80008000000 */
[-C--:B------:R-:W-:Y:S02]  /*d110*/  IABS R5, R9.reuse ;  /* 0x0000000900057213 */ /* 0x080fe40000000000 */
        /* <DEDUP_REMOVED lines=26> */
.L_x_2573:
[----:B------:R-:W-:Y:S05]  /*d2c0*/  BSYNC B0 ;  /* 0x0000000000007941 */ /* 0x000fea0003800000 */
.L_x_2572:
[----:B------:R-:W2:Y:S01]  /*d2d0*/  LDL R0, [R1+0x9c] ;  /* 0x00009c0001007983 */ /* 0x000ea20000100800 */
[----:B------:R-:W-:Y:S02]  /*d2e0*/  PLOP3.LUT P0, PT, PT, PT, PT, 0x80, 0x0 ;  /* 0x000000000000781c */ /* 0x000fe40003f0f070 */
[----:B------:R-:W-:Y:S01]  /*d2f0*/  CS2R R168, SRZ ;  /* 0x0000000000a87805 */ /* 0x000fe2000001ff00 */
[----:B------:R-:W-:Y:S01]  /*d300*/  IMAD.MOV.U32 R5, RZ, RZ, RZ ;  /* 0x000000ffff057224 */ /* 0x000fe200078e00ff */
[----:B------:R-:W-:Y:S02]  /*d310*/  CS2R R146, SRZ ;  /* 0x0000000000927805 */ /* 0x000fe4000001ff00 */
[----:B------:R-:W-:Y:S01]  /*d320*/  CS2R R12, SRZ ;  /* 0x00000000000c7805 */ /* 0x000fe2000001ff00 */
[----:B------:R-:W-:Y:S01]  /*d330*/  IMAD.MOV.U32 R25, RZ, RZ, RZ ;  /* 0x000000ffff197224 */ /* 0x000fe200078e00ff */
        /* <DEDUP_REMOVED lines=61> */
[----:B--2---:R-:W-:Y:S02]  /*d710*/  IMAD R2, R0, R91, RZ ;  /* 0x0000005b00027224 */ /* 0x004fe400078e02ff */
[----:B------:R-:W-:-:S03]  /*d720*/  IMAD.MOV.U32 R0, RZ, RZ, RZ ;  /* 0x000000ffff007224 */ /* 0x000fc600078e00ff */
[----:B------:R0:W-:Y:S01]  /*d730*/  STL [R1+0x40], R2 ;  /* 0x0000400201007387 */ /* 0x0001e20000100800 */
[----:B------:R-:W-:Y:S02]  /*d740*/  VIADDMNMX R91, R2, R91, R6, PT ;  /* 0x0000005b025b7246 */ /* 0x000fe40003800106 */
[----:B------:R-:W-:Y:S02]  /*d750*/  CS2R R6, SRZ ;  /* 0x0000000000067805 */ /* 0x000fe4000001ff00 */
[----:B------:R-:W-:-:S13]  /*d760*/  ISETP.GT.AND P1, PT, R91, R2, PT ;  /* 0x000000025b00720c */ /* 0x000fda0003f24270 */
[----:B0-----:R-:W-:Y:S05]  /*d770*/  @!P1 BRA `(.L_x_2574) ;  /* 0x0000014800309947 */ /* 0x001fea0003800000 */
[----:B------:R-:W0:Y:S01]  /*d780*/  S2R R2, SR_TID.X ;  /* 0x0000000000027919 */ /* 0x000e220000002100 */
[----:B------:R-:W-:Y:S01]  /*d790*/  UMOV UR4, 0xffffffff ;  /* 0xffffffff00047882 */ /* 0x000fe20000000000 */
[----:B------:R-:W-:Y:S01]  /*d7a0*/  IADD3 R0, R18, 0x20400, RZ ;  /* 0x0002040012007810 */ /* 0x000fe20007ffe0ff */
[----:B0-----:R-:W-:-:S05]  /*d7b0*/  VIADD R28, R2, 0xffffff80 ;  /* 0xffffff80021c7836 */ /* 0x001fca0000000000 */
[----:B------:R-:W-:-:S04]  /*d7c0*/  SHF.R.S32.HI R33, RZ, 0x1f, R28 ;  /* 0x0000001fff217819 */ /* 0x000fc8000001141c */
[----:B------:R-:W-:-:S04]  /*d7d0*/  LEA.HI R13, R33, R28, RZ, 0x7 ;  /* 0x0000001c210d7211 */ /* 0x000fc800078f38ff */
[----:B------:R-:W-:Y:S01]  /*d7e0*/  SHF.R.S32.HI R13, RZ, 0x7, R13 ;  /* 0x00000007ff0d7819 */ /* 0x000fe2000001140d */
[----:B------:R-:W-:Y:S06]  /*d7f0*/  BRA.DIV UR4, `(.L_x_2575) ;  /* 0x0000024604887947 */ /* 0x000fec000b800000 */
[----:B------:R0:W1:Y:S02]  /*d800*/  SHFL.IDX PT, R237, R13, RZ, 0x1f ;  /* 0x00001fff0ded7589 */ /* 0x00006400000e0000 */
.L_x_2841:
[----:B-1----:R-:W-:Y:S01]  /*d810*/  LEA.HI R2, R237, R237, RZ, 0x1 ;  /* 0x000000eded027211 */ /* 0x002fe200078f08ff */
[----:B------:R-:W-:Y:S01]  /*d820*/  BSSY B6, `(.L_x_2576) ;  /* 0x0000019000067945 */ /* 0x000fe20003800000 */
[----:B------:R-:W-:Y:S02]  /*d830*/  LOP3.LUT P0, RZ, R0, 0x3ff, RZ, 0xc0, !PT ;  /* 0x000003ff00ff7812 */ /* 0x000fe4000780c0ff */
[----:B------:R-:W-:Y:S02]  /*d840*/  LOP3.LUT R2, R2, 0x1e, RZ, 0xc0, !PT ;  /* 0x0000001e02027812 */ /* 0x000fe400078ec0ff */
[----:B------:R-:W-:-:S03]  /*d850*/  P2R R25, PR, RZ, 0x1 ;  /* 0x00000001ff197803 */ /* 0x000fc60000000000 */
        /* <DEDUP_REMOVED lines=12> */
[----:B------:R-:W-:Y:S01]  /*d920*/  IMAD.U32 R6, RZ, RZ, UR6 ;  /* 0x00000006ff067e24 */ /* 0x000fe2000f8e00ff */
[----:B------:R-:W-:Y:S01]  /*d930*/  MOV R11, UR5 ;  /* 0x00000005000b7c02 */ /* 0x000fe20008000f00 */
[----:B------:R-:W-:-:S02]  /*d940*/  IMAD.U32 R7, RZ, RZ, UR7 ;  /* 0x00000007ff077e24 */ /* 0x000fc4000f8e00ff */
[----:B------:R-:W-:Y:S02]  /*d950*/  IMAD.U32 R10, RZ, RZ, UR4 ;  /* 0x00000004ff0a7e24 */ /* 0x000fe4000f8e00ff */
[----:B------:R-:W-:Y:S02]  /*d960*/  IMAD.MOV.U32 R8, RZ, RZ, 0x70 ;  /* 0x00000070ff087424 */ /* 0x000fe400078e00ff */
[----:B------:R-:W-:Y:S02]  /*d970*/  IMAD.MOV.U32 R12, RZ, RZ, 0x1 ;  /* 0x00000001ff0c7424 */ /* 0x000fe400078e00ff */
[----:B0-----:R-:W-:-:S07]  /*d980*/  IMAD.MOV.U32 R13, RZ, RZ, RZ ;  /* 0x000000ffff0d7224 */ /* 0x001fce00078e00ff */
[----:B------:R-:W-:-:S07]  /*d990*/  LEPC R20, `(.L_x_2577) ;  /* 0x000000001014794e */ /* 0x000fce0000000000 */
[----:B-1---5:R-:W-:Y:S05]  /*d9a0*/  CALL.ABS.NOINC R2 ;  /* 0x0000000002007343 */ /* 0x022fea0003c00000 */
.L_x_2577:
[----:B------:R-:W-:Y:S05]  /*d9b0*/  BSYNC B6 ;  /* 0x0000000000067941 */ /* 0x000fea0003800000 */
.L_x_2576:
        /* <DEDUP_REMOVED lines=10> */
[----:B------:R-:W1:Y:S08]  /*da60*/  @P1 LDC.64 R8, c[0x0][0x9b8] ;  /* 0x00026e00ff081b82 */ /* 0x000e700000000a00 */
[----:B------:R-:W4:Y:S08]  /*da70*/  @P0 LDC.64 R4, c[0x0][0x9b0] ;  /* 0x00026c00ff040b82 */ /* 0x000f300000000a00 */
[----:B------:R-:W4:Y:S01]  /*da80*/  @P1 LDC.64 R2, c[0x0][0x9c0] ;  /* 0x00027000ff021b82 */ /* 0x000f220000000a00 */
[----:B--2---:R-:W-:-:S02]  /*da90*/  @P0 IMAD R0, R26, R6, RZ ;  /* 0x000000061a000224 */ /* 0x004fc400078e02ff */
[----:B-1----:R-:W-:Y:S02]  /*daa0*/  @P1 IMAD R10, R26, R8, RZ ;  /* 0x000000081a0a1224 */ /* 0x002fe400078e02ff */
[C---:B---3--:R-:W-:Y:S02]  /*dab0*/  @P0 IMAD R11, R21.reuse, R7, R0 ;  /* 0x00000007150b0224 */ /* 0x048fe400078e0200 */
[----:B------:R-:W-:-:S04]  /*dac0*/  @P0 IMAD.WIDE.U32 R6, R21, R6, RZ ;  /* 0x0000000615060225 */ /* 0x000fc800078e00ff */
[C---:B0-----:R-:W-:Y:S02]  /*dad0*/  @P1 IMAD R13, R21.reuse, R9, R10 ;  /* 0x00000009150d1224 */ /* 0x041fe400078e020a */
[----:B------:R-:W-:-:S04]  /*dae0*/  @P1 IMAD.WIDE.U32 R8, R21, R8, RZ ;  /* 0x0000000815081225 */ /* 0x000fc800078e00ff */
[----:B------:R-:W-:Y:S02]  /*daf0*/  @P0 IMAD.IADD R7, R7, 0x1, R11 ;  /* 0x0000000107070824 */ /* 0x000fe400078e020b */
[----:B------:R-:W-:Y:S02]  /*db00*/  @P1 IMAD.IADD R9, R9, 0x1, R13 ;  /* 0x0000000109091824 */ /* 0x000fe400078e020d */
[----:B----4-:R-:W-:-:S04]  /*db10*/  @P0 IMAD.WIDE.U32 R6, R20, R4, R6 ;  /* 0x0000000414060225 */ /* 0x010fc800078e0006 */
[----:B------:R-:W-:Y:S01]  /*db20*/  @P1 IMAD.WIDE.U32 R8, R20, R2, R8 ;  /* 0x0000000214081225 */ /* 0x000fe200078e0008 */
[----:B------:R-:W-:Y:S01]  /*db30*/  @P0 LEA R2, P2, R6, UR4, 0x2 ;  /* 0x0000000406020c11 */ /* 0x000fe2000f8410ff */
[----:B------:R-:W-:Y:S02]  /*db40*/  ULDC UR4, c[0x0][0x3f4] ;  /* 0x0000fd0000047ab9 */ /* 0x000fe40000000800 */
[----:B------:R-:W-:Y:S01]  /*db50*/  @P0 IMAD R7, R20, R5, R7 ;  /* 0x0000000514070224 */ /* 0x000fe200078e0207 */
[----:B------:R-:W-:Y:S01]  /*db60*/  @P1 LEA R4, P3, R8, UR6, 0x2 ;  /* 0x0000000608041c11 */ /* 0x000fe2000f8610ff */
[----:B------:R-:W-:Y:S02]  /*db70*/  @P1 IMAD R5, R20, R3, R9 ;  /* 0x0000000314051224 */ /* 0x000fe400078e0209 */
[----:B------:R-:W-:Y:S01]  /*db80*/  IMAD.MOV.U32 R0, RZ, RZ, 0x3f800000 ;  /* 0x3f800000ff007424 */ /* 0x000fe200078e00ff */
        /* <DEDUP_REMOVED lines=13> */
[----:B------:R-:W-:-:S04]  /*dc60*/  MOV R3, UR4 ;  /* 0x0000000400037c02 */ /* 0x000fc80008000f00 */
[----:B------:R-:W-:-:S04]  /*dc70*/  SHF.L.U32 R3, R3, 0x1f, RZ ;  /* 0x0000001f03037819 */ /* 0x000fc800000006ff */
[----:B------:R0:W1:Y:S03]  /*dc80*/  SYNCS.PHASECHK.TRANS64.TRYWAIT P0, [R18+URZ+0x38800], R3 ;  /* 0x03880003120075a7 */ /* 0x000066000800017f */
[----:B-1----:R-:W-:Y:S05]  /*dc90*/  @!P0 NANOSLEEP.SYNCS 0x989680 ;  /* 0x009896800000895d */ /* 0x002fea0003900000 */
[----:B------:R-:W1:Y:S01]  /*dca0*/  @!P0 SYNCS.PHASECHK.TRANS64 P0, [R18+URZ+0x38800], R3 ;  /* 0x03880003120085a7 */ /* 0x000e62000800007f */
[----:B------:R-:W-:Y:S04]  /*dcb0*/  BSSY B0, `(.L_x_2579) ;  /* 0x0000006000007945 */ /* 0x000fe80003800000 */
[----:B-1----:R-:W-:Y:S05]  /*dcc0*/  @P0 BRA `(.L_x_2580) ;  /* 0x0000000000100947 */ /* 0x002fea0003800000 */
.L_x_2581:
[----:B-1----:R1:W2:Y:S02]  /*dcd0*/  SYNCS.PHASECHK.TRANS64.TRYWAIT P0, [R18+URZ+0x38800], R3 ;  /* 0x03880003120075a7 */ /* 0x0022a4000800017f */
[----:B--2---:R-:W-:Y:S05]  /*dce0*/  @!P0 NANOSLEEP.SYNCS 0x989680 ;  /* 0x009896800000895d */ /* 0x004fea0003900000 */
[----:B------:R-:W2:Y:S02]  /*dcf0*/  @!P0 SYNCS.PHASECHK.TRANS64 P0, [R18+URZ+0x38800], R3 ;  /* 0x03880003120085a7 */ /* 0x000ea4000800007f */
[----:B--2---:R-:W-:Y:S05]  /*dd00*/  @!P0 BRA `(.L_x_2581) ;  /* 0xfffffffc00f08947 */ /* 0x004fea000383ffff */
.L_x_2580:
[----:B------:R-:W-:Y:S05]  /*dd10*/  BSYNC B0 ;  /* 0x0000000000007941 */ /* 0x000fea0003800000 */
.L_x_2579:
[----:B------:R-:W-:Y:S05]  /*dd20*/  BRA `(.L_x_2582) ;  /* 0x0000009400c87947 */ /* 0x000fea0003800000 */
.L_x_2578:
[----:B------:R-:W-:Y:S01]  /*dd30*/  ISETP.NE.AND P0, PT, R25, RZ, PT ;  /* 0x000000ff1900720c */ /* 0x000fe20003f05270 */
[----:B------:R-:W-:Y:S01]  /*dd40*/  ULDC.64 UR4, c[0x0][0x3f8] ;  /* 0x0000fe0000047ab9 */ /* 0x000fe20000000a00 */
[----:B-----5:R-:W-:Y:S01]  /*dd50*/  SHF.R.S32.HI R0, RZ, 0x1f, R24 ;  /* 0x0000001fff007819 */ /* 0x020fe20000011418 */
[----:B------:R-:W-:Y:S01]  /*dd60*/  ULDC.64 UR6, c[0x0][0x408] ;  /* 0x0001020000067ab9 */ /* 0x000fe20000000a00 */
[----:B------:R-:W-:Y:S01]  /*dd70*/  IMAD.WIDE.U32 R26, R24, UR4, RZ ;  /* 0x00000004181a7c25 */ /* 0x000fe2000f8e00ff */
[----:B------:R-:W-:Y:S03]  /*dd80*/  BSSY B6, `(.L_x_2583) ;  /* 0x0000019000067945 */ /* 0x000fe60003800000 */
        /* <DEDUP_REMOVED lines=24> */
.L_x_2584:
[----:B------:R-:W-:Y:S05]  /*df10*/  BSYNC B6 ;  /* 0x0000000000067941 */ /* 0x000fea0003800000 */
.L_x_2583:
[----:B------:R-:W2:Y:S01]  /*df20*/  LDL R51, [R1+0x34] ;  /* 0x0000340001337983 */ /* 0x000ea20000100800 */
[----:B------:R-:W-:Y:S01]  /*df30*/  ULDC.U8 UR4, c[0x0][0x410] ;  /* 0x0001040000047ab9 */ /* 0x000fe20000000000 */
[----:B------:R-:W-:Y:S01]  /*df40*/  LEA.HI R33, R33, R28, RZ, 0x3 ;  /* 0x0000001c21217211 */ /* 0x000fe200078f18ff */
[----:B------:R-:W-:Y:S01]  /*df50*/  BSSY B0, `(.L_x_2585) ;  /* 0x0000947000007945 */ /* 0x000fe20003800000 */
[----:B------:R-:W-:Y:S02]  /*df60*/  ISETP.NE.AND P0, PT, RZ, UR4, PT ;  /* 0x00000004ff007c0c */ /* 0x000fe4000bf05270 */
[----:B------:R-:W-:-:S05]  /*df70*/  LOP3.LUT R33, R33, 0xfffffff8, RZ, 0xc0, !PT ;  /* 0xfffffff821217812 */ /* 0x000fca00078ec0ff */
[----:B------:R-:W-:Y:S02]  /*df80*/  IMAD.IADD R0, R28, 0x1, -R33 ;  /* 0x000000011c007824 */ /* 0x000fe400078e0a21 */
[----:B--2---:R-:W-:-:S04]  /*df90*/  IMAD.IADD R3, R19, 0x1, R51 ;  /* 0x0000000113037824 */ /* 0x004fc800078e0233 */
[----:B------:R-:W-:Y:S01]  /*dfa0*/  IMAD R5, R0, 0x20, R3 ;  /* 0x0000002000057824 */ /* 0x000fe200078e0203 */
[----:B------:R-:W-:Y:S06]  /*dfb0*/  @!P0 BRA `(.L_x_2586) ;  /* 0x0000004800748947 */ /* 0x000fec0003800000 */
[----:B------:R-:W0:Y:S01]  /*dfc0*/  LDC R50, c[0x0][0x448] ;  /* 0x00011200ff327b82 */ /* 0x000e220000000800 */
[----:B------:R-:W-:Y:S01]  /*dfd0*/  ULDC.64 UR4, c[0x0][0x3f8] ;  /* 0x0000fe0000047ab9 */ /* 0x000fe20000000a00 */
[----:B------:R-:W-:Y:S01]  /*dfe0*/  MOV R25, R31 ;  /* 0x0000001f00197202 */ /* 0x000fe20000000f00 */
        /* <DEDUP_REMOVED lines=8> */
[----:B-1----:R-:W-:-:S04]  /*e070*/  @P0 SHF.R.U32.HI R5, RZ, R7, R0 ;  /* 0x00000007ff050219 */ /* 0x002fc80000011600 */
[----:B------:R-:W-:Y:S01]  /*e080*/  SHF.R.S32.HI R0, RZ, 0x1f, R5 ;  /* 0x0000001fff007819 */ /* 0x000fe20000011405 */
[----:B------:R-:W-:-:S04]  /*e090*/  IMAD.WIDE.U32 R26, R5, UR4, R26 ;  /* 0x00000004051a7c25 */ /* 0x000fc8000f8e001a */
[----:B------:R-:W-:Y:S02]  /*e0a0*/  IMAD R4, R0, UR4, RZ ;  /* 0x0000000400047c24 */ /* 0x000fe4000f8e02ff */
[----:B------:R-:W-:-:S04]  /*e0b0*/  IMAD.WIDE.U32 R24, R5, UR6, R24 ;  /* 0x0000000605187c25 */ /* 0x000fc8000f8e0018 */
[C---:B------:R-:W-:Y:S01]  /*e0c0*/  IMAD R7, R5.reuse, UR5, R4 ;  /* 0x0000000505077c24 */ /* 0x040fe2000f8e0204 */
        /* <DEDUP_REMOVED lines=13> */
.L_x_2847:
[----:B------:R-:W5:Y:S01]  /*e1a0*/  LDL R6, [R1+0x38] ;  /* 0x0000380001067983 */ /* 0x000f620000100800 */
[----:B------:R-:W-:Y:S01]  /*e1b0*/  BSSY B1, `(.L_x_2588) ;  /* 0x000001b000017945 */ /* 0x000fe20003800000 */
[----:B------:R-:W-:Y:S02]  /*e1c0*/  CS2R R40, SRZ ;  /* 0x0000000000287805 */ /* 0x000fe4000001ff00 */
[----:B------:R-:W-:Y:S02]  /*e1d0*/  CS2R R44, SRZ ;  /* 0x00000000002c7805 */ /* 0x000fe4000001ff00 */
[----:B------:R-:W-:Y:S02]  /*e1e0*/  CS2R R42, SRZ ;  /* 0x00000000002a7805 */ /* 0x000fe4000001ff00 */
[----:B------:R-:W-:Y:S01]  /*e1f0*/  CS2R R46, SRZ ;  /* 0x00000000002e7805 */ /* 0x000fe2000001ff00 */
[----:B-----5:R-:W-:-:S05]  /*e200*/  IMAD R50, R6, R50, RZ ;  /* 0x0000003206327224 */ /* 0x020fca00078e02ff */
        /* <DEDUP_REMOVED lines=8> */
[----:B-1----:R-:W-:Y:S01]  /*e290*/  @!P4 IMAD.X R7, R5, 0x1, R52, P0 ;  /* 0x000000010507c824 */ /* 0x002fe200000e0634 */
[----:B------:R-:W-:Y:S02]  /*e2a0*/  @!P3 IADD3 R4, P0, R22, R4, RZ ;  /* 0x000000041604b210 */ /* 0x000fe40007f1e0ff */
[----:B----4-:R-:W-:Y:S02]  /*e2b0*/  @!P4 IADD3 R8, P2, R233, R14, RZ ;  /* 0x0000000ee908c210 */ /* 0x010fe40007f5e0ff */
[----:B------:R1:W5:Y:S01]  /*e2c0*/  @!P4 LD.E.64 R40, desc[UR40][R6.64] ;  /* 0x000000280628c980 */ /* 0x000362000c101b00 */
[----:B------:R-:W-:Y:S02]  /*e2d0*/  CS2R R46, SRZ ;  /* 0x00000000002e7805 */ /* 0x000fe4000001ff00 */
[----:B------:R-:W-:Y:S01]  /*e2e0*/  CS2R R42, SRZ ;  /* 0x00000000002a7805 */ /* 0x000fe2000001ff00 */
[----:B------:R-:W-:-:S05]  /*e2f0*/  @!P3 IMAD.X R5, R5, 0x1, R23, P0 ;  /* 0x000000010505b824 */ /* 0x000fca00000e0617 */
[----:B------:R2:W5:Y:S01]  /*e300*/  @!P3 LD.E.64 R44, desc[UR40][R4.64] ;  /* 0x00000028042cb980 */ /* 0x000562000c101b00 */
[----:B-1----:R-:W-:-:S05]  /*e310*/  @!P3 IADD3 R6, P1, R22, R14, RZ ;  /* 0x0000000e1606b210 */ /* 0x002fca0007f3e0ff */
[C---:B---3--:R-:W-:Y:S02]  /*e320*/  @!P3 IMAD.X R7, R9.reuse, 0x1, R23, P1 ;  /* 0x000000010907b824 */ /* 0x048fe400008e0617 */
[----:B------:R-:W-:-:S03]  /*e330*/  @!P4 IMAD.X R9, R9, 0x1, R52, P2 ;  /* 0x000000010909c824 */ /* 0x000fc600010e0634 */
[----:B------:R2:W5:Y:S04]  /*e340*/  @!P3 LD.E.64 R46, desc[UR40][R6.64] ;  /* 0x00000028062eb980 */ /* 0x000568000c101b00 */
[----:B------:R2:W5:Y:S02]  /*e350*/  @!P4 LD.E.64 R42, desc[UR40][R8.64] ;  /* 0x00000028082ac980 */ /* 0x000564000c101b00 */
.L_x_2589:
[----:B------:R-:W-:Y:S05]  /*e360*/  BSYNC B1 ;  /* 0x0000000000017941 */ /* 0x000fea0003800000 */
.L_x_2588:
[----:B------:R-:W-:Y:S01]  /*e370*/  UMOV UR4, 0xffffffff ;  /* 0xffffffff00047882 */ /* 0x000fe20000000000 */
[----:B------:R-:W-:Y:S02]  /*e380*/  CS2R R30, SRZ ;  /* 0x00000000001e7805 */ /* 0x000fe4000001ff00 */
[----:B------:R-:W-:Y:S05]  /*e390*/  BRA.DIV UR4, `(.L_x_2590) ;  /* 0x0000023e04387947 */ /* 0x000fea000b800000 */
[----:B-12---:R1:W2:Y:S04]  /*e3a0*/  SHFL.IDX PT, R5, R10, 0x1, 0x181f ;  /* 0x00381f000a057f89 */ /* 0x0062a800000e0000 */
[----:B------:R1:W0:Y:S04]  /*e3b0*/  SHFL.IDX PT, R4, R0, 0x1, 0x181f ;  /* 0x00381f0000047f89 */ /* 0x00022800000e0000 */
[----:B---3--:R1:W3:Y:S04]  /*e3c0*/  SHFL.IDX PT, R9, R37, 0x1, 0x181f ;  /* 0x00381f0025097f89 */ /* 0x0082e800000e0000 */
[----:B----4-:R1:W4:Y:S02]  /*e3d0*/  SHFL.IDX PT, R14, R48, 0x1, 0x181f ;  /* 0x00381f00300e7f89 */ /* 0x01032400000e0000 */
.L_x_2853:
        /* <DEDUP_REMOVED lines=12> */
[----:B0-----:R-:W-:-:S05]  /*e4a0*/  @!P4 IADD3 R6, P0, R233, R4, RZ ;  /* 0x00000004e906c210 */ /* 0x001fca0007f1e0ff */
[----:B--2---:R-:W-:Y:S01]  /*e4b0*/  @!P4 IMAD.X R7, R5, 0x1, R52, P0 ;  /* 0x000000010507c824 */ /* 0x004fe200000e0634 */
[----:B------:R-:W-:Y:S02]  /*e4c0*/  @!P3 IADD3 R4, P0, R22, R4, RZ ;  /* 0x000000041604b210 */ /* 0x000fe40007f1e0ff */
[----:B----4-:R-:W-:Y:S02]  /*e4d0*/  @!P4 IADD3 R8, P2, R233, R14, RZ ;  /* 0x0000000ee908c210 */ /* 0x010fe40007f5e0ff */
[----:B------:R0:W5:Y:S01]  /*e4e0*/  @!P4 LD.E.64 R30, desc[UR40][R6.64] ;  /* 0x00000028061ec980 */ /* 0x000162000c101b00 */
[----:B------:R-:W-:Y:S02]  /*e4f0*/  CS2R R38, SRZ ;  /* 0x0000000000267805 */ /* 0x000fe4000001ff00 */
[----:B------:R-:W-:Y:S01]  /*e500*/  CS2R R32, SRZ ;  /* 0x0000000000207805 */ /* 0x000fe2000001ff00 */
[----:B------:R-:W-:-:S05]  /*e510*/  @!P3 IMAD.X R5, R5, 0x1, R23, P0 ;  /* 0x000000010505b824 */ /* 0x000fca00000e0617 */
[----:B------:R2:W5:Y:S01]  /*e520*/  @!P3 LD.E.64 R34, desc[UR40][R4.64] ;  /* 0x000000280422b980 */ /* 0x000562000c101b00 */
[----:B0-----:R-:W-:-:S04]  /*e530*/  @!P3 IADD3 R6, P1, R22, R14, RZ ;  /* 0x0000000e1606b210 */ /* 0x001fc80007f3e0ff */
[C---:B---3--:R-:W-:Y:S01]  /*e540*/  @!P3 IADD3.X R7, R9.reuse, R23, RZ, P1, !PT ;  /* 0x000000170907b210 */ /* 0x048fe20000ffe4ff */
[----:B------:R-:W-:-:S04]  /*e550*/  @!P4 IMAD.X R9, R9, 0x1, R52, P2 ;  /* 0x000000010909c824 */ /* 0x000fc800010e0634 */
[----:B------:R2:W5:Y:S04]  /*e560*/  @!P3 LD.E.64 R38, desc[UR40][R6.64] ;  /* 0x000000280626b980 */ /* 0x000568000c101b00 */
[----:B------:R2:W5:Y:S02]  /*e570*/  @!P4 LD.E.64 R32, desc[UR40][R8.64] ;  /* 0x000000280820c980 */ /* 0x000564000c101b00 */
.L_x_2592:
[----:B------:R-:W-:Y:S05]  /*e580*/  BSYNC B1 ;  /* 0x0000000000017941 */ /* 0x000fea0003800000 */
.L_x_2591:
[----:B------:R-:W-:-:S03]  /*e590*/  UMOV UR4, 0xffffffff ;  /* 0xffffffff00047882 */ /* 0x000fc60000000000 */
[----:B------:R-:W-:Y:S05]  /*e5a0*/  BRA.DIV UR4, `(.L_x_2593) ;  /* 0x0000023e04247947 */ /* 0x000fea000b800000 */
[----:B--2---:R2:W1:Y:S04]  /*e5b0*/  SHFL.IDX PT, R5, R10, 0x2, 0x181f ;  /* 0x00581f000a057f89 */ /* 0x00446800000e0000 */
[----:B0-----:R2:W0:Y:S04]  /*e5c0*/  SHFL.IDX PT, R4, R0, 0x2, 0x181f ;  /* 0x00581f0000047f89 */ /* 0x00142800000e0000 */
[----:B---3--:R2:W3:Y:S04]  /*e5d0*/  SHFL.IDX PT, R9, R37, 0x2, 0x181f ;  /* 0x00581f0025097f89 */ /* 0x0084e800000e0000 */
[----:B----4-:R2:W4:Y:S02]  /*e5e0*/  SHFL.IDX PT, R14, R48, 0x2, 0x181f ;  /* 0x00581f00300e7f89 */ /* 0x01052400000e0000 */
.L_x_2859:
        /* <DEDUP_REMOVED lines=27> */
.L_x_2595:
[----:B------:R-:W-:Y:S05]  /*e7a0*/  BSYNC B1 ;  /* 0x0000000000017941 */ /* 0x000fea0003800000 */
.L_x_2594:
[----:B------:R-:W-:Y:S01]  /*e7b0*/  UMOV UR4, 0xffffffff ;  /* 0xffffffff00047882 */ /* 0x000fe20000000000 */
[----:B-1-3--:R-:W-:Y:S02]  /*e7c0*/  CS2R R8, SRZ ;  /* 0x0000000000087805 */ /* 0x00afe4000001ff00 */
[----:B------:R-:W-:Y:S05]  /*e7d0*/  BRA.DIV UR4, `(.L_x_2596) ;  /* 0x0000023e04087947 */ /* 0x000fea000b800000 */
[----:B------:R1:W3:Y:S04]  /*e7e0*/  SHFL.IDX PT, R5, R10, 0x3, 0x181f ;  /* 0x00781f000a057f89 */ /* 0x0002e800000e0000 */
[----:B0-----:R1:W0:Y:S04]  /*e7f0*/  SHFL.IDX PT, R4, R0, 0x3, 0x181f ;  /* 0x00781f0000047f89 */ /* 0x00122800000e0000 */
[----:B--2---:R-:W2:Y:S04]  /*e800*/  SHFL.IDX PT, R37, R37, 0x3, 0x181f ;  /* 0x00781f0025257f89 */ /* 0x004ea800000e0000 */
[----:B-1----:R-:W0:Y:S02]  /*e810*/  SHFL.IDX PT, R48, R48, 0x3, 0x181f ;  /* 0x00781f0030307f89 */ /* 0x002e2400000e0000 */
.L_x_2865:
[----:B------:R-:W-:Y:S01]  /*e820*/  VIADD R3, R3, 0x60 ;  /* 0x0000006003037836 */ /* 0x000fe20000000000 */
[----:B------:R-:W-:Y:S01]  /*e830*/  BSSY B1, `(.L_x_2597) ;  /* 0x0000019000017945 */ /* 0x000fe20003800000 */
[----:B------:R-:W-:Y:S02]  /*e840*/  CS2R R12, SRZ ;  /* 0x00000000000c7805 */ /* 0x000fe4000001ff00 */
[----:B------:R-:W-:Y:S02]  /*e850*/  CS2R R10, SRZ ;  /* 0x00000000000a7805 */ /* 0x000fe4000001ff00 */
[----:B----4-:R-:W-:Y:S02]  /*e860*/  CS2R R14, SRZ ;  /* 0x00000000000e7805 */ /* 0x010fe4000001ff00 */
[----:B------:R-:W-:-:S13]  /*e870*/  ISETP.GE.AND P0, PT, R3, R50, PT ;  /* 0x000000320300720c */ /* 0x000fda0003f06270 */
[----:B------:R-:W-:Y:S05]  /*e880*/  @P0 BRA `(.L_x_2598) ;  /* 0x00000000004c0947 */ /* 0x000fea0003800000 */
[----:B------:R-:W-:Y:S01]  /*e890*/  ULDC UR4, c[0x0][0x3f4] ;  /* 0x0000fd0000047ab9 */ /* 0x000fe20000000800 */
[----:B------:R-:W-:Y:S02]  /*e8a0*/  CS2R R8, SRZ ;  /* 0x0000000000087805 */ /* 0x000fe4000001ff00 */
[----:B------:R-:W-:Y:S02]  /*e8b0*/  ISETP.GE.AND P4, PT, R233, UR4, PT ;  /* 0x00000004e9007c0c */ /* 0x000fe4000bf86270 */
[----:B------:R-:W-:Y:S02]  /*e8c0*/  ISETP.GE.AND P3, PT, R22, UR4, PT ;  /* 0x0000000416007c0c */ /* 0x000fe4000bf66270 */
[----:B------:R-:W-:-:S09]  /*e8d0*/  CS2R R12, SRZ ;  /* 0x00000000000c7805 */ /* 0x000fd2000001ff00 */
[C---:B0-----:R-:W-:Y:S02]  /*e8e0*/  @!P4 IADD3 R10, P0, R233.reuse, R4, RZ ;  /* 0x00000004e90ac210 */ /* 0x041fe40007f1e0ff */
[----:B------:R-:W-:Y:S02]  /*e8f0*/  @!P4 IADD3 R6, P2, R233, R48, RZ ;  /* 0x00000030e906c210 */ /* 0x000fe40007f5e0ff */
[C---:B---3--:R-:W-:Y:S02]  /*e900*/  @!P4 IADD3.X R11, R5.reuse, R52, RZ, P0, !PT ;  /* 0x00000034050bc210 */ /* 0x048fe400007fe4ff */
[C---:B------:R-:W-:Y:S02]  /*e910*/  @!P3 IADD3 R4, P0, R22.reuse, R4, RZ ;  /* 0x000000041604b210 */ /* 0x040fe40007f1e0ff */
[----:B------:R-:W-:Y:S01]  /*e920*/  @!P3 IADD3 R48, P1, R22, R48, RZ ;  /* 0x000000301630b210 */ /* 0x000fe20007f3e0ff */
[----:B------:R0:W5:Y:S01]  /*e930*/  @!P4 LD.E.64 R8, desc[UR40][R10.64] ;  /* 0x000000280a08c980 */ /* 0x000162000c101b00 */
[----:B------:R-:W-:Y:S01]  /*e940*/  CS2R R14, SRZ ;  /* 0x00000000000e7805 */ /* 0x000fe2000001ff00 */
[----:B------:R-:W-:-:S02]  /*e950*/  @!P3 IMAD.X R5, R5, 0x1, R23, P0 ;  /* 0x000000010505b824 */ /* 0x000fc400000e0617 */
[C---:B--2---:R-:W-:Y:S02]  /*e960*/  @!P4 IMAD.X R7, R37.reuse, 0x1, R52, P2 ;  /* 0x000000012507c824 */ /* 0x044fe400010e0634 */
[----:B------:R-:W-:Y:S01]  /*e970*/  @!P3 IMAD.X R49, R37, 0x1, R23, P1 ;  /* 0x000000012531b824 */ /* 0x000fe200008e0617 */
[----:B------:R1:W5:Y:S01]  /*e980*/  @!P3 LD.E.64 R12, desc[UR40][R4.64] ;  /* 0x00000028040cb980 */ /* 0x000362000c101b00 */
[----:B0-----:R-:W-:-:S03]  /*e990*/  CS2R R10, SRZ ;  /* 0x00000000000a7805 */ /* 0x001fc6000001ff00 */
[----:B------:R1:W5:Y:S04]  /*e9a0*/  @!P3 LD.E.64 R14, desc[UR40][R48.64] ;  /* 0x00000028300eb980 */ /* 0x000368000c101b00 */
[----:B------:R1:W5:Y:S02]  /*e9b0*/  @!P4 LD.E.64 R10, desc[UR40][R6.64] ;  /* 0x00000028060ac980 */ /* 0x000364000c101b00 */
.L_x_2598:
[----:B------:R-:W-:Y:S05]  /*e9c0*/  BSYNC B1 ;  /* 0x0000000000017941 */ /* 0x000fea0003800000 */
.L_x_2597:
[----:B------:R-:W-:Y:S01]  /*e9d0*/  ULEA.HI UR4, UR39, UR39, URZ, 0x1 ;  /* 0x0000002727047291 */ /* 0x000fe2000f8f083f */
[----:B------:R-:W-:Y:S01]  /*e9e0*/  VIADDMNMX R0, R50, -R51, 0x80, PT ;  /* 0x0000008032007446 */ /* 0x000fe20003800933 */
[----:B------:R-:W-:Y:S02]  /*e9f0*/  BSSY B1, `(.L_x_2599) ;  /* 0x0000008000017945 */ /* 0x000fe40003800000 */
[----:B------:R-:W-:Y:S01]  /*ea00*/  ULOP3.LUT UR4, UR4, 0xfffffffe, URZ, 0xc0, !UPT ;  /* 0xfffffffe04047892 */ /* 0x000fe2000f8ec03f */
[----:B------:R-:W-:-:S03]  /*ea10*/  ISETP.GE.AND P1, PT, R19, R0, PT ;  /* 0x000000001300720c */ /* 0x000fc60003f26270 */
[----:B------:R-:W-:-:S06]  /*ea20*/  UIADD3 UR4, UR39, -UR4, URZ ;  /* 0x8000000427047290 */ /* 0x000fcc000fffe03f */
[----:B------:R-:W-:-:S05]  /*ea30*/  IMAD.U32 R3, RZ, RZ, UR4 ;  /* 0x00000004ff037e24 */ /* 0x000fca000f8e00ff */
[----:B------:R-:W-:-:S04]  /*ea40*/  SHF.L.U32 R3, R3, 0x1f, RZ ;  /* 0x0000001f03037819 */ /* 0x000fc800000006ff */
[----:B------:R-:W4:Y:S02]  /*ea50*/  SYNCS.PHASECHK.TRANS64.TRYWAIT P0, [R18+URZ+0x38800], R3 ;  /* 0x03880003120075a7 */ /* 0x000f24000800017f */
[----:B----4-:R-:W-:Y:S05]  /*ea60*/  @!P0 BRA `(.L_x_2600) ;  /* 0x0000023800d88947 */ /* 0x010fea0003800000 */
.L_x_2866:
[----:B------:R-:W-:Y:S05]  /*ea70*/  BSYNC B1 ;  /* 0x0000000000017941 */ /* 0x000fea0003800000 */
.L_x_2599:
[----:B------:R-:W-:Y:S04]  /*ea80*/  BSSY B1, `(.L_x_2601) ;  /* 0x00000fa000017945 */ /* 0x000fe80003800000 */
[----:B------:R-:W-:Y:S05]  /*ea90*/  @P1 BRA `(.L_x_2602) ;  /* 0x0000000c00e01947 */ /* 0x000fea0003800000 */
[----:B------:R0:W5:Y:S01]  /*eaa0*/  LDL R61, [R1+0x74] ;  /* 0x00007400013d7983 */ /* 0x0001620000100800 */
[----:B----4-:R-:W4:Y:S01]  /*eab0*/  LDC R3, c[0x0][0x3f4] ;  /* 0x0000fd00ff037b82 */ /* 0x010f220000000800 */
[----:B------:R-:W-:Y:S01]  /*eac0*/  BSSY B2, `(.L_x_2603) ;  /* 0x000007a000027945 */ /* 0x000fe20003800000 */
[-C--:B----4-:R-:W-:Y:S02]  /*ead0*/  ISETP.GE.AND P0, PT, R22, R3.reuse, PT ;  /* 0x000000031600720c */ /* 0x090fe40003f06270 */
[----:B------:R-:W-:-:S11]  /*eae0*/  ISETP.GE.AND P1, PT, R233, R3, PT ;  /* 0x00000003e900720c */ /* 0x000fd60003f26270 */
[----:B0-----:R-:W-:Y:S05]  /*eaf0*/  @P0 BRA `(.L_x_2604) ;  /* 0x0000000400d80947 */ /* 0x001fea0003800000 */
[----:B-1-3-5:R-:W0:Y:S01]  /*eb00*/  LDS.128 R4, [R61+0x20400] ;  /* 0x020400003d047984 */ /* 0x02ae220000000c00 */
[----:B--2---:R-:W-:Y:S02]  /*eb10*/  SHF.R.U32.HI R37, RZ, 0x8, R44 ;  /* 0x00000008ff257819 */ /* 0x004fe4000001162c */
        /* <DEDUP_REMOVED lines=116> */
.L_x_2604:
[----:B------:R-:W-:Y:S05]  /*f260*/  BSYNC B2 ;  /* 0x0000000000027941 */ /* 0x000fea0003800000 */
.L_x_2603:
[----:B------:R-:W-:Y:S05]  /*f270*/  @P1 BRA `(.L_x_2602) ;  /* 0x0000000400e81947 */ /* 0x000fea0003800000 */
[----:B01-3-5:R-:W0:Y:S01]  /*f280*/  LDS.128 R4, [R61+0x24400] ;  /* 0x024400003d047984 */ /* 0x02be220000000c00 */
[----:B------:R-:W-:Y:S02]  /*f290*/  SHF.R.U32.HI R45, RZ, 0x8, R42 ;  /* 0x00000008ff2d7819 */ /* 0x000fe4000001162a */
[----:B------:R-:W-:Y:S02]  /*f2a0*/  LOP3.LUT R48, R42, 0xff, RZ, 0xc0, !PT ;  /* 0x000000ff2a307812 */ /* 0x000fe400078ec0ff */
[----:B------:R-:W-:Y:S02]  /*f2b0*/  LOP3.LUT R45, R45, 0xff, RZ, 0xc0, !PT ;  /* 0x000000ff2d2d7812 */ /* 0x000fe400078ec0ff */
[----:B--2---:R-:W-:Y:S02]  /*f2c0*/  SHF.R.U32.HI R37, RZ, 0x8, R41 ;  /* 0x00000008ff257819 */ /* 0x004fe40000011629 */
        /* <DEDUP_REMOVED lines=117> */
.L_x_2602:
[----:B------:R-:W-:Y:S05]  /*fa20*/  BSYNC B1 ;  /* 0x0000000000017941 */ /* 0x000fea0003800000 */
.L_x_2601:
[----:B----4-:R-:W-:Y:S01]  /*fa30*/  VIADD R3, R19, 0x20 ;  /* 0x0000002013037836 */ /* 0x010fe20000000000 */
[----:B------:R-:W-:Y:S04]  /*fa40*/  BSSY B1, `(.L_x_2605) ;  /* 0x00000fb000017945 */ /* 0x000fe80003800000 */
[----:B------:R-:W-:-:S13]  /*fa50*/  ISETP.GE.AND P0, PT, R3, R0, PT ;  /* 0x000000000300720c */ /* 0x000fda0003f06270 */
[----:B------:R-:W-:Y:S05]  /*fa60*/  @P0 BRA `(.L_x_2606) ;  /* 0x0000000c00e00947 */ /* 0x000fea0003800000 */
[----:B------:R4:W5:Y:S01]  /*fa70*/  LDL R53, [R1+0x74] ;  /* 0x0000740001357983 */ /* 0x0009620000100800 */
[----:B------:R-:W0:Y:S01]  /*fa80*/  LDC R3, c[0x0][0x3f4] ;  /* 0x0000fd00ff037b82 */ /* 0x000e220000000800 */
[----:B------:R-:W-:Y:S01]  /*fa90*/  BSSY B2, `(.L_x_2607) ;  /* 0x000007e000027945 */ /* 0x000fe20003800000 */
[-C--:B0-----:R-:W-:Y:S02]  /*faa0*/  ISETP.GE.AND P0, PT, R22, R3.reuse, PT ;  /* 0x000000031600720c */ /* 0x081fe40003f06270 */
[----:B------:R-:W-:-:S11]  /*fab0*/  ISETP.GE.AND P1, PT, R233, R3, PT ;  /* 0x00000003e900720c */ /* 0x000fd60003f26270 */
[----:B----4-:R-:W-:Y:S05]  /*fac0*/  @P0 BRA `(.L_x_2608) ;  /* 0x0000000400e80947 */ /* 0x010fea0003800000 */
[----:B-1-3-5:R-:W0:Y:S01]  /*fad0*/  LDS.128 R4, [R53+0x21400] ;  /* 0x0214000035047984 */ /* 0x02ae220000000c00 */
        /* <DEDUP_REMOVED lines=121> */
.L_x_2608:
[----:B------:R-:W-:Y:S05]  /*10270*/  BSYNC B2 ;  /* 0x0000000000027941 */ /* 0x000fea0003800000 */
.L_x_2607:
[----:B------:R-:W-:Y:S05]  /*10280*/  @P1 BRA `(.L_x_2606) ;  /* 0x0000000400d81947 */ /* 0x000fea0003800000 */
[----:B01-3-5:R-:W0:Y:S01]  /*10290*/  LDS.128 R4, [R53+0x25400] ;  /* 0x0254000035047984 */ /* 0x02be220000000c00 */
[----:B------:R-:W-:Y:S02]  /*102a0*/  SHF.R.U32.HI R34, RZ, 0x8, R30 ;  /* 0x00000008ff227819 */ /* 0x000fe4000001161e */
        /* <DEDUP_REMOVED lines=9> */
[----:B------:R-:W-:Y:S01]  /*10340*/  SHF.R.U32.HI R42, RZ, 0x10, R31 ;  /* 0x00000010ff2a7819 */ /* 0x000fe2000001161f */
[----:B------:R-:W-:Y:S01]  /*10350*/  IMAD.U32 R41, R41, 0x10000, RZ ;  /* 0x0001000029297824 */ /* 0x000fe200078e00ff */
[----:B------:R-:W-:-:S02]  /*10360*/  LOP3.LUT R39, R33, 0xff, RZ, 0xc0, !PT ;  /* 0x000000ff21277812 */ /* 0x000fc400078ec0ff */
[----:B------:R-:W-:Y:S02]  /*10370*/  LOP3.LUT R40, R40, 0xff, RZ, 0xc0, !PT ;  /* 0x000000ff28287812 */ /* 0x000fe400078ec0ff */
[----:B------:R-:W-:Y:S02]  /*10380*/  PRMT R35, R38, 0x7604, R35 ;  /* 0x0000760426237816 */ /* 0x000fe40000000023 */
[----:B--2---:R-:W-:Y:S02]  /*10390*/  LOP3.LUT R37, R32, 0xff, RZ, 0xc0, !PT ;  /* 0x000000ff20257812 */ /* 0x004fe400078ec0ff */
[----:B------:R-:W-:Y:S02]  /*103a0*/  LOP3.LUT R38, R34, 0xff, RZ, 0xc0, !PT ;  /* 0x000000ff22267812 */ /* 0x000fe400078ec0ff */
[----:B------:R-:W-:Y:S02]  /*103b0*/  SHF.L.U32 R34, R42, 0x10, RZ ;  /* 0x000000102a227819 */ /* 0x000fe400000006ff */
[----:B------:R-:W-:-:S02]  /*103c0*/  PRMT R40, R40, 0x7604, R39 ;  /* 0x0000760428287816 */ /* 0x000fc40000000027 */
[----:B------:R-:W-:Y:S02]  /*103d0*/  PRMT R39, R38, 0x7604, R37 ;  /* 0x0000760426277816 */ /* 0x000fe40000000025 */
[----:B------:R-:W-:Y:S02]  /*103e0*/  LOP3.LUT R37, R35, 0xff0000, R34, 0xf8, !PT ;  /* 0x00ff000023257812 */ /* 0x000fe400078ef822 */
[----:B------:R-:W-:Y:S02]  /*103f0*/  LOP3.LUT R41, R40, 0xff0000, R41, 0xf8, !PT ;  /* 0x00ff000028297812 */ /* 0x000fe400078ef829 */
[----:B------:R-:W-:Y:S02]  /*10400*/  LOP3.LUT R37, R37, 0xff000000, R31, 0xf8, !PT ;  /* 0xff00000025257812 */ /* 0x000fe400078ef81f */
[----:B------:R-:W-:Y:S02]  /*10410*/  LOP3.LUT R41, R41, 0xff000000, R33, 0xf8, !PT ;  /* 0xff00000029297812 */ /* 0x000fe400078ef821 */
[----:B------:R-:W-:-:S02]  /*10420*/  LOP3.LUT R35, R3, 0xff0000, R30, 0xf8, !PT ;  /* 0x00ff000003237812 */ /* 0x000fc400078ef81e */
[-C--:B0-----:R-:W-:Y:S02]  /*10430*/  F2FP.F16.E4M3.UNPACK_B R3, R6.reuse.H1 ;  /* 0x00000006ff03723e */ /* 0x081fe400030006ff */
        /* <DEDUP_REMOVED lines=91> */
.L_x_2606:
[----:B------:R-:W-:Y:S05]  /*109f0*/  BSYNC B1 ;  /* 0x0000000000017941 */ /* 0x000fea0003800000 */
.L_x_2605:
[----:B------:R-:W-:Y:S01]  /*10a00*/  VIADD R3, R19, 0x40 ;  /* 0x0000004013037836 */ /* 0x000fe20000000000 */
[----:B------:R-:W-:Y:S04]  /*10a10*/  BSSY B1, `(.L_x_2609) ;  /* 0x00000fb000017945 */ /* 0x000fe80003800000 */
[----:B------:R-:W-:-:S13]  /*10a20*/  ISETP.GE.AND P0, PT, R3, R0, PT ;  /* 0x000000000300720c */ /* 0x000fda0003f06270 */
[----:B------:R-:W-:Y:S05]  /*10a30*/  @P0 BRA `(.L_x_2610) ;  /* 0x0000000c00e00947 */ /* 0x000fea0003800000 */
[----:B-----5:R0:W5:Y:S01]  /*10a40*/  LDL R45, [R1+0x74] ;  /* 0x00007400012d7983 */ /* 0x0201620000100800 */
[----:B------:R-:W1:Y:S01]  /*10a50*/  LDC R3, c[0x0][0x3f4] ;  /* 0x0000fd00ff037b82 */ /* 0x000e620000000800 */
[----:B------:R-:W-:Y:S01]  /*10a60*/  BSSY B2, `(.L_x_2611) ;  /* 0x000007a000027945 */ /* 0x000fe20003800000 */
[-C--:B-1----:R-:W-:Y:S02]  /*10a70*/  ISETP.GE.AND P0, PT, R22, R3.reuse, PT ;  /* 0x000000031600720c */ /* 0x082fe40003f06270 */
[----:B------:R-:W-:-:S11]  /*10a80*/  ISETP.GE.AND P1, PT, R233, R3, PT ;  /* 0x00000003e900720c */ /* 0x000fd60003f26270 */
[----:B0-----:R-:W-:Y:S05]  /*10a90*/  @P0 BRA `(.L_x_2612) ;  /* 0x0000000400d80947 */ /* 0x001fea0003800000 */
[----:B---345:R-:W0:Y:S01]  /*10aa0*/  LDS.128 R4, [R45+0x22400] ;  /* 0x022400002d047984 */ /* 0x038e220000000c00 */
[----:B------:R-:W-:Y:S02]  /*10ab0*/  SHF.R.U32.HI R30, RZ, 0x8, R26 ;  /* 0x00000008ff1e7819 */ /* 0x000fe4000001161a */
        /* <DEDUP_REMOVED lines=9> */
[----:B--2---:R-:W-:Y:S02]  /*10b50*/  SHF.R.U32.HI R37, RZ, 0x10, R29 ;  /* 0x00000010ff257819 */ /* 0x004fe4000001161d */
        /* <DEDUP_REMOVED lines=106> */
.L_x_2612:
[----:B------:R-:W-:Y:S05]  /*11200*/  BSYNC B2 ;  /* 0x0000000000027941 */ /* 0x000fea0003800000 */
.L_x_2611:
[----:B------:R-:W-:Y:S05]  /*11210*/  @P1 BRA `(.L_x_2610) ;  /* 0x0000000400e81947 */ /* 0x000fea0003800000 */
[----:B0--345:R-:W0:Y:S01]  /*11220*/  LDS.128 R4, [R45+0x26400] ;  /* 0x026400002d047984 */ /* 0x039e220000000c00 */
[----:B------:R-:W-:Y:S02]  /*11230*/  SHF.R.U32.HI R27, RZ, 0x8, R25 ;  /* 0x00000008ff1b7819 */ /* 0x000fe40000011619 */
        /* <DEDUP_REMOVED lines=49> */
[----:B--2---:R-:W-:Y:S01]  /*11550*/  FFMA.FTZ R37, R21, R32, R35 ;  /* 0x0000002015257223 */ /* 0x004fe20000010023 */
        /* <DEDUP_REMOVED lines=70> */
.L_x_2610:
[----:B------:R-:W-:Y:S05]  /*119c0*/  BSYNC B1 ;  /* 0x0000000000017941 */ /* 0x000fea0003800000 */
.L_x_2609:
[----:B------:R-:W-:-:S05]  /*119d0*/  VIADD R3, R19, 0x60 ;  /* 0x0000006013037836 */ /* 0x000fca0000000000 */
        /* <DEDUP_REMOVED lines=130> */
.L_x_2615:
[----:B------:R-:W-:Y:S05]  /*12200*/  BSYNC B1 ;  /* 0x0000000000017941 */ /* 0x000fea0003800000 */
.L_x_2614:
[----:B------:R-:W-:Y:S05]  /*12210*/  @P1 BRA `(.L_x_2613) ;  /* 0x0000005000681947 */ /* 0x000fea0003800000 */
[----:B0--345:R-:W0:Y:S01]  /*12220*/  LDS.128 R4, [R35+0x27400] ;  /* 0x0274000023047984 */ /* 0x039e220000000c00 */
[----:B------:R-:W-:Y:S02]  /*12230*/  SHF.R.U32.HI R13, RZ, 0x8, R9 ;  /* 0x00000008ff0d7819 */ /* 0x000fe40000011609 */
        /* <DEDUP_REMOVED lines=117> */
.L_x_2586:
[----:B------:R-:W0:Y:S01]  /*12990*/  LDC R52, c[0x0][0x448] ;  /* 0x00011200ff347b82 */ /* 0x000e220000000800 */
[----:B------:R-:W-:Y:S01]  /*129a0*/  MOV R27, R29 ;  /* 0x0000001d001b7202 */ /* 0x000fe20000000f00 */
[----:B------:R-:W-:Y:S01]  /*129b0*/  ULDC.64 UR4, c[0x0][0x3f8] ;  /* 0x0000fe0000047ab9 */ /* 0x000fe20000000a00 */
[----:B------:R-:W-:Y:S01]  /*129c0*/  IMAD.MOV.U32 R25, RZ, RZ, R31 ;  /* 0x000000ffff197224 */ /* 0x000fe200078e001f */
[----:B------:R-:W-:Y:S01]  /*129d0*/  ULDC.64 UR6, c[0x0][0x408] ;  /* 0x0001020000067ab9 */ /* 0x000fe20000000a00 */
[----:B------:R-:W-:Y:S01]  /*129e0*/  ULDC.64 UR8, c[0x0][0x400] ;  /* 0x0001000000087ab9 */ /* 0x000fe20000000a00 */
        /* <DEDUP_REMOVED lines=19> */
[----:B------:R-:W2:Y:S01]  /*12b20*/  LDL R6, [R1+0x38] ;  /* 0x0000380001067983 */ /* 0x000ea20000100800 */
[----:B------:R-:W0:Y:S03]  /*12b30*/  LDC R37, c[0x0][0x3f4] ;  /* 0x0000fd00ff257b82 */ /* 0x000e260000000800 */
[----:B------:R-:W1:Y:S04]  /*12b40*/  SHFL.IDX PT, R7, R55, RZ, 0x181f ;  /* 0x00181fff37077589 */ /* 0x000e6800000e0000 */
[----:B------:R-:W3:Y:S04]  /*12b50*/  SHFL.IDX PT, R14, R59, RZ, 0x181f ;  /* 0x00181fff3b0e7589 */ /* 0x000ee800000e0000 */
[----:B------:R-:W4:Y:S04]  /*12b60*/  SHFL.IDX PT, R5, R53, RZ, 0x181f ;  /* 0x00181fff35057589 */ /* 0x000f2800000e0000 */
[----:B------:R-:W5:Y:S01]  /*12b70*/  SHFL.IDX PT, R9, R57, RZ, 0x181f ;  /* 0x00181fff39097589 */ /* 0x000f6200000e0000 */
[----:B0-----:R-:W-:Y:S01]  /*12b80*/  ISETP.GE.AND P0, PT, R16, R37, PT ;  /* 0x000000251000720c */ /* 0x001fe20003f06270 */
[----:B--2---:R-:W-:-:S05]  /*12b90*/  IMAD R52, R6, R52, RZ ;  /* 0x0000003406347224 */ /* 0x004fca00078e02ff */
[----:B------:R-:W-:-:S13]  /*12ba0*/  ISETP.GE.OR P1, PT, R3, R52, P0 ;  /* 0x000000340300720c */ /* 0x000fda0000726670 */
[C---:B-1----:R-:W-:Y:S02]  /*12bb0*/  @!P1 IADD3 R4, P2, R16.reuse, R7, RZ ;  /* 0x0000000710049210 */ /* 0x042fe40007f5e0ff */
[----:B---3--:R-:W-:-:S03]  /*12bc0*/  @!P1 IADD3 R24, P3, R16, R14, RZ ;  /* 0x0000000e10189210 */ /* 0x008fc60007f7e0ff */
[--C-:B----4-:R-:W-:Y:S02]  /*12bd0*/  @!P1 IMAD.X R5, R5, 0x1, R17.reuse, P2 ;  /* 0x0000000105059824 */ /* 0x110fe400010e0611 */
[----:B-----5:R-:W-:-:S04]  /*12be0*/  @!P1 IMAD.X R25, R9, 0x1, R17, P3 ;  /* 0x0000000109199824 */ /* 0x020fc800018e0611 */
[----:B------:R-:W2:Y:S04]  /*12bf0*/  @!P1 LD.E.128 R4, desc[UR40][R4.64] ;  /* 0x0000002804049980 */ /* 0x000ea8000c101d00 */
[----:B------:R-:W3:Y:S01]  /*12c00*/  @!P1 LD.E.128 R24, desc[UR40][R24.64] ;  /* 0x0000002818189980 */ /* 0x000ee2000c101d00 */
[----:B------:R-:W-:Y:S02]  /*12c10*/  CS2R R44, SRZ ;  /* 0x00000000002c7805 */ /* 0x000fe4000001ff00 */
[----:B------:R-:W-:Y:S02]  /*12c20*/  CS2R R46, SRZ ;  /* 0x00000000002e7805 */ /* 0x000fe4000001ff00 */
[----:B------:R-:W-:Y:S01]  /*12c30*/  CS2R R48, SRZ ;  /* 0x0000000000307805 */ /* 0x000fe2000001ff00 */
[----:B------:R0:W1:Y:S01]  /*12c40*/  SHFL.IDX PT, R9, R53, 0x1, 0x181f ;  /* 0x00381f0035097f89 */ /* 0x00006200000e0000 */
[----:B------:R-:W-:-:S03]  /*12c50*/  CS2R R50, SRZ ;  /* 0x0000000000327805 */ /* 0x000fc6000001ff00 */
[----:B------:R0:W4:Y:S04]  /*12c60*/  SHFL.IDX PT, R21, R55, 0x1, 0x181f ;  /* 0x00381f0037157f89 */ /* 0x00012800000e0000 */
[----:B------:R0:W0:Y:S04]  /*12c70*/  SHFL.IDX PT, R33, R57, 0x1, 0x181f ;  /* 0x00381f0039217f89 */ /* 0x00002800000e0000 */
[----:B------:R0:W0:Y:S01]  /*12c80*/  SHFL.IDX PT, R14, R59, 0x1, 0x181f ;  /* 0x00381f003b0e7f89 */ /* 0x00002200000e0000 */
[----:B--2---:R-:W-:Y:S02]  /*12c90*/  @!P1 IMAD.MOV.U32 R44, RZ, RZ, R4 ;  /* 0x000000ffff2c9224 */ /* 0x004fe400078e0004 */
[----:B------:R-:W-:Y:S01]  /*12ca0*/  @!P1 IMAD.MOV.U32 R45, RZ, RZ, R5 ;  /* 0x000000ffff2d9224 */ /* 0x000fe200078e0005 */
[----:B------:R-:W-:Y:S01]  /*12cb0*/  CS2R R4, SRZ ;  /* 0x0000000000047805 */ /* 0x000fe2000001ff00 */
[----:B------:R-:W-:Y:S01]  /*12cc0*/  @!P1 IMAD.MOV.U32 R46, RZ, RZ, R6 ;  /* 0x000000ffff2e9224 */ /* 0x000fe200078e0006 */
[----:B---3--:R-:W-:Y:S01]  /*12cd0*/  @!P1 MOV R48, R24 ;  /* 0x0000001800309202 */ /* 0x008fe20000000f00 */
[----:B------:R-:W-:-:S02]  /*12ce0*/  @!P1 IMAD.MOV.U32 R47, RZ, RZ, R7 ;  /* 0x000000ffff2f9224 */ /* 0x000fc400078e0007 */
[----:B------:R-:W-:Y:S02]  /*12cf0*/  @!P1 IMAD.MOV.U32 R49, RZ, RZ, R25 ;  /* 0x000000ffff319224 */ /* 0x000fe400078e0019 */
[----:B------:R-:W-:Y:S02]  /*12d00*/  @!P1 IMAD.MOV.U32 R50, RZ, RZ, R26 ;  /* 0x000000ffff329224 */ /* 0x000fe400078e001a */
[----:B01--4-:R-:W-:-:S07]  /*12d10*/  @!P1 IMAD.MOV.U32 R51, RZ, RZ, R27 ;  /* 0x000000ffff339224 */ /* 0x013fce00078e001b */
.L_x_2876:
        /* <DEDUP_REMOVED lines=17> */
.L_x_2618:
[----:B------:R-:W-:Y:S05]  /*12e30*/  BSYNC B1 ;  /* 0x0000000000017941 */ /* 0x000fea0003800000 */
.L_x_2617:
        /* <DEDUP_REMOVED lines=9> */
[----:B-1----:R-:W-:Y:S02]  /*12ed0*/  @!P1 IADD3 R32, P3, R16, R14, RZ ;  /* 0x0000000e10209210 */ /* 0x002fe40007f7e0ff */
[----:B--2---:R-:W-:-:S03]  /*12ee0*/  @!P1 IADD3.X R9, R9, R17, RZ, P2, !PT ;  /* 0x0000001109099210 */ /* 0x004fc600017fe4ff */
[----:B---3--:R-:W-:Y:S02]  /*12ef0*/  @!P1 IMAD.X R33, R25, 0x1, R17, P3 ;  /* 0x0000000119219824 */ /* 0x008fe400018e0611 */
[----:B------:R-:W-:-:S04]  /*12f00*/  @!P1 IMAD.MOV.U32 R25, RZ, RZ, R9 ;  /* 0x000000ffff199224 */ /* 0x000fc800078e0009 */
[----:B------:R-:W2:Y:S04]  /*12f10*/  @!P1 LD.E.128 R32, desc[UR40][R32.64] ;  /* 0x0000002820209980 */ /* 0x000ea8000c101d00 */
[----:B------:R-:W3:Y:S04]  /*12f20*/  @!P1 LD.E.128 R24, desc[UR40][R24.64] ;  /* 0x0000002818189980 */ /* 0x000ee8000c101d00 */
[----:B------:R-:W0:Y:S04]  /*12f30*/  SHFL.IDX PT, R55, R55, 0x3, 0x181f ;  /* 0x00781f0037377f89 */ /* 0x000e2800000e0000 */
[----:B------:R-:W1:Y:S04]  /*12f40*/  SHFL.IDX PT, R53, R53, 0x3, 0x181f ;  /* 0x00781f0035357f89 */ /* 0x000e6800000e0000 */
[----:B------:R-:W4:Y:S04]  /*12f50*/  SHFL.IDX PT, R59, R59, 0x3, 0x181f ;  /* 0x00781f003b3b7f89 */ /* 0x000f2800000e0000 */
[----:B------:R-:W0:Y:S01]  /*12f60*/  SHFL.IDX PT, R57, R57, 0x3, 0x181f ;  /* 0x00781f0039397f89 */ /* 0x000e2200000e0000 */
[----:B------:R-:W-:-:S02]  /*12f70*/  CS2R R20, SRZ ;  /* 0x0000000000147805 */ /* 0x000fc4000001ff00 */
[----:B------:R-:W-:Y:S02]  /*12f80*/  CS2R R38, SRZ ;  /* 0x0000000000267805 */ /* 0x000fe4000001ff00 */
[----:B------:R-:W-:Y:S02]  /*12f90*/  CS2R R40, SRZ ;  /* 0x0000000000287805 */ /* 0x000fe4000001ff00 */
[----:B------:R-:W-:Y:S02]  /*12fa0*/  CS2R R42, SRZ ;  /* 0x00000000002a7805 */ /* 0x000fe4000001ff00 */
[----:B------:R-:W-:Y:S01]  /*12fb0*/  CS2R R8, SRZ ;  /* 0x0000000000087805 */ /* 0x000fe2000001ff00 */
[----:B--2---:R-:W-:Y:S01]  /*12fc0*/  @!P1 IMAD.MOV.U32 R40, RZ, RZ, R32 ;  /* 0x000000ffff289224 */ /* 0x004fe200078e0020 */
[----:B------:R-:W-:Y:S01]  /*12fd0*/  @!P1 MOV R41, R33 ;  /* 0x0000002100299202 */ /* 0x000fe20000000f00 */
[----:B------:R-:W-:Y:S02]  /*12fe0*/  @!P1 IMAD.MOV.U32 R42, RZ, RZ, R34 ;  /* 0x000000ffff2a9224 */ /* 0x000fe400078e0022 */
[----:B---3--:R-:W-:-:S02]  /*12ff0*/  @!P1 IMAD.MOV.U32 R20, RZ, RZ, R24 ;  /* 0x000000ffff149224 */ /* 0x008fc400078e0018 */
[----:B------:R-:W-:Y:S02]  /*13000*/  @!P1 IMAD.MOV.U32 R21, RZ, RZ, R25 ;  /* 0x000000ffff159224 */ /* 0x000fe400078e0019 */
[----:B------:R-:W-:Y:S02]  /*13010*/  @!P1 IMAD.MOV.U32 R38, RZ, RZ, R26 ;  /* 0x000000ffff269224 */ /* 0x000fe400078e001a */
[----:B------:R-:W-:Y:S02]  /*13020*/  @!P1 IMAD.MOV.U32 R39, RZ, RZ, R27 ;  /* 0x000000ffff279224 */ /* 0x000fe400078e001b */
[----:B01--4-:R-:W-:-:S07]  /*13030*/  @!P1 IMAD.MOV.U32 R43, RZ, RZ, R35 ;  /* 0x000000ffff2b9224 */ /* 0x013fce00078e0023 */
.L_x_2886:
        /* <DEDUP_REMOVED lines=17> */
.L_x_2621:
[----:B------:R-:W-:Y:S05]  /*13150*/  BSYNC B1 ;  /* 0x0000000000017941 */ /* 0x000fea0003800000 */
.L_x_2620:
[----:B------:R-:W2:Y:S01]  /*13160*/  LDL R24, [R1+0x34] ;  /* 0x0000340001187983 */ /* 0x000ea20000100800 */
[----:B------:R-:W-:Y:S01]  /*13170*/  ULEA.HI UR4, UR39, UR39, URZ, 0x1 ;  /* 0x0000002727047291 */ /* 0x000fe2000f8f083f */
[C---:B------:R-:W-:Y:S01]  /*13180*/  VIADD R26, R19.reuse, 0x20 ;  /* 0x00000020131a7836 */ /* 0x040fe20000000000 */
[----:B------:R-:W-:Y:S01]  /*13190*/  IADD3 R25, R19, 0x40, RZ ;  /* 0x0000004013197810 */ /* 0x000fe20007ffe0ff */
[----:B------:R-:W-:Y:S01]  /*131a0*/  BSSY B1, `(.L_x_2622) ;  /* 0x000000d000017945 */ /* 0x000fe20003800000 */
[----:B------:R-:W-:-:S04]  /*131b0*/  ULOP3.LUT UR4, UR4, 0xfffffffe, URZ, 0xc0, !UPT ;  /* 0xfffffffe04047892 */ /* 0x000fc8000f8ec03f */
[----:B------:R-:W-:-:S06]  /*131c0*/  UIADD3 UR4, UR39, -UR4, URZ ;  /* 0x8000000427047290 */ /* 0x000fcc000fffe03f */
[----:B------:R-:W-:-:S05]  /*131d0*/  IMAD.U32 R3, RZ, RZ, UR4 ;  /* 0x00000004ff037e24 */ /* 0x000fca000f8e00ff */
[----:B------:R-:W-:-:S04]  /*131e0*/  SHF.L.U32 R3, R3, 0x1f, RZ ;  /* 0x0000001f03037819 */ /* 0x000fc800000006ff */
[----:B------:R-:W0:Y:S01]  /*131f0*/  SYNCS.PHASECHK.TRANS64.TRYWAIT P4, [R18+URZ+0x38800], R3 ;  /* 0x03880003120075a7 */ /* 0x000e22000808017f */
[----:B--2---:R-:W-:Y:S01]  /*13200*/  VIADDMNMX R52, R52, -R24, 0x80, PT ;  /* 0x0000008034347446 */ /* 0x004fe20003800918 */
[----:B------:R-:W-:-:S03]  /*13210*/  VIADD R24, R19, 0x60 ;  /* 0x0000006013187836 */ /* 0x000fc60000000000 */
[-C--:B------:R-:W-:Y:S02]  /*13220*/  ISETP.GE.OR P3, PT, R19, R52.reuse, P0 ;  /* 0x000000341300720c */ /* 0x080fe40000766670 */
[-C--:B------:R-:W-:Y:S02]  /*13230*/  ISETP.GE.OR P2, PT, R26, R52.reuse, P0 ;  /* 0x000000341a00720c */ /* 0x080fe40000746670 */
[-C--:B------:R-:W-:Y:S02]  /*13240*/  ISETP.GE.OR P1, PT, R25, R52.reuse, P0 ;  /* 0x000000341900720c */ /* 0x080fe40000726670 */
[----:B------:R-:W-:Y:S01]  /*13250*/  ISETP.GE.OR P0, PT, R24, R52, P0 ;  /* 0x000000341800720c */ /* 0x000fe20000706670 */
[----:B0-----:R-:W-:-:S12]  /*13260*/  @!P4 BRA `(.L_x_2623) ;  /* 0x000001fc0028c947 */ /* 0x001fd80003800000 */
.L_x_2887:
[----:B------:R-:W-:Y:S05]  /*13270*/  BSYNC B1 ;  /* 0x0000000000017941 */ /* 0x000fea0003800000 */
.L_x_2622:
[----:B------:R-:W-:Y:S04]  /*13280*/  BSSY B1, `(.L_x_2624) ;  /* 0x0000107000017945 */ /* 0x000fe80003800000 */
[----:B------:R-:W-:Y:S05]  /*13290*/  @P3 BRA `(.L_x_2625) ;  /* 0x0000001000143947 */ /* 0x000fea0003800000 */
[----:B------:R-:W2:Y:S04]  /*132a0*/  LDL R35, [R1+0x70] ;  /* 0x0000700001237983 */ /* 0x000ea80000100800 */
[----:B------:R-:W3:Y:S01]  /*132b0*/  LDL R76, [R1+0x74] ;  /* 0x00007400014c7983 */ /* 0x000ee20000100800 */
[----:B0-----:R-:W-:Y:S01]  /*132c0*/  SHF.R.U32.HI R3, RZ, 0x8, R44 ;  /* 0x00000008ff037819 */ /* 0x001fe2000001162c */
[----:B------:R-:W-:Y:S01]  /*132d0*/  IMAD.SHL.U32 R52, R19, 0x80, RZ ;  /* 0x0000008013347824 */ /* 0x000fe200078e00ff */
[----:B------:R-:W-:Y:S02]  /*132e0*/  LOP3.LUT R25, R44, 0xff, RZ, 0xc0, !PT ;  /* 0x000000ff2c197812 */ /* 0x000fe400078ec0ff */
[----:B------:R-:W-:Y:S02]  /*132f0*/  LOP3.LUT R24, R3, 0xff, RZ, 0xc0, !PT ;  /* 0x000000ff03187812 */ /* 0x000fe400078ec0ff */
[----:B------:R-:W-:-:S02]  /*13300*/  LEA.HI R3, R37, R0, RZ, 0x1c ;  /* 0x0000000025037211 */ /* 0x000fc400078fe0ff */
[----:B------:R-:W-:Y:S02]  /*13310*/  PRMT R53, R24, 0x7604, R25 ;  /* 0x0000760418357816 */ /* 0x000fe40000000019 */
[----:B------:R-:W-:Y:S02]  /*13320*/  SHF.R.S32.HI R24, RZ, 0x1f, R3 ;  /* 0x0000001fff187819 */ /* 0x000fe40000011403 */
[----:B------:R-:W-:Y:S02]  /*13330*/  LOP3.LUT R52, R52, 0x380, RZ, 0xc0, !PT ;  /* 0x0000038034347812 */ /* 0x000fe400078ec0ff */
[----:B------:R-:W-:Y:S01]  /*13340*/  LEA.HI R24, R24, R3, RZ, 0x3 ;  /* 0x0000000318187211 */ /* 0x000fe200078f18ff */
[----:B------:R-:W-:Y:S01]  /*13350*/  IMAD.SHL.U32 R3, R3, 0x10, RZ ;  /* 0x0000001003037824 */ /* 0x000fe200078e00ff */
[----:B------:R-:W-:Y:S02]  /*13360*/  SHF.R.U32.HI R26, RZ, 0x8, R45 ;  /* 0x00000008ff1a7819 */ /* 0x000fe4000001162d */
[----:B------:R-:W-:Y:S01]  /*13370*/  LOP3.LUT R27, R45, 0xff, RZ, 0xc0, !PT ;  /* 0x000000ff2d1b7812 */ /* 0x000fe200078ec0ff */
[----:B------:R-:W-:Y:S01]  /*13380*/  IMAD.SHL.U32 R24, R24, 0x800, RZ ;  /* 0x0000080018187824 */ /* 0x000fe200078e00ff */
[----:B------:R-:W-:Y:S01]  /*13390*/  LOP3.LUT R3, R52, 0x70, R3, 0xf8, !PT ;  /* 0x0000007034037812 */ /* 0x000fe200078ef803 */
[----:B------:R-:W-:Y:S01]  /*133a0*/  IMAD.SHL.U32 R52, R19, 0x80, RZ ;  /* 0x0000008013347824 */ /* 0x000fe200078e00ff */
[----:B------:R-:W-:-:S02]  /*133b0*/  LOP3.LUT R26, R26, 0xff, RZ, 0xc0, !PT ;  /* 0x000000ff1a1a7812 */ /* 0x000fc400078ec0ff */
[----:B------:R-:W-:Y:S02]  /*133c0*/  SHF.R.U32.HI R33, RZ, 0x8, R48 ;  /* 0x00000008ff217819 */ /* 0x000fe40000011630 */
[----:B------:R-:W-:Y:S02]  /*133d0*/  LOP3.LUT R52, R52, 0x380, RZ, 0xc0, !PT ;  /* 0x0000038034347812 */ /* 0x000fe400078ec0ff */
[----:B------:R-:W-:Y:S02]  /*133e0*/  PRMT R55, R26, 0x7604, R27 ;  /* 0x000076041a377816 */ /* 0x000fe4000000001b */
[----:B------:R-:W-:Y:S02]  /*133f0*/  SHF.R.U32.HI R27, RZ, 0x8, R47 ;  /* 0x00000008ff1b7819 */ /* 0x000fe4000001162f */
[----:B------:R-:W-:Y:S02]  /*13400*/  SHF.R.U32.HI R52, RZ, 0x3, R52 ;  /* 0x00000003ff347819 */ /* 0x000fe40000011634 */
[----:B------:R-:W-:-:S02]  /*13410*/  LOP3.LUT R32, R47, 0xff, RZ, 0xc0, !PT ;  /* 0x000000ff2f207812 */ /* 0x000fc400078ec0ff */
[----:B------:R-:W-:Y:S02]  /*13420*/  LOP3.LUT R34, R48, 0xff, RZ, 0xc0, !PT ;  /* 0x000000ff30227812 */ /* 0x000fe400078ec0ff */
[----:B------:R-:W-:Y:S02]  /*13430*/  LOP3.LUT R27, R27, 0xff, RZ, 0xc0, !PT ;  /* 0x000000ff1b1b7812 */ /* 0x000fe400078ec0ff */
[----:B------:R-:W-:Y:S02]  /*13440*/  LOP3.LUT R33, R33, 0xff, RZ, 0xc0, !PT ;  /* 0x000000ff21217812 */ /* 0x000fe400078ec0ff */
[----:B------:R-:W-:Y:S02]  /*13450*/  LOP3.LUT R3, R3, R52, RZ, 0x3c, !PT ;  /* 0x0000003403037212 */ /* 0x000fe400078e3cff */
[----:B------:R-:W-:Y:S02]  /*13460*/  LOP3.LUT R24, R24, 0xffffc000, RZ, 0xc0, !PT ;  /* 0xffffc00018187812 */ /* 0x000fe400078ec0ff */
[----:B------:R-:W-:-:S02]  /*13470*/  PRMT R61, R27, 0x7604, R32 ;  /* 0x000076041b3d7816 */ /* 0x000fc40000000020 */
[----:B------:R-:W-:Y:S02]  /*13480*/  PRMT R63, R33, 0x7604, R34 ;  /* 0x00007604213f7816 */ /* 0x000fe40000000022 */
[----:B------:R-:W-:Y:S02]  /*13490*/  SHF.R.U32.HI R32, RZ, 0x8, R49 ;  /* 0x00000008ff207819 */ /* 0x000fe40000011631 */
[----:B------:R-:W-:Y:S02]  /*134a0*/  SHF.R.U32.HI R34, RZ, 0x8, R50 ;  /* 0x00000008ff227819 */ /* 0x000fe40000011632 */
[----:B------:R-:W-:Y:S02]  /*134b0*/  SHF.R.U32.HI R25, RZ, 0x8, R46 ;  /* 0x00000008ff197819 */ /* 0x000fe4000001162e */
[----:B------:R-:W-:Y:S02]  /*134c0*/  LOP3.LUT R33, R49, 0xff, RZ, 0xc0, !PT ;  /* 0x000000ff31217812 */ /* 0x000fe400078ec0ff */
[----:B------:R-:W-:-:S02]  /*134d0*/  LOP3.LUT R32, R32, 0xff, RZ, 0xc0, !PT ;  /* 0x000000ff20207812 */ /* 0x000fc400078ec0ff */
[----:B------:R-:W-:Y:S02]  /*134e0*/  LOP3.LUT R34, R34, 0xff, RZ, 0xc0, !PT ;  /* 0x000000ff22227812 */ /* 0x000fe400078ec0ff */
[----:B------:R-:W-:Y:S02]  /*134f0*/  LOP3.LUT R26, R46, 0xff, RZ, 0xc0, !PT ;  /* 0x000000ff2e1a7812 */ /* 0x000fe400078ec0ff */
[----:B------:R-:W-:Y:S02]  /*13500*/  LOP3.LUT R25, R25, 0xff, RZ, 0xc0, !PT ;  /* 0x000000ff19197812 */ /* 0x000fe400078ec0ff */
[----:B------:R-:W-:Y:S02]  /*13510*/  PRMT R65, R32, 0x7604, R33 ;  /* 0x0000760420417816 */ /* 0x000fe40000000021 */
[----:B------:R-:W-:Y:S02]  /*13520*/  PRMT R57, R25, 0x7604, R26 ;  /* 0x0000760419397816 */ /* 0x000fe4000000001a */
[----:B------:R-:W-:-:S02]  /*13530*/  SHF.R.U32.HI R54, RZ, 0x10, R45 ;  /* 0x00000010ff367819 */ /* 0x000fc4000001162d */
[----:B------:R-:W-:Y:S02]  /*13540*/  SHF.R.U32.HI R52, RZ, 0x8, R51 ;  /* 0x00000008ff347819 */ /* 0x000fe40000011633 */
[----:B------:R-:W-:Y:S02]  /*13550*/  SHF.R.U32.HI R56, RZ, 0x10, R46 ;  /* 0x00000010ff387819 */ /* 0x000fe4000001162e */
[----:B------:R-:W-:Y:S02]  /*13560*/  LOP3.LUT R54, R54, 0xff, RZ, 0xc0, !PT ;  /* 0x000000ff36367812 */ /* 0x000fe400078ec0ff */
[----:B------:R-:W-:Y:S02]  /*13570*/  LOP3.LUT R59, R51, 0xff, RZ, 0xc0, !PT ;  /* 0x000000ff333b7812 */ /* 0x000fe400078ec0ff */
[----:B------:R-:W-:Y:S02]  /*13580*/  LOP3.LUT R52, R52, 0xff, RZ, 0xc0, !PT ;  /* 0x000000ff34347812 */ /* 0x000fe400078ec0ff */
[----:B------:R-:W-:-:S02]  /*13590*/  LOP3.LUT R56, R56, 0xff, RZ, 0xc0, !PT ;  /* 0x000000ff38387812 */ /* 0x000fc400078ec0ff */
[----:B------:R-:W-:Y:S02]  /*135a0*/  PRMT R55, R54, 0x7054, R55 ;  /* 0x0000705436377816 */ /* 0x000fe40000000037 */
[----:B------:R-:W-:Y:S02]  /*135b0*/  SHF.R.U32.HI R54, RZ, 0x10, R49 ;  /* 0x00000010ff367819 */ /* 0x000fe40000011631 */
[----:B------:R-:W-:Y:S02]  /*135c0*/  PRMT R60, R52, 0x7604, R59 ;  /* 0x00007604343c7816 */ /* 0x000fe4000000003b */
[----:B------:R-:W-:Y:S02]  /*135d0*/  SHF.R.U32.HI R52, RZ, 0x10, R44 ;  /* 0x00000010ff347819 */ /* 0x000fe4000001162c */
[----:B------:R-:W-:Y:S02]  /*135e0*/  PRMT R59, R56, 0x7054, R57 ;  /* 0x00007054383b7816 */ /* 0x000fe40000000039 */
[----:B------:R-:W-:-:S02]  /*135f0*/  SHF.R.U32.HI R57, RZ, 0x10, R51 ;  /* 0x00000010ff397819 */ /* 0x000fc40000011633 */
[----:B------:R-:W-:Y:S02]  /*13600*/  LOP3.LUT R54, R54, 0xff, RZ, 0xc0, !PT ;  /* 0x000000ff36367812 */ /* 0x000fe400078ec0ff */
[----:B------:R-:W-:Y:S02]  /*13610*/  SHF.R.U32.HI R58, RZ, 0x10, R47 ;  /* 0x00000010ff3a7819 */ /* 0x000fe4000001162f */
[----:B------:R-:W-:Y:S02]  /*13620*/  LOP3.LUT R52, R52, 0xff, RZ, 0xc0, !PT ;  /* 0x000000ff34347812 */ /* 0x000fe400078ec0ff */
[----:B------:R-:W-:Y:S02]  /*13630*/  SHF.R.U32.HI R56, RZ, 0x10, R50 ;  /* 0x00000010ff387819 */ /* 0x000fe40000011632 */
[----:B------:R-:W-:Y:S02]  /*13640*/  LOP3.LUT R57, R57, 0xff, RZ, 0xc0, !PT ;  /* 0x000000ff39397812 */ /* 0x000fe400078ec0ff */
[----:B------:R-:W-:-:S02]  /*13650*/  PRMT R65, R54, 0x7054, R65 ;  /* 0x0000705436417816 */ /* 0x000fc40000000041 */
[----:B------:R-:W-:Y:S02]  /*13660*/  LOP3.LUT R58, R58, 0xff, RZ, 0xc0, !PT ;  /* 0x000000ff3a3a7812 */ /* 0x000fe400078ec0ff */
[----:B------:R-:W-:Y:S02]  /*13670*/  PRMT R53, R52, 0x7054, R53 ;  /* 0x0000705434357816 */ /* 0x000fe40000000035 */
[----:B------:R-:W-:Y:S02]  /*13680*/  SHF.R.U32.HI R52, RZ, 0x10, R48 ;  /* 0x00000010ff347819 */ /* 0x000fe40000011630 */
[----:B------:R-:W-:Y:S02]  /*13690*/  LOP3.LUT R56, R56, 0xff, RZ, 0xc0, !PT ;  /* 0x000000ff38387812 */ /* 0x000fe400078ec0ff */
[----:B------:R-:W-:Y:S02]  /*136a0*/  PRMT R69, R57, 0x7054, R60 ;  /* 0x0000705439457816 */ /* 0x000fe4000000003c */
[----:B------:R-:W-:-:S02]  /*136b0*/  LOP3.LUT R65, R65, 0xff000000, R49, 0xf8, !PT ;  /* 0xff00000041417812 */ /* 0x000fc400078ef831 */
[----:B------:R-:W-:Y:S02]  /*136c0*/  LOP3.LUT R57, R55, 0xff000000, R45, 0xf8, !PT ;  /* 0xff00000037397812 */ /* 0x000fe400078ef82d */
[----:B------:R-:W-:Y:S02]  /*136d0*/  PRMT R61, R58, 0x7054, R61 ;  /* 0x000070543a3d7816 */ /* 0x000fe4000000003d */
[----:B------:R-:W-:Y:S02]  /*136e0*/  LOP3.LUT R52, R52, 0xff, RZ, 0xc0, !PT ;  /* 0x000000ff34347812 */ /* 0x000fe400078ec0ff */
[----:B------:R-:W-:Y:S02]  /*136f0*/  F2FP.F16.E4M3.UNPACK_B R66, R65 ;  /* 0x00000041ff42723e */ /* 0x000fe400020006ff */
[----:B------:R-:W-:Y:S02]  /*13700*/  F2FP.F16.E4M3.UNPACK_B R60, R57 ;  /* 0x00000039ff3c723e */ /* 0x000fe400020006ff */
[----:B------:R-:W-:-:S02]  /*13710*/  LOP3.LUT R58, R61, 0xff000000, R47, 0xf8, !PT ;  /* 0xff0000003d3a7812 */ /* 0x000fc400078ef82f */
[----:B------:R-:W-:Y:S01]  /*13720*/  LOP3.LUT R68, R69, 0xff000000, R51, 0xf8, !PT ;  /* 0xff00000045447812 */ /* 0x000fe200078ef833 */
[--C-:B------:R-:W-:Y:S01]  /*13730*/  HADD2.F32 R64, -RZ, R60.reuse.H0_H0 ;  /* 0x2000003cff407230 */ /* 0x100fe20000004100 */
[----:B------:R-:W-:Y:S01]  /*13740*/  PRMT R63, R52, 0x7054, R63 ;  /* 0x00007054343f7816 */ /* 0x000fe2000000003f */
[----:B------:R-:W-:Y:S01]  /*13750*/  HADD2.F32 R60, -RZ, R60.H1_H1 ;  /* 0x3000003cff3c7230 */ /* 0x000fe20000004100 */
[----:B------:R-:W-:Y:S02]  /*13760*/  LOP3.LUT R52, R53, 0xff000000, R44, 0xf8, !PT ;  /* 0xff00000035347812 */ /* 0x000fe400078ef82c */
[----:B------:R-:W-:Y:S02]  /*13770*/  LOP3.LUT R53, R63, 0xff000000, R48, 0xf8, !PT ;  /* 0xff0000003f357812 */ /* 0x000fe400078ef830 */
[----:B------:R-:W-:Y:S02]  /*13780*/  F2FP.F16.E4M3.UNPACK_B R57, R57.H1 ;  /* 0x00000039ff39723e */ /* 0x000fe400030006ff */
[----:B------:R-:W-:-:S02]  /*13790*/  LOP3.LUT R44, R59, 0xff000000, R46, 0xf8, !PT ;  /* 0xff0000003b2c7812 */ /* 0x000fc400078ef82e */
[----:B--2---:R-:W-:Y:S02]  /*137a0*/  IADD3 R3, R3, R24, R35 ;  /* 0x0000001803037210 */ /* 0x004fe40007ffe023 */
[----:B------:R-:W-:Y:S01]  /*137b0*/  LOP3.LUT R35, R50, 0xff, RZ, 0xc0, !PT ;  /* 0x000000ff32237812 */ /* 0x000fe200078ec0ff */
[----:B---3--:R-:W0:Y:S02]  /*137c0*/  LDS.128 R24, [R76+0x20400] ;  /* 0x020400004c187984 */ /* 0x008e240000000c00 */
[----:B------:R-:W-:Y:S01]  /*137d0*/  IMAD.IADD R3, R18, 0x1, R3 ;  /* 0x0000000112037824 */ /* 0x000fe200078e0203 */
[----:B------:R-:W-:-:S04]  /*137e0*/  PRMT R67, R34, 0x7604, R35 ;  /* 0x0000760422437816 */ /* 0x000fc80000000023 */
[----:B------:R-:W1:Y:S01]  /*137f0*/  LDS.128 R32, [R3+0x20400] ;  /* 0x0204000003207984 */ /* 0x000e620000000c00 */
[----:B------:R-:W-:-:S04]  /*13800*/  PRMT R67, R56, 0x7054, R67 ;  /* 0x0000705438437816 */ /* 0x000fc80000000043 */
[----:B------:R-:W-:Y:S01]  /*13810*/  LOP3.LUT R45, R67, 0xff000000, R50, 0xf8, !PT ;  /* 0xff000000432d7812 */ /* 0x000fe200078ef832 */
[--C-:B------:R-:W-:Y:S02]  /*13820*/  HADD2.F32 R67, -RZ, R66.reuse.H0_H0 ;  /* 0x20000042ff437230 */ /* 0x100fe40000004100 */
[----:B------:R-:W-:Y:S01]  /*13830*/  HADD2.F32 R66, -RZ, R66.H1_H1 ;  /* 0x30000042ff427230 */ /* 0x000fe20000004100 */
[-C--:B0-----:R-:W-:Y:S02]  /*13840*/  F2FP.F16.E4M3.UNPACK_B R47, R25.reuse ;  /* 0x00000019ff2f723e */ /* 0x081fe400020006ff */
[----:B------:R-:W-:Y:S02]  /*13850*/  F2FP.F16.E4M3.UNPACK_B R51, R25.H1 ;  /* 0x00000019ff33723e */ /* 0x000fe400030006ff */
[----:B------:R-:W-:Y:S01]  /*13860*/  F2FP.F16.E4M3.UNPACK_B R59, R27 ;  /* 0x0000001bff3b723e */ /* 0x000fe200020006ff */
[--C-:B------:R-:W-:Y:S01]  /*13870*/  HADD2.F32 R48, -RZ, R47.reuse.H0_H0 ;  /* 0x2000002fff307230 */ /* 0x100fe20000004100 */
[-C--:B-1----:R-:W-:Y:S01]  /*13880*/  F2FP.F16.E4M3.UNPACK_B R54, R33.reuse ;  /* 0x00000021ff36723e */ /* 0x082fe200020006ff */
[----:B------:R-:W-:Y:S01]  /*13890*/  HADD2.F32 R47, -RZ, R47.H1_H1 ;  /* 0x3000002fff2f7230 */ /* 0x000fe20000004100 */
[----:B------:R-:W-:-:S02]  /*138a0*/  F2FP.F16.E4M3.UNPACK_B R55, R33.H1 ;  /* 0x00000021ff37723e */ /* 0x000fc400030006ff */
[-C--:B------:R-:W-:Y:S01]  /*138b0*/  F2FP.F16.E4M3.UNPACK_B R49, R32.reuse ;  /* 0x00000020ff31723e */ /* 0x080fe200020006ff */
[--C-:B------:R-:W-:Y:S01]  /*138c0*/  HADD2.F32 R25, -RZ, R54.reuse.H0_H0 ;  /* 0x20000036ff197230 */ /* 0x100fe20000004100 */
[----:B------:R-:W-:Y:S01]  /*138d0*/  F2FP.F16.E4M3.UNPACK_B R56, R32.H1 ;  /* 0x00000020ff38723e */ /* 0x000fe200030006ff */
[----:B------:R-:W-:Y:S01]  /*138e0*/  HADD2.F32 R54, -RZ, R54.H1_H1 ;  /* 0x30000036ff367230 */ /* 0x000fe20000004100 */
[----:B------:R-:W-:Y:S02]  /*138f0*/  F2FP.F16.E4M3.UNPACK_B R62, R27.H1 ;  /* 0x0000001bff3e723e */ /* 0x000fe400030006ff */
[CC--:B------:R-:W-:Y:S01]  /*13900*/  FMUL.FTZ R33, R25.reuse, R67.reuse ;  /* 0x0000004319217220 */ /* 0x0c0fe20000410000 */
[----:B------:R-:W-:Y:S01]  /*13910*/  FMUL.FTZ R32, R25, R64 ;  /* 0x0000004019207220 */ /* 0x000fe20000410000 */
[----:B------:R-:W-:Y:S01]  /*13920*/  F2FP.F16.E4M3.UNPACK_B R46, R24 ;  /* 0x00000018ff2e723e */ /* 0x000fe200020006ff */
[----:B------:R-:W-:Y:S01]  /*13930*/  FMUL.FTZ R71, R54, R60 ;  /* 0x0000003c36477220 */ /* 0x000fe20000410000 */
[C---:B------:R-:W-:Y:S01]  /*13940*/  FFMA.FTZ R25, R48.reuse, R64, -R33 ;  /* 0x0000004030197223 */ /* 0x040fe20000010821 */
[----:B------:R-:W-:Y:S01]  /*13950*/  FFMA.FTZ R33, R48, R67, R32 ;  /* 0x0000004330217223 */ /* 0x000fe20000010020 */
[----:B------:R-:W-:Y:S01]  /*13960*/  F2FP.F16.E4M3.UNPACK_B R67, R65.H1 ;  /* 0x00000041ff43723e */ /* 0x000fe200030006ff */
[----:B------:R-:W-:Y:S01]  /*13970*/  HADD2.F32 R32, -RZ, R55.H0_H0 ;  /* 0x20000037ff207230 */ /* 0x000fe20000004100 */
[----:B------:R-:W-:Y:S01]  /*13980*/  F2FP.F16.E4M3.UNPACK_B R50, R24.H1 ;  /* 0x00000018ff32723e */ /* 0x000fe200030006ff */
[----:B------:R-:W-:Y:S01]  /*13990*/  HADD2.F32 R65, -RZ, R57.H0_H0 ;  /* 0x20000039ff417230 */ /* 0x000fe20000004100 */
[-C--:B------:R-:W-:Y:S01]  /*139a0*/  F2FP.F16.E4M3.UNPACK_B R24, R26.reuse ;  /* 0x0000001aff18723e */ /* 0x080fe200020006ff */
[----:B------:R-:W-:Y:S01]  /*139b0*/  HADD2.F32 R69, -RZ, R67.H0_H0 ;  /* 0x20000043ff457230 */ /* 0x000fe20000004100 */
[----:B------:R-:W-:Y:S01]  /*139c0*/  F2FP.F16.E4M3.UNPACK_B R27, R26.H1 ;  /* 0x0000001aff1b723e */ /* 0x000fe200030006ff */
[----:B------:R-:W-:Y:S01]  /*139d0*/  HADD2.F32 R48, -RZ, R51.H0_H0 ;  /* 0x20000033ff307230 */ /* 0x000fe20000004100 */
[-C--:B------:R-:W-:Y:S01]  /*139e0*/  F2FP.F16.E4M3.UNPACK_B R61, R35.reuse ;  /* 0x00000023ff3d723e */ /* 0x080fe200020006ff */
[----:B------:R-:W-:Y:S01]  /*139f0*/  HADD2.F32 R64, -RZ, R57.H1_H1 ;  /* 0x30000039ff407230 */ /* 0x000fe20000004100 */
[----:B------:R-:W-:Y:S01]  /*13a00*/  F2FP.F16.E4M3.UNPACK_B R63, R35.H1 ;  /* 0x00000023ff3f723e */ /* 0x000fe200030006ff */
[----:B------:R-:W-:Y:S01]  /*13a10*/  FMUL.FTZ R73, R32, R69 ;  /* 0x0000004520497220 */ /* 0x000fe20000410000 */
[-C--:B------:R-:W-:Y:S01]  /*13a20*/  F2FP.F16.E4M3.UNPACK_B R26, R34.reuse ;  /* 0x00000022ff1a723e */ /* 0x080fe200020006ff */
[----:B------:R-:W-:Y:S01]  /*13a30*/  HADD2.F32 R55, -RZ, R55.H1_H1 ;  /* 0x30000037ff377230 */ /* 0x000fe20000004100 */
[----:B------:R-:W-:Y:S01]  /*13a40*/  F2FP.F16.E4M3.UNPACK_B R35, R34.H1 ;  /* 0x00000022ff23723e */ /* 0x000fe200030006ff */
[-C--:B------:R-:W-:Y:S01]  /*13a50*/  FMUL.FTZ R34, R54, R66.reuse ;  /* 0x0000004236227220 */ /* 0x080fe20000410000 */
[----:B------:R-:W-:Y:S01]  /*13a60*/  FMUL.FTZ R54, R32, R65 ;  /* 0x0000004120367220 */ /* 0x000fe20000410000 */
[----:B------:R-:W-:Y:S01]  /*13a70*/  FFMA.FTZ R32, R47, R66, R71 ;  /* 0x000000422f207223 */ /* 0x000fe20000010047 */
[----:B------:R-:W-:-:S02]  /*13a80*/  HADD2.F32 R66, -RZ, R67.H1_H1 ;  /* 0x30000043ff427230 */ /* 0x000fc40000004100 */
[----:B------:R-:W-:Y:S01]  /*13a90*/  FFMA.FTZ R34, R47, R60, -R34 ;  /* 0x0000003c2f227223 */ /* 0x000fe20000010822 */
[C---:B------:R-:W-:Y:S01]  /*13aa0*/  FFMA.FTZ R47, R48.reuse, R65, -R73 ;  /* 0x00000041302f7223 */ /* 0x040fe20000010849 */
[----:B------:R-:W-:Y:S01]  /*13ab0*/  FFMA.FTZ R48, R48, R69, R54 ;  /* 0x0000004530307223 */ /* 0x000fe20000010036 */
[----:B------:R-:W-:Y:S01]  /*13ac0*/  F2FP.F16.E4M3.UNPACK_B R69, R68 ;  /* 0x00000044ff45723e */ /* 0x000fe200020006ff */
[----:B------:R-:W-:Y:S01]  /*13ad0*/  HADD2.F32 R54, -RZ, R61.H0_H0 ;  /* 0x2000003dff367230 */ /* 0x000fe20000004100 */
[----:B------:R-:W-:Y:S01]  /*13ae0*/  F2FP.F16.E4M3.UNPACK_B R65, R58 ;  /* 0x0000003aff41723e */ /* 0x000fe200020006ff */
[----:B------:R-:W-:Y:S02]  /*13af0*/  HADD2.F32 R60, -RZ, R59.H0_H0 ;  /* 0x2000003bff3c7230 */ /* 0x000fe40000004100 */
[C---:B------:R-:W-:Y:S01]  /*13b00*/  FMUL.FTZ R70, R55.reuse, R66 ;  /* 0x0000004237467220 */ /* 0x040fe20000410000 */
[----:B------:R-:W-:Y:S02]  /*13b10*/  HADD2.F32 R71, -RZ, R69.H0_H0 ;  /* 0x20000045ff477230 */ /* 0x000fe40000004100 */
[----:B------:R-:W-:Y:S01]  /*13b20*/  FMUL.FTZ R57, R55, R64 ;  /* 0x0000004037397220 */ /* 0x000fe20000410000 */
[----:B------:R-:W-:-:S02]  /*13b30*/  HADD2.F32 R67, -RZ, R65.H0_H0 ;  /* 0x20000041ff437230 */ /* 0x000fc40000004100 */
[----:B------:R-:W-:Y:S02]  /*13b40*/  HADD2.F32 R51, -RZ, R51.H1_H1 ;  /* 0x30000033ff337230 */ /* 0x000fe40000004100 */
[C---:B------:R-:W-:Y:S01]  /*13b50*/  FMUL.FTZ R55, R54.reuse, R71 ;  /* 0x0000004736377220 */ /* 0x040fe20000410000 */
[----:B------:R-:W-:Y:S02]  /*13b60*/  HADD2.F32 R69, -RZ, R69.H1_H1 ;  /* 0x30000045ff457230 */ /* 0x000fe40000004100 */
[-C--:B------:R-:W-:Y:S01]  /*13b70*/  FMUL.FTZ R72, R54, R67.reuse ;  /* 0x0000004336487220 */ /* 0x080fe20000410000 */
[----:B------:R-:W-:Y:S02]  /*13b80*/  HADD2.F32 R65, -RZ, R65.H1_H1 ;  /* 0x30000041ff417230 */ /* 0x000fe40000004100 */
[----:B------:R-:W-:Y:S01]  /*13b90*/  FFMA.FTZ R55, R60, R67, -R55 ;  /* 0x000000433c377223 */ /* 0x000fe20000010837 */
[----:B------:R-:W-:Y:S01]  /*13ba0*/  F2FP.F16.E4M3.UNPACK_B R67, R68.H1 ;  /* 0x00000044ff43723e */ /* 0x000fe200030006ff */
[C---:B------:R-:W-:Y:S01]  /*13bb0*/  FFMA.FTZ R54, R51.reuse, R64, -R70 ;  /* 0x0000004033367223 */ /* 0x040fe20000010846 */
[----:B------:R-:W-:Y:S01]  /*13bc0*/  F2FP.F16.E4M3.UNPACK_B R64, R58.H1 ;  /* 0x0000003aff40723e */ /* 0x000fe200030006ff */
[----:B------:R-:W-:Y:S01]  /*13bd0*/  FFMA.FTZ R57, R51, R66, R57 ;  /* 0x0000004233397223 */ /* 0x000fe20000010039 */
[----:B------:R-:W-:-:S02]  /*13be0*/  HADD2.F32 R58, -RZ, R61.H1_H1 ;  /* 0x3000003dff3a7230 */ /* 0x000fc40000004100 */
[----:B------:R-:W-:Y:S01]  /*13bf0*/  FFMA.FTZ R51, R60, R71, R72 ;  /* 0x000000473c337223 */ /* 0x000fe20000010048 */
[----:B------:R-:W-:Y:S01]  /*13c00*/  HADD2.F32 R68, -RZ, R67.H0_H0 ;  /* 0x20000043ff447230 */ /* 0x000fe20000004100 */
[----:B------:R-:W-:Y:S01]  /*13c10*/  F2FP.SATFINITE.E4M3.F32.PACK_AB_MERGE_C R47, R54, R47, RZ ;  /* 0x0000002f362f723e */ /* 0x000fe200048070ff */
[----:B------:R-:W-:Y:S02]  /*13c20*/  HADD2.F32 R60, -RZ, R63.H0_H0 ;  /* 0x2000003fff3c7230 */ /* 0x000fe40000004100 */
[C---:B------:R-:W-:Y:S01]  /*13c30*/  FMUL.FTZ R70, R58.reuse, R69 ;  /* 0x000000453a467220 */ /* 0x040fe20000410000 */
[----:B------:R-:W-:Y:S02]  /*13c40*/  HADD2.F32 R66, -RZ, R64.H0_H0 ;  /* 0x20000040ff427230 */ /* 0x000fe40000004100 */
[----:B------:R-:W-:Y:S01]  /*13c50*/  FMUL.FTZ R58, R58, R65 ;  /* 0x000000413a3a7220 */ /* 0x000fe20000410000 */
[----:B------:R-:W-:Y:S02]  /*13c60*/  HADD2.F32 R59, -RZ, R59.H1_H1 ;  /* 0x3000003bff3b7230 */ /* 0x000fe40000004100 */
[----:B------:R-:W-:Y:S01]  /*13c70*/  FMUL.FTZ R72, R60, R68 ;  /* 0x000000443c487220 */ /* 0x000fe20000410000 */
[----:B------:R-:W-:-:S02]  /*13c80*/  HADD2.F32 R61, -RZ, R62.H0_H0 ;  /* 0x2000003eff3d7230 */ /* 0x000fc40000004100 */
[-C--:B------:R-:W-:Y:S01]  /*13c90*/  FMUL.FTZ R71, R60, R66.reuse ;  /* 0x000000423c477220 */ /* 0x080fe20000410000 */
[----:B------:R-:W-:Y:S02]  /*13ca0*/  HADD2.F32 R63, -RZ, R63.H1_H1 ;  /* 0x3000003fff3f7230 */ /* 0x000fe40000004100 */
[C---:B------:R-:W-:Y:S01]  /*13cb0*/  FFMA.FTZ R60, R59.reuse, R65, -R70 ;  /* 0x000000413b3c7223 */ /* 0x040fe20000010846 */
[----:B------:R-:W-:Y:S01]  /*13cc0*/  FFMA.FTZ R58, R59, R69, R58 ;  /* 0x000000453b3a7223 */ /* 0x000fe2000001003a */
[C---:B------:R-:W-:Y:S01]  /*13cd0*/  FFMA.FTZ R59, R61.reuse, R66, -R72 ;  /* 0x000000423d3b7223 */ /* 0x040fe20000010848 */
[----:B------:R-:W-:Y:S01]  /*13ce0*/  F2FP.F16.E4M3.UNPACK_B R69, R53.H1 ;  /* 0x00000035ff45723e */ /* 0x000fe200030006ff */
[----:B------:R-:W-:Y:S01]  /*13cf0*/  FFMA.FTZ R61, R61, R68, R71 ;  /* 0x000000443d3d7223 */ /* 0x000fe20000010047 */
[----:B------:R-:W-:Y:S01]  /*13d00*/  F2FP.F16.E4M3.UNPACK_B R66, R52.H1 ;  /* 0x00000034ff42723e */ /* 0x000fe200030006ff */
[----:B------:R-:W-:Y:S01]  /*13d10*/  HADD2.F32 R68, -RZ, R64.H1_H1 ;  /* 0x30000040ff447230 */ /* 0x000fe20000004100 */
[----:B------:R-:W-:Y:S01]  /*13d20*/  F2FP.SATFINITE.E4M3.F32.PACK_AB_MERGE_C R48, R57, R48, RZ ;  /* 0x000000303930723e */ /* 0x000fe200048070ff */
[----:B------:R-:W-:Y:S01]  /*13d30*/  HADD2.F32 R64, -RZ, R62.H1_H1 ;  /* 0x3000003eff407230 */ /* 0x000fe20000004100 */
[----:B------:R-:W-:Y:S01]  /*13d40*/  F2FP.SATFINITE.E4M3.F32.PACK_AB_MERGE_C R25, R34, R25, R47 ;  /* 0x000000192219723e */ /* 0x000fe2000480702f */
[----:B------:R-:W-:-:S02]  /*13d50*/  HADD2.F32 R71, -RZ, R67.H1_H1 ;  /* 0x30000043ff477230 */ /* 0x000fc40000004100 */
[C---:B------:R-:W-:Y:S01]  /*13d60*/  FMUL.FTZ R74, R63.reuse, R68 ;  /* 0x000000443f4a7220 */ /* 0x040fe20000410000 */
[----:B------:R-:W-:Y:S01]  /*13d70*/  HADD2.F32 R70, -RZ, R69.H0_H0 ;  /* 0x20000045ff467230 */ /* 0x000fe20000004100 */
[----:B------:R-:W-:Y:S01]  /*13d80*/  F2FP.SATFINITE.E4M3.F32.PACK_AB_MERGE_C R33, R32, R33, R48 ;  /* 0x000000212021723e */ /* 0x000fe20004807030 */
[----:B------:R-:W-:Y:S02]  /*13d90*/  HADD2.F32 R62, -RZ, R56.H0_H0 ;  /* 0x20000038ff3e7230 */ /* 0x000fe40000004100 */
[----:B------:R-:W-:Y:S01]  /*13da0*/  FMUL.FTZ R75, R63, R71 ;  /* 0x000000473f4b7220 */ /* 0x000fe20000410000 */
[----:B------:R-:W-:Y:S02]  /*13db0*/  HADD2.F32 R67, -RZ, R66.H0_H0 ;  /* 0x20000042ff437230 */ /* 0x000fe40000004100 */
[----:B------:R-:W-:Y:S02]  /*13dc0*/  HADD2.F32 R65, -RZ, R50.H0_H0 ;  /* 0x20000032ff417230 */ /* 0x000fe40000004100 */
[----:B------:R-:W-:Y:S01]  /*13dd0*/  FMUL.FTZ R72, R62, R70 ;  /* 0x000000463e487220 */ /* 0x000fe20000410000 */
[----:B------:R-:W-:-:S02]  /*13de0*/  HADD2.F32 R56, -RZ, R56.H1_H1 ;  /* 0x30000038ff387230 */ /* 0x000fc40000004100 */
[-C--:B------:R-:W-:Y:S01]  /*13df0*/  FMUL.FTZ R73, R62, R67.reuse ;  /* 0x000000433e497220 */ /* 0x080fe20000410000 */
[C---:B------:R-:W-:Y:S01]  /*13e00*/  FFMA.FTZ R62, R64.reuse, R68, -R75 ;  /* 0x00000044403e7223 */ /* 0x040fe2000001084b */
[C---:B------:R-:W-:Y:S01]  /*13e10*/  FFMA.FTZ R63, R65.reuse, R67, -R72 ;  /* 0x00000043413f7223 */ /* 0x040fe20000010848 */
[----:B------:R-:W-:Y:S02]  /*13e20*/  HADD2.F32 R67, -RZ, R66.H1_H1 ;  /* 0x30000042ff437230 */ /* 0x000fe40000004100 */
[----:B------:R-:W-:Y:S01]  /*13e30*/  FFMA.FTZ R65, R65, R70, R73 ;  /* 0x0000004641417223 */ /* 0x000fe20000010049 */
[----:B------:R-:W-:Y:S01]  /*13e40*/  HADD2.F32 R70, -RZ, R69.H1_H1 ;  /* 0x30000045ff467230 */ /* 0x000fe20000004100 */
[----:B------:R-:W-:Y:S01]  /*13e50*/  F2FP.F16.E4M3.UNPACK_B R68, R53 ;  /* 0x00000035ff44723e */ /* 0x000fe200020006ff */
[----:B------:R-:W-:Y:S01]  /*13e60*/  FFMA.FTZ R64, R64, R71, R74 ;  /* 0x0000004740407223 */ /* 0x000fe2000001004a */
[----:B------:R-:W-:Y:S01]  /*13e70*/  HADD2.F32 R53, -RZ, R50.H1_H1 ;  /* 0x30000032ff357230 */ /* 0x000fe20000004100 */
[----:B------:R-:W-:Y:S01]  /*13e80*/  F2FP.F16.E4M3.UNPACK_B R66, R52 ;  /* 0x00000034ff42723e */ /* 0x000fe200020006ff */
[C---:B------:R-:W-:Y:S01]  /*13e90*/  FMUL.FTZ R50, R56.reuse, R70 ;  /* 0x0000004638327220 */ /* 0x040fe20000410000 */
[----:B------:R-:W-:Y:S01]  /*13ea0*/  FMUL.FTZ R71, R56, R67 ;  /* 0x0000004338477220 */ /* 0x000fe20000410000 */
[----:B------:R-:W-:-:S02]  /*13eb0*/  HADD2.F32 R69, -RZ, R68.H0_H0 ;  /* 0x20000044ff457230 */ /* 0x000fc40000004100 */
[--C-:B------:R-:W-:Y:S02]  /*13ec0*/  HADD2.F32 R56, -RZ, R49.reuse.H0_H0 ;  /* 0x20000031ff387230 */ /* 0x100fe40000004100 */
[C---:B------:R-:W-:Y:S01]  /*13ed0*/  FFMA.FTZ R50, R53.reuse, R67, -R50 ;  /* 0x0000004335327223 */ /* 0x040fe20000010832 */
[----:B------:R-:W-:Y:S01]  /*13ee0*/  FFMA.FTZ R72, R53, R70, R71 ;  /* 0x0000004635487223 */ /* 0x000fe20000010047 */
[----:B------:R-:W-:Y:S02]  /*13ef0*/  HADD2.F32 R67, -RZ, R66.H0_H0 ;  /* 0x20000042ff437230 */ /* 0x000fe40000004100 */
[----:B------:R-:W-:Y:S02]  /*13f00*/  HADD2.F32 R52, -RZ, R46.H0_H0 ;  /* 0x2000002eff347230 */ /* 0x000fe40000004100 */
[C---:B------:R-:W-:Y:S01]  /*13f10*/  FMUL.FTZ R71, R56.reuse, R69 ;  /* 0x0000004538477220 */ /* 0x040fe20000410000 */
[----:B------:R-:W-:Y:S02]  /*13f20*/  HADD2.F32 R68, -RZ, R68.H1_H1 ;  /* 0x30000044ff447230 */ /* 0x000fe40000004100 */
[----:B------:R-:W-:Y:S01]  /*13f30*/  FMUL.FTZ R73, R56, R67 ;  /* 0x0000004338497220 */ /* 0x000fe20000410000 */
[----:B------:R-:W-:-:S02]  /*13f40*/  HADD2.F32 R53, -RZ, R49.H1_H1 ;  /* 0x30000031ff357230 */ /* 0x000fc40000004100 */
[C---:B------:R-:W-:Y:S01]  /*13f50*/  FFMA.FTZ R49, R52.reuse, R67, -R71 ;  /* 0x0000004334317223 */ /* 0x040fe20000010847 */
[----:B------:R-:W-:Y:S01]  /*13f60*/  HADD2.F32 R66, -RZ, R66.H1_H1 ;  /* 0x30000042ff427230 */ /* 0x000fe20000004100 */
[----:B------:R-:W-:Y:S01]  /*13f70*/  F2FP.F16.E4M3.UNPACK_B R67, R45.H1 ;  /* 0x0000002dff43723e */ /* 0x000fe200030006ff */
[----:B------:R-:W-:Y:S02]  /*13f80*/  HADD2.F32 R46, -RZ, R46.H1_H1 ;  /* 0x3000002eff2e7230 */ /* 0x000fe40000004100 */
[C---:B------:R-:W-:Y:S01]  /*13f90*/  FMUL.FTZ R71, R53.reuse, R68 ;  /* 0x0000004435477220 */ /* 0x040fe20000410000 */
[----:B------:R-:W-:Y:S01]  /*13fa0*/  FFMA.FTZ R73, R52, R69, R73 ;  /* 0x0000004534497223 */ /* 0x000fe20000010049 */
[----:B------:R-:W-:Y:S01]  /*13fb0*/  F2FP.F16.E4M3.UNPACK_B R56, R44.H1 ;  /* 0x0000002cff38723e */ /* 0x000fe200030006ff */
[-C--:B------:R-:W-:Y:S01]  /*13fc0*/  FMUL.FTZ R53, R53, R66.reuse ;  /* 0x0000004235357220 */ /* 0x080fe20000410000 */
[----:B------:R-:W-:Y:S02]  /*13fd0*/  HADD2.F32 R69, -RZ, R67.H0_H0 ;  /* 0x20000043ff457230 */ /* 0x000fe40000004100 */
[----:B------:R-:W-:Y:S01]  /*13fe0*/  FFMA.FTZ R70, R46, R66, -R71 ;  /* 0x000000422e467223 */ /* 0x000fe20000010847 */
[----:B------:R-:W-:-:S02]  /*13ff0*/  HADD2.F32 R52, -RZ, R35.H0_H0 ;  /* 0x20000023ff347230 */ /* 0x000fc40000004100 */
[----:B------:R-:W-:Y:S01]  /*14000*/  FFMA.FTZ R68, R46, R68, R53 ;  /* 0x000000442e447223 */ /* 0x000fe20000010035 */
[--C-:B------:R-:W-:Y:S01]  /*14010*/  HADD2.F32 R53, -RZ, R56.reuse.H0_H0 ;  /* 0x20000038ff357230 */ /* 0x100fe20000004100 */
[----:B------:R-:W-:Y:S01]  /*14020*/  F2FP.F16.E4M3.UNPACK_B R44, R44 ;  /* 0x0000002cff2c723e */ /* 0x000fe200020006ff */
[----:B------:R-:W-:Y:S02]  /*14030*/  HADD2.F32 R46, -RZ, R27.H0_H0 ;  /* 0x2000001bff2e7230 */ /* 0x000fe40000004100 */
[----:B------:R-:W-:Y:S01]  /*14040*/  FMUL.FTZ R71, R52, R69 ;  /* 0x0000004534477220 */ /* 0x000fe20000410000 */
[----:B------:R-:W-:Y:S01]  /*14050*/  HADD2.F32 R56, -RZ, R56.H1_H1 ;  /* 0x30000038ff387230 */ /* 0x000fe20000004100 */
[----:B------:R-:W-:Y:S01]  /*14060*/  F2FP.SATFINITE.E4M3.F32.PACK_AB_MERGE_C R65, R72, R65, RZ ;  /* 0x000000414841723e */ /* 0x000fe200048070ff */
[----:B------:R-:W-:Y:S02]  /*14070*/  HADD2.F32 R66, -RZ, R67.H1_H1 ;  /* 0x30000043ff427230 */ /* 0x000fe40000004100 */
[----:B------:R-:W-:Y:S01]  /*14080*/  FMUL.FTZ R67, R52, R53 ;  /* 0x0000003534437220 */ /* 0x000fe20000410000 */
[----:B------:R-:W-:-:S02]  /*14090*/  HADD2.F32 R35, -RZ, R35.H1_H1 ;  /* 0x30000023ff237230 */ /* 0x000fc40000004100 */
[C---:B------:R-:W-:Y:S01]  /*140a0*/  FFMA.FTZ R71, R46.reuse, R53, -R71 ;  /* 0x000000352e477223 */ /* 0x040fe20000010847 */
[----:B------:R-:W-:Y:S02]  /*140b0*/  HADD2.F32 R27, -RZ, R27.H1_H1 ;  /* 0x3000001bff1b7230 */ /* 0x000fe40000004100 */
[----:B------:R-:W-:Y:S01]  /*140c0*/  FFMA.FTZ R69, R46, R69, R67 ;  /* 0x000000452e457223 */ /* 0x000fe20000010043 */
[----:B------:R-:W-:Y:S01]  /*140d0*/  F2FP.SATFINITE.E4M3.F32.PACK_AB_MERGE_C R32, R68, R73, R65 ;  /* 0x000000494420723e */ /* 0x000fe20004807041 */
[C---:B------:R-:W-:Y:S01]  /*140e0*/  FMUL.FTZ R52, R35.reuse, R66 ;  /* 0x0000004223347220 */ /* 0x040fe20000410000 */
[-C--:B------:R-:W-:Y:S01]  /*140f0*/  FMUL.FTZ R53, R35, R56.reuse ;  /* 0x0000003823357220 */ /* 0x080fe20000410000 */
[----:B------:R-:W-:Y:S01]  /*14100*/  F2FP.F16.E4M3.UNPACK_B R35, R45 ;  /* 0x0000002dff23723e */ /* 0x000fe200020006ff */
[----:B------:R-:W-:Y:S02]  /*14110*/  HADD2.F32 R45, -RZ, R44.H0_H0 ;  /* 0x2000002cff2d7230 */ /* 0x000fe40000004100 */
[C---:B------:R-:W-:Y:S01]  /*14120*/  FFMA.FTZ R56, R27.reuse, R56, -R52 ;  /* 0x000000381b387223 */ /* 0x040fe20000010834 */
[----:B------:R-:W-:Y:S01]  /*14130*/  FFMA.FTZ R66, R27, R66, R53 ;  /* 0x000000421b427223 */ /* 0x000fe20000010035 */
[----:B------:R-:W-:-:S02]  /*14140*/  HADD2.F32 R27, -RZ, R26.H0_H0 ;  /* 0x2000001aff1b7230 */ /* 0x000fc40000004100 */
[--C-:B------:R-:W-:Y:S01]  /*14150*/  HADD2.F32 R46, -RZ, R35.reuse.H0_H0 ;  /* 0x20000023ff2e7230 */ /* 0x100fe20000004100 */
        /* <DEDUP_REMOVED lines=25> */
.L_x_2625:
[----:B------:R-:W-:Y:S05]  /*142f0*/  BSYNC B1 ;  /* 0x0000000000017941 */ /* 0x000fea0003800000 */
.L_x_2624:
[----:B------:R-:W-:Y:S04]  /*14300*/  BSSY B1, `(.L_x_2626) ;  /* 0x0000101000017945 */ /* 0x000fe80003800000 */
[----:B------:R-:W-:Y:S05]  /*14310*/  @P2 BRA `(.L_x_2627) ;  /* 0x0000000c00fc2947 */ /* 0x000fea0003800000 */
[----:B-1----:R-:W2:Y:S04]  /*14320*/  LDL R34, [R1+0x6c] ;  /* 0x00006c0001227983 */ /* 0x002ea80000100800 */
[----:B------:R-:W3:Y:S01]  /*14330*/  LDL R68, [R1+0x1a4] ;  /* 0x0001a40001447983 */ /* 0x000ee20000100800 */
[----:B-----5:R-:W-:Y:S02]  /*14340*/  SHF.R.U32.HI R24, RZ, 0x8, R28 ;  /* 0x00000008ff187819 */ /* 0x020fe4000001161c */
[----:B------:R-:W-:Y:S02]  /*14350*/  IADD3 R35, R19, 0x20, RZ ;  /* 0x0000002013237810 */ /* 0x000fe40007ffe0ff */
[----:B0-----:R-:W-:Y:S02]  /*14360*/  LOP3.LUT R3, R28, 0xff, RZ, 0xc0, !PT ;  /* 0x000000ff1c037812 */ /* 0x001fe400078ec0ff */
[----:B------:R-:W-:Y:S01]  /*14370*/  LOP3.LUT R24, R24, 0xff, RZ, 0xc0, !PT ;  /* 0x000000ff18187812 */ /* 0x000fe200078ec0ff */
[----:B------:R-:W-:Y:S01]  /*14380*/  IMAD.SHL.U32 R35, R35, 0x80, RZ ;  /* 0x0000008023237824 */ /* 0x000fe200078e00ff */
[----:B------:R-:W-:-:S02]  /*14390*/  LEA.HI R33, R37, R0, RZ, 0x1c ;  /* 0x0000000025217211 */ /* 0x000fc400078fe0ff */
[----:B------:R-:W-:Y:S02]  /*143a0*/  PRMT R45, R24, 0x7604, R3 ;  /* 0x00007604182d7816 */ /* 0x000fe40000000003 */
[----:B------:R-:W-:Y:S01]  /*143b0*/  LOP3.LUT R35, R35, 0x380, RZ, 0xc0, !PT ;  /* 0x0000038023237812 */ /* 0x000fe200078ec0ff */
[----:B------:R-:W-:Y:S01]  /*143c0*/  IMAD.SHL.U32 R3, R33, 0x10, RZ ;  /* 0x0000001021037824 */ /* 0x000fe200078e00ff */
[----:B------:R-:W-:Y:S02]  /*143d0*/  SHF.R.U32.HI R32, RZ, 0x8, R30 ;  /* 0x00000008ff207819 */ /* 0x000fe4000001161e */
[----:B------:R-:W-:Y:S02]  /*143e0*/  LOP3.LUT R27, R30, 0xff, RZ, 0xc0, !PT ;  /* 0x000000ff1e1b7812 */ /* 0x000fe400078ec0ff */
[----:B------:R-:W-:Y:S01]  /*143f0*/  LOP3.LUT R3, R35, 0x70, R3, 0xf8, !PT ;  /* 0x0000007023037812 */ /* 0x000fe200078ef803 */
[----:B------:R-:W-:Y:S01]  /*14400*/  VIADD R35, R19, 0x20 ;  /* 0x0000002013237836 */ /* 0x000fe20000000000 */
[----:B------:R-:W-:-:S02]  /*14410*/  LOP3.LUT R32, R32, 0xff, RZ, 0xc0, !PT ;  /* 0x000000ff20207812 */ /* 0x000fc400078ec0ff */
[----:B------:R-:W-:Y:S01]  /*14420*/  SHF.R.S32.HI R24, RZ, 0x1f, R33 ;  /* 0x0000001fff187819 */ /* 0x000fe20000011421 */
[----:B------:R-:W-:Y:S01]  /*14430*/  IMAD.SHL.U32 R35, R35, 0x80, RZ ;  /* 0x0000008023237824 */ /* 0x000fe200078e00ff */
[----:B------:R-:W-:Y:S02]  /*14440*/  PRMT R49, R32, 0x7604, R27 ;  /* 0x0000760420317816 */ /* 0x000fe4000000001b */
[----:B------:R-:W-:Y:S02]  /*14450*/  LEA.HI R32, R24, R33, RZ, 0x3 ;  /* 0x0000002118207211 */ /* 0x000fe400078f18ff */
[----:B------:R-:W-:Y:S02]  /*14460*/  LOP3.LUT R35, R35, 0x380, RZ, 0xc0, !PT ;  /* 0x0000038023237812 */ /* 0x000fe400078ec0ff */
[----:B------:R-:W-:Y:S01]  /*14470*/  SHF.R.U32.HI R26, RZ, 0x8, R29 ;  /* 0x00000008ff1a7819 */ /* 0x000fe2000001161d */
[----:B------:R-:W-:Y:S01]  /*14480*/  IMAD.SHL.U32 R32, R32, 0x800, RZ ;  /* 0x0000080020207824 */ /* 0x000fe200078e00ff */
[----:B------:R-:W-:-:S02]  /*14490*/  SHF.R.U32.HI R35, RZ, 0x3, R35 ;  /* 0x00000003ff237819 */ /* 0x000fc40000011623 */
[----:B------:R-:W-:Y:S02]  /*144a0*/  LOP3.LUT R25, R29, 0xff, RZ, 0xc0, !PT ;  /* 0x000000ff1d197812 */ /* 0x000fe400078ec0ff */
[----:B------:R-:W-:Y:S02]  /*144b0*/  LOP3.LUT R26, R26, 0xff, RZ, 0xc0, !PT ;  /* 0x000000ff1a1a7812 */ /* 0x000fe400078ec0ff */
[----:B------:R-:W-:Y:S02]  /*144c0*/  LOP3.LUT R3, R3, R35, RZ, 0x3c, !PT ;  /* 0x0000002303037212 */ /* 0x000fe400078e3cff */
[----:B------:R-:W-:Y:S02]  /*144d0*/  LOP3.LUT R32, R32, 0xffffc000, RZ, 0xc0, !PT ;  /* 0xffffc00020207812 */ /* 0x000fe400078ec0ff */
[----:B------:R-:W-:Y:S02]  /*144e0*/  PRMT R44, R26, 0x7604, R25 ;  /* 0x000076041a2c7816 */ /* 0x000fe40000000019 */
[----:B------:R-:W-:-:S02]  /*144f0*/  SHF.R.U32.HI R25, RZ, 0x8, R31 ;  /* 0x00000008ff197819 */ /* 0x000fc4000001161f */
[----:B------:R-:W-:Y:S02]  /*14500*/  SHF.R.U32.HI R27, RZ, 0x8, R4 ;  /* 0x00000008ff1b7819 */ /* 0x000fe40000011604 */
[----:B------:R-:W-:Y:S02]  /*14510*/  LOP3.LUT R24, R31, 0xff, RZ, 0xc0, !PT ;  /* 0x000000ff1f187812 */ /* 0x000fe400078ec0ff */
[----:B------:R-:W-:Y:S02]  /*14520*/  LOP3.LUT R26, R4, 0xff, RZ, 0xc0, !PT ;  /* 0x000000ff041a7812 */ /* 0x000fe400078ec0ff */
[----:B------:R-:W-:Y:S02]  /*14530*/  LOP3.LUT R25, R25, 0xff, RZ, 0xc0, !PT ;  /* 0x000000ff19197812 */ /* 0x000fe400078ec0ff */
[----:B------:R-:W-:Y:S02]  /*14540*/  LOP3.LUT R27, R27, 0xff, RZ, 0xc0, !PT ;  /* 0x000000ff1b1b7812 */ /* 0x000fe400078ec0ff */
[----:B------:R-:W-:-:S02]  /*14550*/  PRMT R46, R25, 0x7604, R24 ;  /* 0x00007604192e7816 */ /* 0x000fc40000000018 */
[----:B------:R-:W-:Y:S02]  /*14560*/  PRMT R55, R27, 0x7604, R26 ;  /* 0x000076041b377816 */ /* 0x000fe4000000001a */
[----:B------:R-:W-:Y:S02]  /*14570*/  SHF.R.U32.HI R48, RZ, 0x8, R5 ;  /* 0x00000008ff307819 */ /* 0x000fe40000011605 */
[----:B------:R-:W-:Y:S02]  /*14580*/  SHF.R.U32.HI R51, RZ, 0x8, R6 ;  /* 0x00000008ff337819 */ /* 0x000fe40000011606 */
[----:B------:R-:W-:Y:S02]  /*14590*/  LOP3.LUT R47, R5, 0xff, RZ, 0xc0, !PT ;  /* 0x000000ff052f7812 */ /* 0x000fe400078ec0ff */
[----:B------:R-:W-:Y:S02]  /*145a0*/  LOP3.LUT R48, R48, 0xff, RZ, 0xc0, !PT ;  /* 0x000000ff30307812 */ /* 0x000fe400078ec0ff */
[----:B------:R-:W-:-:S02]  /*145b0*/  LOP3.LUT R50, R6, 0xff, RZ, 0xc0, !PT ;  /* 0x000000ff06327812 */ /* 0x000fc400078ec0ff */
[----:B------:R-:W-:Y:S02]  /*145c0*/  LOP3.LUT R51, R51, 0xff, RZ, 0xc0, !PT ;  /* 0x000000ff33337812 */ /* 0x000fe400078ec0ff */
[----:B------:R-:W-:Y:S02]  /*145d0*/  PRMT R48, R48, 0x7604, R47 ;  /* 0x0000760430307816 */ /* 0x000fe4000000002f */
[----:B------:R-:W-:Y:S02]  /*145e0*/  SHF.R.U32.HI R47, RZ, 0x10, R29 ;  /* 0x00000010ff2f7819 */ /* 0x000fe4000001161d */
[----:B------:R-:W-:Y:S02]  /*145f0*/  PRMT R59, R51, 0x7604, R50 ;  /* 0x00007604333b7816 */ /* 0x000fe40000000032 */
[----:B------:R-:W-:Y:S01]  /*14600*/  SHF.R.U32.HI R57, RZ, 0x10, R5 ;  /* 0x00000010ff397819 */ /* 0x000fe20000011605 */
[----:B------:R-:W-:Y:S01]  /*14610*/  IMAD.U32 R47, R47, 0x10000, RZ ;  /* 0x000100002f2f7824 */ /* 0x000fe200078e00ff */
[----:B------:R-:W-:-:S02]  /*14620*/  SHF.R.U32.HI R51, RZ, 0x10, R31 ;  /* 0x00000010ff337819 */ /* 0x000fc4000001161f */
[----:B------:R-:W-:Y:S02]  /*14630*/  SHF.R.U32.HI R53, RZ, 0x8, R7 ;  /* 0x00000008ff357819 */ /* 0x000fe40000011607 */
[----:B------:R-:W-:Y:S01]  /*14640*/  SHF.L.U32 R57, R57, 0x10, RZ ;  /* 0x0000001039397819 */ /* 0x000fe200000006ff */
[----:B------:R-:W-:Y:S01]  /*14650*/  IMAD.U32 R51, R51, 0x10000, RZ ;  /* 0x0001000033337824 */ /* 0x000fe200078e00ff */
[----:B------:R-:W-:Y:S02]  /*14660*/  LOP3.LUT R52, R7, 0xff, RZ, 0xc0, !PT ;  /* 0x000000ff07347812 */ /* 0x000fe400078ec0ff */
[----:B------:R-:W-:Y:S02]  /*14670*/  LOP3.LUT R53, R53, 0xff, RZ, 0xc0, !PT ;  /* 0x000000ff35357812 */ /* 0x000fe400078ec0ff */
[----:B------:R-:W-:Y:S02]  /*14680*/  LOP3.LUT R57, R48, 0xff0000, R57, 0xf8, !PT ;  /* 0x00ff000030397812 */ /* 0x000fe400078ef839 */
[----:B------:R-:W-:-:S02]  /*14690*/  LOP3.LUT R47, R44, 0xff0000, R47, 0xf8, !PT ;  /* 0x00ff00002c2f7812 */ /* 0x000fc400078ef82f */
[----:B------:R-:W-:Y:S02]  /*146a0*/  PRMT R52, R53, 0x7604, R52 ;  /* 0x0000760435347816 */ /* 0x000fe40000000034 */
[----:B------:R-:W-:Y:S02]  /*146b0*/  LOP3.LUT R45, R45, 0xff0000, R28, 0xf8, !PT ;  /* 0x00ff00002d2d7812 */ /* 0x000fe400078ef81c */
[----:B------:R-:W-:Y:S02]  /*146c0*/  LOP3.LUT R53, R46, 0xff0000, R51, 0xf8, !PT ;  /* 0x00ff00002e357812 */ /* 0x000fe400078ef833 */
[----:B------:R-:W-:Y:S02]  /*146d0*/  LOP3.LUT R51, R49, 0xff0000, R30, 0xf8, !PT ;  /* 0x00ff000031337812 */ /* 0x000fe400078ef81e */
[----:B------:R-:W-:Y:S02]  /*146e0*/  LOP3.LUT R57, R57, 0xff000000, R5, 0xf8, !PT ;  /* 0xff00000039397812 */ /* 0x000fe400078ef805 */
[----:B------:R-:W-:-:S02]  /*146f0*/  LOP3.LUT R49, R47, 0xff000000, R29, 0xf8, !PT ;  /* 0xff0000002f317812 */ /* 0x000fc400078ef81d */
[----:B------:R-:W-:Y:S02]  /*14700*/  LOP3.LUT R44, R45, 0xff000000, R28, 0xf8, !PT ;  /* 0xff0000002d2c7812 */ /* 0x000fe400078ef81c */
[----:B------:R-:W-:Y:S02]  /*14710*/  SHF.R.U32.HI R61, RZ, 0x10, R7 ;  /* 0x00000010ff3d7819 */ /* 0x000fe40000011607 */
[----:B------:R-:W-:Y:S02]  /*14720*/  LOP3.LUT R29, R55, 0xff0000, R4, 0xf8, !PT ;  /* 0x00ff0000371d7812 */ /* 0x000fe400078ef804 */
[----:B------:R-:W-:Y:S01]  /*14730*/  LOP3.LUT R59, R59, 0xff0000, R6, 0xf8, !PT ;  /* 0x00ff00003b3b7812 */ /* 0x000fe200078ef806 */
[----:B------:R-:W-:Y:S01]  /*14740*/  IMAD.U32 R61, R61, 0x10000, RZ ;  /* 0x000100003d3d7824 */ /* 0x000fe200078e00ff */
[----:B------:R-:W-:Y:S02]  /*14750*/  LOP3.LUT R53, R53, 0xff000000, R31, 0xf8, !PT ;  /* 0xff00000035357812 */ /* 0x000fe400078ef81f */
[----:B------:R-:W-:-:S02]  /*14760*/  F2FP.F16.E4M3.UNPACK_B R56, R57 ;  /* 0x00000039ff38723e */ /* 0x000fc400020006ff */
[----:B------:R-:W-:Y:S02]  /*14770*/  F2FP.F16.E4M3.UNPACK_B R31, R49 ;  /* 0x00000031ff1f723e */ /* 0x000fe400020006ff */
[----:B------:R-:W-:Y:S01]  /*14780*/  LOP3.LUT R28, R51, 0xff000000, R30, 0xf8, !PT ;  /* 0xff000000331c7812 */ /* 0x000fe200078ef81e */
[--C-:B------:R-:W-:Y:S01]  /*14790*/  HADD2.F32 R58, -RZ, R56.reuse.H0_H0 ;  /* 0x20000038ff3a7230 */ /* 0x100fe20000004100 */
[----:B------:R-:W-:Y:S01]  /*147a0*/  LOP3.LUT R29, R29, 0xff000000, R4, 0xf8, !PT ;  /* 0xff0000001d1d7812 */ /* 0x000fe200078ef804 */
[----:B------:R-:W-:Y:S01]  /*147b0*/  HADD2.F32 R51, -RZ, R31.H0_H0 ;  /* 0x2000001fff337230 */ /* 0x000fe20000004100 */
[----:B------:R-:W-:Y:S01]  /*147c0*/  LOP3.LUT R4, R59, 0xff000000, R6, 0xf8, !PT ;  /* 0xff0000003b047812 */ /* 0x000fe200078ef806 */
[----:B------:R-:W-:Y:S01]  /*147d0*/  HADD2.F32 R59, -RZ, R56.H1_H1 ;  /* 0x30000038ff3b7230 */ /* 0x000fe20000004100 */
[----:B------:R-:W-:Y:S02]  /*147e0*/  LOP3.LUT R61, R52, 0xff0000, R61, 0xf8, !PT ;  /* 0x00ff0000343d7812 */ /* 0x000fe400078ef83d */
[----:B------:R-:W-:-:S02]  /*147f0*/  F2FP.F16.E4M3.UNPACK_B R57, R57.H1 ;  /* 0x00000039ff39723e */ /* 0x000fc400030006ff */
[----:B------:R-:W-:Y:S02]  /*14800*/  F2FP.F16.E4M3.UNPACK_B R49, R49.H1 ;  /* 0x00000031ff31723e */ /* 0x000fe400030006ff */
[----:B------:R-:W-:Y:S01]  /*14810*/  LOP3.LUT R61, R61, 0xff000000, R7, 0xf8, !PT ;  /* 0xff0000003d3d7812 */ /* 0x000fe200078ef807 */
[--C-:B------:R-:W-:Y:S02]  /*14820*/  HADD2.F32 R56, -RZ, R57.reuse.H0_H0 ;  /* 0x20000039ff387230 */ /* 0x100fe40000004100 */
[----:B------:R-:W-:Y:S01]  /*14830*/  HADD2.F32 R57, -RZ, R57.H1_H1 ;  /* 0x30000039ff397230 */ /* 0x000fe20000004100 */
[----:B--2---:R-:W-:Y:S01]  /*14840*/  IADD3 R3, R3, R32, R34 ;  /* 0x0000002003037210 */ /* 0x004fe20007ffe022 */
[----:B---3--:R-:W0:Y:S04]  /*14850*/  LDS.128 R24, [R68+0x20400] ;  /* 0x0204000044187984 */ /* 0x008e280000000c00 */
[----:B------:R-:W-:-:S05]  /*14860*/  IMAD.IADD R3, R18, 0x1, R3 ;  /* 0x0000000112037824 */ /* 0x000fca00078e0203 */
[----:B------:R-:W1:Y:S01]  /*14870*/  LDS.128 R32, [R3+0x20400] ;  /* 0x0204000003207984 */ /* 0x000e620000000c00 */
[-C--:B0-----:R-:W-:Y:S02]  /*14880*/  F2FP.F16.E4M3.UNPACK_B R48, R27.reuse ;  /* 0x0000001bff30723e */ /* 0x081fe400020006ff */
[----:B------:R-:W-:Y:S02]  /*14890*/  F2FP.F16.E4M3.UNPACK_B R54, R27.H1 ;  /* 0x0000001bff36723e */ /* 0x000fe400030006ff */
[-C--:B------:R-:W-:Y:S02]  /*148a0*/  F2FP.F16.E4M3.UNPACK_B R27, R24.reuse ;  /* 0x00000018ff1b723e */ /* 0x080fe400020006ff */
[----:B------:R-:W-:Y:S02]  /*148b0*/  F2FP.F16.E4M3.UNPACK_B R45, R24.H1 ;  /* 0x00000018ff2d723e */ /* 0x000fe400030006ff */
[----:B-1----:R-:W-:Y:S02]  /*148c0*/  F2FP.F16.E4M3.UNPACK_B R24, R33 ;  /* 0x00000021ff18723e */ /* 0x002fe400020006ff */
[----:B------:R-:W-:-:S02]  /*148d0*/  F2FP.F16.E4M3.UNPACK_B R30, R25 ;  /* 0x00000019ff1e723e */ /* 0x000fc400020006ff */
[----:B------:R-:W-:Y:S01]  /*148e0*/  F2FP.F16.E4M3.UNPACK_B R46, R25.H1 ;  /* 0x00000019ff2e723e */ /* 0x000fe200030006ff */
[----:B------:R-:W-:Y:S01]  /*148f0*/  HADD2.F32 R6, -RZ, R24.H0_H0 ;  /* 0x20000018ff067230 */ /* 0x000fe20000004100 */
[----:B------:R-:W-:Y:S01]  /*14900*/  F2FP.F16.E4M3.UNPACK_B R47, R33.H1 ;  /* 0x00000021ff2f723e */ /* 0x000fe200030006ff */
[----:B------:R-:W-:Y:S01]  /*14910*/  HADD2.F32 R25, -RZ, R30.H0_H0 ;  /* 0x2000001eff197230 */ /* 0x000fe20000004100 */
[-C--:B------:R-:W-:Y:S01]  /*14920*/  F2FP.F16.E4M3.UNPACK_B R33, R32.reuse ;  /* 0x00000020ff21723e */ /* 0x080fe200020006ff */
[----:B------:R-:W-:Y:S01]  /*14930*/  HADD2.F32 R24, -RZ, R24.H1_H1 ;  /* 0x30000018ff187230 */ /* 0x000fe20000004100 */
[----:B------:R-:W-:Y:S01]  /*14940*/  F2FP.F16.E4M3.UNPACK_B R50, R32.H1 ;  /* 0x00000020ff32723e */ /* 0x000fe200030006ff */
[C---:B------:R-:W-:Y:S01]  /*14950*/  FMUL.FTZ R32, R6.reuse, R58 ;  /* 0x0000003a06207220 */ /* 0x040fe20000410000 */
[-C--:B------:R-:W-:Y:S01]  /*14960*/  F2FP.F16.E4M3.UNPACK_B R52, R35.reuse ;  /* 0x00000023ff34723e */ /* 0x080fe200020006ff */
[----:B------:R-:W-:Y:S01]  /*14970*/  HADD2.F32 R30, -RZ, R30.H1_H1 ;  /* 0x3000001eff1e7230 */ /* 0x000fe20000004100 */
[----:B------:R-:W-:Y:S01]  /*14980*/  F2FP.F16.E4M3.UNPACK_B R55, R35.H1 ;  /* 0x00000023ff37723e */ /* 0x000fe200030006ff */
[-C--:B------:R-:W-:Y:S01]  /*14990*/  FMUL.FTZ R35, R6, R51.reuse ;  /* 0x0000003306237220 */ /* 0x080fe20000410000 */
[----:B------:R-:W-:Y:S01]  /*149a0*/  FFMA.FTZ R6, R25, R51, -R32 ;  /* 0x0000003319067223 */ /* 0x000fe20000010820 */
[----:B------:R-:W-:-:S02]  /*149b0*/  HADD2.F32 R51, -RZ, R49.H0_H0 ;  /* 0x20000031ff337230 */ /* 0x000fc40000004100 */
[C---:B------:R-:W-:Y:S01]  /*149c0*/  FMUL.FTZ R63, R24.reuse, R59 ;  /* 0x0000003b183f7220 */ /* 0x040fe20000410000 */
[----:B------:R-:W-:Y:S01]  /*149d0*/  FFMA.FTZ R25, R25, R58, R35 ;  /* 0x0000003a19197223 */ /* 0x000fe20000010023 */
[----:B------:R-:W-:Y:S01]  /*149e0*/  HADD2.F32 R35, -RZ, R31.H1_H1 ;  /* 0x3000001fff237230 */ /* 0x000fe20000004100 */
[-C--:B------:R-:W-:Y:S01]  /*149f0*/  F2FP.F16.E4M3.UNPACK_B R7, R34.reuse ;  /* 0x00000022ff07723e */ /* 0x080fe200020006ff */
[--C-:B------:R-:W-:Y:S01]  /*14a00*/  HADD2.F32 R31, -RZ, R47.reuse.H0_H0 ;  /* 0x2000002fff1f7230 */ /* 0x100fe20000004100 */
[----:B------:R-:W-:Y:S01]  /*14a10*/  F2FP.F16.E4M3.UNPACK_B R34, R34.H1 ;  /* 0x00000022ff22723e */ /* 0x000fe200030006ff */
[----:B------:R-:W-:Y:S02]  /*14a20*/  HADD2.F32 R32, -RZ, R46.H0_H0 ;  /* 0x2000002eff207230 */ /* 0x000fe40000004100 */
[----:B------:R-:W-:Y:S01]  /*14a30*/  FMUL.FTZ R24, R24, R35 ;  /* 0x0000002318187220 */ /* 0x000fe20000410000 */
[----:B------:R-:W-:Y:S02]  /*14a40*/  HADD2.F32 R47, -RZ, R47.H1_H1 ;  /* 0x3000002fff2f7230 */ /* 0x000fe40000004100 */
[CC--:B------:R-:W-:Y:S01]  /*14a50*/  FMUL.FTZ R65, R31.reuse, R56.reuse ;  /* 0x000000381f417220 */ /* 0x0c0fe20000410000 */
        /* <DEDUP_REMOVED lines=8> */
[----:B------:R-:W-:-:S02]  /*14ae0*/  HADD2.F32 R35, -RZ, R52.H0_H0 ;  /* 0x20000034ff237230 */ /* 0x000fc40000004100 */
[C---:B------:R-:W-:Y:S01]  /*14af0*/  FMUL.FTZ R63, R47.reuse, R57 ;  /* 0x000000392f3f7220 */ /* 0x040fe20000410000 */
[----:B------:R-:W-:Y:S02]  /*14b00*/  HADD2.F32 R58, -RZ, R56.H0_H0 ;  /* 0x20000038ff3a7230 */ /* 0x000fe40000004100 */
[----:B------:R-:W-:Y:S01]  /*14b10*/  FMUL.FTZ R62, R47, R49 ;  /* 0x000000312f3e7220 */ /* 0x000fe20000410000 */
[--C-:B------:R-:W-:Y:S01]  /*14b20*/  HADD2.F32 R60, -RZ, R59.reuse.H0_H0 ;  /* 0x2000003bff3c7230 */ /* 0x100fe20000004100 */
[----:B------:R-:W-:Y:S01]  /*14b30*/  F2FP.F16.E4M3.UNPACK_B R5, R26 ;  /* 0x0000001aff05723e */ /* 0x000fe200020006ff */
[----:B------:R-:W-:Y:S02]  /*14b40*/  HADD2.F32 R46, -RZ, R46.H1_H1 ;  /* 0x3000002eff2e7230 */ /* 0x000fe40000004100 */
[C---:B------:R-:W-:Y:S01]  /*14b50*/  FMUL.FTZ R65, R35.reuse, R58 ;  /* 0x0000003a23417220 */ /* 0x040fe20000410000 */
[----:B------:R-:W-:Y:S02]  /*14b60*/  HADD2.F32 R51, -RZ, R48.H0_H0 ;  /* 0x20000030ff337230 */ /* 0x000fe40000004100 */
[----:B------:R-:W-:Y:S01]  /*14b70*/  FMUL.FTZ R64, R35, R60 ;  /* 0x0000003c23407220 */ /* 0x000fe20000410000 */
[----:B------:R-:W-:-:S02]  /*14b80*/  HADD2.F32 R59, -RZ, R59.H1_H1 ;  /* 0x3000003bff3b7230 */ /* 0x000fc40000004100 */
[C---:B------:R-:W-:Y:S01]  /*14b90*/  FFMA.FTZ R35, R46.reuse, R49, -R63 ;  /* 0x000000312e237223 */ /* 0x040fe2000001083f */
[----:B------:R-:W-:Y:S01]  /*14ba0*/  FFMA.FTZ R49, R46, R57, R62 ;  /* 0x000000392e317223 */ /* 0x000fe2000001003e */
[C---:B------:R-:W-:Y:S01]  /*14bb0*/  FFMA.FTZ R46, R51.reuse, R60, R65 ;  /* 0x0000003c332e7223 */ /* 0x040fe20000010041 */
[----:B------:R-:W-:Y:S01]  /*14bc0*/  HADD2.F32 R57, -RZ, R56.H1_H1 ;  /* 0x30000038ff397230 */ /* 0x000fe20000004100 */
[----:B------:R-:W-:Y:S01]  /*14bd0*/  F2FP.F16.E4M3.UNPACK_B R60, R61.H1 ;  /* 0x0000003dff3c723e */ /* 0x000fe200030006ff */
[----:B------:R-:W-:Y:S01]  /*14be0*/  FFMA.FTZ R47, R51, R58, -R64 ;  /* 0x0000003a332f7223 */ /* 0x000fe20000010840 */
[----:B------:R-:W-:Y:S01]  /*14bf0*/  F2FP.F16.E4M3.UNPACK_B R56, R53.H1 ;  /* 0x00000035ff38723e */ /* 0x000fe200030006ff */
[----:B------:R-:W-:Y:S01]  /*14c00*/  HADD2.F32 R52, -RZ, R52.H1_H1 ;  /* 0x30000034ff347230 */ /* 0x000fe20000004100 */
[----:B------:R-:W-:Y:S01]  /*14c10*/  F2FP.F16.E4M3.UNPACK_B R26, R26.H1 ;  /* 0x0000001aff1a723e */ /* 0x000fe200030006ff */
[----:B------:R-:W-:Y:S01]  /*14c20*/  HADD2.F32 R51, -RZ, R48.H1_H1 ;  /* 0x30000030ff337230 */ /* 0x000fe20000004100 */
[----:B------:R-:W-:Y:S01]  /*14c30*/  F2FP.SATFINITE.E4M3.F32.PACK_AB_MERGE_C R32, R49, R32, RZ ;  /* 0x000000203120723e */ /* 0x000fe200048070ff */
[----:B------:R-:W-:-:S02]  /*14c40*/  HADD2.F32 R61, -RZ, R60.H0_H0 ;  /* 0x2000003cff3d7230 */ /* 0x000fc40000004100 */
[C---:B------:R-:W-:Y:S01]  /*14c50*/  FMUL.FTZ R62, R52.reuse, R59 ;  /* 0x0000003b343e7220 */ /* 0x040fe20000410000 */
[--C-:B------:R-:W-:Y:S02]  /*14c60*/  HADD2.F32 R48, -RZ, R55.reuse.H0_H0 ;  /* 0x20000037ff307230 */ /* 0x100fe40000004100 */
[----:B------:R-:W-:Y:S01]  /*14c70*/  FMUL.FTZ R52, R52, R57 ;  /* 0x0000003934347220 */ /* 0x000fe20000410000 */
[----:B------:R-:W-:Y:S01]  /*14c80*/  HADD2.F32 R58, -RZ, R56.H0_H0 ;  /* 0x20000038ff3a7230 */ /* 0x000fe20000004100 */
[----:B------:R-:W-:Y:S01]  /*14c90*/  F2FP.SATFINITE.E4M3.F32.PACK_AB_MERGE_C R25, R24, R25, R32 ;  /* 0x000000191819723e */ /* 0x000fe20004807020 */
[----:B------:R-:W-:Y:S02]  /*14ca0*/  HADD2.F32 R53, -RZ, R54.H0_H0 ;  /* 0x20000036ff357230 */ /* 0x000fe40000004100 */
[C---:B------:R-:W-:Y:S01]  /*14cb0*/  FMUL.FTZ R64, R48.reuse, R61 ;  /* 0x0000003d30407220 */ /* 0x040fe20000410000 */
[----:B------:R-:W-:Y:S02]  /*14cc0*/  HADD2.F32 R63, -RZ, R60.H1_H1 ;  /* 0x3000003cff3f7230 */ /* 0x000fe40000004100 */
[-C--:B------:R-:W-:Y:S01]  /*14cd0*/  FMUL.FTZ R66, R48, R58.reuse ;  /* 0x0000003a30427220 */ /* 0x080fe20000410000 */
[C---:B------:R-:W-:Y:S01]  /*14ce0*/  FFMA.FTZ R48, R51.reuse, R57, -R62 ;  /* 0x0000003933307223 */ /* 0x040fe2000001083e */
[----:B------:R-:W-:Y:S01]  /*14cf0*/  FFMA.FTZ R51, R51, R59, R52 ;  /* 0x0000003b33337223 */ /* 0x000fe20000010034 */
[C---:B------:R-:W-:Y:S01]  /*14d00*/  FFMA.FTZ R52, R53.reuse, R58, -R64 ;  /* 0x0000003a35347223 */ /* 0x040fe20000010840 */
[----:B------:R-:W-:Y:S01]  /*14d10*/  FFMA.FTZ R53, R53, R61, R66 ;  /* 0x0000003d35357223 */ /* 0x000fe20000010042 */
[----:B------:R-:W-:Y:S01]  /*14d20*/  F2FP.F16.E4M3.UNPACK_B R61, R29.H1 ;  /* 0x0000001dff3d723e */ /* 0x000fe200030006ff */
[----:B------:R-:W-:Y:S01]  /*14d30*/  HADD2.F32 R59, -RZ, R56.H1_H1 ;  /* 0x30000038ff3b7230 */ /* 0x000fe20000004100 */
[----:B------:R-:W-:Y:S01]  /*14d40*/  F2FP.F16.E4M3.UNPACK_B R58, R44.H1 ;  /* 0x0000002cff3a723e */ /* 0x000fe200030006ff */
[----:B------:R-:W-:-:S02]  /*14d50*/  HADD2.F32 R56, -RZ, R55.H1_H1 ;  /* 0x30000037ff387230 */ /* 0x000fc40000004100 */
[----:B------:R-:W-:Y:S02]  /*14d60*/  HADD2.F32 R62, -RZ, R61.H0_H0 ;  /* 0x2000003dff3e7230 */ /* 0x000fe40000004100 */
        /* <DEDUP_REMOVED lines=10> */
[----:B------:R-:W-:Y:S02]  /*14e10*/  HADD2.F32 R50, -RZ, R50.H1_H1 ;  /* 0x30000032ff327230 */ /* 0x000fe40000004100 */
[C---:B------:R-:W-:Y:S01]  /*14e20*/  FFMA.FTZ R56, R57.reuse, R60, -R56 ;  /* 0x0000003c39387223 */ /* 0x040fe20000010838 */
[----:B------:R-:W-:Y:S02]  /*14e30*/  HADD2.F32 R59, -RZ, R58.H1_H1 ;  /* 0x3000003aff3b7230 */ /* 0x000fe40000004100 */
[----:B------:R-:W-:Y:S01]  /*14e40*/  FFMA.FTZ R54, R54, R63, R64 ;  /* 0x0000003f36367223 */ /* 0x000fe20000010040 */
[----:B------:R-:W-:Y:S01]  /*14e50*/  FFMA.FTZ R57, R57, R62, R65 ;  /* 0x0000003e39397223 */ /* 0x000fe20000010041 */
[----:B------:R-:W-:Y:S01]  /*14e60*/  F2FP.F16.E4M3.UNPACK_B R60, R29 ;  /* 0x0000001dff3c723e */ /* 0x000fe200020006ff */
[----:B------:R-:W-:Y:S01]  /*14e70*/  HADD2.F32 R45, -RZ, R45.H1_H1 ;  /* 0x3000002dff2d7230 */ /* 0x000fe20000004100 */
[----:B------:R-:W-:Y:S01]  /*14e80*/  F2FP.F16.E4M3.UNPACK_B R58, R44 ;  /* 0x0000002cff3a723e */ /* 0x000fe200020006ff */
[C---:B------:R-:W-:Y:S01]  /*14e90*/  FMUL.FTZ R62, R50.reuse, R61 ;  /* 0x0000003d323e7220 */ /* 0x040fe20000410000 */
[----:B------:R-:W-:Y:S01]  /*14ea0*/  FMUL.FTZ R64, R50, R59 ;  /* 0x0000003b32407220 */ /* 0x000fe20000410000 */
[----:B------:R-:W-:-:S02]  /*14eb0*/  HADD2.F32 R50, -RZ, R60.H0_H0 ;  /* 0x2000003cff327230 */ /* 0x000fc40000004100 */
[----:B------:R-:W-:Y:S02]  /*14ec0*/  HADD2.F32 R44, -RZ, R33.H0_H0 ;  /* 0x20000021ff2c7230 */ /* 0x000fe40000004100 */
        /* <DEDUP_REMOVED lines=11> */
[----:B------:R-:W-:Y:S01]  /*14f80*/  HADD2.F32 R27, -RZ, R27.H1_H1 ;  /* 0x3000001bff1b7230 */ /* 0x000fe20000004100 */
[----:B------:R-:W-:Y:S01]  /*14f90*/  F2FP.F16.E4M3.UNPACK_B R45, R4.H1 ;  /* 0x00000004ff2d723e */ /* 0x000fe200030006ff */
[C---:B------:R-:W-:Y:S01]  /*14fa0*/  FMUL.FTZ R64, R33.reuse, R60 ;  /* 0x0000003c21407220 */ /* 0x040fe20000410000 */
[----:B------:R-:W-:Y:S01]  /*14fb0*/  F2FP.F16.E4M3.UNPACK_B R44, R28.H1 ;  /* 0x0000001cff2c723e */ /* 0x000fe200030006ff */
[-C--:B------:R-:W-:Y:S01]  /*14fc0*/  FMUL.FTZ R33, R33, R58.reuse ;  /* 0x0000003a21217220 */ /* 0x080fe20000410000 */
[----:B------:R-:W-:Y:S02]  /*14fd0*/  HADD2.F32 R29, -RZ, R34.H0_H0 ;  /* 0x20000022ff1d7230 */ /* 0x000fe40000004100 */
[----:B------:R-:W-:Y:S01]  /*14fe0*/  FFMA.FTZ R61, R27, R58, -R64 ;  /* 0x0000003a1b3d7223 */ /* 0x000fe20000010840 */
[----:B------:R-:W-:-:S02]  /*14ff0*/  HADD2.F32 R58, -RZ, R45.H0_H0 ;  /* 0x2000002dff3a7230 */ /* 0x000fc40000004100 */
[----:B------:R-:W-:Y:S01]  /*15000*/  FFMA.FTZ R60, R27, R60, R33 ;  /* 0x0000003c1b3c7223 */ /* 0x000fe20000010021 */
[----:B------:R-:W-:Y:S01]  /*15010*/  HADD2.F32 R50, -RZ, R44.H0_H0 ;  /* 0x2000002cff327230 */ /* 0x000fe20000004100 */
[----:B------:R-:W-:Y:S01]  /*15020*/  F2FP.F16.E4M3.UNPACK_B R4, R4 ;  /* 0x00000004ff04723e */ /* 0x000fe200020006ff */
[----:B------:R-:W-:Y:S01]  /*15030*/  HADD2.F32 R45, -RZ, R45.H1_H1 ;  /* 0x3000002dff2d7230 */ /* 0x000fe20000004100 */
[----:B------:R-:W-:Y:S01]  /*15040*/  F2FP.F16.E4M3.UNPACK_B R28, R28 ;  /* 0x0000001cff1c723e */ /* 0x000fe200020006ff */
        /* <DEDUP_REMOVED lines=17> */
[----:B------:R-:W-:Y:S01]  /*15160*/  HADD2.F32 R27, -RZ, R28.H0_H0 ;  /* 0x2000001cff1b7230 */ /* 0x000fe20000004100 */
[----:B------:R-:W-:Y:S01]  /*15170*/  F2FP.SATFINITE.E4M3.F32.PACK_AB_MERGE_C R45, R45, R64, RZ ;  /* 0x000000402d2d723e */ /* 0x000fe200048070ff */
[----:B------:R-:W-:-:S02]  /*15180*/  HADD2.F32 R34, -RZ, R4.H1_H1 ;  /* 0x30000004ff227230 */ /* 0x000fc40000004100 */
[C---:B------:R-:W-:Y:S01]  /*15190*/  FMUL.FTZ R33, R26.reuse, R29 ;  /* 0x0000001d1a217220 */ /* 0x040fe20000410000 */
[----:B------:R-:W-:Y:S02]  /*151a0*/  HADD2.F32 R7, -RZ, R7.H1_H1 ;  /* 0x30000007ff077230 */ /* 0x000fe40000004100 */
[----:B------:R-:W-:Y:S01]  /*151b0*/  FMUL.FTZ R26, R26, R27 ;  /* 0x0000001b1a1a7220 */ /* 0x000fe20000410000 */
[----:B------:R-:W-:Y:S02]  /*151c0*/  HADD2.F32 R28, -RZ, R28.H1_H1 ;  /* 0x3000001cff1c7230 */ /* 0x000fe40000004100 */
[--C-:B------:R-:W-:Y:S02]  /*151d0*/  HADD2.F32 R4, -RZ, R5.reuse.H0_H0 ;  /* 0x20000005ff047230 */ /* 0x100fe40000004100 */
[C---:B------:R-:W-:Y:S01]  /*151e0*/  FMUL.FTZ R44, R7.reuse, R34 ;  /* 0x00000022072c7220 */ /* 0x040fe20000410000 */
[----:B------:R-:W-:Y:S02]  /*151f0*/  HADD2.F32 R5, -RZ, R5.H1_H1 ;  /* 0x30000005ff057230 */ /* 0x000fe40000004100 */
[-C--:B------:R-:W-:Y:S01]  /*15200*/  FMUL.FTZ R7, R7, R28.reuse ;  /* 0x0000001c07077220 */ /* 0x080fe20000410000 */
[C---:B------:R-:W-:Y:S01]  /*15210*/  FFMA.FTZ R26, R4.reuse, R29, R26 ;  /* 0x0000001d041a7223 */ /* 0x040fe2000001001a */
[----:B------:R-:W-:Y:S01]  /*15220*/  FFMA.FTZ R33, R4, R27, -R33 ;  /* 0x0000001b04217223 */ /* 0x000fe20000010821 */
        /* <DEDUP_REMOVED lines=9> */
[----:B------:R-:W-:Y:S02]  /*152c0*/  F2FP.SATFINITE.E4M3.F32.PACK_AB_MERGE_C R6, R44, R33, R50 ;  /* 0x000000212c06723e */ /* 0x000fe40004807032 */
[----:B------:R-:W-:Y:S02]  /*152d0*/  F2FP.SATFINITE.E4M3.F32.PACK_AB_MERGE_C R27, R51, R46, R27 ;  /* 0x0000002e331b723e */ /* 0x000fe4000480701b */
[----:B------:R-:W-:Y:S01]  /*152e0*/  F2FP.SATFINITE.E4M3.F32.PACK_AB_MERGE_C R26, R29, R26, R45 ;  /* 0x0000001a1d1a723e */ /* 0x000fe2000480702d */
[----:B------:R2:W-:Y:S04]  /*152f0*/  STS.128 [R68+0x20400], R4 ;  /* 0x0204000444007388 */ /* 0x0005e80000000c00 */
[----:B------:R2:W-:Y:S02]  /*15300*/  STS.128 [R3+0x20400], R24 ;  /* 0x0204001803007388 */ /* 0x0005e40000000c00 */
.L_x_2627:
[----:B------:R-:W-:Y:S05]  /*15310*/  BSYNC B1 ;  /* 0x0000000000017941 */ /* 0x000fea0003800000 */
.L_x_2626:
[----:B------:R-:W-:Y:S04]  /*15320*/  BSSY B1, `(.L_x_2628) ;  /* 0x0000109000017945 */ /* 0x000fe80003800000 */
[----:B------:R-:W-:Y:S05]  /*15330*/  @P1 BRA `(.L_x_2629) ;  /* 0x00000010001c1947 */ /* 0x000fea0003800000 */
[----:B-----5:R-:W3:Y:S04]  /*15340*/  LDL R28, [R1+0x68] ;  /* 0x00006800011c7983 */ /* 0x020ee80000100800 */
[----:B------:R-:W4:Y:S01]  /*15350*/  LDL R60, [R1+0x1a0] ;  /* 0x0001a000013c7983 */ /* 0x000f220000100800 */
[----:B012---:R-:W-:Y:S01]  /*15360*/  SHF.R.U32.HI R3, RZ, 0x8, R20 ;  /* 0x00000008ff037819 */ /* 0x007fe20000011614 */
[----:B------:R-:W-:Y:S01]  /*15370*/  VIADD R30, R19, 0x40 ;  /* 0x00000040131e7836 */ /* 0x000fe20000000000 */
[----:B------:R-:W-:Y:S02]  /*15380*/  LOP3.LUT R4, R20, 0xff, RZ, 0xc0, !PT ;  /* 0x000000ff14047812 */ /* 0x000fe400078ec0ff */
[----:B------:R-:W-:Y:S01]  /*15390*/  LOP3.LUT R3, R3, 0xff, RZ, 0xc0, !PT ;  /* 0x000000ff03037812 */ /* 0x000fe200078ec0ff */
[----:B------:R-:W-:Y:S01]  /*153a0*/  IMAD.SHL.U32 R30, R30, 0x80, RZ ;  /* 0x000000801e1e7824 */ /* 0x000fe200078e00ff */
[----:B------:R-:W-:-:S02]  /*153b0*/  LEA.HI R24, R37, R0, RZ, 0x1c ;  /* 0x0000000025187211 */ /* 0x000fc400078fe0ff */
[----:B------:R-:W-:Y:S02]  /*153c0*/  PRMT R29, R3, 0x7604, R4 ;  /* 0x00007604031d7816 */ /* 0x000fe40000000004 */
[----:B------:R-:W-:Y:S01]  /*153d0*/  SHF.R.U32.HI R3, RZ, 0x8, R38 ;  /* 0x00000008ff037819 */ /* 0x000fe20000011626 */
[----:B------:R-:W-:Y:S01]  /*153e0*/  IMAD.SHL.U32 R26, R24, 0x10, RZ ;  /* 0x00000010181a7824 */ /* 0x000fe200078e00ff */
[----:B------:R-:W-:Y:S02]  /*153f0*/  LOP3.LUT R30, R30, 0x380, RZ, 0xc0, !PT ;  /* 0x000003801e1e7812 */ /* 0x000fe400078ec0ff */
[----:B------:R-:W-:Y:S02]  /*15400*/  LOP3.LUT R4, R3, 0xff, RZ, 0xc0, !PT ;  /* 0x000000ff03047812 */ /* 0x000fe400078ec0ff */
[----:B------:R-:W-:Y:S01]  /*15410*/  LOP3.LUT R3, R30, 0x70, R26, 0xf8, !PT ;  /* 0x000000701e037812 */ /* 0x000fe200078ef81a */
[----:B------:R-:W-:Y:S01]  /*15420*/  VIADD R30, R19, 0x40 ;  /* 0x00000040131e7836 */ /* 0x000fe20000000000 */
[----:B------:R-:W-:-:S02]  /*15430*/  SHF.R.S32.HI R25, RZ, 0x1f, R24 ;  /* 0x0000001fff197819 */ /* 0x000fc40000011418 */
[----:B------:R-:W-:Y:S01]  /*15440*/  SHF.R.U32.HI R5, RZ, 0x8, R21 ;  /* 0x00000008ff057819 */ /* 0x000fe20000011615 */
[----:B------:R-:W-:Y:S01]  /*15450*/  IMAD.SHL.U32 R30, R30, 0x80, RZ ;  /* 0x000000801e1e7824 */ /* 0x000fe200078e00ff */
[----:B------:R-:W-:Y:S02]  /*15460*/  LEA.HI R27, R25, R24, RZ, 0x3 ;  /* 0x00000018191b7211 */ /* 0x000fe400078f18ff */
[----:B------:R-:W-:Y:S02]  /*15470*/  SHF.R.U32.HI R24, RZ, 0x8, R40 ;  /* 0x00000008ff187819 */ /* 0x000fe40000011628 */
[----:B------:R-:W-:Y:S01]  /*15480*/  LOP3.LUT R30, R30, 0x380, RZ, 0xc0, !PT ;  /* 0x000003801e1e7812 */ /* 0x000fe200078ec0ff */
[----:B------:R-:W-:Y:S01]  /*15490*/  IMAD.SHL.U32 R27, R27, 0x800, RZ ;  /* 0x000008001b1b7824 */ /* 0x000fe200078e00ff */
[----:B------:R-:W-:Y:S02]  /*154a0*/  LOP3.LUT R25, R40, 0xff, RZ, 0xc0, !PT ;  /* 0x000000ff28197812 */ /* 0x000fe400078ec0ff */
[----:B------:R-:W-:-:S02]  /*154b0*/  SHF.R.U32.HI R30, RZ, 0x3, R30 ;  /* 0x00000003ff1e7819 */ /* 0x000fc4000001161e */
[----:B------:R-:W-:Y:S02]  /*154c0*/  LOP3.LUT R24, R24, 0xff, RZ, 0xc0, !PT ;  /* 0x000000ff18187812 */ /* 0x000fe400078ec0ff */
[----:B------:R-:W-:Y:S02]  /*154d0*/  LOP3.LUT R3, R3, R30, RZ, 0x3c, !PT ;  /* 0x0000001e03037212 */ /* 0x000fe400078e3cff */
[----:B------:R-:W-:Y:S02]  /*154e0*/  LOP3.LUT R26, R27, 0xffffc000, RZ, 0xc0, !PT ;  /* 0xffffc0001b1a7812 */ /* 0x000fe400078ec0ff */
[----:B------:R-:W-:Y:S02]  /*154f0*/  LOP3.LUT R6, R21, 0xff, RZ, 0xc0, !PT ;  /* 0x000000ff15067812 */ /* 0x000fe400078ec0ff */
[----:B------:R-:W-:Y:S02]  /*15500*/  LOP3.LUT R5, R5, 0xff, RZ, 0xc0, !PT ;  /* 0x000000ff05057812 */ /* 0x000fe400078ec0ff */
[----:B------:R-:W-:-:S02]  /*15510*/  PRMT R45, R24, 0x7604, R25 ;  /* 0x00007604182d7816 */ /* 0x000fc40000000019 */
[----:B------:R-:W-:Y:S02]  /*15520*/  SHF.R.U32.HI R24, RZ, 0x8, R41 ;  /* 0x00000008ff187819 */ /* 0x000fe40000011629 */
[----:B------:R-:W-:Y:S02]  /*15530*/  PRMT R31, R5, 0x7604, R6 ;  /* 0x00007604051f7816 */ /* 0x000fe40000000006 */
[----:B------:R-:W-:Y:S02]  /*15540*/  SHF.R.U32.HI R6, RZ, 0x8, R39 ;  /* 0x00000008ff067819 */ /* 0x000fe40000011627 */
[----:B------:R-:W-:Y:S02]  /*15550*/  LOP3.LUT R25, R41, 0xff, RZ, 0xc0, !PT ;  /* 0x000000ff29197812 */ /* 0x000fe400078ec0ff */
[----:B------:R-:W-:Y:S02]  /*15560*/  LOP3.LUT R27, R42, 0xff, RZ, 0xc0, !PT ;  /* 0x000000ff2a1b7812 */ /* 0x000fe400078ec0ff */
[----:B------:R-:W-:-:S02]  /*15570*/  LOP3.LUT R24, R24, 0xff, RZ, 0xc0, !PT ;  /* 0x000000ff18187812 */ /* 0x000fc400078ec0ff */
[----:B------:R-:W-:Y:S02]  /*15580*/  LOP3.LUT R5, R38, 0xff, RZ, 0xc0, !PT ;  /* 0x000000ff26057812 */ /* 0x000fe400078ec0ff */
[----:B------:R-:W-:Y:S02]  /*15590*/  LOP3.LUT R7, R39, 0xff, RZ, 0xc0, !PT ;  /* 0x000000ff27077812 */ /* 0x000fe400078ec0ff */
[----:B------:R-:W-:Y:S02]  /*155a0*/  LOP3.LUT R6, R6, 0xff, RZ, 0xc0, !PT ;  /* 0x000000ff06067812 */ /* 0x000fe400078ec0ff */
[----:B------:R-:W-:Y:S02]  /*155b0*/  PRMT R47, R24, 0x7604, R25 ;  /* 0x00007604182f7816 */ /* 0x000fe40000000019 */
[----:B------:R-:W-:Y:S02]  /*155c0*/  PRMT R33, R4, 0x7604, R5 ;  /* 0x0000760404217816 */ /* 0x000fe40000000005 */
[----:B------:R-:W-:-:S02]  /*155d0*/  PRMT R35, R6, 0x7604, R7 ;  /* 0x0000760406237816 */ /* 0x000fc40000000007 */
[----:B------:R-:W-:Y:S02]  /*155e0*/  SHF.R.U32.HI R30, RZ, 0x10, R21 ;  /* 0x00000010ff1e7819 */ /* 0x000fe40000011615 */
[----:B------:R-:W-:Y:S02]  /*155f0*/  LOP3.LUT R49, R43, 0xff, RZ, 0xc0, !PT ;  /* 0x000000ff2b317812 */ /* 0x000fe400078ec0ff */
[----:B------:R-:W-:Y:S02]  /*15600*/  SHF.R.U32.HI R32, RZ, 0x10, R38 ;  /* 0x00000010ff207819 */ /* 0x000fe40000011626 */
[----:B------:R-:W-:Y:S02]  /*15610*/  LOP3.LUT R30, R30, 0xff, RZ, 0xc0, !PT ;  /* 0x000000ff1e1e7812 */ /* 0x000fe400078ec0ff */
[----:B------:R-:W-:Y:S02]  /*15620*/  SHF.R.U32.HI R34, RZ, 0x10, R39 ;  /* 0x00000010ff227819 */ /* 0x000fe40000011627 */
[----:B------:R-:W-:-:S02]  /*15630*/  LOP3.LUT R32, R32, 0xff, RZ, 0xc0, !PT ;  /* 0x000000ff20207812 */ /* 0x000fc400078ec0ff */
[----:B------:R-:W-:Y:S02]  /*15640*/  PRMT R31, R30, 0x7054, R31 ;  /* 0x000070541e1f7816 */ /* 0x000fe4000000001f */
[----:B------:R-:W-:Y:S02]  /*15650*/  SHF.R.U32.HI R30, RZ, 0x10, R41 ;  /* 0x00000010ff1e7819 */ /* 0x000fe40000011629 */
[----:B------:R-:W-:Y:S02]  /*15660*/  LOP3.LUT R34, R34, 0xff, RZ, 0xc0, !PT ;  /* 0x000000ff22227812 */ /* 0x000fe400078ec0ff */
[----:B------:R-:W-:Y:S02]  /*15670*/  PRMT R33, R32, 0x7054, R33 ;  /* 0x0000705420217816 */ /* 0x000fe40000000021 */
[----:B------:R-:W-:Y:S02]  /*15680*/  SHF.R.U32.HI R32, RZ, 0x10, R42 ;  /* 0x00000010ff207819 */ /* 0x000fe4000001162a */
[----:B------:R-:W-:-:S02]  /*15690*/  LOP3.LUT R30, R30, 0xff, RZ, 0xc0, !PT ;  /* 0x000000ff1e1e7812 */ /* 0x000fc400078ec0ff */
[----:B------:R-:W-:Y:S02]  /*156a0*/  PRMT R35, R34, 0x7054, R35 ;  /* 0x0000705422237816 */ /* 0x000fe40000000023 */
[----:B------:R-:W-:Y:S02]  /*156b0*/  SHF.R.U32.HI R34, RZ, 0x10, R43 ;  /* 0x00000010ff227819 */ /* 0x000fe4000001162b */
[----:B------:R-:W-:Y:S02]  /*156c0*/  LOP3.LUT R32, R32, 0xff, RZ, 0xc0, !PT ;  /* 0x000000ff20207812 */ /* 0x000fe400078ec0ff */
[----:B------:R-:W-:Y:S02]  /*156d0*/  LOP3.LUT R34, R34, 0xff, RZ, 0xc0, !PT ;  /* 0x000000ff22227812 */ /* 0x000fe400078ec0ff */
[----:B------:R-:W-:Y:S02]  /*156e0*/  LOP3.LUT R44, R31, 0xff000000, R21, 0xf8, !PT ;  /* 0xff0000001f2c7812 */ /* 0x000fe400078ef815 */
[----:B---3--:R-:W-:-:S02]  /*156f0*/  IADD3 R3, R3, R26, R28 ;  /* 0x0000001a03037210 */ /* 0x008fc40007ffe01c */
[----:B------:R-:W-:Y:S02]  /*15700*/  SHF.R.U32.HI R26, RZ, 0x8, R42 ;  /* 0x00000008ff1a7819 */ /* 0x000fe4000001162a */
[----:B------:R-:W-:Y:S01]  /*15710*/  IADD3 R3, R18, R3, RZ ;  /* 0x0000000312037210 */ /* 0x000fe20007ffe0ff */
[----:B----4-:R-:W0:Y:S01]  /*15720*/  LDS.128 R4, [R60+0x20400] ;  /* 0x020400003c047984 */ /* 0x010e220000000c00 */
[----:B------:R-:W-:Y:S02]  /*15730*/  LOP3.LUT R26, R26, 0xff, RZ, 0xc0, !PT ;  /* 0x000000ff1a1a7812 */ /* 0x000fe400078ec0ff */
[----:B------:R-:W-:Y:S02]  /*15740*/  SHF.R.U32.HI R28, RZ, 0x8, R43 ;  /* 0x00000008ff1c7819 */ /* 0x000fe4000001162b */
[----:B------:R-:W-:Y:S02]  /*15750*/  PRMT R51, R26, 0x7604, R27 ;  /* 0x000076041a337816 */ /* 0x000fe4000000001b */
[----:B------:R-:W1:Y:S01]  /*15760*/  LDS.128 R24, [R3+0x20400] ;  /* 0x0204000003187984 */ /* 0x000e620000000c00 */
[----:B------:R-:W-:-:S02]  /*15770*/  LOP3.LUT R28, R28, 0xff, RZ, 0xc0, !PT ;  /* 0x000000ff1c1c7812 */ /* 0x000fc400078ec0ff */
[----:B------:R-:W-:Y:S02]  /*15780*/  PRMT R51, R32, 0x7054, R51 ;  /* 0x0000705420337816 */ /* 0x000fe40000000033 */
[----:B------:R-:W-:Y:S02]  /*15790*/  PRMT R53, R28, 0x7604, R49 ;  /* 0x000076041c357816 */ /* 0x000fe40000000031 */
[----:B------:R-:W-:Y:S02]  /*157a0*/  SHF.R.U32.HI R28, RZ, 0x10, R20 ;  /* 0x00000010ff1c7819 */ /* 0x000fe40000011614 */
[----:B------:R-:W-:Y:S02]  /*157b0*/  PRMT R49, R30, 0x7054, R47 ;  /* 0x000070541e317816 */ /* 0x000fe4000000002f */
[----:B------:R-:W-:Y:S02]  /*157c0*/  LOP3.LUT R28, R28, 0xff, RZ, 0xc0, !PT ;  /* 0x000000ff1c1c7812 */ /* 0x000fe400078ec0ff */
[----:B------:R-:W-:-:S02]  /*157d0*/  LOP3.LUT R49, R49, 0xff000000, R41, 0xf8, !PT ;  /* 0xff00000031317812 */ /* 0x000fc400078ef829 */
[----:B------:R-:W-:Y:S02]  /*157e0*/  PRMT R29, R28, 0x7054, R29 ;  /* 0x000070541c1d7816 */ /* 0x000fe4000000001d */
[----:B------:R-:W-:Y:S02]  /*157f0*/  SHF.R.U32.HI R28, RZ, 0x10, R40 ;  /* 0x00000010ff1c7819 */ /* 0x000fe40000011628 */
[----:B------:R-:W-:Y:S02]  /*15800*/  PRMT R53, R34, 0x7054, R53 ;  /* 0x0000705422357816 */ /* 0x000fe40000000035 */
[----:B------:R-:W-:Y:S02]  /*15810*/  LOP3.LUT R28, R28, 0xff, RZ, 0xc0, !PT ;  /* 0x000000ff1c1c7812 */ /* 0x000fe400078ec0ff */
[----:B------:R-:W-:Y:S02]  /*15820*/  LOP3.LUT R21, R51, 0xff000000, R42, 0xf8, !PT ;  /* 0xff00000033157812 */ /* 0x000fe400078ef82a */
[----:B------:R-:W-:-:S02]  /*15830*/  PRMT R45, R28, 0x7054, R45 ;  /* 0x000070541c2d7816 */ /* 0x000fc4000000002d */
[----:B------:R-:W-:Y:S02]  /*15840*/  F2FP.F16.E4M3.UNPACK_B R51, R49 ;  /* 0x00000031ff33723e */ /* 0x000fe400020006ff */
[----:B------:R-:W-:Y:S02]  /*15850*/  LOP3.LUT R28, R29, 0xff000000, R20, 0xf8, !PT ;  /* 0xff0000001d1c7812 */ /* 0x000fe400078ef814 */
[----:B------:R-:W-:Y:S01]  /*15860*/  LOP3.LUT R20, R33, 0xff000000, R38, 0xf8, !PT ;  /* 0xff00000021147812 */ /* 0x000fe200078ef826 */
[--C-:B------:R-:W-:Y:S01]  /*15870*/  HADD2.F32 R52, -RZ, R51.reuse.H0_H0 ;  /* 0x20000033ff347230 */ /* 0x100fe20000004100 */
[----:B------:R-:W-:Y:S01]  /*15880*/  F2FP.F16.E4M3.UNPACK_B R38, R44 ;  /* 0x0000002cff26723e */ /* 0x000fe200020006ff */
[----:B------:R-:W-:Y:S01]  /*15890*/  HADD2.F32 R51, -RZ, R51.H1_H1 ;  /* 0x30000033ff337230 */ /* 0x000fe20000004100 */
[-C--:B0-----:R-:W-:Y:S02]  /*158a0*/  F2FP.F16.E4M3.UNPACK_B R30, R5.reuse ;  /* 0x00000005ff1e723e */ /* 0x081fe400020006ff */
[----:B------:R-:W-:Y:S01]  /*158b0*/  F2FP.F16.E4M3.UNPACK_B R33, R5.H1 ;  /* 0x00000005ff21723e */ /* 0x000fe200030006ff */
[----:B------:R-:W-:Y:S01]  /*158c0*/  HADD2.F32 R50, -RZ, R38.H0_H0 ;  /* 0x20000026ff327230 */ /* 0x000fe20000004100 */
[----:B------:R-:W-:Y:S01]  /*158d0*/  LOP3.LUT R47, R35, 0xff000000, R39, 0xf8, !PT ;  /* 0xff000000232f7812 */ /* 0x000fe200078ef827 */
[--C-:B------:R-:W-:Y:S01]  /*158e0*/  HADD2.F32 R31, -RZ, R30.reuse.H0_H0 ;  /* 0x2000001eff1f7230 */ /* 0x100fe20000004100 */
[----:B-1----:R-:W-:Y:S01]  /*158f0*/  F2FP.F16.E4M3.UNPACK_B R34, R25 ;  /* 0x00000019ff22723e */ /* 0x002fe200020006ff */
[----:B------:R-:W-:Y:S01]  /*15900*/  HADD2.F32 R30, -RZ, R30.H1_H1 ;  /* 0x3000001eff1e7230 */ /* 0x000fe20000004100 */
[----:B------:R-:W-:-:S02]  /*15910*/  LOP3.LUT R32, R45, 0xff000000, R40, 0xf8, !PT ;  /* 0xff0000002d207812 */ /* 0x000fc400078ef828 */
[-C--:B------:R-:W-:Y:S01]  /*15920*/  F2FP.F16.E4M3.UNPACK_B R39, R24.reuse ;  /* 0x00000018ff27723e */ /* 0x080fe200020006ff */
[--C-:B------:R-:W-:Y:S01]  /*15930*/  HADD2.F32 R5, -RZ, R34.reuse.H0_H0 ;  /* 0x20000022ff057230 */ /* 0x100fe20000004100 */
[----:B------:R-:W-:Y:S01]  /*15940*/  F2FP.F16.E4M3.UNPACK_B R45, R24.H1 ;  /* 0x00000018ff2d723e */ /* 0x000fe200030006ff */
[----:B------:R-:W-:Y:S01]  /*15950*/  HADD2.F32 R34, -RZ, R34.H1_H1 ;  /* 0x30000022ff227230 */ /* 0x000fe20000004100 */
[----:B------:R-:W-:Y:S02]  /*15960*/  F2FP.F16.E4M3.UNPACK_B R35, R25.H1 ;  /* 0x00000019ff23723e */ /* 0x000fe400030006ff */
[C---:B------:R-:W-:Y:S01]  /*15970*/  FMUL.FTZ R24, R5.reuse, R52 ;  /* 0x0000003405187220 */ /* 0x040fe20000410000 */
[----:B------:R-:W-:Y:S01]  /*15980*/  F2FP.F16.E4M3.UNPACK_B R49, R49.H1 ;  /* 0x00000031ff31723e */ /* 0x000fe200030006ff */
[----:B------:R-:W-:Y:S01]  /*15990*/  FMUL.FTZ R25, R5, R50 ;  /* 0x0000003205197220 */ /* 0x000fe20000410000 */
[----:B------:R-:W-:Y:S01]  /*159a0*/  F2FP.F16.E4M3.UNPACK_B R44, R44.H1 ;  /* 0x0000002cff2c723e */ /* 0x000fe200030006ff */
[----:B------:R-:W-:Y:S01]  /*159b0*/  FFMA.FTZ R5, R31, R50, -R24 ;  /* 0x000000321f057223 */ /* 0x000fe20000010818 */
[----:B------:R-:W-:Y:S01]  /*159c0*/  LOP3.LUT R53, R53, 0xff000000, R43, 0xf8, !PT ;  /* 0xff00000035357812 */ /* 0x000fe200078ef82b */
[----:B------:R-:W-:-:S02]  /*159d0*/  HADD2.F32 R43, -RZ, R38.H1_H1 ;  /* 0x30000026ff2b7230 */ /* 0x000fc40000004100 */
[C---:B------:R-:W-:Y:S01]  /*159e0*/  FMUL.FTZ R55, R34.reuse, R51 ;  /* 0x0000003322377220 */ /* 0x040fe20000410000 */
[----:B------:R-:W-:Y:S02]  /*159f0*/  HADD2.F32 R50, -RZ, R49.H0_H0 ;  /* 0x20000031ff327230 */ /* 0x000fe40000004100 */
[----:B------:R-:W-:Y:S01]  /*15a00*/  FFMA.FTZ R25, R31, R52, R25 ;  /* 0x000000341f197223 */ /* 0x000fe20000010019 */
[----:B------:R-:W-:Y:S02]  /*15a10*/  HADD2.F32 R24, -RZ, R35.H0_H0 ;  /* 0x20000023ff187230 */ /* 0x000fe40000004100 */
[----:B------:R-:W-:Y:S01]  /*15a20*/  FMUL.FTZ R34, R34, R43 ;  /* 0x0000002b22227220 */ /* 0x000fe20000410000 */
[--C-:B------:R-:W-:Y:S01]  /*15a30*/  HADD2.F32 R38, -RZ, R44.reuse.H0_H0 ;  /* 0x2000002cff267230 */ /* 0x100fe20000004100 */
[-C--:B------:R-:W-:Y:S01]  /*15a40*/  F2FP.F16.E4M3.UNPACK_B R41, R7.reuse ;  /* 0x00000007ff29723e */ /* 0x080fe200020006ff */
[----:B------:R-:W-:Y:S01]  /*15a50*/  HADD2.F32 R31, -RZ, R33.H0_H0 ;  /* 0x20000021ff1f7230 */ /* 0x000fe20000004100 */
[----:B------:R-:W-:Y:S01]  /*15a60*/  F2FP.F16.E4M3.UNPACK_B R46, R7.H1 ;  /* 0x00000007ff2e723e */ /* 0x000fe200030006ff */
[C---:B------:R-:W-:Y:S01]  /*15a70*/  FMUL.FTZ R52, R24.reuse, R50 ;  /* 0x0000003218347220 */ /* 0x040fe20000410000 */
[----:B------:R-:W-:Y:S01]  /*15a80*/  F2FP.F16.E4M3.UNPACK_B R29, R4 ;  /* 0x00000004ff1d723e */ /* 0x000fe200020006ff */
[----:B------:R-:W-:Y:S01]  /*15a90*/  FMUL.FTZ R57, R24, R38 ;  /* 0x0000002618397220 */ /* 0x000fe20000410000 */
[----:B------:R-:W-:Y:S01]  /*15aa0*/  F2FP.F16.E4M3.UNPACK_B R40, R4.H1 ;  /* 0x00000004ff28723e */ /* 0x000fe200030006ff */
[----:B------:R-:W-:Y:S01]  /*15ab0*/  FFMA.FTZ R24, R30, R51, R34 ;  /* 0x000000331e187223 */ /* 0x000fe20000010022 */
[-C--:B------:R-:W-:Y:S01]  /*15ac0*/  F2FP.F16.E4M3.UNPACK_B R4, R6.reuse ;  /* 0x00000006ff04723e */ /* 0x080fe200020006ff */
[----:B------:R-:W-:Y:S01]  /*15ad0*/  HADD2.F32 R35, -RZ, R35.H1_H1 ;  /* 0x30000023ff237230 */ /* 0x000fe20000004100 */
[----:B------:R-:W-:Y:S01]  /*15ae0*/  F2FP.F16.E4M3.UNPACK_B R7, R6.H1 ;  /* 0x00000006ff07723e */ /* 0x000fe200030006ff */
[----:B------:R-:W-:Y:S01]  /*15af0*/  HADD2.F32 R44, -RZ, R44.H1_H1 ;  /* 0x3000002cff2c7230 */ /* 0x000fe20000004100 */
[-C--:B------:R-:W-:Y:S01]  /*15b00*/  F2FP.F16.E4M3.UNPACK_B R42, R27.reuse ;  /* 0x0000001bff2a723e */ /* 0x080fe200020006ff */
[--C-:B------:R-:W-:Y:S01]  /*15b10*/  HADD2.F32 R34, -RZ, R41.reuse.H0_H0 ;  /* 0x20000029ff227230 */ /* 0x100fe20000004100 */
[----:B------:R-:W-:Y:S01]  /*15b20*/  F2FP.F16.E4M3.UNPACK_B R48, R27.H1 ;  /* 0x0000001bff30723e */ /* 0x000fe200030006ff */
[----:B------:R-:W-:Y:S01]  /*15b30*/  HADD2.F32 R41, -RZ, R41.H1_H1 ;  /* 0x30000029ff297230 */ /* 0x000fe20000004100 */
[----:B------:R-:W-:-:S02]  /*15b40*/  F2FP.F16.E4M3.UNPACK_B R6, R26 ;  /* 0x0000001aff06723e */ /* 0x000fc400020006ff */
[----:B------:R-:W-:Y:S01]  /*15b50*/  F2FP.F16.E4M3.UNPACK_B R27, R26.H1 ;  /* 0x0000001aff1b723e */ /* 0x000fe200030006ff */
[----:B------:R-:W-:Y:S01]  /*15b60*/  FFMA.FTZ R26, R30, R43, -R55 ;  /* 0x0000002b1e1a7223 */ /* 0x000fe20000010837 */
[----:B------:R-:W-:Y:S01]  /*15b70*/  F2FP.F16.E4M3.UNPACK_B R51, R53 ;  /* 0x00000035ff33723e */ /* 0x000fe200020006ff */
[C---:B------:R-:W-:Y:S01]  /*15b80*/  FFMA.FTZ R30, R31.reuse, R38, -R52 ;  /* 0x000000261f1e7223 */ /* 0x040fe20000010834 */
[----:B------:R-:W-:Y:S01]  /*15b90*/  F2FP.F16.E4M3.UNPACK_B R43, R47 ;  /* 0x0000002fff2b723e */ /* 0x000fe200020006ff */
[----:B------:R-:W-:Y:S01]  /*15ba0*/  FFMA.FTZ R31, R31, R50, R57 ;  /* 0x000000321f1f7223 */ /* 0x000fe20000010039 */
[----:B------:R-:W-:Y:S01]  /*15bb0*/  HADD2.F32 R50, -RZ, R49.H1_H1 ;  /* 0x30000031ff327230 */ /* 0x000fe20000004100 */
[----:B------:R-:W-:Y:S01]  /*15bc0*/  F2FP.F16.E4M3.UNPACK_B R54, R53.H1 ;  /* 0x00000035ff36723e */ /* 0x000fe200030006ff */
[----:B------:R-:W-:Y:S01]  /*15bd0*/  HADD2.F32 R38, -RZ, R33.H1_H1 ;  /* 0x30000021ff267230 */ /* 0x000fe20000004100 */
[----:B------:R-:W-:Y:S01]  /*15be0*/  F2FP.F16.E4M3.UNPACK_B R47, R47.H1 ;  /* 0x0000002fff2f723e */ /* 0x000fe200030006ff */
[----:B------:R-:W-:-:S02]  /*15bf0*/  HADD2.F32 R52, -RZ, R51.H0_H0 ;  /* 0x20000033ff347230 */ /* 0x000fc40000004100 */
[C---:B------:R-:W-:Y:S01]  /*15c00*/  FMUL.FTZ R55, R35.reuse, R50 ;  /* 0x0000003223377220 */ /* 0x040fe20000410000 */
[--C-:B------:R-:W-:Y:S02]  /*15c10*/  HADD2.F32 R33, -RZ, R42.reuse.H0_H0 ;  /* 0x2000002aff217230 */ /* 0x100fe40000004100 */
[----:B------:R-:W-:Y:S01]  /*15c20*/  FMUL.FTZ R35, R35, R44 ;  /* 0x0000002c23237220 */ /* 0x000fe20000410000 */
[----:B------:R-:W-:Y:S02]  /*15c30*/  HADD2.F32 R49, -RZ, R43.H0_H0 ;  /* 0x2000002bff317230 */ /* 0x000fe40000004100 */
[----:B------:R-:W-:Y:S02]  /*15c40*/  HADD2.F32 R51, -RZ, R51.H1_H1 ;  /* 0x30000033ff337230 */ /* 0x000fe40000004100 */
[C---:B------:R-:W-:Y:S01]  /*15c50*/  FMUL.FTZ R57, R33.reuse, R52 ;  /* 0x0000003421397220 */ /* 0x040fe20000410000 */
[----:B------:R-:W-:Y:S02]  /*15c60*/  HADD2.F32 R42, -RZ, R42.H1_H1 ;  /* 0x3000002aff2a7230 */ /* 0x000fe40000004100 */
[-C--:B------:R-:W-:Y:S01]  /*15c70*/  FMUL.FTZ R59, R33, R49.reuse ;  /* 0x00000031213b7220 */ /* 0x080fe20000410000 */
[C---:B------:R-:W-:Y:S01]  /*15c80*/  FFMA.FTZ R33, R38.reuse, R44, -R55 ;  /* 0x0000002c26217223 */ /* 0x040fe20000010837 */
[----:B------:R-:W-:Y:S01]  /*15c90*/  FFMA.FTZ R38, R38, R50, R35 ;  /* 0x0000003226267223 */ /* 0x000fe20000010023 */
[C---:B------:R-:W-:Y:S01]  /*15ca0*/  FFMA.FTZ R35, R34.reuse, R49, -R57 ;  /* 0x0000003122237223 */ /* 0x040fe20000010839 */
[----:B------:R-:W-:Y:S01]  /*15cb0*/  FFMA.FTZ R34, R34, R52, R59 ;  /* 0x0000003422227223 */ /* 0x000fe2000001003b */
[----:B------:R-:W-:-:S02]  /*15cc0*/  HADD2.F32 R49, -RZ, R43.H1_H1 ;  /* 0x3000002bff317230 */ /* 0x000fc40000004100 */
[C---:B------:R-:W-:Y:S01]  /*15cd0*/  FMUL.FTZ R56, R42.reuse, R51 ;  /* 0x000000332a387220 */ /* 0x040fe20000410000 */
[----:B------:R-:W-:Y:S01]  /*15ce0*/  HADD2.F32 R52, -RZ, R54.H0_H0 ;  /* 0x20000036ff347230 */ /* 0x000fe20000004100 */
[----:B------:R-:W-:Y:S01]  /*15cf0*/  F2FP.SATFINITE.E4M3.F32.PACK_AB_MERGE_C R30, R33, R30, RZ ;  /* 0x0000001e211e723e */ /* 0x000fe200048070ff */
[----:B------:R-:W-:Y:S02]  /*15d00*/  HADD2.F32 R43, -RZ, R48.H0_H0 ;  /* 0x20000030ff2b7230 */ /* 0x000fe40000004100 */
[-C--:B------:R-:W-:Y:S01]  /*15d10*/  FMUL.FTZ R58, R42, R49.reuse ;  /* 0x000000312a3a7220 */ /* 0x080fe20000410000 */
[----:B------:R-:W-:Y:S02]  /*15d20*/  HADD2.F32 R50, -RZ, R47.H0_H0 ;  /* 0x2000002fff327230 */ /* 0x000fe40000004100 */
[----:B------:R-:W-:Y:S01]  /*15d30*/  FFMA.FTZ R42, R41, R49, -R56 ;  /* 0x00000031292a7223 */ /* 0x000fe20000010838 */
[----:B------:R-:W-:Y:S02]  /*15d40*/  HADD2.F32 R44, -RZ, R46.H0_H0 ;  /* 0x2000002eff2c7230 */ /* 0x000fe40000004100 */
[----:B------:R-:W-:Y:S01]  /*15d50*/  FMUL.FTZ R53, R43, R52 ;  /* 0x000000342b357220 */ /* 0x000fe20000410000 */
[----:B------:R-:W-:-:S02]  /*15d60*/  HADD2.F32 R54, -RZ, R54.H1_H1 ;  /* 0x30000036ff367230 */ /* 0x000fc40000004100 */
[-C--:B------:R-:W-:Y:S01]  /*15d70*/  FMUL.FTZ R55, R43, R50.reuse ;  /* 0x000000322b377220 */ /* 0x080fe20000410000 */
[----:B------:R-:W-:Y:S02]  /*15d80*/  HADD2.F32 R49, -RZ, R48.H1_H1 ;  /* 0x30000030ff317230 */ /* 0x000fe40000004100 */
[C---:B------:R-:W-:Y:S01]  /*15d90*/  FFMA.FTZ R43, R44.reuse, R50, -R53 ;  /* 0x000000322c2b7223 */ /* 0x040fe20000010835 */
[----:B------:R-:W-:Y:S01]  /*15da0*/  F2FP.F16.E4M3.UNPACK_B R53, R32.H1 ;  /* 0x00000020ff35723e */ /* 0x000fe200030006ff */
[----:B------:R-:W-:Y:S01]  /*15db0*/  FFMA.FTZ R44, R44, R52, R55 ;  /* 0x000000342c2c7223 */ /* 0x000fe20000010037 */
[----:B------:R-:W-:Y:S01]  /*15dc0*/  F2FP.F16.E4M3.UNPACK_B R50, R28.H1 ;  /* 0x0000001cff32723e */ /* 0x000fe200030006ff */
[----:B------:R-:W-:Y:S02]  /*15dd0*/  HADD2.F32 R52, -RZ, R47.H1_H1 ;  /* 0x3000002fff347230 */ /* 0x000fe40000004100 */
[----:B------:R-:W-:Y:S01]  /*15de0*/  FFMA.FTZ R41, R41, R51, R58 ;  /* 0x0000003329297223 */ /* 0x000fe2000001003a */
[----:B------:R-:W-:-:S02]  /*15df0*/  HADD2.F32 R55, -RZ, R53.H0_H0 ;  /* 0x20000035ff377230 */ /* 0x000fc40000004100 */
[C---:B------:R-:W-:Y:S01]  /*15e00*/  FMUL.FTZ R56, R49.reuse, R54 ;  /* 0x0000003631387220 */ /* 0x040fe20000410000 */
[----:B------:R-:W-:Y:S02]  /*15e10*/  HADD2.F32 R48, -RZ, R45.H0_H0 ;  /* 0x2000002dff307230 */ /* 0x000fe40000004100 */
[----:B------:R-:W-:Y:S01]  /*15e20*/  FMUL.FTZ R57, R49, R52 ;  /* 0x0000003431397220 */ /* 0x000fe20000410000 */
[----:B------:R-:W-:Y:S01]  /*15e30*/  HADD2.F32 R51, -RZ, R50.H0_H0 ;  /* 0x20000032ff337230 */ /* 0x000fe20000004100 */
[----:B------:R-:W-:Y:S01]  /*15e40*/  F2FP.SATFINITE.E4M3.F32.PACK_AB_MERGE_C R31, R38, R31, RZ ;  /* 0x0000001f261f723e */ /* 0x000fe200048070ff */
        /* <DEDUP_REMOVED lines=8> */
[----:B------:R-:W-:Y:S01]  /*15ed0*/  FFMA.FTZ R55, R46, R55, R48 ;  /* 0x000000372e377223 */ /* 0x000fe20000010030 */
[----:B------:R-:W-:Y:S01]  /*15ee0*/  HADD2.F32 R45, -RZ, R45.H1_H1 ;  /* 0x3000002dff2d7230 */ /* 0x000fe20000004100 */
[----:B------:R-:W-:Y:S01]  /*15ef0*/  F2FP.F16.E4M3.UNPACK_B R47, R32 ;  /* 0x00000020ff2f723e */ /* 0x000fe200020006ff */
[----:B------:R-:W-:Y:S01]  /*15f00*/  HADD2.F32 R50, -RZ, R50.H1_H1 ;  /* 0x30000032ff327230 */ /* 0x000fe20000004100 */
[----:B------:R-:W-:Y:S01]  /*15f10*/  F2FP.F16.E4M3.UNPACK_B R46, R28 ;  /* 0x0000001cff2e723e */ /* 0x000fe200020006ff */
[----:B------:R-:W-:Y:S02]  /*15f20*/  HADD2.F32 R40, -RZ, R40.H1_H1 ;  /* 0x30000028ff287230 */ /* 0x000fe40000004100 */
[----:B------:R-:W-:Y:S01]  /*15f30*/  FMUL.FTZ R51, R45, R53 ;  /* 0x000000352d337220 */ /* 0x000fe20000410000 */
[----:B------:R-:W-:-:S02]  /*15f40*/  HADD2.F32 R49, -RZ, R47.H0_H0 ;  /* 0x2000002fff317230 */ /* 0x000fc40000004100 */
[-C--:B------:R-:W-:Y:S01]  /*15f50*/  FMUL.FTZ R28, R45, R50.reuse ;  /* 0x000000322d1c7220 */ /* 0x080fe20000410000 */
[----:B------:R-:W-:Y:S02]  /*15f60*/  HADD2.F32 R32, -RZ, R39.H0_H0 ;  /* 0x20000027ff207230 */ /* 0x000fe40000004100 */
[C---:B------:R-:W-:Y:S01]  /*15f70*/  FFMA.FTZ R57, R40.reuse, R50, -R51 ;  /* 0x0000003228397223 */ /* 0x040fe20000010833 */
[----:B------:R-:W-:Y:S02]  /*15f80*/  HADD2.F32 R45, -RZ, R46.H0_H0 ;  /* 0x2000002eff2d7230 */ /* 0x000fe40000004100 */
[----:B------:R-:W-:Y:S01]  /*15f90*/  FFMA.FTZ R54, R40, R53, R28 ;  /* 0x0000003528367223 */ /* 0x000fe2000001001c */
[----:B------:R-:W-:Y:S02]  /*15fa0*/  HADD2.F32 R28, -RZ, R29.H0_H0 ;  /* 0x2000001dff1c7230 */ /* 0x000fe40000004100 */
[----:B------:R-:W-:Y:S01]  /*15fb0*/  FMUL.FTZ R51, R32, R49 ;  /* 0x0000003120337220 */ /* 0x000fe20000410000 */
[----:B------:R-:W-:-:S02]  /*15fc0*/  HADD2.F32 R40, -RZ, R47.H1_H1 ;  /* 0x3000002fff287230 */ /* 0x000fc40000004100 */
[-C--:B------:R-:W-:Y:S01]  /*15fd0*/  FMUL.FTZ R47, R32, R45.reuse ;  /* 0x0000002d202f7220 */ /* 0x080fe20000410000 */
[----:B------:R-:W-:Y:S02]  /*15fe0*/  HADD2.F32 R39, -RZ, R39.H1_H1 ;  /* 0x30000027ff277230 */ /* 0x000fe40000004100 */
[C---:B------:R-:W-:Y:S01]  /*15ff0*/  FFMA.FTZ R51, R28.reuse, R45, -R51 ;  /* 0x0000002d1c337223 */ /* 0x040fe20000010833 */
[----:B------:R-:W-:Y:S02]  /*16000*/  HADD2.F32 R46, -RZ, R46.H1_H1 ;  /* 0x3000002eff2e7230 */ /* 0x000fe40000004100 */
[----:B------:R-:W-:Y:S01]  /*16010*/  FFMA.FTZ R47, R28, R49, R47 ;  /* 0x000000311c2f7223 */ /* 0x000fe2000001002f */
[----:B------:R-:W-:Y:S01]  /*16020*/  HADD2.F32 R29, -RZ, R29.H1_H1 ;  /* 0x3000001dff1d7230 */ /* 0x000fe20000004100 */
[----:B------:R-:W-:Y:S01]  /*16030*/  F2FP.F16.E4M3.UNPACK_B R45, R21.H1 ;  /* 0x00000015ff2d723e */ /* 0x000fe200030006ff */
[C---:B------:R-:W-:Y:S01]  /*16040*/  FMUL.FTZ R32, R39.reuse, R40 ;  /* 0x0000002827207220 */ /* 0x040fe20000410000 */
[----:B------:R-:W-:Y:S01]  /*16050*/  F2FP.F16.E4M3.UNPACK_B R28, R20.H1 ;  /* 0x00000014ff1c723e */ /* 0x000fe200030006ff */
[----:B------:R-:W-:Y:S01]  /*16060*/  FMUL.FTZ R49, R39, R46 ;  /* 0x0000002e27317220 */ /* 0x000fe20000410000 */
[----:B------:R-:W-:Y:S01]  /*16070*/  F2FP.F16.E4M3.UNPACK_B R20, R20 ;  /* 0x00000014ff14723e */ /* 0x000fe200020006ff */
[----:B------:R-:W-:Y:S01]  /*16080*/  FFMA.FTZ R48, R29, R46, -R32 ;  /* 0x0000002e1d307223 */ /* 0x000fe20000010820 */
[----:B------:R-:W-:-:S02]  /*16090*/  HADD2.F32 R39, -RZ, R45.H0_H0 ;  /* 0x2000002dff277230 */ /* 0x000fc40000004100 */
[----:B------:R-:W-:Y:S01]  /*160a0*/  FFMA.FTZ R50, R29, R40, R49 ;  /* 0x000000281d327223 */ /* 0x000fe20000010031 */
[----:B------:R-:W-:Y:S01]  /*160b0*/  HADD2.F32 R32, -RZ, R27.H0_H0 ;  /* 0x2000001bff207230 */ /* 0x000fe20000004100 */
[----:B------:R-:W-:Y:S01]  /*160c0*/  F2FP.SATFINITE.E4M3.F32.PACK_AB_MERGE_C R54, R54, R55, RZ ;  /* 0x000000373636723e */ /* 0x000fe200048070ff */
[--C-:B------:R-:W-:Y:S01]  /*160d0*/  HADD2.F32 R29, -RZ, R28.reuse.H0_H0 ;  /* 0x2000001cff1d7230 */ /* 0x100fe20000004100 */
[----:B------:R-:W-:Y:S01]  /*160e0*/  F2FP.SATFINITE.E4M3.F32.PACK_AB_MERGE_C R5, R26, R5, R30 ;  /* 0x000000051a05723e */ /* 0x000fe2000480701e */
[----:B------:R-:W-:Y:S02]  /*160f0*/  HADD2.F32 R40, -RZ, R28.H1_H1 ;  /* 0x3000001cff287230 */ /* 0x000fe40000004100 */
[----:B------:R-:W-:Y:S01]  /*16100*/  FMUL.FTZ R49, R32, R39 ;  /* 0x0000002720317220 */ /* 0x000fe20000410000 */
[----:B------:R-:W-:Y:S01]  /*16110*/  HADD2.F32 R28, -RZ, R7.H0_H0 ;  /* 0x20000007ff1c7230 */ /* 0x000fe20000004100 */
[----:B------:R-:W-:Y:S01]  /*16120*/  F2FP.SATFINITE.E4M3.F32.PACK_AB_MERGE_C R25, R24, R25, R31 ;  /* 0x000000191819723e */ /* 0x000fe2000480701f */
[----:B------:R-:W-:-:S02]  /*16130*/  HADD2.F32 R46, -RZ, R45.H1_H1 ;  /* 0x3000002dff2e7230 */ /* 0x000fc40000004100 */
[-C--:B------:R-:W-:Y:S01]  /*16140*/  FMUL.FTZ R45, R32, R29.reuse ;  /* 0x0000001d202d7220 */ /* 0x080fe20000410000 */
        /* <DEDUP_REMOVED lines=12> */
[----:B------:R-:W-:Y:S01]  /*16210*/  HADD2.F32 R29, -RZ, R28.H0_H0 ;  /* 0x2000001cff1d7230 */ /* 0x000fe20000004100 */
[----:B------:R-:W-:Y:S01]  /*16220*/  F2FP.SATFINITE.E4M3.F32.PACK_AB_MERGE_C R49, R56, R49, RZ ;  /* 0x000000313831723e */ /* 0x000fe200048070ff */
[----:B------:R-:W-:Y:S01]  /*16230*/  HADD2.F32 R7, -RZ, R6.H0_H0 ;  /* 0x20000006ff077230 */ /* 0x000fe20000004100 */
        /* <DEDUP_REMOVED lines=23> */
.L_x_2629:
[----:B------:R-:W-:Y:S05]  /*163b0*/  BSYNC B1 ;  /* 0x0000000000017941 */ /* 0x000fea0003800000 */
.L_x_2628:
[----:B------:R-:W-:Y:S05]  /*163c0*/  @P0 BRA `(.L_x_2613) ;  /* 0x0000000c00fc0947 */ /* 0x000fea0003800000 */
[----:B-123--:R-:W2:Y:S04]  /*163d0*/  LDL R24, [R1+0x64] ;  /* 0x0000640001187983 */ /* 0x00eea80000100800 */
[----:B------:R-:W3:Y:S01]  /*163e0*/  LDL R49, [R1+0x19c] ;  /* 0x00019c0001317983 */ /* 0x000ee20000100800 */
[----:B0----5:R-:W-:Y:S01]  /*163f0*/  SHF.R.U32.HI R3, RZ, 0x8, R12 ;  /* 0x00000008ff037819 */ /* 0x021fe2000001160c */
[----:B------:R-:W-:Y:S01]  /*16400*/  VIADD R25, R19, 0x60 ;  /* 0x0000006013197836 */ /* 0x000fe20000000000 */
[----:B------:R-:W-:Y:S02]  /*16410*/  LEA.HI R37, R37, R0, RZ, 0x1c ;  /* 0x0000000025257211 */ /* 0x000fe400078fe0ff */
[----:B------:R-:W-:Y:S01]  /*16420*/  LOP3.LUT R0, R12, 0xff, RZ, 0xc0, !PT ;  /* 0x000000ff0c007812 */ /* 0x000fe200078ec0ff */
[----:B------:R-:W-:Y:S01]  /*16430*/  IMAD.SHL.U32 R25, R25, 0x80, RZ ;  /* 0x0000008019197824 */ /* 0x000fe200078e00ff */
[----:B------:R-:W-:-:S02]  /*16440*/  SHF.R.U32.HI R7, RZ, 0x8, R14 ;  /* 0x00000008ff077819 */ /* 0x000fc4000001160e */
[----:B------:R-:W-:Y:S02]  /*16450*/  LOP3.LUT R3, R3, 0xff, RZ, 0xc0, !PT ;  /* 0x000000ff03037812 */ /* 0x000fe400078ec0ff */
[----:B------:R-:W-:Y:S02]  /*16460*/  LOP3.LUT R6, R14, 0xff, RZ, 0xc0, !PT ;  /* 0x000000ff0e067812 */ /* 0x000fe400078ec0ff */
[----:B------:R-:W-:Y:S02]  /*16470*/  LOP3.LUT R7, R7, 0xff, RZ, 0xc0, !PT ;  /* 0x000000ff07077812 */ /* 0x000fe400078ec0ff */
[----:B------:R-:W-:Y:S02]  /*16480*/  PRMT R21, R3, 0x7604, R0 ;  /* 0x0000760403157816 */ /* 0x000fe40000000000 */
[----:B------:R-:W-:Y:S02]  /*16490*/  SHF.R.S32.HI R0, RZ, 0x1f, R37 ;  /* 0x0000001fff007819 */ /* 0x000fe40000011425 */
[----:B------:R-:W-:-:S02]  /*164a0*/  PRMT R29, R7, 0x7604, R6 ;  /* 0x00007604071d7816 */ /* 0x000fc40000000006 */
[----:B------:R-:W-:Y:S01]  /*164b0*/  LEA.HI R7, R0, R37, RZ, 0x3 ;  /* 0x0000002500077211 */ /* 0x000fe200078f18ff */
[----:B------:R-:W-:Y:S01]  /*164c0*/  IMAD.SHL.U32 R0, R37, 0x10, RZ ;  /* 0x0000001025007824 */ /* 0x000fe200078e00ff */
[----:B------:R-:W-:Y:S02]  /*164d0*/  LOP3.LUT R25, R25, 0x380, RZ, 0xc0, !PT ;  /* 0x0000038019197812 */ /* 0x000fe400078ec0ff */
[----:B------:R-:W-:Y:S01]  /*164e0*/  SHF.R.U32.HI R5, RZ, 0x8, R13 ;  /* 0x00000008ff057819 */ /* 0x000fe2000001160d */
[----:B------:R-:W-:Y:S01]  /*164f0*/  IMAD.SHL.U32 R7, R7, 0x800, RZ ;  /* 0x0000080007077824 */ /* 0x000fe200078e00ff */
[----:B------:R-:W-:Y:S01]  /*16500*/  LOP3.LUT R0, R25, 0x70, R0, 0xf8, !PT ;  /* 0x0000007019007812 */ /* 0x000fe200078ef800 */
[----:B------:R-:W-:Y:S01]  /*16510*/  VIADD R25, R19, 0x60 ;  /* 0x0000006013197836 */ /* 0x000fe20000000000 */
[----:B------:R-:W-:Y:S02]  /*16520*/  LOP3.LUT R4, R13, 0xff, RZ, 0xc0, !PT ;  /* 0x000000ff0d047812 */ /* 0x000fe400078ec0ff */
[----:B------:R-:W-:Y:S01]  /*16530*/  LOP3.LUT R5, R5, 0xff, RZ, 0xc0, !PT ;  /* 0x000000ff05057812 */ /* 0x000fe200078ec0ff */
[----:B------:R-:W-:Y:S01]  /*16540*/  IMAD.SHL.U32 R25, R25, 0x80, RZ ;  /* 0x0000008019197824 */ /* 0x000fe200078e00ff */
[----:B------:R-:W-:-:S02]  /*16550*/  LOP3.LUT R3, R15, 0xff, RZ, 0xc0, !PT ;  /* 0x000000ff0f037812 */ /* 0x000fc400078ec0ff */
[----:B------:R-:W-:Y:S02]  /*16560*/  PRMT R20, R5, 0x7604, R4 ;  /* 0x0000760405147816 */ /* 0x000fe40000000004 */
[----:B------:R-:W-:Y:S02]  /*16570*/  LOP3.LUT R25, R25, 0x380, RZ, 0xc0, !PT ;  /* 0x0000038019197812 */ /* 0x000fe400078ec0ff */
[----:B------:R-:W-:Y:S02]  /*16580*/  SHF.R.U32.HI R4, RZ, 0x8, R15 ;  /* 0x00000008ff047819 */ /* 0x000fe4000001160f */
[----:B------:R-:W-:Y:S02]  /*16590*/  SHF.R.U32.HI R25, RZ, 0x3, R25 ;  /* 0x00000003ff197819 */ /* 0x000fe40000011619 */
[----:B------:R-:W-:Y:S02]  /*165a0*/  LOP3.LUT R4, R4, 0xff, RZ, 0xc0, !PT ;  /* 0x000000ff04047812 */ /* 0x000fe400078ec0ff */
[----:B------:R-:W-:-:S02]  /*165b0*/  LOP3.LUT R0, R0, R25, RZ, 0x3c, !PT ;  /* 0x0000001900007212 */ /* 0x000fc400078e3cff */
[----:B------:R-:W-:Y:S02]  /*165c0*/  LOP3.LUT R25, R7, 0xffffc000, RZ, 0xc0, !PT ;  /* 0xffffc00007197812 */ /* 0x000fe400078ec0ff */
[----:B------:R-:W-:Y:S02]  /*165d0*/  PRMT R28, R4, 0x7604, R3 ;  /* 0x00007604041c7816 */ /* 0x000fe40000000003 */
[----:B------:R-:W-:Y:S02]  /*165e0*/  SHF.R.U32.HI R6, RZ, 0x8, R8 ;  /* 0x00000008ff067819 */ /* 0x000fe40000011608 */
[----:B------:R-:W-:Y:S02]  /*165f0*/  LOP3.LUT R5, R8, 0xff, RZ, 0xc0, !PT ;  /* 0x000000ff08057812 */ /* 0x000fe400078ec0ff */
[----:B------:R-:W-:Y:S02]  /*16600*/  LOP3.LUT R6, R6, 0xff, RZ, 0xc0, !PT ;  /* 0x000000ff06067812 */ /* 0x000fe400078ec0ff */
[----:B------:R-:W-:-:S02]  /*16610*/  SHF.R.U32.HI R32, RZ, 0x8, R10 ;  /* 0x00000008ff207819 */ /* 0x000fc4000001160a */
[----:B------:R-:W-:Y:S02]  /*16620*/  PRMT R33, R6, 0x7604, R5 ;  /* 0x0000760406217816 */ /* 0x000fe40000000005 */
[----:B------:R-:W-:Y:S02]  /*16630*/  SHF.R.U32.HI R35, RZ, 0x8, R11 ;  /* 0x00000008ff237819 */ /* 0x000fe4000001160b */
[----:B------:R-:W-:Y:S02]  /*16640*/  LOP3.LUT R30, R9, 0xff, RZ, 0xc0, !PT ;  /* 0x000000ff091e7812 */ /* 0x000fe400078ec0ff */
[----:B------:R-:W-:Y:S02]  /*16650*/  LOP3.LUT R31, R10, 0xff, RZ, 0xc0, !PT ;  /* 0x000000ff0a1f7812 */ /* 0x000fe400078ec0ff */
[----:B------:R-:W-:Y:S02]  /*16660*/  LOP3.LUT R32, R32, 0xff, RZ, 0xc0, !PT ;  /* 0x000000ff20207812 */ /* 0x000fe400078ec0ff */
[----:B------:R-:W-:-:S02]  /*16670*/  LOP3.LUT R34, R11, 0xff, RZ, 0xc0, !PT ;  /* 0x000000ff0b227812 */ /* 0x000fc400078ec0ff */
[----:B------:R-:W-:Y:S02]  /*16680*/  LOP3.LUT R35, R35, 0xff, RZ, 0xc0, !PT ;  /* 0x000000ff23237812 */ /* 0x000fe400078ec0ff */
[----:B------:R-:W-:Y:S02]  /*16690*/  PRMT R37, R32, 0x7604, R31 ;  /* 0x0000760420257816 */ /* 0x000fe4000000001f */
[----:B------:R-:W-:Y:S02]  /*166a0*/  PRMT R34, R35, 0x7604, R34 ;  /* 0x0000760423227816 */ /* 0x000fe40000000022 */
[----:B------:R-:W-:Y:S02]  /*166b0*/  SHF.R.U32.HI R31, RZ, 0x10, R15 ;  /* 0x00000010ff1f7819 */ /* 0x000fe4000001160f */
[----:B------:R-:W-:Y:S02]  /*166c0*/  SHF.R.U32.HI R35, RZ, 0x10, R9 ;  /* 0x00000010ff237819 */ /* 0x000fe40000011609 */
[----:B------:R-:W-:Y:S01]  /*166d0*/  SHF.R.U32.HI R39, RZ, 0x10, R11 ;  /* 0x00000010ff277819 */ /* 0x000fe2000001160b */
[----:B------:R-:W-:Y:S01]  /*166e0*/  IMAD.U32 R31, R31, 0x10000, RZ ;  /* 0x000100001f1f7824 */ /* 0x000fe200078e00ff */
[----:B------:R-:W-:Y:S01]  /*166f0*/  LOP3.LUT R29, R29, 0xff0000, R14, 0xf8, !PT ;  /* 0x00ff00001d1d7812 */ /* 0x000fe200078ef80e */
[----:B------:R-:W-:Y:S01]  /*16700*/  IMAD.U32 R35, R35, 0x10000, RZ ;  /* 0x0001000023237824 */ /* 0x000fe200078e00ff */
[----:B------:R-:W-:Y:S01]  /*16710*/  LOP3.LUT R33, R33, 0xff0000, R8, 0xf8, !PT ;  /* 0x00ff000021217812 */ /* 0x000fe200078ef808 */
[----:B------:R-:W-:Y:S01]  /*16720*/  IMAD.U32 R39, R39, 0x10000, RZ ;  /* 0x0001000027277824 */ /* 0x000fe200078e00ff */
[----:B------:R-:W-:-:S02]  /*16730*/  LOP3.LUT R31, R28, 0xff0000, R31, 0xf8, !PT ;  /* 0x00ff00001c1f7812 */ /* 0x000fc400078ef81f */
[--C-:B------:R-:W-:Y:S02]  /*16740*/  LOP3.LUT R21, R21, 0xff0000, R12.reuse, 0xf8, !PT ;  /* 0x00ff000015157812 */ /* 0x100fe400078ef80c */
[----:B------:R-:W-:Y:S02]  /*16750*/  LOP3.LUT R39, R34, 0xff0000, R39, 0xf8, !PT ;  /* 0x00ff000022277812 */ /* 0x000fe400078ef827 */
[----:B------:R-:W-:Y:S02]  /*16760*/  LOP3.LUT R12, R21, 0xff000000, R12, 0xf8, !PT ;  /* 0xff000000150c7812 */ /* 0x000fe400078ef80c */
[----:B------:R-:W-:Y:S02]  /*16770*/  LOP3.LUT R42, R39, 0xff000000, R11, 0xf8, !PT ;  /* 0xff000000272a7812 */ /* 0x000fe400078ef80b */
[----:B--2---:R-:W-:Y:S02]  /*16780*/  IADD3 R3, R0, R25, R24 ;  /* 0x0000001900037210 */ /* 0x004fe40007ffe018 */
[----:B------:R-:W-:Y:S01]  /*16790*/  SHF.R.U32.HI R24, RZ, 0x8, R9 ;  /* 0x00000008ff187819 */ /* 0x000fe20000011609 */
[----:B---3--:R-:W0:Y:S02]  /*167a0*/  LDS.128 R4, [R49+0x20400] ;  /* 0x0204000031047984 */ /* 0x008e240000000c00 */
[----:B------:R-:W-:Y:S01]  /*167b0*/  IMAD.IADD R0, R18, 0x1, R3 ;  /* 0x0000000112007824 */ /* 0x000fe200078e0203 */
[----:B------:R-:W-:-:S04]  /*167c0*/  LOP3.LUT R3, R24, 0xff, RZ, 0xc0, !PT ;  /* 0x000000ff18037812 */ /* 0x000fc800078ec0ff */
[----:B------:R-:W1:Y:S01]  /*167d0*/  LDS.128 R24, [R0+0x20400] ;  /* 0x0204000000187984 */ /* 0x000e620000000c00 */
[----:B------:R-:W-:Y:S02]  /*167e0*/  PRMT R30, R3, 0x7604, R30 ;  /* 0x00007604031e7816 */ /* 0x000fe4000000001e */
[----:B------:R-:W-:Y:S02]  /*167f0*/  SHF.R.U32.HI R3, RZ, 0x10, R13 ;  /* 0x00000010ff037819 */ /* 0x000fe4000001160d */
[----:B------:R-:W-:Y:S02]  /*16800*/  LOP3.LUT R35, R30, 0xff0000, R35, 0xf8, !PT ;  /* 0x00ff00001e237812 */ /* 0x000fe400078ef823 */
[----:B------:R-:W-:-:S04]  /*16810*/  SHF.L.U32 R3, R3, 0x10, RZ ;  /* 0x0000001003037819 */ /* 0x000fc800000006ff */
[----:B------:R-:W-:-:S04]  /*16820*/  LOP3.LUT R3, R20, 0xff0000, R3, 0xf8, !PT ;  /* 0x00ff000014037812 */ /* 0x000fc800078ef803 */
[----:B------:R-:W-:Y:S02]  /*16830*/  LOP3.LUT R28, R3, 0xff000000, R13, 0xf8, !PT ;  /* 0xff000000031c7812 */ /* 0x000fe400078ef80d */
[----:B------:R-:W-:Y:S02]  /*16840*/  LOP3.LUT R13, R37, 0xff0000, R10, 0xf8, !PT ;  /* 0x00ff0000250d7812 */ /* 0x000fe400078ef80a */
[----:B------:R-:W-:Y:S02]  /*16850*/  LOP3.LUT R37, R31, 0xff000000, R15, 0xf8, !PT ;  /* 0xff0000001f257812 */ /* 0x000fe400078ef80f */
[----:B------:R-:W-:Y:S02]  /*16860*/  LOP3.LUT R15, R35, 0xff000000, R9, 0xf8, !PT ;  /* 0xff000000230f7812 */ /* 0x000fe400078ef809 */
[----:B------:R-:W-:Y:S02]  /*16870*/  LOP3.LUT R3, R29, 0xff000000, R14, 0xf8, !PT ;  /* 0xff0000001d037812 */ /* 0x000fe400078ef80e */
[----:B------:R-:W-:-:S02]  /*16880*/  F2FP.F16.E4M3.UNPACK_B R39, R15 ;  /* 0x0000000fff27723e */ /* 0x000fc400020006ff */
[----:B------:R-:W-:Y:S02]  /*16890*/  LOP3.LUT R29, R33, 0xff000000, R8, 0xf8, !PT ;  /* 0xff000000211d7812 */ /* 0x000fe400078ef808 */
[----:B------:R-:W-:Y:S01]  /*168a0*/  LOP3.LUT R8, R13, 0xff000000, R10, 0xf8, !PT ;  /* 0xff0000000d087812 */ /* 0x000fe200078ef80a */
[--C-:B------:R-:W-:Y:S01]  /*168b0*/  HADD2.F32 R40, -RZ, R39.reuse.H0_H0 ;  /* 0x20000027ff287230 */ /* 0x100fe20000004100 */
[-C--:B------:R-:W-:Y:S01]  /*168c0*/  F2FP.F16.E4M3.UNPACK_B R14, R28.reuse ;  /* 0x0000001cff0e723e */ /* 0x080fe200020006ff */
[----:B------:R-:W-:Y:S01]  /*168d0*/  HADD2.F32 R39, -RZ, R39.H1_H1 ;  /* 0x30000027ff277230 */ /* 0x000fe20000004100 */
[----:B------:R-:W-:Y:S02]  /*168e0*/  F2FP.F16.E4M3.UNPACK_B R28, R28.H1 ;  /* 0x0000001cff1c723e */ /* 0x000fe400030006ff */
[-C--:B0-----:R-:W-:Y:S01]  /*168f0*/  F2FP.F16.E4M3.UNPACK_B R10, R5.reuse ;  /* 0x00000005ff0a723e */ /* 0x081fe200020006ff */
[----:B------:R-:W-:Y:S01]  /*16900*/  HADD2.F32 R38, -RZ, R14.H0_H0 ;  /* 0x2000000eff267230 */ /* 0x000fe20000004100 */
[----:B------:R-:W-:-:S02]  /*16910*/  F2FP.F16.E4M3.UNPACK_B R20, R5.H1 ;  /* 0x00000005ff14723e */ /* 0x000fc400030006ff */
[----:B------:R-:W-:Y:S01]  /*16920*/  F2FP.F16.E4M3.UNPACK_B R30, R7 ;  /* 0x00000007ff1e723e */ /* 0x000fe200020006ff */
[--C-:B------:R-:W-:Y:S01]  /*16930*/  HADD2.F32 R9, -RZ, R10.reuse.H0_H0 ;  /* 0x2000000aff097230 */ /* 0x100fe20000004100 */
[-C--:B-1----:R-:W-:Y:S01]  /*16940*/  F2FP.F16.E4M3.UNPACK_B R11, R25.reuse ;  /* 0x00000019ff0b723e */ /* 0x082fe200020006ff */
[----:B------:R-:W-:Y:S01]  /*16950*/  HADD2.F32 R10, -RZ, R10.H1_H1 ;  /* 0x3000000aff0a7230 */ /* 0x000fe20000004100 */
[----:B------:R-:W-:Y:S02]  /*16960*/  F2FP.F16.E4M3.UNPACK_B R21, R25.H1 ;  /* 0x00000019ff15723e */ /* 0x000fe400030006ff */
[-C--:B------:R-:W-:Y:S01]  /*16970*/  F2FP.F16.E4M3.UNPACK_B R25, R24.reuse ;  /* 0x00000018ff19723e */ /* 0x080fe200020006ff */
[--C-:B------:R-:W-:Y:S01]  /*16980*/  HADD2.F32 R5, -RZ, R11.reuse.H0_H0 ;  /* 0x2000000bff057230 */ /* 0x100fe20000004100 */
[----:B------:R-:W-:Y:S01]  /*16990*/  F2FP.F16.E4M3.UNPACK_B R34, R24.H1 ;  /* 0x00000018ff22723e */ /* 0x000fe200030006ff */
[----:B------:R-:W-:Y:S01]  /*169a0*/  HADD2.F32 R11, -RZ, R11.H1_H1 ;  /* 0x3000000bff0b7230 */ /* 0x000fe20000004100 */
[----:B------:R-:W-:-:S02]  /*169b0*/  F2FP.F16.E4M3.UNPACK_B R33, R27 ;  /* 0x0000001bff21723e */ /* 0x000fc400020006ff */
[C---:B------:R-:W-:Y:S01]  /*169c0*/  FMUL.FTZ R24, R5.reuse, R40 ;  /* 0x0000002805187220 */ /* 0x040fe20000410000 */
[----:B------:R-:W-:Y:S01]  /*169d0*/  F2FP.F16.E4M3.UNPACK_B R35, R27.H1 ;  /* 0x0000001bff23723e */ /* 0x000fe200030006ff */
[-C--:B------:R-:W-:Y:S01]  /*169e0*/  FMUL.FTZ R27, R5, R38.reuse ;  /* 0x00000026051b7220 */ /* 0x080fe20000410000 */
[----:B------:R-:W-:Y:S01]  /*169f0*/  FMUL.FTZ R41, R11, R39 ;  /* 0x000000270b297220 */ /* 0x000fe20000410000 */
[C---:B------:R-:W-:Y:S01]  /*16a00*/  FFMA.FTZ R5, R9.reuse, R38, -R24 ;  /* 0x0000002609057223 */ /* 0x040fe20000010818 */
[----:B------:R-:W-:Y:S01]  /*16a10*/  F2FP.F16.E4M3.UNPACK_B R38, R15.H1 ;  /* 0x0000000fff26723e */ /* 0x000fe200030006ff */
[----:B------:R-:W-:Y:S01]  /*16a20*/  FFMA.FTZ R9, R9, R40, R27 ;  /* 0x0000002809097223 */ /* 0x000fe2000001001b */
[----:B------:R-:W-:Y:S01]  /*16a30*/  HADD2.F32 R24, -RZ, R14.H1_H1 ;  /* 0x3000000eff187230 */ /* 0x000fe20000004100 */
[----:B------:R-:W-:Y:S01]  /*16a40*/  F2FP.F16.E4M3.UNPACK_B R32, R7.H1 ;  /* 0x00000007ff20723e */ /* 0x000fe200030006ff */
[----:B------:R-:W-:Y:S01]  /*16a50*/  HADD2.F32 R14, -RZ, R21.H0_H0 ;  /* 0x20000015ff0e7230 */ /* 0x000fe20000004100 */
[----:B------:R-:W-:Y:S01]  /*16a60*/  F2FP.F16.E4M3.UNPACK_B R31, R4.H1 ;  /* 0x00000004ff1f723e */ /* 0x000fe200030006ff */
[----:B------:R-:W-:-:S02]  /*16a70*/  HADD2.F32 R40, -RZ, R38.H0_H0 ;  /* 0x20000026ff287230 */ /* 0x000fc40000004100 */
[----:B------:R-:W-:Y:S01]  /*16a80*/  FMUL.FTZ R44, R11, R24 ;  /* 0x000000180b2c7220 */ /* 0x000fe20000410000 */
[----:B------:R-:W-:Y:S01]  /*16a90*/  HADD2.F32 R27, -RZ, R28.H0_H0 ;  /* 0x2000001cff1b7230 */ /* 0x000fe20000004100 */
[----:B------:R-:W-:Y:S01]  /*16aa0*/  F2FP.F16.E4M3.UNPACK_B R13, R4 ;  /* 0x00000004ff0d723e */ /* 0x000fe200020006ff */
[----:B------:R-:W-:Y:S02]  /*16ab0*/  HADD2.F32 R15, -RZ, R20.H0_H0 ;  /* 0x20000014ff0f7230 */ /* 0x000fe40000004100 */
[C---:B------:R-:W-:Y:S01]  /*16ac0*/  FMUL.FTZ R46, R14.reuse, R40 ;  /* 0x000000280e2e7220 */ /* 0x040fe20000410000 */
[----:B------:R-:W-:Y:S01]  /*16ad0*/  F2FP.F16.E4M3.UNPACK_B R4, R6 ;  /* 0x00000006ff04723e */ /* 0x000fe200020006ff */
[-C--:B------:R-:W-:Y:S01]  /*16ae0*/  FMUL.FTZ R43, R14, R27.reuse ;  /* 0x0000001b0e2b7220 */ /* 0x080fe20000410000 */
[----:B------:R-:W-:Y:S01]  /*16af0*/  FFMA.FTZ R14, R10, R24, -R41 ;  /* 0x000000180a0e7223 */ /* 0x000fe20000010829 */
[----:B------:R-:W-:Y:S01]  /*16b00*/  FFMA.FTZ R11, R15, R27, -R46 ;  /* 0x0000001b0f0b7223 */ /* 0x000fe2000001082e */
[----:B------:R-:W-:-:S02]  /*16b10*/  HADD2.F32 R41, -RZ, R38.H1_H1 ;  /* 0x30000026ff297230 */ /* 0x000fc40000004100 */
[----:B------:R-:W-:Y:S01]  /*16b20*/  FFMA.FTZ R15, R15, R40, R43 ;  /* 0x000000280f0f7223 */ /* 0x000fe2000001002b */
[-C--:B------:R-:W-:Y:S01]  /*16b30*/  F2FP.F16.E4M3.UNPACK_B R40, R42.reuse ;  /* 0x0000002aff28723e */ /* 0x080fe200020006ff */
[----:B------:R-:W-:Y:S01]  /*16b40*/  HADD2.F32 R27, -RZ, R28.H1_H1 ;  /* 0x3000001cff1b7230 */ /* 0x000fe20000004100 */
[----:B------:R-:W-:Y:S01]  /*16b50*/  F2FP.F16.E4M3.UNPACK_B R38, R37 ;  /* 0x00000025ff26723e */ /* 0x000fe200020006ff */
[----:B------:R-:W-:Y:S02]  /*16b60*/  HADD2.F32 R28, -RZ, R20.H1_H1 ;  /* 0x30000014ff1c7230 */ /* 0x000fe40000004100 */
[----:B------:R-:W-:Y:S01]  /*16b70*/  FFMA.FTZ R10, R10, R39, R44 ;  /* 0x000000270a0a7223 */ /* 0x000fe2000001002c */
[----:B------:R-:W-:Y:S01]  /*16b80*/  HADD2.F32 R20, -RZ, R21.H1_H1 ;  /* 0x30000015ff147230 */ /* 0x000fe20000004100 */
[----:B------:R-:W-:Y:S01]  /*16b90*/  F2FP.F16.E4M3.UNPACK_B R42, R42.H1 ;  /* 0x0000002aff2a723e */ /* 0x000fe200030006ff */
[----:B------:R-:W-:Y:S01]  /*16ba0*/  HADD2.F32 R43, -RZ, R40.H0_H0 ;  /* 0x20000028ff2b7230 */ /* 0x000fe20000004100 */
[----:B------:R-:W-:Y:S01]  /*16bb0*/  F2FP.F16.E4M3.UNPACK_B R7, R6.H1 ;  /* 0x00000006ff07723e */ /* 0x000fe200030006ff */
[----:B------:R-:W-:-:S02]  /*16bc0*/  HADD2.F32 R24, -RZ, R33.H0_H0 ;  /* 0x20000021ff187230 */ /* 0x000fc40000004100 */
[C---:B------:R-:W-:Y:S01]  /*16bd0*/  FMUL.FTZ R45, R20.reuse, R41 ;  /* 0x00000029142d7220 */ /* 0x040fe20000410000 */
[----:B------:R-:W-:Y:S02]  /*16be0*/  HADD2.F32 R39, -RZ, R38.H0_H0 ;  /* 0x20000026ff277230 */ /* 0x000fe40000004100 */
[----:B------:R-:W-:Y:S01]  /*16bf0*/  FMUL.FTZ R44, R20, R27 ;  /* 0x0000001b142c7220 */ /* 0x000fe20000410000 */
[----:B------:R-:W-:Y:S02]  /*16c00*/  HADD2.F32 R21, -RZ, R30.H0_H0 ;  /* 0x2000001eff157230 */ /* 0x000fe40000004100 */
[----:B------:R-:W-:Y:S01]  /*16c10*/  FMUL.FTZ R46, R24, R43 ;  /* 0x0000002b182e7220 */ /* 0x000fe20000410000 */
[----:B------:R-:W-:Y:S01]  /*16c20*/  FFMA.FTZ R20, R28, R27, -R45 ;  /* 0x0000001b1c147223 */ /* 0x000fe2000001082d */
[----:B------:R-:W-:Y:S01]  /*16c30*/  FMUL.FTZ R48, R24, R39 ;  /* 0x0000002718307220 */ /* 0x000fe20000410000 */
[----:B------:R-:W-:Y:S01]  /*16c40*/  FFMA.FTZ R28, R28, R41, R44 ;  /* 0x000000291c1c7223 */ /* 0x000fe2000001002c */
[----:B------:R-:W-:Y:S01]  /*16c50*/  FFMA.FTZ R24, R21, R39, -R46 ;  /* 0x0000002715187223 */ /* 0x000fe2000001082e */
[----:B------:R-:W-:Y:S01]  /*16c60*/  HADD2.F32 R39, -RZ, R38.H1_H1 ;  /* 0x30000026ff277230 */ /* 0x000fe20000004100 */
[----:B------:R-:W-:Y:S01]  /*16c70*/  F2FP.F16.E4M3.UNPACK_B R38, R37.H1 ;  /* 0x00000025ff26723e */ /* 0x000fe200030006ff */
[----:B------:R-:W-:-:S02]  /*16c80*/  HADD2.F32 R41, -RZ, R40.H1_H1 ;  /* 0x30000028ff297230 */ /* 0x000fc40000004100 */
[----:B------:R-:W-:Y:S01]  /*16c90*/  FFMA.FTZ R21, R21, R43, R48 ;  /* 0x0000002b15157223 */ /* 0x000fe20000010030 */
[----:B------:R-:W-:Y:S01]  /*16ca0*/  HADD2.F32 R27, -RZ, R33.H1_H1 ;  /* 0x30000021ff1b7230 */ /* 0x000fe20000004100 */
[-C--:B------:R-:W-:Y:S01]  /*16cb0*/  F2FP.F16.E4M3.UNPACK_B R6, R26.reuse ;  /* 0x0000001aff06723e */ /* 0x080fe200020006ff */
[----:B------:R-:W-:Y:S01]  /*16cc0*/  HADD2.F32 R44, -RZ, R42.H0_H0 ;  /* 0x2000002aff2c7230 */ /* 0x000fe20000004100 */
[----:B------:R-:W-:Y:S01]  /*16cd0*/  F2FP.F16.E4M3.UNPACK_B R26, R26.H1 ;  /* 0x0000001aff1a723e */ /* 0x000fe200030006ff */
[----:B------:R-:W-:Y:S02]  /*16ce0*/  HADD2.F32 R37, -RZ, R35.H0_H0 ;  /* 0x20000023ff257230 */ /* 0x000fe40000004100 */
[C---:B------:R-:W-:Y:S01]  /*16cf0*/  FMUL.FTZ R43, R27.reuse, R41 ;  /* 0x000000291b2b7220 */ /* 0x040fe20000410000 */
[----:B------:R-:W-:Y:S02]  /*16d00*/  HADD2.F32 R30, -RZ, R30.H1_H1 ;  /* 0x3000001eff1e7230 */ /* 0x000fe40000004100 */
[----:B------:R-:W-:Y:S01]  /*16d10*/  FMUL.FTZ R46, R27, R39 ;  /* 0x000000271b2e7220 */ /* 0x000fe20000410000 */
[----:B------:R-:W-:-:S02]  /*16d20*/  HADD2.F32 R40, -RZ, R38.H0_H0 ;  /* 0x20000026ff287230 */ /* 0x000fc40000004100 */
[C---:B------:R-:W-:Y:S01]  /*16d30*/  FMUL.FTZ R48, R37.reuse, R44 ;  /* 0x0000002c25307220 */ /* 0x040fe20000410000 */
[----:B------:R-:W-:Y:S02]  /*16d40*/  HADD2.F32 R33, -RZ, R32.H0_H0 ;  /* 0x20000020ff217230 */ /* 0x000fe40000004100 */
[C---:B------:R-:W-:Y:S01]  /*16d50*/  FFMA.FTZ R27, R30.reuse, R39, -R43 ;  /* 0x000000271e1b7223 */ /* 0x040fe2000001082b */
[----:B------:R-:W-:Y:S01]  /*16d60*/  FFMA.FTZ R30, R30, R41, R46 ;  /* 0x000000291e1e7223 */ /* 0x000fe2000001002e */
[-C--:B------:R-:W-:Y:S01]  /*16d70*/  FMUL.FTZ R37, R37, R40.reuse ;  /* 0x0000002825257220 */ /* 0x080fe20000410000 */
[----:B------:R-:W-:Y:S01]  /*16d80*/  F2FP.F16.E4M3.UNPACK_B R41, R29.H1 ;  /* 0x0000001dff29723e */ /* 0x000fe200030006ff */
        /* <DEDUP_REMOVED lines=20> */
[----:B------:R-:W-:Y:S02]  /*16ed0*/  HADD2.F32 R34, -RZ, R34.H1_H1 ;  /* 0x30000022ff227230 */ /* 0x000fe40000004100 */
[----:B------:R-:W-:Y:S01]  /*16ee0*/  FFMA.FTZ R50, R33, R44, R47 ;  /* 0x0000002c21327223 */ /* 0x000fe2000001002f */
[----:B------:R-:W-:Y:S02]  /*16ef0*/  HADD2.F32 R38, -RZ, R38.H1_H1 ;  /* 0x30000026ff267230 */ /* 0x000fe40000004100 */
[C---:B------:R-:W-:Y:S01]  /*16f00*/  FFMA.FTZ R37, R32.reuse, R39, -R37 ;  /* 0x0000002720257223 */ /* 0x040fe20000010825 */
[----:B------:R-:W-:Y:S01]  /*16f10*/  FFMA.FTZ R42, R32, R42, R35 ;  /* 0x0000002a202a7223 */ /* 0x000fe20000010023 */
[----:B------:R-:W-:Y:S01]  /*16f20*/  F2FP.F16.E4M3.UNPACK_B R33, R29 ;  /* 0x0000001dff21723e */ /* 0x000fe200020006ff */
[----:B------:R-:W-:Y:S01]  /*16f30*/  HADD2.F32 R31, -RZ, R31.H1_H1 ;  /* 0x3000001fff1f7230 */ /* 0x000fe20000004100 */
[----:B------:R-:W-:Y:S01]  /*16f40*/  F2FP.F16.E4M3.UNPACK_B R32, R12 ;  /* 0x0000000cff20723e */ /* 0x000fe200020006ff */
[C---:B------:R-:W-:Y:S01]  /*16f50*/  FMUL.FTZ R12, R34.reuse, R41 ;  /* 0x00000029220c7220 */ /* 0x040fe20000410000 */
[----:B------:R-:W-:Y:S01]  /*16f60*/  FMUL.FTZ R40, R34, R38 ;  /* 0x0000002622287220 */ /* 0x000fe20000410000 */
[----:B------:R-:W-:Y:S01]  /*16f70*/  HADD2.F32 R34, -RZ, R33.H0_H0 ;  /* 0x20000021ff227230 */ /* 0x000fe20000004100 */
[----:B------:R-:W-:Y:S01]  /*16f80*/  F2FP.SATFINITE.E4M3.F32.PACK_AB_MERGE_C R43, R50, R43, RZ ;  /* 0x0000002b322b723e */ /* 0x000fe200048070ff */
[----:B------:R-:W-:-:S02]  /*16f90*/  HADD2.F32 R29, -RZ, R25.H0_H0 ;  /* 0x20000019ff1d7230 */ /* 0x000fc40000004100 */
[C---:B------:R-:W-:Y:S01]  /*16fa0*/  FFMA.FTZ R44, R31.reuse, R38, -R12 ;  /* 0x000000261f2c7223 */ /* 0x040fe2000001080c */
[----:B------:R-:W-:Y:S01]  /*16fb0*/  FFMA.FTZ R41, R31, R41, R40 ;  /* 0x000000291f297223 */ /* 0x000fe20000010028 */
[----:B------:R-:W-:Y:S01]  /*16fc0*/  HADD2.F32 R31, -RZ, R32.H0_H0 ;  /* 0x20000020ff1f7230 */ /* 0x000fe20000004100 */
[----:B------:R-:W-:Y:S01]  /*16fd0*/  F2FP.SATFINITE.E4M3.F32.PACK_AB_MERGE_C R9, R10, R9, R15 ;  /* 0x000000090a09723e */ /* 0x000fe2000480700f */
        /* <DEDUP_REMOVED lines=19> */
[----:B------:R-:W-:Y:S01]  /*17110*/  F2FP.SATFINITE.E4M3.F32.PACK_AB_MERGE_C R11, R30, R21, R43 ;  /* 0x000000151e0b723e */ /* 0x000fe2000480702b */
[----:B------:R-:W-:Y:S02]  /*17120*/  HADD2.F32 R29, -RZ, R12.H1_H1 ;  /* 0x3000000cff1d7230 */ /* 0x000fe40000004100 */
[C---:B------:R-:W-:Y:S01]  /*17130*/  FMUL.FTZ R39, R25.reuse, R32 ;  /* 0x0000002019277220 */ /* 0x040fe20000410000 */
[----:B------:R-:W-:Y:S02]  /*17140*/  HADD2.F32 R12, -RZ, R7.H0_H0 ;  /* 0x20000007ff0c7230 */ /* 0x000fe40000004100 */
[----:B------:R-:W-:Y:S01]  /*17150*/  FMUL.FTZ R25, R25, R13 ;  /* 0x0000000d19197220 */ /* 0x000fe20000410000 */
[----:B------:R-:W-:Y:S02]  /*17160*/  HADD2.F32 R31, -RZ, R31.H1_H1 ;  /* 0x3000001fff1f7230 */ /* 0x000fe40000004100 */
[----:B------:R-:W-:-:S02]  /*17170*/  HADD2.F32 R26, -RZ, R26.H1_H1 ;  /* 0x3000001aff1a7230 */ /* 0x000fc40000004100 */
[C---:B------:R-:W-:Y:S01]  /*17180*/  FFMA.FTZ R39, R12.reuse, R13, -R39 ;  /* 0x0000000d0c277223 */ /* 0x040fe20000010827 */
[----:B------:R-:W-:Y:S02]  /*17190*/  HADD2.F32 R7, -RZ, R7.H1_H1 ;  /* 0x30000007ff077230 */ /* 0x000fe40000004100 */
[----:B------:R-:W-:Y:S01]  /*171a0*/  FFMA.FTZ R38, R12, R32, R25 ;  /* 0x000000200c267223 */ /* 0x000fe20000010019 */
[----:B------:R-:W-:Y:S01]  /*171b0*/  F2FP.F16.E4M3.UNPACK_B R12, R8 ;  /* 0x00000008ff0c723e */ /* 0x000fe200020006ff */
[C---:B------:R-:W-:Y:S01]  /*171c0*/  FMUL.FTZ R46, R26.reuse, R31 ;  /* 0x0000001f1a2e7220 */ /* 0x040fe20000410000 */
        /* <DEDUP_REMOVED lines=31> */
.L_x_2613:
[----:B------:R-:W-:Y:S05]  /*173c0*/  BSYNC B0 ;  /* 0x0000000000007941 */ /* 0x000fea0003800000 */
.L_x_2585:
        /* <DEDUP_REMOVED lines=8> */
.L_x_2582:
[----:B----4-:R-:W-:-:S05]  /*17450*/  IMAD.U32 R0, RZ, RZ, UR46 ;  /* 0x0000002eff007e24 */ /* 0x010fca000f8e00ff */
[----:B------:R-:W-:-:S13]  /*17460*/  ISETP.NE.AND P1, PT, R0, 0x3, PT ;  /* 0x000000030000780c */ /* 0x000fda0003f25270 */
[----:B------:R-:W-:Y:S05]  /*17470*/  @!P1 BRA `(.L_x_2630) ;  /* 0x0000000000049947 */ /* 0x000fea0003800000 */
[----:B------:R-:W-:Y:S01]  /*17480*/  BPT.TRAP 0x1 ;  /* 0x000000040000795c */ /* 0x000fe20000300000 */
.L_x_2630:
[----:B------:R-:W-:Y:S01]  /*17490*/  IMAD R0, R234, 0x8, R18 ;  /* 0x00000008ea007824 */ /* 0x000fe200078e0212 */
[----:B0123--:R-:W-:-:S04]  /*174a0*/  SHF.L.U32 R3, R235, 0x1f, RZ ;  /* 0x0000001feb037819 */ /* 0x00ffc800000006ff */
[----:B------:R0:W1:Y:S01]  /*174b0*/  SYNCS.PHASECHK.TRANS64.TRYWAIT P0, [R0+URZ+0x38830], R3 ;  /* 0x03883003000075a7 */ /* 0x000062000800017f */
[----:B------:R-:W-:Y:S05]  /*174c0*/  @!P1 BRA `(.L_x_2631) ;  /* 0x0000000000049947 */ /* 0x000fea0003800000 */
[----:B------:R-:W-:Y:S01]  /*174d0*/  BPT.TRAP 0x1 ;  /* 0x000000040000795c */ /* 0x000fe20000300000 */
.L_x_2631:
[----:B-----5:R-:W2:Y:S02]  /*174e0*/  S2R R4, SR_TID.X ;  /* 0x0000000000047919 */ /* 0x020ea40000002100 */
[----:B--2---:R-:W-:-:S04]  /*174f0*/  LOP3.LUT R4, R4, 0x7f, RZ, 0xc0, !PT ;  /* 0x0000007f04047812 */ /* 0x004fc800078ec0ff */
[----:B------:R-:W-:Y:S01]  /*17500*/  ISETP.NE.AND P2, PT, R4, RZ, PT ;  /* 0x000000ff0400720c */ /* 0x000fe20003f45270 */
[----:B-1----:R-:W-:-:S12]  /*17510*/  @P0 BRA `(.L_x_2632) ;  /* 0x0000000000080947 */ /* 0x002fd80003800000 */
[----:B------:R-:W1:Y:S02]  /*17520*/  SYNCS.PHASECHK.TRANS64.TRYWAIT P0, [R0+URZ+0x38830], R3 ;  /* 0x03883003000075a7 */ /* 0x000e64000800017f */
[----:B-1----:R-:W-:Y:S05]  /*17530*/  @!P0 BRA `(.L_x_2633) ;  /* 0x000001b800888947 */ /* 0x002fea0003800000 */
.L_x_2632:
[----:B------:R-:W-:Y:S05]  /*17540*/  WARPSYNC.ALL ;  /* 0x0000000000007948 */ /* 0x000fea0003800000 */
[----:B01----:R-:W-:Y:S01]  /*17550*/  VIADD R3, R18, 0x28400 ;  /* 0x0002840012037836 */ /* 0x003fe20000000000 */
[----:B------:R-:W-:Y:S01]  /*17560*/  LOP3.LUT R4, R36, 0x10000, RZ, 0xfc, !PT ;  /* 0x0001000024047812 */ /* 0x000fe200078efcff */
[----:B------:R-:W-:Y:S01]  /*17570*/  IMAD.MOV.U32 R7, RZ, RZ, 0x40000040 ;  /* 0x40000040ff077424 */ /* 0x000fe200078e00ff */
[----:B------:R-:W-:Y:S01]  /*17580*/  MOV R5, 0x40000040 ;  /* 0x4000004000057802 */ /* 0x000fe20000000f00 */
[----:B------:R-:W-:Y:S01]  /*17590*/  WARPGROUP.ARRIVE ;  /* 0x00000000000079c5 */ /* 0x000fe20000000000 */
[----:B------:R-:W-:Y:S01]  /*175a0*/  SHF.R.U32.HI R3, RZ, 0x4, R3 ;  /* 0x00000004ff037819 */ /* 0x000fe20000011603 */
[C---:B------:R-:W-:Y:S01]  /*175b0*/  VIADD R94, R4.reuse, 0x2 ;  /* 0x00000002045e7836 */ /* 0x040fe20000000000 */
[C---:B------:R-:W-:Y:S01]  /*175c0*/  R2UR UR4, R4.reuse ;  /* 0x00000000040472ca */ /* 0x040fe200000e0000 */
[----:B------:R-:W-:Y:S01]  /*175d0*/  IMAD.MOV.U32 R95, RZ, RZ, 0x40000040 ;  /* 0x40000040ff5f7424 */ /* 0x000fe200078e00ff */
[----:B------:R-:W-:Y:S01]  /*175e0*/  LOP3.LUT R3, R3, 0x3fff, RZ, 0xc0, !PT ;  /* 0x00003fff03037812 */ /* 0x000fe200078ec0ff */
[----:B------:R-:W-:Y:S01]  /*175f0*/  IMAD.MOV.U32 R9, RZ, RZ, 0x40000040 ;  /* 0x40000040ff097424 */ /* 0x000fe200078e00ff */
[----:B------:R-:W-:Y:S01]  /*17600*/  R2UR UR5, R5 ;  /* 0x00000000050572ca */ /* 0x000fe200000e0000 */
[C---:B------:R-:W-:Y:S01]  /*17610*/  VIADD R92, R4.reuse, 0x4 ;  /* 0x00000004045c7836 */ /* 0x040fe20000000000 */
[----:B------:R-:W-:Y:S01]  /*17620*/  LOP3.LUT R6, R3, 0x10000, RZ, 0xfc, !PT ;  /* 0x0001000003067812 */ /* 0x000fe200078efcff */
[C---:B------:R-:W-:Y:S01]  /*17630*/  VIADD R88, R4.reuse, 0x6 ;  /* 0x0000000604587836 */ /* 0x040fe20000000000 */
[----:B------:R-:W-:Y:S01]  /*17640*/  R2UR UR7, R7 ;  /* 0x00000000070772ca */ /* 0x000fe200000e0000 */
[----:B------:R-:W-:Y:S01]  /*17650*/  IMAD.MOV.U32 R89, RZ, RZ, 0x40000040 ;  /* 0x40000040ff597424 */ /* 0x000fe200078e00ff */
[----:B------:R-:W-:Y:S01]  /*17660*/  MOV R93, 0x40000040 ;  /* 0x40000040005d7802 */ /* 0x000fe20000000f00 */
[----:B------:R0:W-:Y:S01]  /*17670*/  STL [R1+0x14], R6 ;  /* 0x0000140601007387 */ /* 0x0001e20000100800 */
[C---:B------:R-:W-:Y:S01]  /*17680*/  VIADD R14, R4.reuse, 0x400 ;  /* 0x00000400040e7836 */ /* 0x040fe20000000000 */
[----:B------:R-:W-:Y:S01]  /*17690*/  MOV R15, 0x40000040 ;  /* 0x40000040000f7802 */ /* 0x000fe20000000f00 */
[----:B------:R-:W-:Y:S01]  /*176a0*/  VIADD R12, R4, 0x402 ;  /* 0x00000402040c7836 */ /* 0x000fe20000000000 */
[----:B------:R1:W-:Y:S01]  /*176b0*/  STL.64 [R1+0x28], R94 ;  /* 0x0000285e01007387 */ /* 0x0003e20000100a00 */
[----:B------:R-:W-:Y:S01]  /*176c0*/  IMAD.MOV.U32 R13, RZ, RZ, 0x40000040 ;  /* 0x40000040ff0d7424 */ /* 0x000fe200078e00ff */
[----:B------:R-:W-:Y:S01]  /*176d0*/  MOV R21, 0x40000040 ;  /* 0x4000004000157802 */ /* 0x000fe20000000f00 */
[----:B------:R-:W-:Y:S01]  /*176e0*/  IMAD.MOV.U32 R11, RZ, RZ, 0x40000040 ;  /* 0x40000040ff0b7424 */ /* 0x000fe200078e00ff */
[----:B------:R2:W-:Y:S01]  /*176f0*/  STL.64 [R1+0x20], R92 ;  /* 0x0000205c01007387 */ /* 0x0005e20000100a00 */
[----:B------:R-:W-:Y:S01]  /*17700*/  ULDC UR47, c[0x0][0x988] ;  /* 0x00026200002f7ab9 */ /* 0x000fe20000000800 */
[----:B0-----:R-:W-:Y:S01]  /*17710*/  IMAD R6, R234, 0x800, R6 ;  /* 0x00000800ea067824 */ /* 0x001fe200078e0206 */
[----:B------:R-:W-:Y:S01]  /*17720*/  ULDC UR48, c[0x0][0x988] ;  /* 0x0002620000307ab9 */ /* 0x000fe20000000800 */
[----:B------:R0:W-:Y:S02]  /*17730*/  STL.64 [R1+0x18], R88 ;  /* 0x0000185801007387 */ /* 0x0001e40000100a00 */
[C---:B------:R-:W-:Y:S01]  /*17740*/  VIADD R8, R6.reuse, 0x2 ;  /* 0x0000000206087836 */ /* 0x040fe20000000000 */
[----:B------:R-:W-:Y:S01]  /*17750*/  R2UR UR6, R6 ;  /* 0x00000000060672ca */ /* 0x000fe200000e0000 */
[----:B------:R-:W-:Y:S01]  /*17760*/  STL.64 [R1+0x8], R14 ;  /* 0x0000080e01007387 */ /* 0x000fe20000100a00 */
[----:B------:R-:W-:-:S03]  /*17770*/  VIADD R20, R4, 0x404 ;  /* 0x0000040404147836 */ /* 0x000fc60000000000 */
[----:B------:R-:W-:Y:S04]  /*17780*/  STL.64 [R1], R12 ;  /* 0x0000000c01007387 */ /* 0x000fe80000100a00 */
[----:B------:R-:W3:Y:S04]  /*17790*/  LDL R90, [R1+0x3c] ;  /* 0x00003c00015a7983 */ /* 0x000ee80000100800 */
[----:B------:R-:W-:Y:S01]  /*177a0*/  QGMMA.64x128x32.F32.E4M3.E4M3 R24, gdesc[UR4], RZ, !UPT, gsb0 ;  /* 0x01e00000041879f3 */ /* 0x000fe2000c0008ff */
[----:B------:R-:W-:Y:S02]  /*177b0*/  R2UR UR4, R94 ;  /* 0x000000005e0472ca */ /* 0x000fe400000e0000 */
[----:B------:R-:W-:Y:S01]  /*177c0*/  R2UR UR5, R95 ;  /* 0x000000005f0572ca */ /* 0x000fe200000e0000 */
[----:B-1----:R-:W4:Y:S01]  /*177d0*/  LDL R94, [R1+0x34] ;  /* 0x00003400015e7983 */ /* 0x002f220000100800 */
[----:B------:R-:W-:Y:S01]  /*177e0*/  R2UR UR6, R8 ;  /* 0x00000000080672ca */ /* 0x000fe200000e0000 */
[----:B------:R-:W-:Y:S01]  /*177f0*/  VIADD R8, R6, 0x4 ;  /* 0x0000000406087836 */ /* 0x000fe20000000000 */
[----:B------:R-:W-:Y:S01]  /*17800*/  R2UR UR7, R9 ;  /* 0x00000000090772ca */ /* 0x000fe200000e0000 */
[----:B------:R-:W-:Y:S01]  /*17810*/  IMAD.MOV.U32 R9, RZ, RZ, 0x40000040 ;  /* 0x40000040ff097424 */ /* 0x000fe200078e00ff */
[----:B------:R-:W-:-:S02]  /*17820*/  WARPGROUP.DEPBAR.LE gsb0, 0x0 ;  /* 0x00008000000079c5 */ /* 0x000fc40000010000 */
[----:B------:R-:W-:-:S09]  /*17830*/  WARPGROUP.ARRIVE ;  /* 0x00000000000079c5 */ /* 0x000fd20000000000 */
[----:B------:R-:W-:Y:S01]  /*17840*/  QGMMA.64x128x32.F32.E4M3.E4M3 R24, gdesc[UR4], R24, gsb0 ;  /* 0x01e00000041879f3 */ /* 0x000fe20008000818 */
[----:B------:R-:W-:Y:S02]  /*17850*/  R2UR UR4, R92 ;  /* 0x000000005c0472ca */ /* 0x000fe400000e0000 */
[----:B------:R-:W-:Y:S01]  /*17860*/  R2UR UR5, R93 ;  /* 0x000000005d0572ca */ /* 0x000fe200000e0000 */
[----:B--2---:R-:W2:Y:S01]  /*17870*/  LDL R92, [R1+0x38] ;  /* 0x00003800015c7983 */ /* 0x004ea20000100800 */
[----:B------:R-:W-:Y:S01]  /*17880*/  R2UR UR6, R8 ;  /* 0x00000000080672ca */ /* 0x000fe200000e0000 */
[----:B------:R-:W-:Y:S01]  /*17890*/  VIADD R8, R6, 0x6 ;  /* 0x0000000606087836 */ /* 0x000fe20000000000 */
[----:B------:R-:W-:Y:S01]  /*178a0*/  R2UR UR7, R9 ;  /* 0x00000000090772ca */ /* 0x000fe200000e0000 */
[----:B------:R-:W-:Y:S01]  /*178b0*/  IMAD.MOV.U32 R9, RZ, RZ, 0x40000040 ;  /* 0x40000040ff097424 */ /* 0x000fe200078e00ff */
[----:B------:R-:W5:Y:S01]  /*178c0*/  LDL R93, [R1+0x5c] ;  /* 0x00005c00015d7983 */ /* 0x000f620000100800 */
[----:B------:R-:W-:-:S02]  /*178d0*/  WARPGROUP.DEPBAR.LE gsb0, 0x0 ;  /* 0x00008000000079c5 */ /* 0x000fc40000010000 */
[----:B------:R-:W-:-:S08]  /*178e0*/  WARPGROUP.ARRIVE ;  /* 0x00000000000079c5 */ /* 0x000fd00000000000 */
[----:B------:R-:W-:Y:S01]  /*178f0*/  QGMMA.64x128x32.F32.E4M3.E4M3 R24, gdesc[UR4], R24, gsb0 ;  /* 0x01e00000041879f3 */ /* 0x000fe20008000818 */
[----:B------:R-:W-:Y:S02]  /*17900*/  R2UR UR4, R88 ;  /* 0x00000000580472ca */ /* 0x000fe400000e0000 */
[----:B------:R-:W-:Y:S01]  /*17910*/  R2UR UR5, R89 ;  /* 0x00000000590572ca */ /* 0x000fe200000e0000 */
[----:B0-----:R-:W4:Y:S01]  /*17920*/  LDL R88, [R1+0x78] ;  /* 0x0000780001587983 */ /* 0x001f220000100800 */
        /* <DEDUP_REMOVED lines=20> */
[----:B------:R-:W-:Y:S02]  /*17a70*/  VIADD R8, R6, 0x404 ;  /* 0x0000040406087836 */ /* 0x000fe40000000000 */
[----:B------:R-:W-:Y:S01]  /*17a80*/  IMAD.MOV.U32 R9, RZ, RZ, 0x40000040 ;  /* 0x40000040ff097424 */ /* 0x000fe200078e00ff */
[----:B------:R-:W-:-:S02]  /*17a90*/  WARPGROUP.DEPBAR.LE gsb0, 0x0 ;  /* 0x00008000000079c5 */ /* 0x000fc40000010000 */
[----:B------:R-:W-:-:S07]  /*17aa0*/  WARPGROUP.ARRIVE ;  /* 0x00000000000079c5 */ /* 0x000fce0000000000 */
[----:B------:R-:W-:Y:S01]  /*17ab0*/  QGMMA.64x128x32.F32.E4M3.E4M3 R24, gdesc[UR4], R24, gsb0 ;  /* 0x01e00000041879f3 */ /* 0x000fe20008000818 */
[----:B------:R-:W-:Y:S02]  /*17ac0*/  R2UR UR4, R20 ;  /* 0x00000000140472ca */ /* 0x000fe400000e0000 */
[----:B------:R-:W-:Y:S02]  /*17ad0*/  R2UR UR5, R21 ;  /* 0x00000000150572ca */ /* 0x000fe400000e0000 */
[----:B------:R-:W-:Y:S02]  /*17ae0*/  R2UR UR6, R8 ;  /* 0x00000000080672ca */ /* 0x000fe400000e0000 */
[----:B------:R-:W-:Y:S01]  /*17af0*/  R2UR UR7, R9 ;  /* 0x00000000090772ca */ /* 0x000fe200000e0000 */
[----:B------:R-:W-:Y:S02]  /*17b00*/  VIADD R10, R4, 0x406 ;  /* 0x00000406040a7836 */ /* 0x000fe40000000000 */
        /* <DEDUP_REMOVED lines=12> */
[----:B----4-:R-:W-:Y:S01]  /*17bd0*/  IMAD.IADD R88, R88, 0x1, R94 ;  /* 0x0000000158587824 */ /* 0x010fe200078e025e */
[----:B------:R-:W-:Y:S01]  /*17be0*/  ULDC UR4, c[0x0][0x988] ;  /* 0x0002620000047ab9 */ /* 0x000fe20000000800 */
[----:B------:R-:W-:Y:S02]  /*17bf0*/  WARPGROUP.DEPBAR.LE gsb0, 0x0 ;  /* 0x00008000000079c5 */ /* 0x000fe40000010000 */
[C---:B------:R-:W-:Y:S02]  /*17c00*/  FMUL.FTZ R111, R2.reuse, R26 ;  /* 0x0000001a026f7220 */ /* 0x040fe40000410000 */
[----:B------:R-:W0:Y:S01]  /*17c10*/  LDC R26, c[0x0][0x448] ;  /* 0x00011200ff1a7b82 */ /* 0x000e220000000800 */
[C---:B------:R-:W-:Y:S01]  /*17c20*/  FMUL.FTZ R109, R2.reuse, R27 ;  /* 0x0000001b026d7220 */ /* 0x040fe20000410000 */
[C---:B------:R-:W-:Y:S01]  /*17c30*/  FMUL.FTZ R27, R2.reuse, R35 ;  /* 0x00000023021b7220 */ /* 0x040fe20000410000 */
[C---:B------:R-:W-:Y:S01]  /*17c40*/  FMUL.FTZ R35, R2.reuse, R39 ;  /* 0x0000002702237220 */ /* 0x040fe20000410000 */
[C---:B------:R-:W-:Y:S01]  /*17c50*/  FMUL.FTZ R3, R2.reuse, R24 ;  /* 0x0000001802037220 */ /* 0x040fe20000410000 */
[C---:B------:R-:W-:Y:S01]  /*17c60*/  FMUL.FTZ R24, R2.reuse, R41 ;  /* 0x0000002902187220 */ /* 0x040fe20000410000 */
[----:B------:R-:W-:Y:S01]  /*17c70*/  FMUL.FTZ R41, R2, R43 ;  /* 0x0000002b02297220 */ /* 0x000fe20000410000 */
[----:B0-----:R-:W-:-:S13]  /*17c80*/  ISETP.NE.AND P0, PT, R26, 0x1, PT ;  /* 0x000000011a00780c */ /* 0x001fda0003f05270 */
[----:B------:R-:W0:Y:S08]  /*17c90*/  @P0 LDC R39, c[0x0][0x44c] ;  /* 0x00011300ff270b82 */ /* 0x000e300000000800 */
[----:B------:R-:W1:Y:S01]  /*17ca0*/  @P0 LDC R43, c[0x0][0x450] ;  /* 0x00011400ff2b0b82 */ /* 0x000e620000000800 */
[C---:B------:R-:W-:Y:S01]  /*17cb0*/  FMUL.FTZ R89, R2.reuse, R31 ;  /* 0x0000001f02597220 */ /* 0x040fe20000410000 */
[----:B------:R-:W-:Y:S01]  /*17cc0*/  FMUL.FTZ R31, R2, R34 ;  /* 0x00000022021f7220 */ /* 0x000fe20000410000 */
[----:B0-----:R-:W-:-:S05]  /*17cd0*/  @P0 IMAD.HI.U32 R26, R88, R39, RZ ;  /* 0x00000027581a0227 */ /* 0x001fca00078e00ff */
[----:B-1----:R-:W-:-:S05]  /*17ce0*/  @P0 SHF.R.U32.HI R88, RZ, R43, R26 ;  /* 0x0000002bff580219 */ /* 0x002fca000001161a */
[----:B------:R-:W0:Y:S01]  /*17cf0*/  SHFL.IDX PT, R34, R88, 0x1, 0x1c1f ;  /* 0x003c1f0058227f89 */ /* 0x000e2200000e0000 */
[----:B------:R-:W-:Y:S02]  /*17d00*/  IMAD.MOV.U32 R26, RZ, RZ, -0x80 ;  /* 0xffffff80ff1a7424 */ /* 0x000fe400078e00ff */
[----:B------:R-:W-:Y:S02]  /*17d10*/  FMUL.FTZ R107, R2, R30 ;  /* 0x0000001e026b7220 */ /* 0x000fe40000410000 */
[----:B------:R-:W-:Y:S01]  /*17d20*/  IMAD R26, R91, R26, 0x80 ;  /* 0x000000805b1a7424 */ /* 0x000fe200078e021a */
[----:B------:R-:W1:Y:S04]  /*17d30*/  MUFU.TANH R111, R111 ;  /* 0x0000006f006f7308 */ /* 0x000e680000002400 */
[----:B-----5:R-:W-:-:S04]  /*17d40*/  IADD3 R105, -R93, 0x1, R26 ;  /* 0x000000015d697810 */ /* 0x020fc80007ffe11a */
[----:B------:R-:W4:Y:S01]  /*17d50*/  MUFU.TANH R109, R109 ;  /* 0x0000006d006d7308 */ /* 0x000f220000002400 */
[----:B---3--:R-:W-:Y:S02]  /*17d60*/  IADD3 R26, -R93, R90, R26 ;  /* 0x0000005a5d1a7210 */ /* 0x008fe40007ffe11a */
[----:B--2---:R-:W-:-:S05]  /*17d70*/  IADD3 R105, -R92, R105, R90 ;  /* 0x000000695c697210 */ /* 0x004fca0007ffe15a */
[----:B------:R-:W2:Y:S01]  /*17d80*/  MUFU.TANH R107, R107 ;  /* 0x0000006b006b7308 */ /* 0x000ea20000002400 */
[----:B0-----:R-:W-:-:S07]  /*17d90*/  VIADDMNMX R34, R34, R105, R26, PT ;  /* 0x0000006922227246 */ /* 0x001fce000380011a */
[----:B------:R-:W0:Y:S01]  /*17da0*/  MUFU.TANH R89, R89 ;  /* 0x0000005900597308 */ /* 0x000e220000002400 */
[----:B------:R-:W-:Y:S01]  /*17db0*/  ISETP.GT.AND P4, PT, R34, RZ, PT ;  /* 0x000000ff2200720c */ /* 0x000fe20003f84270 */
[----:B------:R-:W-:Y:S01]  /*17dc0*/  FMUL.FTZ R30, R2, R38 ;  /* 0x00000026021e7220 */ /* 0x000fe20000410000 */
[----:B------:R-:W-:-:S05]  /*17dd0*/  ISETP.GT.AND P5, PT, R34, 0x1, PT ;  /* 0x000000012200780c */ /* 0x000fca0003fa4270 */
[----:B------:R-:W3:Y:S01]  /*17de0*/  MUFU.TANH R31, R31 ;  /* 0x0000001f001f7308 */ /* 0x000ee20000002400 */
[----:B------:R-:W-:Y:S02]  /*17df0*/  ISETP.GT.AND P3, PT, R34, 0x8, PT ;  /* 0x000000082200780c */ /* 0x000fe40003f64270 */
[----:B-1----:R-:W-:Y:S02]  /*17e00*/  FSEL R111, R111, -INF , P4 ;  /* 0xff8000006f6f7808 */ /* 0x002fe40002000000 */
[----:B----4-:R-:W-:-:S03]  /*17e10*/  FSEL R109, R109, -INF , P5 ;  /* 0xff8000006d6d7808 */ /* 0x010fc60002800000 */
[----:B------:R-:W1:Y:S01]  /*17e20*/  MUFU.TANH R27, R27 ;  /* 0x0000001b001b7308 */ /* 0x000e620000002400 */
[C---:B------:R-:W-:Y:S01]  /*17e30*/  FMUL.FTZ R8, R2.reuse, R29 ;  /* 0x0000001d02087220 */ /* 0x040fe20000410000 */
[----:B------:R-:W-:Y:S01]  /*17e40*/  FMUL.FTZ R29, R2, R48 ;  /* 0x00000030021d7220 */ /* 0x000fe20000410000 */
[----:B------:R-:W-:Y:S01]  /*17e50*/  ISETP.GT.AND P4, PT, R34, 0x9, PT ;  /* 0x000000092200780c */ /* 0x000fe20003f84270 */
[C---:B------:R-:W-:Y:S01]  /*17e60*/  FMUL.FTZ R9, R2.reuse, R32 ;  /* 0x0000002002097220 */ /* 0x040fe20000410000 */
[----:B--2---:R-:W-:Y:S01]  /*17e70*/  FSEL R107, R107, -INF , P3 ;  /* 0xff8000006b6b7808 */ /* 0x004fe20001800000 */
[C---:B------:R-:W-:Y:S01]  /*17e80*/  FMUL.FTZ R38, R2.reuse, R42 ;  /* 0x0000002a02267220 */ /* 0x040fe20000410000 */
[----:B------:R-:W-:Y:S01]  /*17e90*/  FMNMX.FTZ R48, R111, R109, !PT ;  /* 0x0000006d6f307209 */ /* 0x000fe20007810000 */
[----:B------:R-:W2:Y:S01]  /*17ea0*/  MUFU.TANH R30, R30 ;  /* 0x0000001e001e7308 */ /* 0x000ea20000002400 */
[C---:B------:R-:W-:Y:S01]  /*17eb0*/  FMUL.FTZ R32, R2.reuse, R49 ;  /* 0x0000003102207220 */ /* 0x040fe20000410000 */
[----:B------:R-:W-:Y:S01]  /*17ec0*/  FMUL.FTZ R49, R2, R50 ;  /* 0x0000003202317220 */ /* 0x000fe20000410000 */
[----:B------:R-:W-:-:S02]  /*17ed0*/  ISETP.GT.AND P3, PT, R34, 0x10, PT ;  /* 0x000000102200780c */ /* 0x000fc40003f64270 */
[----:B0-----:R-:W-:Y:S02]  /*17ee0*/  FSEL R89, R89, -INF , P4 ;  /* 0xff80000059597808 */ /* 0x001fe40002000000 */
[----:B------:R-:W-:Y:S01]  /*17ef0*/  FMNMX.FTZ R50, R107, R48, !PT ;  /* 0x000000306b327209 */ /* 0x000fe20007810000 */
[----:B------:R-:W0:Y:S01]  /*17f00*/  MUFU.TANH R35, R35 ;  /* 0x0000002300237308 */ /* 0x000e220000002400 */
[----:B------:R-:W-:Y:S01]  /*17f10*/  ISETP.GT.AND P4, PT, R34, 0x11, PT ;  /* 0x000000112200780c */ /* 0x000fe20003f84270 */
[----:B------:R-:W-:Y:S01]  /*17f20*/  FMUL.FTZ R42, R2, R46 ;  /* 0x0000002e022a7220 */ /* 0x000fe20000410000 */
[----:B---3--:R-:W-:Y:S02]  /*17f30*/  FSEL R31, R31, -INF , P3 ;  /* 0xff8000001f1f7808 */ /* 0x008fe40001800000 */
[----:B------:R-:W-:-:S03]  /*17f40*/  FMNMX.FTZ R50, R89, R50, !PT ;  /* 0x0000003259327209 */ /* 0x000fc60007810000 */
[----:B------:R-:W3:Y:S01]  /*17f50*/  MUFU.TANH R38, R38 ;  /* 0x0000002600267308 */ /* 0x000ee20000002400 */
[C---:B------:R-:W-:Y:S01]  /*17f60*/  FMUL.FTZ R7, R2.reuse, R28 ;  /* 0x0000001c02077220 */ /* 0x040fe20000410000 */
[----:B------:R-:W-:Y:S01]  /*17f70*/  FMUL.FTZ R28, R2, R45 ;  /* 0x0000002d021c7220 */ /* 0x000fe20000410000 */
[----:B------:R-:W-:Y:S01]  /*17f80*/  ISETP.GT.AND P3, PT, R34, 0x18, PT ;  /* 0x000000182200780c */ /* 0x000fe20003f64270 */
[----:B------:R-:W-:Y:S01]  /*17f90*/  FMUL.FTZ R45, R2, R47 ;  /* 0x0000002f022d7220 */ /* 0x000fe20000410000 */
[----:B-1----:R-:W-:Y:S02]  /*17fa0*/  FSEL R27, R27, -INF , P4 ;  /* 0xff8000001b1b7808 */ /* 0x002fe40002000000 */
[----:B------:R-:W-:Y:S01]  /*17fb0*/  FMNMX.FTZ R50, R31, R50, !PT ;  /* 0x000000321f327209 */ /* 0x000fe20007810000 */
[----:B------:R-:W1:Y:S01]  /*17fc0*/  MUFU.TANH R41, R41 ;  /* 0x0000002900297308 */ /* 0x000e620000002400 */
[----:B------:R-:W-:Y:S02]  /*17fd0*/  ISETP.GT.AND P4, PT, R34, 0x19, PT ;  /* 0x000000192200780c */ /* 0x000fe40003f84270 */
[----:B--2---:R-:W-:-:S02]  /*17fe0*/  FSEL R39, R30, -INF , P3 ;  /* 0xff8000001e277808 */ /* 0x004fc40001800000 */
[----:B------:R-:W-:-:S03]  /*17ff0*/  FMNMX.FTZ R50, R27, R50, !PT ;  /* 0x000000321b327209 */ /* 0x000fc60007810000 */
[----:B------:R-:W2:Y:S01]  /*18000*/  MUFU.TANH R42, R42 ;  /* 0x0000002a002a7308 */ /* 0x000ea20000002400 */
[----:B------:R-:W-:Y:S01]  /*18010*/  ISETP.GT.AND P3, PT, R34, 0x20, PT ;  /* 0x000000202200780c */ /* 0x000fe20003f64270 */
[----:B------:R-:W-:Y:S01]  /*18020*/  FMUL.FTZ R51, R2, R51 ;  /* 0x0000003302337220 */ /* 0x000fe20000410000 */
[----:B0-----:R-:W-:Y:S02]  /*18030*/  FSEL R35, R35, -INF , P4 ;  /* 0xff80000023237808 */ /* 0x001fe40002000000 */
[----:B------:R-:W-:-:S03]  /*18040*/  FMNMX.FTZ R50, R39, R50, !PT ;  /* 0x0000003227327209 */ /* 0x000fc60007810000 */
[----:B------:R-:W0:Y:S01]  /*18050*/  MUFU.TANH R45, R45 ;  /* 0x0000002d002d7308 */ /* 0x000e220000002400 */
[C---:B------:R-:W-:Y:S01]  /*18060*/  FMUL.FTZ R13, R2.reuse, R36 ;  /* 0x00000024020d7220 */ /* 0x040fe20000410000 */
[----:B------:R-:W-:Y:S01]  /*18070*/  FMUL.FTZ R36, R2, R53 ;  /* 0x0000003502247220 */ /* 0x000fe20000410000 */
[----:B------:R-:W-:Y:S01]  /*18080*/  ISETP.GT.AND P4, PT, R34, 0x21, PT ;  /* 0x000000212200780c */ /* 0x000fe20003f84270 */
[----:B------:R-:W-:Y:S01]  /*18090*/  FMUL.FTZ R53, R2, R54 ;  /* 0x0000003602357220 */ /* 0x000fe20000410000 */
[----:B---3--:R-:W-:Y:S02]  /*180a0*/  FSEL R43, R38, -INF , P3 ;  /* 0xff800000262b7808 */ /* 0x008fe40001800000 */
[----:B------:R-:W-:Y:S01]  /*180b0*/  FMNMX.FTZ R50, R35, R50, !PT ;  /* 0x0000003223327209 */ /* 0x000fe20007810000 */
[----:B------:R-:W3:Y:S01]  /*180c0*/  MUFU.TANH R49, R49 ;  /* 0x0000003100317308 */ /* 0x000ee20000002400 */
[----:B------:R-:W-:Y:S01]  /*180d0*/  ISETP.GT.AND P3, PT, R34, 0x28, PT ;  /* 0x000000282200780c */ /* 0x000fe20003f64270 */
[----:B------:R-:W-:Y:S01]  /*180e0*/  FMUL.FTZ R55, R2, R55 ;  /* 0x0000003702377220 */ /* 0x000fe20000410000 */
[----:B-1----:R-:W-:-:S02]  /*180f0*/  FSEL R41, R41, -INF , P4 ;  /* 0xff80000029297808 */ /* 0x002fc40002000000 */
[----:B------:R-:W-:-:S03]  /*18100*/  FMNMX.FTZ R50, R43, R50, !PT ;  /* 0x000000322b327209 */ /* 0x000fc60007810000 */
[----:B------:R-:W1:Y:S01]  /*18110*/  MUFU.TANH R51, R51 ;  /* 0x0000003300337308 */ /* 0x000e620000002400 */
[C---:B------:R-:W-:Y:S01]  /*18120*/  FMUL.FTZ R6, R2.reuse, R25 ;  /* 0x0000001902067220 */ /* 0x040fe20000410000 */
[----:B------:R-:W-:Y:S01]  /*18130*/  FMUL.FTZ R25, R2, R44 ;  /* 0x0000002c02197220 */ /* 0x000fe20000410000 */
[----:B------:R-:W-:Y:S01]  /*18140*/  ISETP.GT.AND P4, PT, R34, 0x29, PT ;  /* 0x000000292200780c */ /* 0x000fe20003f84270 */
[----:B------:R-:W-:Y:S01]  /*18150*/  FMUL.FTZ R44, R2, R58 ;  /* 0x0000003a022c7220 */ /* 0x000fe20000410000 */
[----:B--2---:R-:W-:Y:S02]  /*18160*/  FSEL R47, R42, -INF , P3 ;  /* 0xff8000002a2f7808 */ /* 0x004fe40001800000 */
[----:B------:R-:W-:Y:S01]  /*18170*/  FMNMX.FTZ R50, R41, R50, !PT ;  /* 0x0000003229327209 */ /* 0x000fe20007810000 */
[----:B------:R-:W2:Y:S01]  /*18180*/  MUFU.TANH R53, R53 ;  /* 0x0000003500357308 */ /* 0x000ea20000002400 */
[C---:B------:R-:W-:Y:S01]  /*18190*/  FMUL.FTZ R15, R2.reuse, R40 ;  /* 0x00000028020f7220 */ /* 0x040fe20000410000 */
[----:B------:R-:W-:Y:S01]  /*181a0*/  FMUL.FTZ R40, R2, R57 ;  /* 0x0000003902287220 */ /* 0x000fe20000410000 */
[----:B------:R-:W-:Y:S01]  /*181b0*/  ISETP.GT.AND P3, PT, R34, 0x30, PT ;  /* 0x000000302200780c */ /* 0x000fe20003f64270 */
[----:B------:R-:W-:Y:S01]  /*181c0*/  FMUL.FTZ R57, R2, R59 ;  /* 0x0000003b02397220 */ /* 0x000fe20000410000 */
[----:B0-----:R-:W-:-:S02]  /*181d0*/  FSEL R45, R45, -INF , P4 ;  /* 0xff8000002d2d7808 */ /* 0x001fc40002000000 */
[----:B------:R-:W-:Y:S01]  /*181e0*/  FMNMX.FTZ R50, R47, R50, !PT ;  /* 0x000000322f327209 */ /* 0x000fe20007810000 */
[----:B------:R-:W0:Y:S01]  /*181f0*/  MUFU.TANH R55, R55 ;  /* 0x0000003700377308 */ /* 0x000e220000002400 */
[----:B------:R-:W-:Y:S01]  /*18200*/  ISETP.GT.AND P4, PT, R34, 0x31, PT ;  /* 0x000000312200780c */ /* 0x000fe20003f84270 */
[----:B------:R-:W-:Y:S01]  /*18210*/  FMUL.FTZ R46, R2, R62 ;  /* 0x0000003e022e7220 */ /* 0x000fe20000410000 */
[----:B---3--:R-:W-:Y:S02]  /*18220*/  FSEL R49, R49, -INF , P3 ;  /* 0xff80000031317808 */ /* 0x008fe40001800000 */
[----:B------:R-:W-:-:S03]  /*18230*/  FMNMX.FTZ R50, R45, R50, !PT ;  /* 0x000000322d327209 */ /* 0x000fc60007810000 */
[----:B------:R-:W3:Y:S01]  /*18240*/  MUFU.TANH R44, R44 ;  /* 0x0000002c002c7308 */ /* 0x000ee20000002400 */
[----:B------:R-:W-:Y:S01]  /*18250*/  ISETP.GT.AND P3, PT, R34, 0x38, PT ;  /* 0x000000382200780c */ /* 0x000fe20003f64270 */
[----:B------:R-:W-:Y:S01]  /*18260*/  FMUL.FTZ R63, R2, R63 ;  /* 0x0000003f023f7220 */ /* 0x000fe20000410000 */
[----:B-1----:R-:W-:Y:S02]  /*18270*/  FSEL R51, R51, -INF , P4 ;  /* 0xff80000033337808 */ /* 0x002fe40002000000 */
[----:B------:R-:W-:-:S03]  /*18280*/  FMNMX.FTZ R50, R49, R50, !PT ;  /* 0x0000003231327209 */ /* 0x000fc60007810000 */
[----:B------:R-:W1:Y:S01]  /*18290*/  MUFU.TANH R57, R57 ;  /* 0x0000003900397308 */ /* 0x000e620000002400 */
[----:B------:R-:W-:Y:S01]  /*182a0*/  ISETP.GT.AND P4, PT, R34, 0x39, PT ;  /* 0x000000392200780c */ /* 0x000fe20003f84270 */
[----:B------:R-:W-:Y:S01]  /*182b0*/  FMUL.FTZ R48, R2, R66 ;  /* 0x0000004202307220 */ /* 0x000fe20000410000 */
[----:B--2---:R-:W-:Y:S02]  /*182c0*/  FSEL R53, R53, -INF , P3 ;  /* 0xff80000035357808 */ /* 0x004fe40001800000 */
[----:B------:R-:W-:-:S03]  /*182d0*/  FMNMX.FTZ R50, R51, R50, !PT ;  /* 0x0000003233327209 */ /* 0x000fc60007810000 */
[----:B------:R-:W2:Y:S01]  /*182e0*/  MUFU.TANH R46, R46 ;  /* 0x0000002e002e7308 */ /* 0x000ea20000002400 */
[----:B------:R-:W-:Y:S02]  /*182f0*/  ISETP.GT.AND P3, PT, R34, 0x40, PT ;  /* 0x000000402200780c */ /* 0x000fe40003f64270 */
[----:B0-----:R-:W-:Y:S02]  /*18300*/  FSEL R55, R55, -INF , P4 ;  /* 0xff80000037377808 */ /* 0x001fe40002000000 */
[----:B------:R-:W-:-:S03]  /*18310*/  FMNMX.FTZ R50, R53, R50, !PT ;  /* 0x0000003235327209 */ /* 0x000fc60007810000 */
[----:B------:R-:W0:Y:S01]  /*18320*/  MUFU.TANH R63, R63 ;  /* 0x0000003f003f7308 */ /* 0x000e220000002400 */
[----:B------:R-:W-:Y:S01]  /*18330*/  FMUL.FTZ R67, R2, R67 ;  /* 0x0000004302437220 */ /* 0x000fe20000410000 */
[----:B------:R-:W-:Y:S02]  /*18340*/  ISETP.GT.AND P4, PT, R34, 0x41, PT ;  /* 0x000000412200780c */ /* 0x000fe40003f84270 */
[----:B---3--:R-:W-:Y:S02]  /*18350*/  FSEL R59, R44, -INF , P3 ;  /* 0xff8000002c3b7808 */ /* 0x008fe40001800000 */
[----:B------:R-:W-:Y:S02]  /*18360*/  FMNMX.FTZ R50, R55, R50, !PT ;  /* 0x0000003237327209 */ /* 0x000fe40007810000 */
[----:B------:R-:W3:Y:S01]  /*18370*/  MUFU.TANH R48, R48 ;  /* 0x0000003000307308 */ /* 0x000ee20000002400 */
[----:B------:R-:W-:Y:S01]  /*18380*/  FMUL.FTZ R70, R2, R70 ;  /* 0x0000004602467220 */ /* 0x000fe20000410000 */
[----:B------:R-:W-:-:S02]  /*18390*/  ISETP.GT.AND P3, PT, R34, 0x48, PT ;  /* 0x000000482200780c */ /* 0x000fc40003f64270 */
[----:B-1----:R-:W-:Y:S02]  /*183a0*/  FSEL R57, R57, -INF , P4 ;  /* 0xff80000039397808 */ /* 0x002fe40002000000 */
[----:B------:R-:W-:Y:S02]  /*183b0*/  FMNMX.FTZ R50, R59, R50, !PT ;  /* 0x000000323b327209 */ /* 0x000fe40007810000 */
[----:B------:R2:W1:Y:S01]  /*183c0*/  MUFU.TANH R30, R67 ;  /* 0x00000043001e7308 */ /* 0x0004620000002400 */
[----:B------:R-:W-:Y:S01]  /*183d0*/  FMUL.FTZ R71, R2, R71 ;  /* 0x0000004702477220 */ /* 0x000fe20000410000 */
[----:B------:R-:W-:Y:S01]  /*183e0*/  ISETP.GT.AND P4, PT, R34, 0x49, PT ;  /* 0x000000492200780c */ /* 0x000fe20003f84270 */
[----:B------:R-:W-:Y:S01]  /*183f0*/  FMUL.FTZ R93, R2, R74 ;  /* 0x0000004a025d7220 */ /* 0x000fe20000410000 */
[----:B------:R-:W-:-:S04]  /*18400*/  FMNMX.FTZ R50, R57, R50, !PT ;  /* 0x0000003239327209 */ /* 0x000fc80007810000 */
[----:B------:R-:W-:Y:S01]  /*18410*/  MUFU.TANH R38, R70 ;  /* 0x0000004600267308 */ /* 0x000fe20000002400 */
[----:B--2---:R-:W-:Y:S01]  /*18420*/  FSEL R67, R46, -INF , P3 ;  /* 0xff8000002e437808 */ /* 0x004fe20001800000 */
[----:B------:R-:W-:Y:S01]  /*18430*/  FMUL.FTZ R95, R2, R75 ;  /* 0x0000004b025f7220 */ /* 0x000fe20000410000 */
[C---:B------:R-:W-:Y:S02]  /*18440*/  ISETP.GT.AND P3, PT, R34.reuse, 0x50, PT ;  /* 0x000000502200780c */ /* 0x040fe40003f64270 */
[----:B0-----:R-:W-:Y:S02]  /*18450*/  FSEL R63, R63, -INF , P4 ;  /* 0xff8000003f3f7808 */ /* 0x001fe40002000000 */
[----:B------:R-:W-:Y:S01]  /*18460*/  FMNMX.FTZ R50, R67, R50, !PT ;  /* 0x0000003243327209 */ /* 0x000fe20007810000 */
[----:B------:R3:W0:Y:S01]  /*18470*/  MUFU.TANH R42, R71 ;  /* 0x00000047002a7308 */ /* 0x0006220000002400 */
[----:B------:R-:W-:Y:S01]  /*18480*/  ISETP.GT.AND P4, PT, R34, 0x51, PT ;  /* 0x000000512200780c */ /* 0x000fe20003f84270 */
[C---:B------:R-:W-:Y:S01]  /*18490*/  FMUL.FTZ R78, R2.reuse, R78 ;  /* 0x0000004e024e7220 */ /* 0x040fe20000410000 */
[----:B------:R-:W-:Y:S01]  /*184a0*/  FMNMX.FTZ R50, R63, R50, !PT ;  /* 0x000000323f327209 */ /* 0x000fe20007810000 */
[----:B------:R-:W-:-:S04]  /*184b0*/  FMUL.FTZ R79, R2, R79 ;  /* 0x0000004f024f7220 */ /* 0x000fc80000410000 */
[----:B------:R-:W2:Y:S01]  /*184c0*/  MUFU.TANH R93, R93 ;  /* 0x0000005d005d7308 */ /* 0x000ea20000002400 */
[----:B---3--:R-:W-:Y:S02]  /*184d0*/  FSEL R71, R48, -INF , P3 ;  /* 0xff80000030477808 */ /* 0x008fe40001800000 */
[----:B------:R-:W-:Y:S02]  /*184e0*/  ISETP.GT.AND P3, PT, R34, 0x58, PT ;  /* 0x000000582200780c */ /* 0x000fe40003f64270 */
[----:B-1----:R-:W-:Y:S02]  /*184f0*/  FSEL R75, R30, -INF , P4 ;  /* 0xff8000001e4b7808 */ /* 0x002fe40002000000 */
[----:B------:R-:W-:Y:S01]  /*18500*/  FMNMX.FTZ R50, R71, R50, !PT ;  /* 0x0000003247327209 */ /* 0x000fe20007810000 */
[----:B------:R-:W1:Y:S01]  /*18510*/  MUFU.TANH R95, R95 ;  /* 0x0000005f005f7308 */ /* 0x000e620000002400 */
[----:B------:R-:W-:Y:S01]  /*18520*/  ISETP.GT.AND P4, PT, R34, 0x59, PT ;  /* 0x000000592200780c */ /* 0x000fe20003f84270 */
[C---:B------:R-:W-:Y:S01]  /*18530*/  FMUL.FTZ R82, R2.reuse, R82 ;  /* 0x0000005202527220 */ /* 0x040fe20000410000 */
[----:B------:R-:W-:Y:S01]  /*18540*/  FMNMX.FTZ R50, R75, R50, !PT ;  /* 0x000000324b327209 */ /* 0x000fe20007810000 */
[----:B------:R-:W-:-:S04]  /*18550*/  FMUL.FTZ R30, R2, R83 ;  /* 0x00000053021e7220 */ /* 0x000fc80000410000 */
[----:B------:R-:W3:Y:S01]  /*18560*/  MUFU.TANH R78, R78 ;  /* 0x0000004e004e7308 */ /* 0x000ee20000002400 */
[----:B0-----:R-:W-:-:S07]  /*18570*/  FSEL R83, R42, -INF , P4 ;  /* 0xff8000002a537808 */ /* 0x001fce0002000000 */
[----:B------:R0:W4:Y:S01]  /*18580*/  MUFU.TANH R97, R79 ;  /* 0x0000004f00617308 */ /* 0x0001220000002400 */
[----:B------:R-:W-:Y:S02]  /*18590*/  ISETP.GT.AND P4, PT, R34, 0x61, PT ;  /* 0x000000612200780c */ /* 0x000fe40003f84270 */
[----:B0-----:R-:W-:Y:S02]  /*185a0*/  FSEL R79, R38, -INF , P3 ;  /* 0xff800000264f7808 */ /* 0x001fe40001800000 */
[----:B------:R-:W-:Y:S02]  /*185b0*/  ISETP.GT.AND P3, PT, R34, 0x60, PT ;  /* 0x000000602200780c */ /* 0x000fe40003f64270 */
[----:B------:R-:W-:Y:S01]  /*185c0*/  FMNMX.FTZ R50, R79, R50, !PT ;  /* 0x000000324f327209 */ /* 0x000fe20007810000 */
[----:B------:R-:W0:Y:S01]  /*185d0*/  MUFU.TANH R82, R82 ;  /* 0x0000005200527308 */ /* 0x000e220000002400 */
[----:B--2---:R-:W-:Y:S01]  /*185e0*/  FSEL R93, R93, -INF , P3 ;  /* 0xff8000005d5d7808 */ /* 0x004fe20001800000 */
[C---:B------:R-:W-:Y:S01]  /*185f0*/  FMUL.FTZ R86, R2.reuse, R86 ;  /* 0x0000005602567220 */ /* 0x040fe20000410000 */
[----:B------:R-:W-:Y:S01]  /*18600*/  FMNMX.FTZ R50, R83, R50, !PT ;  /* 0x0000003253327209 */ /* 0x000fe20007810000 */
[----:B------:R-:W-:Y:S01]  /*18610*/  FMUL.FTZ R38, R2, R87 ;  /* 0x0000005702267220 */ /* 0x000fe20000410000 */
[----:B------:R-:W-:-:S02]  /*18620*/  ISETP.GT.AND P3, PT, R34, 0x68, PT ;  /* 0x000000682200780c */ /* 0x000fc40003f64270 */
[----:B-1----:R-:W-:Y:S01]  /*18630*/  FSEL R95, R95, -INF , P4 ;  /* 0xff8000005f5f7808 */ /* 0x002fe20002000000 */
[----:B------:R-:W1:Y:S01]  /*18640*/  MUFU.TANH R101, R30 ;  /* 0x0000001e00657308 */ /* 0x000e620000002400 */
[----:B------:R-:W-:Y:S02]  /*18650*/  FMNMX.FTZ R50, R93, R50, !PT ;  /* 0x000000325d327209 */ /* 0x000fe40007810000 */
[----:B------:R-:W-:Y:S02]  /*18660*/  ISETP.GT.AND P4, PT, R34, 0x69, PT ;  /* 0x000000692200780c */ /* 0x000fe40003f84270 */
[----:B---3--:R-:W-:Y:S02]  /*18670*/  FSEL R87, R78, -INF , P3 ;  /* 0xff8000004e577808 */ /* 0x008fe40001800000 */
[----:B------:R-:W-:Y:S01]  /*18680*/  FMNMX.FTZ R50, R95, R50, !PT ;  /* 0x000000325f327209 */ /* 0x000fe20007810000 */
[----:B------:R-:W2:Y:S01]  /*18690*/  MUFU.TANH R86, R86 ;  /* 0x0000005600567308 */ /* 0x000ea20000002400 */
[----:B------:R-:W-:-:S02]  /*186a0*/  ISETP.GT.AND P3, PT, R34, 0x70, PT ;  /* 0x000000702200780c */ /* 0x000fc40003f64270 */
[----:B----4-:R-:W-:Y:S02]  /*186b0*/  FSEL R97, R97, -INF , P4 ;  /* 0xff80000061617808 */ /* 0x010fe40002000000 */
[----:B------:R-:W-:-:S03]  /*186c0*/  FMNMX.FTZ R50, R87, R50, !PT ;  /* 0x0000003257327209 */ /* 0x000fc60007810000 */
[----:B------:R-:W3:Y:S01]  /*186d0*/  MUFU.TANH R38, R38 ;  /* 0x0000002600267308 */ /* 0x000ee20000002400 */
[----:B------:R-:W-:Y:S02]  /*186e0*/  ISETP.GT.AND P4, PT, R34, 0x71, PT ;  /* 0x000000712200780c */ /* 0x000fe40003f84270 */
[----:B0-----:R-:W-:Y:S02]  /*186f0*/  FSEL R103, R82, -INF , P3 ;  /* 0xff80000052677808 */ /* 0x001fe40001800000 */
[----:B------:R-:W-:Y:S02]  /*18700*/  FMNMX.FTZ R50, R97, R50, !PT ;  /* 0x0000003261327209 */ /* 0x000fe40007810000 */
[----:B------:R-:W-:Y:S02]  /*18710*/  ISETP.GT.AND P3, PT, R34, 0x78, PT ;  /* 0x000000782200780c */ /* 0x000fe40003f64270 */
[----:B-1----:R-:W-:Y:S02]  /*18720*/  FSEL R101, R101, -INF , P4 ;  /* 0xff80000065657808 */ /* 0x002fe40002000000 */
[----:B------:R-:W-:-:S02]  /*18730*/  FMNMX.FTZ R50, R103, R50, !PT ;  /* 0x0000003267327209 */ /* 0x000fc40007810000 */
[----:B------:R-:W-:Y:S02]  /*18740*/  ISETP.GT.AND P4, PT, R34, 0x79, PT ;  /* 0x000000792200780c */ /* 0x000fe40003f84270 */
[----:B--2---:R-:W-:Y:S02]  /*18750*/  FSEL R99, R86, -INF , P3 ;  /* 0xff80000056637808 */ /* 0x004fe40001800000 */
[----:B------:R-:W-:Y:S01]  /*18760*/  FMNMX.FTZ R50, R101, R50, !PT ;  /* 0x0000003265327209 */ /* 0x000fe20007810000 */
[----:B------:R-:W-:Y:S01]  /*18770*/  FMUL.FTZ R34, R2, R61 ;  /* 0x0000003d02227220 */ /* 0x000fe20000410000 */
[----:B---3--:R-:W-:Y:S02]  /*18780*/  FSEL R61, R38, -INF , P4 ;  /* 0xff800000263d7808 */ /* 0x008fe40002000000 */
[----:B------:R-:W-:Y:S01]  /*18790*/  FMNMX.FTZ R50, R99, R50, !PT ;  /* 0x0000003263327209 */ /* 0x000fe20007810000 */
[C---:B------:R-:W-:Y:S01]  /*187a0*/  FMUL.FTZ R12, R2.reuse, R33 ;  /* 0x00000021020c7220 */ /* 0x040fe20000410000 */
[----:B------:R-:W-:-:S02]  /*187b0*/  FMUL.FTZ R33, R2, R52 ;  /* 0x0000003402217220 */ /* 0x000fc40000410000 */
[----:B------:R-:W-:-:S05]  /*187c0*/  FMNMX.FTZ R52, R61, R50, !PT ;  /* 0x000000323d347209 */ /* 0x000fca0007810000 */
[----:B------:R-:W0:Y:S01]  /*187d0*/  SHFL.BFLY PT, R113, R52, 0x2, 0x1f ;  /* 0x0c401f0034717f89 */ /* 0x000e2200000e0000 */
[C---:B------:R-:W-:Y:S01]  /*187e0*/  FMUL.FTZ R30, R2.reuse, R60 ;  /* 0x0000003c021e7220 */ /* 0x040fe20000410000 */
[----:B------:R-:W-:Y:S02]  /*187f0*/  FMUL.FTZ R42, R2, R65 ;  /* 0x00000041022a7220 */ /* 0x000fe40000410000 */
[----:B------:R-:W1:Y:S01]  /*18800*/  SHFL.IDX PT, R65, R88, RZ, 0x1c1f ;  /* 0x001c1fff58417589 */ /* 0x000e6200000e0000 */
[----:B0-----:R-:W-:-:S05]  /*18810*/  FMNMX.FTZ R113, R52, R113, !PT ;  /* 0x0000007134717209 */ /* 0x001fca0007810000 */
[----:B------:R-:W0:Y:S01]  /*18820*/  SHFL.BFLY PT, R60, R113, 0x1, 0x1f ;  /* 0x0c201f00713c7f89 */ /* 0x000e2200000e0000 */
[----:B------:R-:W2:Y:S01]  /*18830*/  MUFU.TANH R3, R3 ;  /* 0x0000000300037308 */ /* 0x000ea20000002400 */
[----:B------:R-:W-:-:S07]  /*18840*/  MOV R174, UR4 ;  /* 0x0000000400ae7c02 */ /* 0x000fce0008000f00 */
[----:B------:R-:W3:Y:S01]  /*18850*/  MUFU.TANH R6, R6 ;  /* 0x0000000600067308 */ /* 0x000ee20000002400 */
[----:B-1----:R-:W-:-:S07]  /*18860*/  VIADDMNMX R65, R65, R105, R26, PT ;  /* 0x0000006941417246 */ /* 0x002fce000380011a */
[----:B------:R-:W1:Y:S01]  /*18870*/  MUFU.TANH R7, R7 ;  /* 0x0000000700077308 */ /* 0x000e620000002400 */
[----:B0-----:R-:W-:-:S07]  /*18880*/  FMNMX.FTZ R175, R113, R60, !PT ;  /* 0x0000003c71af7209 */ /* 0x001fce0007810000 */
[----:B------:R-:W0:Y:S01]  /*18890*/  MUFU.TANH R8, R8 ;  /* 0x0000000800087308 */ /* 0x000e220000002400 */
[----:B------:R-:W-:Y:S02]  /*188a0*/  ISETP.GT.AND P4, PT, R65, RZ, PT ;  /* 0x000000ff4100720c */ /* 0x000fe40003f84270 */
[C---:B------:R-:W-:Y:S01]  /*188b0*/  FSETP.NEU.FTZ.AND P3, PT, R175.reuse, -INF , PT ;  /* 0xff800000af00780b */ /* 0x040fe20003f7d000 */
[----:B------:R-:W-:-:S01]  /*188c0*/  FFMA.FTZ R60, R175, R174, -8 ;  /* 0xc1000000af3c7423 */ /* 0x000fc200000100ae */
[----:B------:R-:W-:-:S03]  /*188d0*/  ISETP.GT.AND P5, PT, R65, 0x1, PT ;  /* 0x000000014100780c */ /* 0x000fc60003fa4270 */
[----:B------:R-:W4:Y:S01]  /*188e0*/  MUFU.TANH R9, R9 ;  /* 0x0000000900097308 */ /* 0x000f220000002400 */
[----:B------:R-:W-:Y:S01]  /*188f0*/  FSEL R60, R60, RZ, P3 ;  /* 0x000000ff3c3c7208 */ /* 0x000fe20001800000 */
[----:B------:R-:W-:Y:S01]  /*18900*/  FMUL.FTZ R14, R2, R37 ;  /* 0x00000025020e7220 */ /* 0x000fe20000410000 */
[----:B------:R-:W-:Y:S02]  /*18910*/  ISETP.GT.AND P3, PT, R65, 0x8, PT ;  /* 0x000000084100780c */ /* 0x000fe40003f64270 */
[----:B--2---:R-:W-:Y:S02]  /*18920*/  FSEL R3, R3, -INF , P4 ;  /* 0xff80000003037808 */ /* 0x004fe40002000000 */
[----:B---3--:R-:W-:Y:S01]  /*18930*/  FSEL R6, R6, -INF , P5 ;  /* 0xff80000006067808 */ /* 0x008fe20002800000 */
[----:B------:R-:W2:Y:S01]  /*18940*/  MUFU.TANH R12, R12 ;  /* 0x0000000c000c7308 */ /* 0x000ea20000002400 */
[----:B------:R-:W-:Y:S01]  /*18950*/  FMUL.FTZ R44, R2, R68 ;  /* 0x00000044022c7220 */ /* 0x000fe20000410000 */
[----:B------:R-:W-:-:S02]  /*18960*/  ISETP.GT.AND P4, PT, R65, 0x9, PT ;  /* 0x000000094100780c */ /* 0x000fc40003f84270 */
[----:B-1----:R-:W-:Y:S02]  /*18970*/  FSEL R7, R7, -INF , P3 ;  /* 0xff80000007077808 */ /* 0x002fe40001800000 */
[----:B------:R-:W-:Y:S02]  /*18980*/  FMNMX.FTZ R68, R3, R6, !PT ;  /* 0x0000000603447209 */ /* 0x000fe40007810000 */
[----:B------:R-:W1:Y:S01]  /*18990*/  MUFU.TANH R13, R13 ;  /* 0x0000000d000d7308 */ /* 0x000e620000002400 */
[----:B------:R-:W-:Y:S01]  /*189a0*/  FMUL.FTZ R46, R2, R69 ;  /* 0x00000045022e7220 */ /* 0x000fe20000410000 */
[----:B------:R-:W-:Y:S02]  /*189b0*/  ISETP.GT.AND P3, PT, R65, 0x10, PT ;  /* 0x000000104100780c */ /* 0x000fe40003f64270 */
[----:B0-----:R-:W-:Y:S02]  /*189c0*/  FSEL R69, R8, -INF , P4 ;  /* 0xff80000008457808 */ /* 0x001fe40002000000 */
[----:B------:R-:W-:-:S02]  /*189d0*/  FMNMX.FTZ R68, R7, R68, !PT ;  /* 0x0000004407447209 */ /* 0x000fc40007810000 */
[----:B------:R-:W0:Y:S01]  /*189e0*/  MUFU.TANH R14, R14 ;  /* 0x0000000e000e7308 */ /* 0x000e220000002400 */
[----:B------:R-:W-:Y:S02]  /*189f0*/  ISETP.GT.AND P4, PT, R65, 0x11, PT ;  /* 0x000000114100780c */ /* 0x000fe40003f84270 */
[----:B----4-:R-:W-:Y:S02]  /*18a00*/  FSEL R9, R9, -INF , P3 ;  /* 0xff80000009097808 */ /* 0x010fe40001800000 */
[----:B------:R-:W-:-:S03]  /*18a10*/  FMNMX.FTZ R68, R69, R68, !PT ;  /* 0x0000004445447209 */ /* 0x000fc60007810000 */
[----:B------:R-:W3:Y:S01]  /*18a20*/  MUFU.TANH R15, R15 ;  /* 0x0000000f000f7308 */ /* 0x000ee20000002400 */
[----:B------:R-:W-:-:S01]  /*18a30*/  FFMA.FTZ R231, R31, R174, -R60 ;  /* 0x000000ae1fe77223 */ /* 0x000fc2000001083c */
[----:B------:R-:W-:Y:S02]  /*18a40*/  ISETP.GT.AND P3, PT, R65, 0x18, PT ;  /* 0x000000184100780c */ /* 0x000fe40003f64270 */
[----:B--2---:R-:W-:Y:S02]  /*18a50*/  FSEL R31, R12, -INF , P4 ;  /* 0xff8000000c1f7808 */ /* 0x004fe40002000000 */
[----:B------:R-:W-:Y:S02]  /*18a60*/  FMNMX.FTZ R68, R9, R68, !PT ;  /* 0x0000004409447209 */ /* 0x000fe40007810000 */
[----:B------:R-:W2:Y:S01]  /*18a70*/  MUFU.TANH R24, R24 ;  /* 0x0000001800187308 */ /* 0x000ea20000002400 */
[----:B------:R-:W-:Y:S02]  /*18a80*/  ISETP.GT.AND P4, PT, R65, 0x19, PT ;  /* 0x000000194100780c */ /* 0x000fe40003f84270 */
[----:B-1----:R-:W-:-:S02]  /*18a90*/  FSEL R13, R13, -INF , P3 ;  /* 0xff8000000d0d7808 */ /* 0x002fc40001800000 */
[----:B------:R-:W-:-:S03]  /*18aa0*/  FMNMX.FTZ R68, R31, R68, !PT ;  /* 0x000000441f447209 */ /* 0x000fc60007810000 */
[----:B------:R-:W1:Y:S01]  /*18ab0*/  MUFU.TANH R25, R25 ;  /* 0x0000001900197308 */ /* 0x000e620000002400 */
[----:B------:R-:W-:-:S01]  /*18ac0*/  FFMA.FTZ R8, R27, R174, -R60 ;  /* 0x000000ae1b087223 */ /* 0x000fc2000001083c */
[----:B------:R-:W-:Y:S02]  /*18ad0*/  ISETP.GT.AND P3, PT, R65, 0x20, PT ;  /* 0x000000204100780c */ /* 0x000fe40003f64270 */
[----:B0-----:R-:W-:Y:S02]  /*18ae0*/  FSEL R27, R14, -INF , P4 ;  /* 0xff8000000e1b7808 */ /* 0x001fe40002000000 */
[----:B------:R-:W-:Y:S02]  /*18af0*/  FMNMX.FTZ R68, R13, R68, !PT ;  /* 0x000000440d447209 */ /* 0x000fe40007810000 */
[----:B------:R-:W0:Y:S01]  /*18b00*/  MUFU.TANH R28, R28 ;  /* 0x0000001c001c7308 */ /* 0x000e220000002400 */
[----:B------:R-:W-:Y:S02]  /*18b10*/  ISETP.GT.AND P4, PT, R65, 0x21, PT ;  /* 0x000000214100780c */ /* 0x000fe40003f84270 */
[----:B---3--:R-:W-:-:S02]  /*18b20*/  FSEL R15, R15, -INF , P3 ;  /* 0xff8000000f0f7808 */ /* 0x008fc40001800000 */
[----:B------:R-:W-:-:S03]  /*18b30*/  FMNMX.FTZ R68, R27, R68, !PT ;  /* 0x000000441b447209 */ /* 0x000fc60007810000 */
[----:B------:R-:W3:Y:S01]  /*18b40*/  MUFU.TANH R29, R29 ;  /* 0x0000001d001d7308 */ /* 0x000ee20000002400 */
[----:B------:R-:W-:-:S01]  /*18b50*/  FFMA.FTZ R12, R39, R174, -R60 ;  /* 0x000000ae270c7223 */ /* 0x000fc2000001083c */
[----:B------:R-:W-:Y:S02]  /*18b60*/  ISETP.GT.AND P3, PT, R65, 0x28, PT ;  /* 0x000000284100780c */ /* 0x000fe40003f64270 */
[----:B--2---:R-:W-:Y:S02]  /*18b70*/  FSEL R39, R24, -INF , P4 ;  /* 0xff80000018277808 */ /* 0x004fe40002000000 */
[----:B------:R-:W-:Y:S02]  /*18b80*/  FMNMX.FTZ R68, R15, R68, !PT ;  /* 0x000000440f447209 */ /* 0x000fe40007810000 */
[----:B------:R-:W2:Y:S01]  /*18b90*/  MUFU.TANH R32, R32 ;  /* 0x0000002000207308 */ /* 0x000ea20000002400 */
[----:B------:R-:W-:Y:S01]  /*18ba0*/  ISETP.GT.AND P4, PT, R65, 0x29, PT ;  /* 0x000000294100780c */ /* 0x000fe20003f84270 */
[----:B------:R-:W-:Y:S01]  /*18bb0*/  FMUL.FTZ R37, R2, R56 ;  /* 0x0000003802257220 */ /* 0x000fe20000410000 */
[----:B-1----:R-:W-:-:S02]  /*18bc0*/  FSEL R25, R25, -INF , P3 ;  /* 0xff80000019197808 */ /* 0x002fc40001800000 */
[----:B------:R-:W-:-:S03]  /*18bd0*/  FMNMX.FTZ R68, R39, R68, !PT ;  /* 0x0000004427447209 */ /* 0x000fc60007810000 */
[----:B------:R-:W1:Y:S01]  /*18be0*/  MUFU.TANH R33, R33 ;  /* 0x0000002100217308 */ /* 0x000e620000002400 */
[----:B------:R-:W-:Y:S01]  /*18bf0*/  FMUL.FTZ R54, R2, R77 ;  /* 0x0000004d02367220 */ /* 0x000fe20000410000 */
[----:B------:R-:W-:Y:S01]  /*18c00*/  FFMA.FTZ R77, R35, R174, -R60 ;  /* 0x000000ae234d7223 */ /* 0x000fe2000001083c */
[----:B------:R-:W-:Y:S02]  /*18c10*/  ISETP.GT.AND P3, PT, R65, 0x30, PT ;  /* 0x000000304100780c */ /* 0x000fe40003f64270 */
[----:B0-----:R-:W-:Y:S02]  /*18c20*/  FSEL R35, R28, -INF , P4 ;  /* 0xff8000001c237808 */ /* 0x001fe40002000000 */
[----:B------:R-:W-:Y:S01]  /*18c30*/  FMNMX.FTZ R68, R25, R68, !PT ;  /* 0x0000004419447209 */ /* 0x000fe20007810000 */
        /* <DEDUP_REMOVED lines=29> */
[C---:B------:R-:W-:Y:S01]  /*18e10*/  FMUL.FTZ R58, R2.reuse, R81 ;  /* 0x00000051023a7220 */ /* 0x040fe20000410000 */
[----:B------:R-:W-:Y:S01]  /*18e20*/  ISETP.GT.AND P4, PT, R65, 0x49, PT ;  /* 0x000000494100780c */ /* 0x000fe20003f84270 */
[----:B------:R-:W-:Y:S01]  /*18e30*/  FMUL.FTZ R48, R2, R72 ;  /* 0x0000004802307220 */ /* 0x000fe20000410000 */
[----:B-1----:R-:W-:-:S02]  /*18e40*/  FSEL R81, R30, -INF , P3 ;  /* 0xff8000001e517808 */ /* 0x002fc40001800000 */
[----:B------:R-:W-:Y:S02]  /*18e50*/  FMNMX.FTZ R68, R47, R68, !PT ;  /* 0x000000442f447209 */ /* 0x000fe40007810000 */
[----:B------:R-:W1:Y:S01]  /*18e60*/  MUFU.TANH R44, R44 ;  /* 0x0000002c002c7308 */ /* 0x000e620000002400 */
[C---:B------:R-:W-:Y:S01]  /*18e70*/  FMUL.FTZ R64, R2.reuse, R85 ;  /* 0x0000005502407220 */ /* 0x040fe20000410000 */
[--C-:B------:R-:W-:Y:S01]  /*18e80*/  FFMA.FTZ R85, R45, R174, -R60.reuse ;  /* 0x000000ae2d557223 */ /* 0x100fe2000001083c */
[----:B------:R-:W-:Y:S01]  /*18e90*/  ISETP.GT.AND P3, PT, R65, 0x50, PT ;  /* 0x000000504100780c */ /* 0x000fe20003f64270 */
[----:B------:R-:W-:Y:S01]  /*18ea0*/  FMUL.FTZ R50, R2, R73 ;  /* 0x0000004902327220 */ /* 0x000fe20000410000 */
[----:B0-----:R-:W-:Y:S02]  /*18eb0*/  FSEL R45, R34, -INF , P4 ;  /* 0xff800000222d7808 */ /* 0x001fe40002000000 */
[----:B------:R-:W-:Y:S01]  /*18ec0*/  FMNMX.FTZ R68, R81, R68, !PT ;  /* 0x0000004451447209 */ /* 0x000fe20007810000 */
[----:B------:R-:W0:Y:S01]  /*18ed0*/  MUFU.TANH R46, R46 ;  /* 0x0000002e002e7308 */ /* 0x000e220000002400 */
[----:B------:R-:W-:-:S01]  /*18ee0*/  FFMA.FTZ R73, R89, R174, -R60 ;  /* 0x000000ae59497223 */ /* 0x000fc2000001083c */
[----:B------:R-:W-:Y:S01]  /*18ef0*/  ISETP.GT.AND P4, PT, R65, 0x51, PT ;  /* 0x000000514100780c */ /* 0x000fe20003f84270 */
[----:B------:R-:W-:Y:S01]  /*18f00*/  FMUL.FTZ R52, R2, R76 ;  /* 0x0000004c02347220 */ /* 0x000fe20000410000 */
[----:B---3--:R-:W-:-:S02]  /*18f10*/  FSEL R89, R38, -INF , P3 ;  /* 0xff80000026597808 */ /* 0x008fc40001800000 */
[----:B------:R-:W-:Y:S02]  /*18f20*/  FMNMX.FTZ R68, R45, R68, !PT ;  /* 0x000000442d447209 */ /* 0x000fe40007810000 */
        /* <DEDUP_REMOVED lines=10> */
[----:B------:R-:W-:Y:S01]  /*18fd0*/  MUFU.TANH R52, R52 ;  /* 0x0000003400347308 */ /* 0x000fe20000002400 */
[----:B------:R-:W-:-:S01]  /*18fe0*/  FFMA.FTZ R28, R51, R174, -R60 ;  /* 0x000000ae331c7223 */ /* 0x000fc2000001083c */
[----:B------:R-:W-:Y:S02]  /*18ff0*/  ISETP.GT.AND P3, PT, R65, 0x60, PT ;  /* 0x000000604100780c */ /* 0x000fe40003f64270 */
[----:B0-----:R-:W-:Y:S02]  /*19000*/  FSEL R51, R46, -INF , P4 ;  /* 0xff8000002e337808 */ /* 0x001fe40002000000 */
[----:B------:R-:W-:Y:S02]  /*19010*/  FMNMX.FTZ R68, R105, R68, !PT ;  /* 0x0000004469447209 */ /* 0x000fe40007810000 */
[----:B------:R-:W0:Y:S01]  /*19020*/  MUFU.TANH R54, R54 ;  /* 0x0000003600367308 */ /* 0x000e220000002400 */
[----:B------:R-:W-:-:S01]  /*19030*/  FFMA.FTZ R66, R107, R174, -R60 ;  /* 0x000000ae6b427223 */ /* 0x000fc2000001083c */
[----:B------:R-:W-:Y:S01]  /*19040*/  ISETP.GT.AND P4, PT, R65, 0x61, PT ;  /* 0x000000614100780c */ /* 0x000fe20003f84270 */
[----:B------:R-:W-:Y:S01]  /*19050*/  FMUL.FTZ R62, R2, R84 ;  /* 0x00000054023e7220 */ /* 0x000fe20000410000 */
[----:B---3--:R-:W-:-:S02]  /*19060*/  FSEL R107, R48, -INF , P3 ;  /* 0xff800000306b7808 */ /* 0x008fc40001800000 */
[----:B------:R-:W-:Y:S02]  /*19070*/  FMNMX.FTZ R68, R51, R68, !PT ;  /* 0x0000004433447209 */ /* 0x000fe40007810000 */
[----:B------:R-:W1:Y:S01]  /*19080*/  MUFU.TANH R56, R56 ;  /* 0x0000003800387308 */ /* 0x000e620000002400 */
[----:B------:R-:W-:-:S01]  /*19090*/  FFMA.FTZ R109, R109, R174, -R60 ;  /* 0x000000ae6d6d7223 */ /* 0x000fc2000001083c */
[----:B------:R-:W-:Y:S01]  /*190a0*/  FFMA.FTZ R30, R53, R174, -R60 ;  /* 0x000000ae351e7223 */ /* 0x000fe2000001083c */
[----:B------:R-:W-:Y:S02]  /*190b0*/  ISETP.GT.AND P3, PT, R65, 0x68, PT ;  /* 0x000000684100780c */ /* 0x000fe40003f64270 */
[----:B--2---:R-:W-:Y:S02]  /*190c0*/  FSEL R53, R50, -INF , P4 ;  /* 0xff80000032357808 */ /* 0x004fe40002000000 */
[----:B------:R-:W-:Y:S01]  /*190d0*/  FMNMX.FTZ R68, R107, R68, !PT ;  /* 0x000000446b447209 */ /* 0x000fe20007810000 */
[----:B------:R-:W2:Y:S01]  /*190e0*/  MUFU.TANH R58, R58 ;  /* 0x0000003a003a7308 */ /* 0x000ea20000002400 */
[----:B------:R-:W-:-:S02]  /*190f0*/  ISETP.GT.AND P4, PT, R65, 0x69, PT ;  /* 0x000000694100780c */ /* 0x000fc40003f84270 */
[----:B------:R-:W-:Y:S01]  /*19100*/  FMNMX.FTZ R68, R53, R68, !PT ;  /* 0x0000004435447209 */ /* 0x000fe20007810000 */
[----:B------:R-:W-:-:S04]  /*19110*/  FFMA.FTZ R229, R111, R174, -R60 ;  /* 0x000000ae6fe57223 */ /* 0x000fc8000001083c */
[----:B------:R-:W3:Y:S01]  /*19120*/  MUFU.TANH R62, R62 ;  /* 0x0000003e003e7308 */ /* 0x000ee20000002400 */
[----:B0-----:R-:W-:-:S07]  /*19130*/  FSEL R111, R54, -INF , P4 ;  /* 0xff800000366f7808 */ /* 0x001fce0002000000 */
[----:B------:R0:W-:Y:S01]  /*19140*/  MUFU.EX2 R26, R109 ;  /* 0x0000006d001a7308 */ /* 0x0001e20000000800 */
[----:B------:R-:W-:Y:S02]  /*19150*/  ISETP.GT.AND P4, PT, R65, 0x71, PT ;  /* 0x000000714100780c */ /* 0x000fe40003f84270 */
[----:B0-----:R-:W-:-:S05]  /*19160*/  FSEL R109, R52, -INF , P3 ;  /* 0xff800000346d7808 */ /* 0x001fca0001800000 */
[----:B------:R-:W0:Y:S01]  /*19170*/  MUFU.TANH R64, R64 ;  /* 0x0000004000407308 */ /* 0x000e220000002400 */
[----:B------:R-:W-:Y:S02]  /*19180*/  ISETP.GT.AND P3, PT, R65, 0x70, PT ;  /* 0x000000704100780c */ /* 0x000fe40003f64270 */
[----:B------:R-:W-:Y:S02]  /*19190*/  FMNMX.FTZ R68, R109, R68, !PT ;  /* 0x000000446d447209 */ /* 0x000fe40007810000 */
[----:B-1----:R-:W-:Y:S02]  /*191a0*/  FSEL R113, R56, -INF , P3 ;  /* 0xff80000038717808 */ /* 0x002fe40001800000 */
[----:B------:R-:W-:Y:S01]  /*191b0*/  FMNMX.FTZ R68, R111, R68, !PT ;  /* 0x000000446f447209 */ /* 0x000fe20007810000 */
[----:B------:R-:W-:-:S01]  /*191c0*/  FFMA.FTZ R221, R59, R174, -R60 ;  /* 0x000000ae3bdd7223 */ /* 0x000fc2000001083c */
[----:B------:R-:W-:Y:S02]  /*191d0*/  ISETP.GT.AND P3, PT, R65, 0x78, PT ;  /* 0x000000784100780c */ /* 0x000fe40003f64270 */
[----:B--2---:R-:W-:-:S02]  /*191e0*/  FSEL R59, R58, -INF , P4 ;  /* 0xff8000003a3b7808 */ /* 0x004fc40002000000 */
[----:B------:R-:W-:Y:S02]  /*191f0*/  FMNMX.FTZ R68, R113, R68, !PT ;  /* 0x0000004471447209 */ /* 0x000fe40007810000 */
[----:B------:R-:W-:Y:S02]  /*19200*/  ISETP.GT.AND P4, PT, R65, 0x79, PT ;  /* 0x000000794100780c */ /* 0x000fe40003f84270 */
[----:B---3--:R-:W-:Y:S02]  /*19210*/  FSEL R65, R62, -INF , P3 ;  /* 0xff8000003e417808 */ /* 0x008fe40001800000 */
[----:B------:R-:W-:Y:S02]  /*19220*/  FMNMX.FTZ R68, R59, R68, !PT ;  /* 0x000000443b447209 */ /* 0x000fe40007810000 */
[----:B0-----:R-:W-:Y:S02]  /*19230*/  FSEL R115, R64, -INF , P4 ;  /* 0xff80000040737808 */ /* 0x001fe40002000000 */
[----:B------:R-:W-:-:S04]  /*19240*/  FMNMX.FTZ R68, R65, R68, !PT ;  /* 0x0000004441447209 */ /* 0x000fc80007810000 */
[----:B------:R-:W-:Y:S01]  /*19250*/  FMNMX.FTZ R68, R115, R68, !PT ;  /* 0x0000004473447209 */ /* 0x000fe20007810000 */
[----:B------:R-:W-:-:S04]  /*19260*/  FFMA.FTZ R38, R57, R174, -R60 ;  /* 0x000000ae39267223 */ /* 0x000fc8000001083c */
[----:B------:R-:W0:Y:S01]  /*19270*/  SHFL.BFLY PT, R57, R68, 0x2, 0x1f ;  /* 0x0c401f0044397f89 */ /* 0x000e2200000e0000 */
[----:B------:R-:W-:-:S01]  /*19280*/  FFMA.FTZ R44, R71, R174, -R60 ;  /* 0x000000ae472c7223 */ /* 0x000fc2000001083c */
[----:B------:R-:W-:Y:S01]  /*19290*/  FFMA.FTZ R71, R75, R174, -R60 ;  /* 0x000000ae4b477223 */ /* 0x000fe2000001083c */
[----:B0-----:R-:W-:-:S05]  /*192a0*/  FMNMX.FTZ R42, R68, R57, !PT ;  /* 0x00000039442a7209 */ /* 0x001fca0007810000 */
[----:B------:R-:W0:Y:S01]  /*192b0*/  SHFL.BFLY PT, R75, R42, 0x1, 0x1f ;  /* 0x0c201f002a4b7f89 */ /* 0x000e2200000e0000 */
[----:B------:R-:W1:Y:S01]  /*192c0*/  MUFU.EX2 R229, R229 ;  /* 0x000000e500e57308 */ /* 0x000e620000000800 */
[----:B0-----:R-:W-:-:S04]  /*192d0*/  FMNMX.FTZ R194, R42, R75, !PT ;  /* 0x0000004b2ac27209 */ /* 0x001fc80007810000 */
[C---:B------:R-:W-:Y:S01]  /*192e0*/  FSETP.NEU.FTZ.AND P3, PT, R194.reuse, -INF , PT ;  /* 0xff800000c200780b */ /* 0x040fe20003f7d000 */
[----:B------:R-:W-:-:S05]  /*192f0*/  FFMA.FTZ R48, R194, R174, -8 ;  /* 0xc1000000c2307423 */ /* 0x000fca00000100ae */
[----:B------:R-:W-:-:S05]  /*19300*/  FSEL R48, R48, RZ, P3 ;  /* 0x000000ff30307208 */ /* 0x000fca0001800000 */
[-CC-:B------:R-:W-:Y:S01]  /*19310*/  FFMA.FTZ R228, R3, R174.reuse, -R48.reuse ;  /* 0x000000ae03e47223 */ /* 0x180fe20000010830 */
[----:B------:R-:W-:-:S01]  /*19320*/  FFMA.FTZ R3, R6, R174, -R48 ;  /* 0x000000ae06037223 */ /* 0x000fc20000010830 */
[-CC-:B------:R-:W-:Y:S01]  /*19330*/  FFMA.FTZ R6, R7, R174.reuse, -R48.reuse ;  /* 0x000000ae07067223 */ /* 0x180fe20000010830 */
[----:B------:R-:W-:-:S03]  /*19340*/  FFMA.FTZ R69, R69, R174, -R48 ;  /* 0x000000ae45457223 */ /* 0x000fc60000010830 */
[----:B------:R-:W-:Y:S01]  /*19350*/  MUFU.EX2 R228, R228 ;  /* 0x000000e400e47308 */ /* 0x000fe20000000800 */
[----:B------:R-:W-:-:S07]  /*19360*/  FFMA.FTZ R230, R9, R174, -R48 ;  /* 0x000000ae09e67223 */ /* 0x000fce0000010830 */
[----:B------:R-:W0:Y:S01]  /*19370*/  MUFU.EX2 R3, R3 ;  /* 0x0000000300037308 */ /* 0x000e220000000800 */
[----:B------:R-:W-:-:S07]  /*19380*/  FFMA.FTZ R7, R31, R174, -R48 ;  /* 0x000000ae1f077223 */ /* 0x000fce0000010830 */
[----:B------:R-:W2:Y:S08]  /*19390*/  MUFU.EX2 R66, R66 ;  /* 0x0000004200427308 */ /* 0x000eb00000000800 */
[----:B------:R-:W3:Y:S01]  /*193a0*/  MUFU.EX2 R6, R6 ;  /* 0x0000000600067308 */ /* 0x000ee20000000800 */
[----:B------:R-:W-:-:S07]  /*193b0*/  FFMA.FTZ R31, R13, R174, -R48 ;  /* 0x000000ae0d1f7223 */ /* 0x000fce0000010830 */
[----:B------:R-:W4:Y:S01]  /*193c0*/  MUFU.EX2 R73, R73 ;  /* 0x0000004900497308 */ /* 0x000f220000000800 */
[----:B------:R-:W-:-:S07]  /*193d0*/  FFMA.FTZ R50, R27, R174, -R48 ;  /* 0x000000ae1b327223 */ /* 0x000fce0000010830 */
[----:B------:R-:W5:Y:S01]  /*193e0*/  MUFU.EX2 R69, R69 ;  /* 0x0000004500457308 */ /* 0x000f620000000800 */
[----:B------:R-:W-:-:S01]  /*193f0*/  FFMA.FTZ R27, R33, R174, -R48 ;  /* 0x000000ae211b7223 */ /* 0x000fc20000010830 */
[----:B------:R-:W-:Y:S01]  /*19400*/  FFMA.FTZ R220, R37, R174, -R48 ;  /* 0x000000ae25dc7223 */ /* 0x000fe20000010830 */
[----:B-1----:R-:W-:-:S05]  /*19410*/  FADD.FTZ R33, R229, R26 ;  /* 0x0000001ae5217221 */ /* 0x002fca0000010000 */
[----:B------:R-:W1:Y:S01]  /*19420*/  MUFU.EX2 R231, R231 ;  /* 0x000000e700e77308 */ /* 0x000e620000000800 */
[----:B0-----:R-:W-:-:S07]  /*19430*/  FADD.FTZ R37, R228, R3 ;  /* 0x00000003e4257221 */ /* 0x001fce0000010000 */
[----:B------:R-:W0:Y:S01]  /*19440*/  MUFU.EX2 R230, R230 ;  /* 0x000000e600e67308 */ /* 0x000e220000000800 */
[----:B--2---:R-:W-:-:S01]  /*19450*/  FADD.FTZ R56, R66, R33 ;  /* 0x0000002142387221 */ /* 0x004fc20000010000 */
[----:B---3--:R-:W-:-:S06]  /*19460*/  FADD.FTZ R58, R6, R37 ;  /* 0x00000025063a7221 */ /* 0x008fcc0000010000 */
[----:B------:R-:W2:Y:S01]  /*19470*/  MUFU.EX2 R8, R8 ;  /* 0x0000000800087308 */ /* 0x000ea20000000800 */
[----:B------:R-:W-:-:S07]  /*19480*/  FFMA.FTZ R224, R15, R174, -R48 ;  /* 0x000000ae0fe07223 */ /* 0x000fce0000010830 */
[----:B------:R-:W3:Y:S01]  /*19490*/  MUFU.EX2 R7, R7 ;  /* 0x0000000700077308 */ /* 0x000ee20000000800 */
[----:B----4-:R-:W-:-:S01]  /*194a0*/  FADD.FTZ R56, R73, R56 ;  /* 0x0000003849387221 */ /* 0x010fc20000010000 */
[----:B-----5:R-:W-:-:S06]  /*194b0*/  FADD.FTZ R37, R69, R58 ;  /* 0x0000003a45257221 */ /* 0x020fcc0000010000 */
[----:B------:R-:W4:Y:S01]  /*194c0*/  MUFU.EX2 R12, R12 ;  /* 0x0000000c000c7308 */ /* 0x000f220000000800 */
[----:B------:R-:W-:-:S07]  /*194d0*/  FFMA.FTZ R9, R39, R174, -R48 ;  /* 0x000000ae27097223 */ /* 0x000fce0000010830 */
[----:B------:R-:W5:Y:S01]  /*194e0*/  MUFU.EX2 R31, R31 ;  /* 0x0000001f001f7308 */ /* 0x000f620000000800 */
[----:B-1----:R-:W-:-:S01]  /*194f0*/  FADD.FTZ R39, R231, R56 ;  /* 0x00000038e7277221 */ /* 0x002fc20000010000 */
[----:B0-----:R-:W-:-:S06]  /*19500*/  FADD.FTZ R58, R230, R37 ;  /* 0x00000025e63a7221 */ /* 0x001fcc0000010000 */
[----:B------:R-:W0:Y:S01]  /*19510*/  MUFU.EX2 R77, R77 ;  /* 0x0000004d004d7308 */ /* 0x000e220000000800 */
[----:B------:R-:W-:-:S07]  /*19520*/  FFMA.FTZ R15, R25, R174, -R48 ;  /* 0x000000ae190f7223 */ /* 0x000fce0000010830 */
[----:B------:R-:W1:Y:S01]  /*19530*/  MUFU.EX2 R50, R50 ;  /* 0x0000003200327308 */ /* 0x000e620000000800 */
[----:B--2---:R-:W-:-:S01]  /*19540*/  FADD.FTZ R39, R8, R39 ;  /* 0x0000002708277221 */ /* 0x004fc20000010000 */
[----:B------:R-:W-:-:S06]  /*19550*/  FFMA.FTZ R40, R67, R174, -R60 ;  /* 0x000000ae43287223 */ /* 0x000fcc000001083c */
[----:B------:R-:W2:Y:S01]  /*19560*/  MUFU.EX2 R225, R225 ;  /* 0x000000e100e17308 */ /* 0x000ea20000000800 */
[----:B---3--:R-:W-:-:S01]  /*19570*/  FADD.FTZ R58, R7, R58 ;  /* 0x0000003a073a7221 */ /* 0x008fc20000010000 */
[----:B------:R-:W-:-:S06]  /*19580*/  FFMA.FTZ R67, R63, R174, -R60 ;  /* 0x000000ae3f437223 */ /* 0x000fcc000001083c */
[----:B------:R-:W3:Y:S01]  /*19590*/  MUFU.EX2 R224, R224 ;  /* 0x000000e000e07308 */ /* 0x000ee20000000800 */
[----:B------:R-:W-:-:S01]  /*195a0*/  FFMA.FTZ R52, R35, R174, -R48 ;  /* 0x000000ae23347223 */ /* 0x000fc20000010830 */
[-CC-:B------:R-:W-:Y:S01]  /*195b0*/  FFMA.FTZ R55, R55, R174.reuse, -R60.reuse ;  /* 0x000000ae37377223 */ /* 0x180fe2000001083c */
[----:B------:R-:W-:-:S01]  /*195c0*/  FFMA.FTZ R63, R79, R174, -R60 ;  /* 0x000000ae4f3f7223 */ /* 0x000fc2000001083c */
[----:B------:R-:W-:-:S04]  /*195d0*/  FFMA.FTZ R36, R83, R174, -R60 ;  /* 0x000000ae53247223 */ /* 0x000fc8000001083c */
[----:B------:R-:W3:Y:S01]  /*195e0*/  MUFU.EX2 R14, R14 ;  /* 0x0000000e000e7308 */ /* 0x000ee20000000800 */
[----:B------:R-:W-:-:S01]  /*195f0*/  FFMA.FTZ R217, R93, R174, -R60 ;  /* 0x000000ae5dd97223 */ /* 0x000fc2000001083c */
[-CC-:B------:R-:W-:Y:S01]  /*19600*/  FFMA.FTZ R34, R95, R174.reuse, -R60.reuse ;  /* 0x000000ae5f227223 */ /* 0x180fe2000001083c */
[----:B------:R-:W-:-:S01]  /*19610*/  FFMA.FTZ R57, R87, R174, -R60 ;  /* 0x000000ae57397223 */ /* 0x000fc2000001083c */
[-CC-:B------:R-:W-:Y:S01]  /*19620*/  FFMA.FTZ R32, R97, R174.reuse, -R60.reuse ;  /* 0x000000ae61207223 */ /* 0x180fe2000001083c */
[----:B------:R-:W-:-:S03]  /*19630*/  FFMA.FTZ R219, R103, R174, -R60 ;  /* 0x000000ae67db7223 */ /* 0x000fc6000001083c */
[----:B------:R-:W3:Y:S01]  /*19640*/  MUFU.EX2 R9, R9 ;  /* 0x0000000900097308 */ /* 0x000ee20000000800 */
[----:B------:R-:W-:-:S01]  /*19650*/  FFMA.FTZ R101, R101, R174, -R60 ;  /* 0x000000ae65657223 */ /* 0x000fc2000001083c */
[-CC-:B------:R-:W-:Y:S01]  /*19660*/  FFMA.FTZ R46, R99, R174.reuse, -R60.reuse ;  /* 0x000000ae632e7223 */ /* 0x180fe2000001083c */
[----:B------:R-:W-:-:S01]  /*19670*/  FFMA.FTZ R61, R61, R174, -R60 ;  /* 0x000000ae3d3d7223 */ /* 0x000fc2000001083c */
[----:B----4-:R-:W-:Y:S01]  /*19680*/  FADD.FTZ R60, R12, R39 ;  /* 0x000000270c3c7221 */ /* 0x010fe20000010000 */
[----:B-----5:R-:W-:-:S03]  /*19690*/  FADD.FTZ R37, R31, R58 ;  /* 0x0000003a1f257221 */ /* 0x020fc60000010000 */
[----:B------:R-:W4:Y:S01]  /*196a0*/  MUFU.EX2 R24, R24 ;  /* 0x0000001800187308 */ /* 0x000f220000000800 */
[----:B------:R-:W-:-:S01]  /*196b0*/  FFMA.FTZ R226, R29, R174, -R48 ;  /* 0x000000ae1de27223 */ /* 0x000fc20000010830 */
[----:B0-----:R-:W-:Y:S01]  /*196c0*/  FADD.FTZ R60, R77, R60 ;  /* 0x0000003c4d3c7221 */ /* 0x001fe20000010000 */
[----:B-1----:R-:W-:-:S05]  /*196d0*/  FADD.FTZ R37, R50, R37 ;  /* 0x0000002532257221 */ /* 0x002fca0000010000 */
[----:B------:R-:W0:Y:S01]  /*196e0*/  MUFU.EX2 R15, R15 ;  /* 0x0000000f000f7308 */ /* 0x000e220000000800 */
[----:B------:R-:W-:-:S01]  /*196f0*/  FFMA.FTZ R13, R43, R174, -R48 ;  /* 0x000000ae2b0d7223 */ /* 0x000fc20000010830 */
[----:B--2---:R-:W-:-:S06]  /*19700*/  FADD.FTZ R39, R225, R60 ;  /* 0x0000003ce1277221 */ /* 0x004fcc0000010000 */
[----:B------:R-:W1:Y:S01]  /*19710*/  MUFU.EX2 R85, R85 ;  /* 0x0000005500557308 */ /* 0x000e620000000800 */
[----:B---3--:R-:W-:-:S07]  /*19720*/  FADD.FTZ R58, R224, R37 ;  /* 0x00000025e03a7221 */ /* 0x008fce0000010000 */
[----:B------:R-:W2:Y:S01]  /*19730*/  MUFU.EX2 R52, R52 ;  /* 0x0000003400347308 */ /* 0x000ea20000000800 */
[----:B------:R-:W-:-:S01]  /*19740*/  FADD.FTZ R39, R14, R39 ;  /* 0x000000270e277221 */ /* 0x000fc20000010000 */
[----:B------:R-:W-:-:S06]  /*19750*/  FADD.FTZ R58, R9, R58 ;  /* 0x0000003a093a7221 */ /* 0x000fcc0000010000 */
[----:B------:R-:W3:Y:S01]  /*19760*/  MUFU.EX2 R227, R227 ;  /* 0x000000e300e37308 */ /* 0x000ee20000000800 */
[----:B------:R-:W-:-:S07]  /*19770*/  FFMA.FTZ R54, R41, R174, -R48 ;  /* 0x000000ae29367223 */ /* 0x000fce0000010830 */
[----:B------:R-:W5:Y:S01]  /*19780*/  MUFU.EX2 R226, R226 ;  /* 0x000000e200e27308 */ /* 0x000f620000000800 */
[----:B----4-:R-:W-:-:S01]  /*19790*/  FADD.FTZ R60, R24, R39 ;  /* 0x00000027183c7221 */ /* 0x010fc20000010000 */
[----:B0-----:R-:W-:-:S06]  /*197a0*/  FADD.FTZ R37, R15, R58 ;  /* 0x0000003a0f257221 */ /* 0x001fcc0000010000 */
[----:B------:R-:W0:Y:S08]  /*197b0*/  MUFU.EX2 R28, R28 ;  /* 0x0000001c001c7308 */ /* 0x000e300000000800 */
[----:B------:R-:W4:Y:S01]  /*197c0*/  MUFU.EX2 R13, R13 ;  /* 0x0000000d000d7308 */ /* 0x000f220000000800 */
[----:B-1----:R-:W-:-:S01]  /*197d0*/  FADD.FTZ R60, R85, R60 ;  /* 0x0000003c553c7221 */ /* 0x002fc20000010000 */
[----:B--2---:R-:W-:-:S06]  /*197e0*/  FADD.FTZ R37, R52, R37 ;  /* 0x0000002534257221 */ /* 0x004fcc0000010000 */
[----:B------:R-:W1:Y:S01]  /*197f0*/  MUFU.EX2 R30, R30 ;  /* 0x0000001e001e7308 */ /* 0x000e620000000800 */
[----:B------:R-:W-:-:S07]  /*19800*/  FFMA.FTZ R25, R47, R174, -R48 ;  /* 0x000000ae2f197223 */ /* 0x000fce0000010830 */
[----:B------:R-:W2:Y:S01]  /*19810*/  MUFU.EX2 R27, R27 ;  /* 0x0000001b001b7308 */ /* 0x000ea20000000800 */
[----:B------:R-:W-:Y:S01]  /*19820*/  F2FP.SATFINITE.E4M3.F32.PACK_AB_MERGE_C R77, R77, R12, RZ ;  /* 0x0000000c4d4d723e */ /* 0x000fe200048070ff */
[----:B---3--:R-:W-:-:S06]  /*19830*/  FADD.FTZ R39, R227, R60 ;  /* 0x0000003ce3277221 */ /* 0x008fcc0000010000 */
[----:B------:R-:W3:Y:S01]  /*19840*/  MUFU.EX2 R55, R55 ;  /* 0x0000003700377308 */ /* 0x000ee20000000800 */
[----:B------:R-:W-:Y:S02]  /*19850*/  @!P2 VIADD R29, R0, 0x38840 ;  /* 0x00038840001da836 */ /* 0x000fe40000000000 */
[----:B-----5:R-:W-:-:S05]  /*19860*/  FADD.FTZ R12, R226, R37 ;  /* 0x00000025e20c7221 */ /* 0x020fca0000010000 */
[----:B------:R-:W5:Y:S01]  /*19870*/  MUFU.EX2 R54, R54 ;  /* 0x0000003600367308 */ /* 0x000f620000000800 */
[----:B------:R-:W-:-:S01]  /*19880*/  FFMA.FTZ R81, R81, R174, -R48 ;  /* 0x000000ae51517223 */ /* 0x000fc20000010830 */
[----:B0-----:R-:W-:-:S06]  /*19890*/  FADD.FTZ R39, R28, R39 ;  /* 0x000000271c277221 */ /* 0x001fcc0000010000 */
[----:B------:R-:W0:Y:S01]  /*198a0*/  MUFU.EX2 R221, R221 ;  /* 0x000000dd00dd7308 */ /* 0x000e220000000800 */
[----:B----4-:R-:W-:-:S01]  /*198b0*/  FADD.FTZ R12, R13, R12 ;  /* 0x0000000c0d0c7221 */ /* 0x010fc20000010000 */
[----:B------:R-:W-:-:S06]  /*198c0*/  @!P2 PRMT R29, RZ, 0x654, R29 ;  /* 0x00000654ff1da816 */ /* 0x000fcc000000001d */
[----:B------:R-:W4:Y:S01]  /*198d0*/  MUFU.EX2 R220, R220 ;  /* 0x000000dc00dc7308 */ /* 0x000f220000000800 */
[----:B------:R-:W-:Y:S01]  /*198e0*/  F2FP.SATFINITE.E4M3.F32.PACK_AB_MERGE_C R85, R85, R24, RZ ;  /* 0x000000185555723e */ /* 0x000fe200048070ff */
[----:B------:R-:W-:Y:S01]  /*198f0*/  FFMA.FTZ R45, R45, R174, -R48 ;  /* 0x000000ae2d2d7223 */ /* 0x000fe20000010830 */
[----:B------:R-:W-:-:S05]  /*19900*/  F2FP.SATFINITE.E4M3.F32.PACK_AB_MERGE_C R50, R50, R31, RZ ;  /* 0x0000001f3232723e */ /* 0x000fca00048070ff */
[----:B------:R-:W4:Y:S01]  /*19910*/  MUFU.EX2 R38, R38 ;  /* 0x0000002600267308 */ /* 0x000f220000000800 */
[----:B-1----:R-:W-:-:S01]  /*19920*/  FADD.FTZ R24, R30, R39 ;  /* 0x000000271e187221 */ /* 0x002fc20000010000 */
[----:B--2---:R-:W-:Y:S01]  /*19930*/  FADD.FTZ R31, R27, R12 ;  /* 0x0000000c1b1f7221 */ /* 0x004fe20000010000 */
[----:B------:R1:W-:Y:S05]  /*19940*/  @!P2 SYNCS.ARRIVE.TRANS64.RED.A1T0 RZ, [R29+URZ], RZ ;  /* 0x000000ff1dffa9a7 */ /* 0x0003ea000810043f */
[----:B------:R-:W2:Y:S01]  /*19950*/  MUFU.EX2 R25, R25 ;  /* 0x0000001900197308 */ /* 0x000ea20000000800 */
[----:B---3--:R-:W-:-:S01]  /*19960*/  FADD.FTZ R24, R55, R24 ;  /* 0x0000001837187221 */ /* 0x008fc20000010000 */
[----:B-----5:R-:W-:-:S06]  /*19970*/  FADD.FTZ R31, R54, R31 ;  /* 0x0000001f361f7221 */ /* 0x020fcc0000010000 */
[----:B------:R-:W3:Y:S08]  /*19980*/  MUFU.EX2 R40, R40 ;  /* 0x0000002800287308 */ /* 0x000ef00000000800 */
[----:B------:R-:W5:Y:S01]  /*19990*/  MUFU.EX2 R0, R81 ;  /* 0x0000005100007308 */ /* 0x000f620000000800 */
[----:B0-----:R-:W-:-:S07]  /*199a0*/  FADD.FTZ R37, R221, R24 ;  /* 0x00000018dd257221 */ /* 0x001fce0000010000 */
[----:B------:R-:W0:Y:S01]  /*199b0*/  MUFU.EX2 R67, R67 ;  /* 0x0000004300437308 */ /* 0x000e220000000800 */
[----:B----4-:R-:W-:-:S07]  /*199c0*/  FADD.FTZ R12, R220, R31 ;  /* 0x0000001fdc0c7221 */ /* 0x010fce0000010000 */
[----:B-1----:R-:W1:Y:S01]  /*199d0*/  MUFU.EX2 R29, R45 ;  /* 0x0000002d001d7308 */ /* 0x002e620000000800 */
[----:B------:R-:W-:Y:S01]  /*199e0*/  F2FP.SATFINITE.E4M3.F32.PACK_AB_MERGE_C R24, R54, R27, RZ ;  /* 0x0000001b3618723e */ /* 0x000fe200048070ff */
[----:B------:R-:W-:Y:S01]  /*199f0*/  FADD.FTZ R37, R38, R37 ;  /* 0x0000002526257221 */ /* 0x000fe20000010000 */
[----:B--2---:R-:W-:-:S01]  /*19a00*/  FADD.FTZ R27, R25, R12 ;  /* 0x0000000c191b7221 */ /* 0x004fc20000010000 */
[----:B------:R-:W-:-:S04]  /*19a10*/  F2FP.SATFINITE.E4M3.F32.PACK_AB_MERGE_C R225, R14, R225, R85 ;  /* 0x000000e10ee1723e */ /* 0x000fc80004807055 */
[----:B------:R-:W-:Y:S01]  /*19a20*/  MUFU.EX2 R63, R63 ;  /* 0x0000003f003f7308 */ /* 0x000fe20000000800 */
[----:B---3--:R-:W-:-:S01]  /*19a30*/  FADD.FTZ R14, R40, R37 ;  /* 0x00000025280e7221 */ /* 0x008fc20000010000 */
[----:B-----5:R-:W-:-:S06]  /*19a40*/  FADD.FTZ R12, R0, R27 ;  /* 0x0000001b000c7221 */ /* 0x020fcc0000010000 */
[----:B------:R-:W2:Y:S01]  /*19a50*/  MUFU.EX2 R36, R36 ;  /* 0x0000002400247308 */ /* 0x000ea20000000800 */
[C---:B0-----:R-:W-:Y:S01]  /*19a60*/  F2FP.SATFINITE.E4M3.F32.PACK_AB_MERGE_C R40, R67.reuse, R40, RZ ;  /* 0x000000284328723e */ /* 0x041fe200048070ff */
[----:B------:R-:W-:-:S06]  /*19a70*/  FADD.FTZ R67, R67, R14 ;  /* 0x0000000e43437221 */ /* 0x000fcc0000010000 */
[----:B------:R-:W-:Y:S01]  /*19a80*/  MUFU.EX2 R44, R44 ;  /* 0x0000002c002c7308 */ /* 0x000fe20000000800 */
[----:B-1----:R-:W-:-:S07]  /*19a90*/  F2FP.SATFINITE.E4M3.F32.PACK_AB_MERGE_C R14, R29, R0, RZ ;  /* 0x000000001d0e723e */ /* 0x002fce00048070ff */
[----:B------:R-:W0:Y:S01]  /*19aa0*/  MUFU.EX2 R71, R71 ;  /* 0x0000004700477308 */ /* 0x000e220000000800 */
[----:B------:R-:W-:-:S02]  /*19ab0*/  FADD.FTZ R29, R29, R12 ;  /* 0x0000000c1d1d7221 */ /* 0x000fc40000010000 */
[----:B------:R-:W1:Y:S01]  /*19ac0*/  @P0 LDC R12, c[0x0][0x44c] ;  /* 0x00011300ff0c0b82 */ /* 0x000e620000000800 */
[----:B------:R-:W-:Y:S02]  /*19ad0*/  F2FP.SATFINITE.E4M3.F32.PACK_AB_MERGE_C R226, R13, R226, R24 ;  /* 0x000000e20de2723e */ /* 0x000fe40004807018 */
[----:B--2---:R-:W-:Y:S02]  /*19ae0*/  F2FP.SATFINITE.E4M3.F32.PACK_AB_MERGE_C R223, R36, R63, RZ ;  /* 0x0000003f24df723e */ /* 0x004fe400048070ff */
[----:B------:R-:W-:Y:S03]  /*19af0*/  MUFU.EX2 R57, R57 ;  /* 0x0000003900397308 */ /* 0x000fe60000000800 */
[----:B------:R-:W2:Y:S05]  /*19b00*/  @P0 LDC R24, c[0x0][0x450] ;  /* 0x00011400ff180b82 */ /* 0x000eaa0000000800 */
[----:B------:R-:W3:Y:S01]  /*19b10*/  MUFU.EX2 R32, R32 ;  /* 0x0000002000207308 */ /* 0x000ee20000000800 */
[----:B0-----:R-:W-:Y:S01]  /*19b20*/  F2FP.SATFINITE.E4M3.F32.PACK_AB_MERGE_C R223, R71, R44, R223 ;  /* 0x0000002c47df723e */ /* 0x001fe200048070df */
[----:B------:R-:W-:-:S06]  /*19b30*/  FADD.FTZ R44, R44, R67 ;  /* 0x000000432c2c7221 */ /* 0x000fcc0000010000 */
[----:B------:R-:W0:Y:S01]  /*19b40*/  MUFU.EX2 R217, R217 ;  /* 0x000000d900d97308 */ /* 0x000e220000000800 */
[----:B------:R-:W-:-:S07]  /*19b50*/  FADD.FTZ R44, R71, R44 ;  /* 0x0000002c472c7221 */ /* 0x000fce0000010000 */
[----:B------:R-:W4:Y:S01]  /*19b60*/  MUFU.EX2 R34, R34 ;  /* 0x0000002200227308 */ /* 0x000f220000000800 */
[----:B------:R-:W-:Y:S01]  /*19b70*/  F2FP.SATFINITE.E4M3.F32.PACK_AB_MERGE_C R6, R69, R6, RZ ;  /* 0x000000064506723e */ /* 0x000fe200048070ff */
[----:B------:R-:W-:Y:S01]  /*19b80*/  FADD.FTZ R63, R63, R44 ;  /* 0x0000002c3f3f7221 */ /* 0x000fe20000010000 */
[----:B------:R-:W-:Y:S02]  /*19b90*/  F2FP.SATFINITE.E4M3.F32.PACK_AB_MERGE_C R52, R52, R15, RZ ;  /* 0x0000000f3434723e */ /* 0x000fe400048070ff */
[----:B------:R-:W-:Y:S01]  /*19ba0*/  F2FP.SATFINITE.E4M3.F32.PACK_AB_MERGE_C R228, R3, R228, R6 ;  /* 0x000000e403e4723e */ /* 0x000fe20004807006 */
[----:B------:R-:W-:-:S01]  /*19bb0*/  FADD.FTZ R36, R36, R63 ;  /* 0x0000003f24247221 */ /* 0x000fc20000010000 */
[----:B------:R-:W-:Y:S01]  /*19bc0*/  F2FP.SATFINITE.E4M3.F32.PACK_AB_MERGE_C R224, R9, R224, R52 ;  /* 0x000000e009e0723e */ /* 0x000fe20004807034 */
[----:B-1----:R-:W-:Y:S01]  /*19bd0*/  @P0 IMAD.HI.U32 R9, R94, R12, RZ ;  /* 0x0000000c5e090227 */ /* 0x002fe200078e00ff */
[----:B---3--:R-:W-:Y:S02]  /*19be0*/  F2FP.SATFINITE.E4M3.F32.PACK_AB_MERGE_C R6, R32, R57, RZ ;  /* 0x000000392006723e */ /* 0x008fe400048070ff */
[----:B------:R-:W-:Y:S01]  /*19bf0*/  F2FP.SATFINITE.E4M3.F32.PACK_AB_MERGE_C R230, R7, R230, R50 ;  /* 0x000000e607e6723e */ /* 0x000fe20004807032 */
[----:B0-----:R-:W-:Y:S01]  /*19c00*/  FADD.FTZ R7, R217, R36 ;  /* 0x00000024d9077221 */ /* 0x001fe20000010000 */
[----:B----4-:R-:W-:Y:S01]  /*19c10*/  F2FP.SATFINITE.E4M3.F32.PACK_AB_MERGE_C R217, R34, R217, R6 ;  /* 0x000000d922d9723e */ /* 0x010fe20004807006 */
[----:B------:R-:W-:Y:S01]  /*19c20*/  IMAD.MOV.U32 R6, RZ, RZ, R94 ;  /* 0x000000ffff067224 */ /* 0x000fe200078e005e */
[----:B--2---:R-:W-:-:S02]  /*19c30*/  @P0 SHF.R.U32.HI R6, RZ, R24, R9 ;  /* 0x00000018ff060219 */ /* 0x004fc40000011609 */
[----:B------:R-:W2:Y:S01]  /*19c40*/  LDL R9, [R1+0x40] ;  /* 0x0000400001097983 */ /* 0x000ea20000100800 */
[----:B------:R-:W-:-:S01]  /*19c50*/  FFMA.FTZ R222, R89, R174, -R48 ;  /* 0x000000ae59de7223 */ /* 0x000fc20000010830 */
[-CC-:B------:R-:W-:Y:S01]  /*19c60*/  FFMA.FTZ R33, R49, R174.reuse, -R48.reuse ;  /* 0x000000ae31217223 */ /* 0x180fe20000010830 */
[----:B------:R-:W-:-:S04]  /*19c70*/  FFMA.FTZ R35, R105, R174, -R48 ;  /* 0x000000ae69237223 */ /* 0x000fc80000010830 */
[----:B------:R-:W0:Y:S01]  /*19c80*/  MUFU.EX2 R222, R222 ;  /* 0x000000de00de7308 */ /* 0x000e220000000800 */
[----:B------:R-:W-:-:S01]  /*19c90*/  FFMA.FTZ R56, R51, R174, -R48 ;  /* 0x000000ae33387223 */ /* 0x000fc20000010830 */
[----:B------:R-:W-:-:S06]  /*19ca0*/  FFMA.FTZ R216, R107, R174, -R48 ;  /* 0x000000ae6bd87223 */ /* 0x000fcc0000010830 */
[----:B------:R-:W1:Y:S08]  /*19cb0*/  MUFU.EX2 R33, R33 ;  /* 0x0000002100217308 */ /* 0x000e700000000800 */
[----:B------:R-:W3:Y:S01]  /*19cc0*/  MUFU.EX2 R35, R35 ;  /* 0x0000002300237308 */ /* 0x000ee20000000800 */
[----:B------:R-:W-:-:S01]  /*19cd0*/  FFMA.FTZ R53, R53, R174, -R48 ;  /* 0x000000ae35357223 */ /* 0x000fc20000010830 */
[----:B------:R-:W-:Y:S01]  /*19ce0*/  FFMA.FTZ R109, R109, R174, -R48 ;  /* 0x000000ae6d6d7223 */ /* 0x000fe20000010830 */
[----:B0-----:R-:W-:-:S05]  /*19cf0*/  FADD.FTZ R0, R222, R29 ;  /* 0x0000001dde007221 */ /* 0x001fca0000010000 */
[----:B------:R-:W0:Y:S01]  /*19d00*/  MUFU.EX2 R56, R56 ;  /* 0x0000003800387308 */ /* 0x000e220000000800 */
[----:B------:R-:W-:-:S01]  /*19d10*/  FFMA.FTZ R111, R111, R174, -R48 ;  /* 0x000000ae6f6f7223 */ /* 0x000fc20000010830 */
[----:B-1----:R-:W-:-:S06]  /*19d20*/  FADD.FTZ R0, R33, R0 ;  /* 0x0000000021007221 */ /* 0x002fcc0000010000 */
[----:B------:R-:W1:Y:S01]  /*19d30*/  MUFU.EX2 R216, R216 ;  /* 0x000000d800d87308 */ /* 0x000e620000000800 */
[----:B------:R-:W-:Y:S01]  /*19d40*/  F2FP.SATFINITE.E4M3.F32.PACK_AB_MERGE_C R231, R8, R231, R77 ;  /* 0x000000e708e7723e */ /* 0x000fe2000480704d */
[----:B---3--:R-:W-:-:S06]  /*19d50*/  FADD.FTZ R3, R35, R0 ;  /* 0x0000000023037221 */ /* 0x008fcc0000010000 */
[----:B------:R-:W3:Y:S01]  /*19d60*/  MUFU.EX2 R15, R53 ;  /* 0x00000035000f7308 */ /* 0x000ee20000000800 */
[----:B------:R-:W-:-:S01]  /*19d70*/  FFMA.FTZ R113, R113, R174, -R48 ;  /* 0x000000ae71717223 */ /* 0x000fc20000010830 */
[----:B------:R-:W-:-:S06]  /*19d80*/  FFMA.FTZ R59, R59, R174, -R48 ;  /* 0x000000ae3b3b7223 */ /* 0x000fcc0000010830 */
[----:B------:R-:W-:Y:S01]  /*19d90*/  MUFU.EX2 R109, R109 ;  /* 0x0000006d006d7308 */ /* 0x000fe20000000800 */
[----:B------:R-:W-:-:S01]  /*19da0*/  FFMA.FTZ R65, R65, R174, -R48 ;  /* 0x000000ae41417223 */ /* 0x000fc20000010830 */
[----:B0-----:R-:W-:-:S06]  /*19db0*/  FADD.FTZ R3, R56, R3 ;  /* 0x0000000338037221 */ /* 0x001fcc0000010000 */
[----:B------:R-:W0:Y:S01]  /*19dc0*/  MUFU.EX2 R8, R111 ;  /* 0x0000006f00087308 */ /* 0x000e220000000800 */
[----:B------:R-:W-:-:S01]  /*19dd0*/  FFMA.FTZ R48, R115, R174, -R48 ;  /* 0x000000ae73307223 */ /* 0x000fc20000010830 */
[----:B-1----:R-:W-:Y:S01]  /*19de0*/  FADD.FTZ R0, R216, R3 ;  /* 0x00000003d8007221 */ /* 0x002fe20000010000 */
[----:B------:R-:W-:-:S05]  /*19df0*/  FADD.FTZ R34, R34, R7 ;  /* 0x0000000722227221 */ /* 0x000fca0000010000 */
[----:B------:R-:W1:Y:S01]  /*19e00*/  MUFU.EX2 R219, R219 ;  /* 0x000000db00db7308 */ /* 0x000e620000000800 */
[----:B---3--:R-:W-:-:S01]  /*19e10*/  FADD.FTZ R0, R15, R0 ;  /* 0x000000000f007221 */ /* 0x008fc20000010000 */
[----:B------:R-:W-:-:S06]  /*19e20*/  FADD.FTZ R57, R57, R34 ;  /* 0x0000002239397221 */ /* 0x000fcc0000010000 */
[----:B------:R-:W-:Y:S08]  /*19e30*/  MUFU.EX2 R42, R101 ;  /* 0x00000065002a7308 */ /* 0x000ff00000000800 */
[----:B------:R-:W3:Y:S01]  /*19e40*/  MUFU.EX2 R113, R113 ;  /* 0x0000007100717308 */ /* 0x000ee20000000800 */
[----:B0-----:R-:W-:-:S07]  /*19e50*/  F2FP.SATFINITE.E4M3.F32.PACK_AB_MERGE_C R3, R8, R109, RZ ;  /* 0x0000006d0803723e */ /* 0x001fce00048070ff */
[----:B------:R-:W-:Y:S01]  /*19e60*/  MUFU.EX2 R46, R46 ;  /* 0x0000002e002e7308 */ /* 0x000fe20000000800 */
[----:B------:R-:W-:-:S07]  /*19e70*/  FADD.FTZ R109, R109, R0 ;  /* 0x000000006d6d7221 */ /* 0x000fce0000010000 */
[----:B------:R-:W0:Y:S01]  /*19e80*/  MUFU.EX2 R61, R61 ;  /* 0x0000003d003d7308 */ /* 0x000e220000000800 */
[----:B------:R-:W-:-:S07]  /*19e90*/  FADD.FTZ R32, R32, R57 ;  /* 0x0000003920207221 */ /* 0x000fce0000010000 */
[----:B------:R-:W-:Y:S08]  /*19ea0*/  MUFU.EX2 R65, R65 ;  /* 0x0000004100417308 */ /* 0x000ff00000000800 */
[----:B------:R-:W4:Y:S01]  /*19eb0*/  MUFU.EX2 R48, R48 ;  /* 0x0000003000307308 */ /* 0x000f220000000800 */
[----:B------:R-:W-:-:S01]  /*19ec0*/  FADD.FTZ R8, R8, R109 ;  /* 0x0000006d08087221 */ /* 0x000fc20000010000 */
[----:B-1----:R-:W-:-:S06]  /*19ed0*/  FADD.FTZ R7, R219, R32 ;  /* 0x00000020db077221 */ /* 0x002fcc0000010000 */
[----:B------:R-:W1:Y:S01]  /*19ee0*/  MUFU.EX2 R218, R59 ;  /* 0x0000003b00da7308 */ /* 0x000e620000000800 */
[----:B------:R-:W-:Y:S01]  /*19ef0*/  F2FP.SATFINITE.E4M3.F32.PACK_AB_MERGE_C R216, R15, R216, R3 ;  /* 0x000000d80fd8723e */ /* 0x000fe20004807003 */
[----:B---3--:R-:W-:Y:S01]  /*19f00*/  FADD.FTZ R3, R113, R8 ;  /* 0x0000000871037221 */ /* 0x008fe20000010000 */
[----:B------:R-:W-:-:S01]  /*19f10*/  FADD.FTZ R7, R42, R7 ;  /* 0x000000072a077221 */ /* 0x000fc20000010000 */
[----:B------:R-:W-:Y:S02]  /*19f20*/  IADD3 R8, R6, R90, -R92 ;  /* 0x0000005a06087210 */ /* 0x000fe40007ffe85c */
[----:B0-----:R-:W-:Y:S01]  /*19f30*/  F2FP.SATFINITE.E4M3.F32.PACK_AB_MERGE_C R0, R61, R46, RZ ;  /* 0x0000002e3d00723e */ /* 0x001fe200048070ff */
[----:B------:R-:W-:Y:S01]  /*19f40*/  FADD.FTZ R46, R46, R7 ;  /* 0x000000072e2e7221 */ /* 0x000fe20000010000 */
[----:B------:R-:W-:Y:S02]  /*19f50*/  SHF.R.S32.HI R7, RZ, 0x1f, R8 ;  /* 0x0000001fff077819 */ /* 0x000fe40000011408 */
[----:B----4-:R-:W-:-:S02]  /*19f60*/  F2FP.SATFINITE.E4M3.F32.PACK_AB_MERGE_C R6, R48, R65, RZ ;  /* 0x000000413006723e */ /* 0x010fc400048070ff */
[----:B------:R-:W-:Y:S01]  /*19f70*/  F2FP.SATFINITE.E4M3.F32.PACK_AB_MERGE_C R219, R42, R219, R0 ;  /* 0x000000db2adb723e */ /* 0x000fe20004807000 */
[C---:B-1----:R-:W-:Y:S01]  /*19f80*/  FADD.FTZ R0, R218.reuse, R3 ;  /* 0x00000003da007221 */ /* 0x042fe20000010000 */
[----:B------:R-:W-:Y:S02]  /*19f90*/  F2FP.SATFINITE.E4M3.F32.PACK_AB_MERGE_C R218, R218, R113, R6 ;  /* 0x00000071dada723e */ /* 0x000fe40004807006 */
[----:B------:R-:W-:-:S04]  /*19fa0*/  LEA.HI R6, R7, R8, RZ, 0x7 ;  /* 0x0000000807067211 */ /* 0x000fc800078f38ff */
[----:B------:R-:W-:Y:S01]  /*19fb0*/  SHF.R.S32.HI R6, RZ, 0x7, R6 ;  /* 0x00000007ff067819 */ /* 0x000fe20000011406 */
[----:B------:R-:W-:Y:S01]  /*19fc0*/  VIADD R12, R91, 0xfffffffe ;  /* 0xfffffffe5b0c7836 */ /* 0x000fe20000000000 */
[----:B------:R-:W-:Y:S01]  /*19fd0*/  F2FP.SATFINITE.E4M3.F32.PACK_AB_MERGE_C R66, R73, R66, RZ ;  /* 0x000000424942723e */ /* 0x000fe200048070ff */
[----:B------:R-:W-:-:S01]  /*19fe0*/  FADD.FTZ R3, R65, R0 ;  /* 0x0000000041037221 */ /* 0x000fc20000010000 */
[----:B------:R-:W-:Y:S02]  /*19ff0*/  F2FP.SATFINITE.E4M3.F32.PACK_AB_MERGE_C R30, R55, R30, RZ ;  /* 0x0000001e371e723e */ /* 0x000fe400048070ff */
[----:B------:R-:W-:Y:S01]  /*1a000*/  F2FP.SATFINITE.E4M3.F32.PACK_AB_MERGE_C R35, R56, R35, RZ ;  /* 0x000000233823723e */ /* 0x000fe200048070ff */
[----:B------:R-:W-:Y:S01]  /*1a010*/  FADD.FTZ R0, R61, R46 ;  /* 0x0000002e3d007221 */ /* 0x000fe20000010000 */
[----:B------:R-:W-:Y:S01]  /*1a020*/  F2FP.SATFINITE.E4M3.F32.PACK_AB_MERGE_C R229, R26, R229, R66 ;  /* 0x000000e51ae5723e */ /* 0x000fe20004807042 */
[----:B------:R-:W-:Y:S01]  /*1a030*/  FADD.FTZ R3, R48, R3 ;  /* 0x0000000330037221 */ /* 0x000fe20000010000 */
[----:B------:R-:W-:-:S02]  /*1a040*/  F2FP.SATFINITE.E4M3.F32.PACK_AB_MERGE_C R227, R28, R227, R30 ;  /* 0x000000e31ce3723e */ /* 0x000fc4000480701e */
[----:B------:R-:W-:Y:S02]  /*1a050*/  CS2R R26, SRZ ;  /* 0x00000000001a7805 */ /* 0x000fe4000001ff00 */
[----:B------:R-:W-:Y:S02]  /*1a060*/  F2FP.SATFINITE.E4M3.F32.PACK_AB_MERGE_C R221, R38, R221, R40 ;  /* 0x000000dd26dd723e */ /* 0x000fe40004807028 */
[----:B------:R-:W-:Y:S02]  /*1a070*/  CS2R R28, SRZ ;  /* 0x00000000001c7805 */ /* 0x000fe4000001ff00 */
[----:B------:R-:W-:Y:S02]  /*1a080*/  F2FP.SATFINITE.E4M3.F32.PACK_AB_MERGE_C R220, R25, R220, R14 ;  /* 0x000000dc19dc723e */ /* 0x000fe4000480700e */
[----:B------:R-:W-:Y:S02]  /*1a090*/  CS2R R24, SRZ ;  /* 0x0000000000187805 */ /* 0x000fe4000001ff00 */
[----:B------:R-:W-:-:S02]  /*1a0a0*/  F2FP.SATFINITE.E4M3.F32.PACK_AB_MERGE_C R222, R33, R222, R35 ;  /* 0x000000de21de723e */ /* 0x000fc40004807023 */
        /* <DEDUP_REMOVED lines=61> */
[----:B--2---:R-:W-:-:S05]  /*1a480*/  VIMNMX R9, R9, R6, !PT ;  /* 0x0000000609097248 */ /* 0x004fca0007fe0100 */
[----:B------:R0:W-:Y:S01]  /*1a490*/  STL [R1+0x30], R9 ;  /* 0x0000300901007387 */ /* 0x0001e20000100800 */
[----:B------:R-:W-:-:S13]  /*1a4a0*/  ISETP.GE.AND P2, PT, R12, R9, PT ;  /* 0x000000090c00720c */ /* 0x000fda0003f46270 */
[----:B0-----:R-:W-:Y:S05]  /*1a4b0*/  @!P2 BRA `(.L_x_2634) ;  /* 0x0000003c0050a947 */ /* 0x001fea0003800000 */
[----:B------:R-:W-:Y:S01]  /*1a4c0*/  IMAD.MOV.U32 R14, RZ, RZ, R175 ;  /* 0x000000ffff0e7224 */ /* 0x000fe200078e00af */
[----:B------:R-:W-:Y:S01]  /*1a4d0*/  CS2R R150, SRZ ;  /* 0x0000000000967805 */ /* 0x000fe2000001ff00 */
[----:B------:R-:W-:Y:S01]  /*1a4e0*/  IMAD.MOV.U32 R13, RZ, RZ, R194 ;  /* 0x000000ffff0d7224 */ /* 0x000fe200078e00c2 */
[----:B------:R-:W-:Y:S01]  /*1a4f0*/  CS2R R148, SRZ ;  /* 0x0000000000947805 */ /* 0x000fe2000001ff00 */
[----:B------:R-:W-:Y:S01]  /*1a500*/  IMAD.MOV.U32 R6, RZ, RZ, R235 ;  /* 0x000000ffff067224 */ /* 0x000fe200078e00eb */
[----:B------:R-:W-:Y:S01]  /*1a510*/  CS2R R146, SRZ ;  /* 0x0000000000927805 */ /* 0x000fe2000001ff00 */
[----:B------:R-:W-:Y:S01]  /*1a520*/  IMAD.MOV.U32 R15, RZ, RZ, R234 ;  /* 0x000000ffff0f7224 */ /* 0x000fe200078e00ea */
        /* <DEDUP_REMOVED lines=61> */
.L_x_2645:
        /* <DEDUP_REMOVED lines=8> */
.L_x_2636:
[----:B------:R-:W-:Y:S02]  /*1a980*/  IADD3 R7, R15, 0x1, RZ ;  /* 0x000000010f077810 */ /* 0x000fe40007ffe0ff */
[----:B------:R-:W-:Y:S02]  /*1a990*/  SHF.L.U32 R8, R235, 0x1f, RZ ;  /* 0x0000001feb087819 */ /* 0x000fe400000006ff */
[----:B------:R-:W-:-:S04]  /*1a9a0*/  ISETP.NE.AND P3, PT, R7, 0x2, PT ;  /* 0x000000020700780c */ /* 0x000fc80003f65270 */
[----:B------:R-:W-:-:S05]  /*1a9b0*/  SEL R7, R7, RZ, P3 ;  /* 0x000000ff07077207 */ /* 0x000fca0001800000 */
[----:B------:R-:W-:-:S04]  /*1a9c0*/  IMAD R7, R7, 0x8, R18 ;  /* 0x0000000807077824 */ /* 0x000fc800078e0212 */
[----:B------:R0:W1:Y:S01]  /*1a9d0*/  SYNCS.PHASECHK.TRANS64.TRYWAIT P3, [R7+URZ+0x38830], R8 ;  /* 0x03883008070075a7 */ /* 0x000062000806017f */
[----:B------:R-:W-:Y:S05]  /*1a9e0*/  @!P1 BRA `(.L_x_2637) ;  /* 0x0000000000049947 */ /* 0x000fea0003800000 */
[----:B------:R-:W-:Y:S01]  /*1a9f0*/  BPT.TRAP 0x1 ;  /* 0x000000040000795c */ /* 0x000fe20000300000 */
.L_x_2637:
[----:B------:R-:W-:Y:S04]  /*1aa00*/  BSSY B0, `(.L_x_2635) ;  /* 0x0000004000007945 */ /* 0x000fe80003800000 */
[----:B-1----:R-:W-:Y:S05]  /*1aa10*/  @P3 BRA `(.L_x_2638) ;  /* 0x0000000000083947 */ /* 0x002fea0003800000 */
[----:B------:R-:W1:Y:S02]  /*1aa20*/  SYNCS.PHASECHK.TRANS64.TRYWAIT P3, [R7+URZ+0x38830], R8 ;  /* 0x03883008070075a7 */ /* 0x000e64000806017f */
[----:B-1----:R-:W-:Y:S05]  /*1aa30*/  @!P3 BRA `(.L_x_2639) ;  /* 0x00000184005cb947 */ /* 0x002fea0003800000 */
.L_x_2638:
[----:B------:R-:W-:Y:S05]  /*1aa40*/  BSYNC B0 ;  /* 0x0000000000007941 */ /* 0x000fea0003800000 */
.L_x_2635:
        /* <DEDUP_REMOVED lines=12> */
[----:B------:R-:W-:Y:S01]  /*1ab10*/  IMAD.MOV.U32 R9, RZ, RZ, 0x40000040 ;  /* 0x40000040ff097424 */ /* 0x000fe200078e00ff */
[----:B------:R-:W-:Y:S01]  /*1ab20*/  MOV R155, 0x40000040 ;  /* 0x40000040009b7802 */ /* 0x000fe20000000f00 */
[----:B------:R-:W-:Y:S01]  /*1ab30*/  IMAD.MOV.U32 R153, RZ, RZ, 0x40000040 ;  /* 0x40000040ff997424 */ /* 0x000fe200078e00ff */
[----:B---3--:R-:W3:Y:S01]  /*1ab40*/  LDL.64 R12, [R1+0x18] ;  /* 0x00001800010c7983 */ /* 0x008ee20000100a00 */
[----:B------:R-:W-:-:S03]  /*1ab50*/  IMAD.MOV.U32 R157, RZ, RZ, 0x40000040 ;  /* 0x40000040ff9d7424 */ /* 0x000fc600078e00ff */
[----:B----4-:R-:W4:Y:S01]  /*1ab60*/  LDL.64 R2, [R1+0x8] ;  /* 0x0000080001027983 */ /* 0x010f220000100a00 */
[----:B0-----:R-:W-:-:S05]  /*1ab70*/  SHF.R.U32.HI R7, RZ, 0x7, R7 ;  /* 0x00000007ff077819 */ /* 0x001fca0000011607 */
[----:B------:R-:W-:Y:S01]  /*1ab80*/  VIADD R7, R7, 0x8 ;  /* 0x0000000807077836 */ /* 0x000fe20000000000 */
[----:B------:R-:W-:Y:S02]  /*1ab90*/  R2UR UR7, R9 ;  /* 0x00000000090772ca */ /* 0x000fe400000e0000 */
[----:B------:R-:W-:Y:S02]  /*1aba0*/  R2UR UR4, R4 ;  /* 0x00000000040472ca */ /* 0x000fe400000e0000 */
[----:B------:R-:W-:Y:S02]  /*1abb0*/  R2UR UR5, R5 ;  /* 0x00000000050572ca */ /* 0x000fe400000e0000 */
[----:B------:R-:W-:Y:S02]  /*1abc0*/  R2UR UR11, R155 ;  /* 0x000000009b0b72ca */ /* 0x000fe400000e0000 */
[----:B------:R-:W-:Y:S02]  /*1abd0*/  R2UR UR15, R153 ;  /* 0x00000000990f72ca */ /* 0x000fe400000e0000 */
[----:B------:R-:W-:-:S02]  /*1abe0*/  R2UR UR19, R155 ;  /* 0x000000009b1372ca */ /* 0x000fc400000e0000 */
        /* <DEDUP_REMOVED lines=11> */
[----:B------:R-:W-:Y:S01]  /*1aca0*/  R2UR UR14, R152 ;  /* 0x00000000980e72ca */ /* 0x000fe200000e0000 */
[----:B------:R-:W-:Y:S01]  /*1acb0*/  VIADD R152, R8, 0x400 ;  /* 0x0000040008987836 */ /* 0x000fe20000000000 */
[----:B------:R-:W-:Y:S01]  /*1acc0*/  R2UR UR18, R154 ;  /* 0x000000009a1272ca */ /* 0x000fe200000e0000 */
[----:B------:R-:W-:Y:S01]  /*1acd0*/  VIADD R154, R8, 0x402 ;  /* 0x00000402089a7836 */ /* 0x000fe20000000000 */
[----:B------:R-:W-:Y:S02]  /*1ace0*/  R2UR UR30, R156 ;  /* 0x000000009c1e72ca */ /* 0x000fe400000e0000 */
[----:B------:R-:W-:-:S02]  /*1acf0*/  R2UR UR22, R152 ;  /* 0x00000000981672ca */ /* 0x000fc400000e0000 */
        /* <DEDUP_REMOVED lines=50> */
.L_x_2641:
[----:B------:R-:W-:Y:S02]  /*1b020*/  SHF.L.U32 R6, R6, 0x1f, RZ ;  /* 0x0000001f06067819 */ /* 0x000fe400000006ff */
[----:B-----5:R-:W-:-:S04]  /*1b030*/  LEA R7, R15, R18, 0x3 ;  /* 0x000000120f077211 */ /* 0x020fc800078e18ff */
[----:B------:R0:W1:Y:S01]  /*1b040*/  SYNCS.PHASECHK.TRANS64.TRYWAIT P2, [R7+URZ+0x38850], R6 ;  /* 0x03885006070075a7 */ /* 0x000062000804017f */
[----:B------:R-:W-:Y:S05]  /*1b050*/  @!P1 BRA `(.L_x_2642) ;  /* 0x0000000000049947 */ /* 0x000fea0003800000 */
[----:B------:R-:W-:Y:S01]  /*1b060*/  BPT.TRAP 0x1 ;  /* 0x000000040000795c */ /* 0x000fe20000300000 */
.L_x_2642:
[----:B-1----:R-:W-:Y:S05]  /*1b070*/  @P2 BRA `(.L_x_2640) ;  /* 0x0000000000082947 */ /* 0x002fea0003800000 */
[----:B------:R-:W1:Y:S02]  /*1b080*/  SYNCS.PHASECHK.TRANS64.TRYWAIT P2, [R7+URZ+0x38850], R6 ;  /* 0x03885006070075a7 */ /* 0x000e64000804017f */
[----:B-1----:R-:W-:Y:S05]  /*1b090*/  @!P2 BRA `(.L_x_2643) ;  /* 0x0000017c00d8a947 */ /* 0x002fea0003800000 */
.L_x_2640:
[----:B01---5:R-:W-:Y:S01]  /*1b0a0*/  VIADD R6, R18, 0x400 ;  /* 0x0000040012067836 */ /* 0x023fe20000000000 */
[----:B------:R-:W-:Y:S05]  /*1b0b0*/  WARPSYNC.ALL ;  /* 0x0000000000007948 */ /* 0x000fea0003800000 */
[----:B------:R-:W-:Y:S01]  /*1b0c0*/  SHF.R.U32.HI R6, RZ, 0x4, R6 ;  /* 0x00000004ff067819 */ /* 0x000fe20000011606 */
[----:B------:R-:W-:Y:S01]  /*1b0d0*/  IMAD.MOV.U32 R7, RZ, RZ, 0x40000040 ;  /* 0x40000040ff077424 */ /* 0x000fe200078e00ff */
[----:B------:R-:W-:Y:S02]  /*1b0e0*/  WARPGROUP.ARRIVE ;  /* 0x00000000000079c5 */ /* 0x000fe40000000000 */
[----:B------:R-:W-:-:S02]  /*1b0f0*/  LOP3.LUT R6, R6, 0x3fff, RZ, 0xc0, !PT ;  /* 0x00003fff06067812 */ /* 0x000fc400078ec0ff */
[----:B------:R-:W-:Y:S02]  /*1b100*/  R2UR UR7, R7 ;  /* 0x00000000070772ca */ /* 0x000fe400000e0000 */
[----:B------:R-:W-:-:S05]  /*1b110*/  LOP3.LUT R6, R6, 0x10000, RZ, 0xfc, !PT ;  /* 0x0001000006067812 */ /* 0x000fca00078efcff */
[----:B------:R-:W-:-:S05]  /*1b120*/  IMAD R6, R15, 0x800, R6 ;  /* 0x000008000f067824 */ /* 0x000fca00078e0206 */
[----:B------:R-:W-:-:S13]  /*1b130*/  R2UR UR6, R6 ;  /* 0x00000000060672ca */ /* 0x000fda00000e0000 */
[----:B------:R-:W-:Y:S01]  /*1b140*/  QGMMA.64x256x32.F32.E4M3.E4M3 R24, R228, gdesc[UR4], R24, gsb0 ;  /* 0x03e00004e4187df3 */ /* 0x000fe20008000818 */
[----:B------:R-:W-:Y:S02]  /*1b150*/  VIADD R8, R6, 0x2 ;  /* 0x0000000206087836 */ /* 0x000fe40000000000 */
[----:B------:R-:W-:-:S03]  /*1b160*/  IMAD.MOV.U32 R9, RZ, RZ, 0x40000040 ;  /* 0x40000040ff097424 */ /* 0x000fc600078e00ff */
[----:B------:R-:W-:Y:S02]  /*1b170*/  R2UR UR6, R8 ;  /* 0x00000000080672ca */ /* 0x000fe400000e0000 */
[----:B------:R-:W-:Y:S01]  /*1b180*/  R2UR UR7, R9 ;  /* 0x00000000090772ca */ /* 0x000fe200000e0000 */
[C---:B------:R-:W-:Y:S02]  /*1b190*/  VIADD R8, R6.reuse, 0x4 ;  /* 0x0000000406087836 */ /* 0x040fe40000000000 */
[----:B------:R-:W-:Y:S01]  /*1b1a0*/  IMAD.MOV.U32 R9, RZ, RZ, 0x40000040 ;  /* 0x40000040ff097424 */ /* 0x000fe200078e00ff */
[----:B------:R-:W-:Y:S02]  /*1b1b0*/  WARPGROUP.DEPBAR.LE gsb0, 0x0 ;  /* 0x00008000000079c5 */ /* 0x000fe40000010000 */
[----:B------:R-:W-:Y:S01]  /*1b1c0*/  WARPGROUP.ARRIVE ;  /* 0x00000000000079c5 */ /* 0x000fe20000000000 */
[----:B------:R-:W-:Y:S01]  /*1b1d0*/  IMAD.MOV.U32 R7, RZ, RZ, 0x40000040 ;  /* 0x40000040ff077424 */ /* 0x000fe200078e00ff */
[----:B------:R-:W-:Y:S01]  /*1b1e0*/  IADD3 R6, R6, 0x6, RZ ;  /* 0x0000000606067810 */ /* 0x000fe20007ffe0ff */
[----:B------:R-:W2:Y:S11]  /*1b1f0*/  LDL R230, [R1+0x34] ;  /* 0x0000340001e67983 */ /* 0x000eb60000100800 */
[----:B------:R-:W-:Y:S01]  /*1b200*/  QGMMA.64x256x32.F32.E4M3.E4M3 R24, R224, gdesc[UR4], R24, gsb0 ;  /* 0x03e00004e0187df3 */ /* 0x000fe20008000818 */
[----:B------:R-:W-:Y:S01]  /*1b210*/  R2UR UR6, R8 ;  /* 0x00000000080672ca */ /* 0x000fe200000e0000 */
[----:B------:R-:W2:Y:S01]  /*1b220*/  LDL R231, [R1+0x78] ;  /* 0x0000780001e77983 */ /* 0x000ea20000100800 */
[----:B------:R-:W-:Y:S01]  /*1b230*/  R2UR UR7, R9 ;  /* 0x00000000090772ca */ /* 0x000fe200000e0000 */
[----:B------:R-:W-:-:S02]  /*1b240*/  WARPGROUP.DEPBAR.LE gsb0, 0x0 ;  /* 0x00008000000079c5 */ /* 0x000fc40000010000 */
[----:B------:R-:W-:-:S15]  /*1b250*/  WARPGROUP.ARRIVE ;  /* 0x00000000000079c5 */ /* 0x000fde0000000000 */
[----:B------:R-:W-:-:S07]  /*1b260*/  NOP ;  /* 0x0000000000007918 */ /* 0x000fce0000000000 */
[----:B------:R-:W-:Y:S01]  /*1b270*/  QGMMA.64x256x32.F32.E4M3.E4M3 R24, R220, gdesc[UR4], R24, gsb0 ;  /* 0x03e00004dc187df3 */ /* 0x000fe20008000818 */
[----:B------:R-:W-:Y:S02]  /*1b280*/  R2UR UR6, R6 ;  /* 0x00000000060672ca */ /* 0x000fe400000e0000 */
[----:B------:R-:W-:Y:S01]  /*1b290*/  R2UR UR7, R7 ;  /* 0x00000000070772ca */ /* 0x000fe200000e0000 */
[----:B------:R-:W0:Y:S08]  /*1b2a0*/  @P0 LDC R6, c[0x0][0x44c] ;  /* 0x00011300ff060b82 */ /* 0x000e300000000800 */
[----:B------:R-:W1:Y:S01]  /*1b2b0*/  @P0 LDC R7, c[0x0][0x450] ;  /* 0x00011400ff070b82 */ /* 0x000e620000000800 */
[----:B--2---:R-:W-:Y:S01]  /*1b2c0*/  IMAD.IADD R8, R231, 0x1, R230 ;  /* 0x00000001e7087824 */ /* 0x004fe200078e02e6 */
[----:B------:R-:W-:-:S02]  /*1b2d0*/  WARPGROUP.DEPBAR.LE gsb0, 0x0 ;  /* 0x00008000000079c5 */ /* 0x000fc40000010000 */
[----:B------:R-:W-:-:S12]  /*1b2e0*/  WARPGROUP.ARRIVE ;  /* 0x00000000000079c5 */ /* 0x000fd80000000000 */
[----:B------:R-:W-:Y:S03]  /*1b2f0*/  QGMMA.64x256x32.F32.E4M3.E4M3 R24, R216, gdesc[UR4], R24, gsb0 ;  /* 0x03e00004d8187df3 */ /* 0x000fe60008000818 */
[----:B------:R-:W-:Y:S02]  /*1b300*/  WARPGROUP.DEPBAR.LE gsb0, 0x0 ;  /* 0x00008000000079c5 */ /* 0x000fe40000010000 */
[----:B------:R-:W2:Y:S04]  /*1b310*/  LDL R219, [R1+0x5c] ;  /* 0x00005c0001db7983 */ /* 0x000ea80000100800 */
[----:B------:R-:W2:Y:S04]  /*1b320*/  LDL R218, [R1+0x3c] ;  /* 0x00003c0001da7983 */ /* 0x000ea80000100800 */
[----:B------:R-:W3:Y:S01]  /*1b330*/  LDL R217, [R1+0x38] ;  /* 0x0000380001d97983 */ /* 0x000ee20000100800 */
[----:B0-----:R-:W-:-:S04]  /*1b340*/  @P0 IMAD.HI.U32 R9, R8, R6, RZ ;  /* 0x0000000608090227 */ /* 0x001fc800078e00ff */
[C---:B------:R-:W-:Y:S01]  /*1b350*/  FMUL.FTZ R204, R2.reuse, R204 ;  /* 0x000000cc02cc7220 */ /* 0x040fe20000410000 */
[C---:B------:R-:W-:Y:S01]  /*1b360*/  FMUL.FTZ R205, R2.reuse, R205 ;  /* 0x000000cd02cd7220 */ /* 0x040fe20000410000 */
[C---:B------:R-:W-:Y:S01]  /*1b370*/  FMUL.FTZ R175, R2.reuse, R175 ;  /* 0x000000af02af7220 */ /* 0x040fe20000410000 */
[----:B------:R-:W-:Y:S01]  /*1b380*/  IMAD.MOV.U32 R6, RZ, RZ, R8 ;  /* 0x000000ffff067224 */ /* 0x000fe200078e0008 */
[----:B-1----:R-:W-:Y:S01]  /*1b390*/  @P0 SHF.R.U32.HI R6, RZ, R7, R9 ;  /* 0x00000007ff060219 */ /* 0x002fe20000011609 */
[C---:B------:R-:W-:Y:S01]  /*1b3a0*/  FMUL.FTZ R9, R2.reuse, R153 ;  /* 0x0000009902097220 */ /* 0x040fe20000410000 */
[C---:B------:R-:W-:Y:S01]  /*1b3b0*/  FMUL.FTZ R153, R2.reuse, R156 ;  /* 0x0000009c02997220 */ /* 0x040fe20000410000 */
[C---:B------:R-:W-:Y:S01]  /*1b3c0*/  FMUL.FTZ R156, R2.reuse, R159 ;  /* 0x0000009f029c7220 */ /* 0x040fe20000410000 */
[C---:B------:R-:W-:Y:S01]  /*1b3d0*/  FMUL.FTZ R159, R2.reuse, R161 ;  /* 0x000000a1029f7220 */ /* 0x040fe20000410000 */
[C---:B------:R-:W-:Y:S01]  /*1b3e0*/  FMUL.FTZ R161, R2.reuse, R164 ;  /* 0x000000a402a17220 */ /* 0x040fe20000410000 */
[C---:B------:R-:W-:Y:S01]  /*1b3f0*/  FMUL.FTZ R164, R2.reuse, R167 ;  /* 0x000000a702a47220 */ /* 0x040fe20000410000 */
[C---:B------:R-:W-:Y:S01]  /*1b400*/  FMUL.FTZ R167, R2.reuse, R170 ;  /* 0x000000aa02a77220 */ /* 0x040fe20000410000 */
[----:B------:R-:W0:Y:S01]  /*1b410*/  SHFL.IDX PT, R216, R6, RZ, 0x1c1f ;  /* 0x001c1fff06d87589 */ /* 0x000e2200000e0000 */
        /* <DEDUP_REMOVED lines=8> */
[----:B------:R-:W-:-:S02]  /*1b4a0*/  IMAD.MOV.U32 R197, RZ, RZ, -0x80 ;  /* 0xffffff80ffc57424 */ /* 0x000fc400078e00ff */
[C---:B------:R-:W-:Y:S01]  /*1b4b0*/  FMUL.FTZ R162, R2.reuse, R165 ;  /* 0x000000a502a27220 */ /* 0x040fe20000410000 */
[C---:B------:R-:W-:Y:S01]  /*1b4c0*/  FMUL.FTZ R7, R2.reuse, R152 ;  /* 0x0000009802077220 */ /* 0x040fe20000410000 */
[C---:B------:R-:W-:Y:S01]  /*1b4d0*/  FMUL.FTZ R165, R2.reuse, R168 ;  /* 0x000000a802a57220 */ /* 0x040fe20000410000 */
[C---:B------:R-:W-:Y:S01]  /*1b4e0*/  FMUL.FTZ R152, R2.reuse, R155 ;  /* 0x0000009b02987220 */ /* 0x040fe20000410000 */
[C---:B------:R-:W-:Y:S01]  /*1b4f0*/  FMUL.FTZ R168, R2.reuse, R171 ;  /* 0x000000ab02a87220 */ /* 0x040fe20000410000 */
[C---:B------:R-:W-:Y:S01]  /*1b500*/  FMUL.FTZ R155, R2.reuse, R157 ;  /* 0x0000009d029b7220 */ /* 0x040fe20000410000 */
[----:B------:R-:W-:Y:S01]  /*1b510*/  FMUL.FTZ R171, R2, R176 ;  /* 0x000000b002ab7220 */ /* 0x000fe20000410000 */
[----:B------:R-:W-:Y:S02]  /*1b520*/  IMAD R197, R12, R197, 0x1 ;  /* 0x000000010cc57424 */ /* 0x000fe400078e02c5 */
        /* <DEDUP_REMOVED lines=27> */
[----:B------:R-:W-:Y:S01]  /*1b6e0*/  FMUL.FTZ R206, R2, R206 ;  /* 0x000000ce02ce7220 */ /* 0x000fe20000410000 */
[----:B------:R-:W0:Y:S02]  /*1b6f0*/  S2R R231, SR_TID.X ;  /* 0x0000000000e77919 */ /* 0x000e240000002100 */
[----:B------:R-:W4:Y:S08]  /*1b700*/  MUFU.TANH R153, R153 ;  /* 0x0000009900997308 */ /* 0x000f300000002400 */
        /* <DEDUP_REMOVED lines=29> */
[----:B--2---:R-:W-:-:S05]  /*1b8e0*/  IADD3 R200, R218, R197, -R219 ;  /* 0x000000c5dac87210 */ /* 0x004fca0007ffe8db */
[----:B---3--:R-:W-:Y:S02]  /*1b8f0*/  IMAD.IADD R200, R200, 0x1, -R217 ;  /* 0x00000001c8c87824 */ /* 0x008fe400078e0ad9 */
[----:B------:R2:W-:Y:S01]  /*1b900*/  MUFU.TANH R197, R204 ;  /* 0x000000cc00c57308 */ /* 0x0005e20000002400 */
[----:B0-----:R-:W-:Y:S01]  /*1b910*/  LOP3.LUT R217, R231, 0x7f, RZ, 0xc0, !PT ;  /* 0x0000007fe7d97812 */ /* 0x001fe200078ec0ff */
[----:B------:R-:W-:Y:S01]  /*1b920*/  IMAD.IADD R201, R200, 0x1, R216 ;  /* 0x00000001c8c97824 */ /* 0x000fe200078e02d8 */
[----:B------:R-:W0:Y:S04]  /*1b930*/  S2R R231, SR_TID.X ;  /* 0x0000000000e77919 */ /* 0x000e280000002100 */
[C---:B------:R-:W-:Y:S01]  /*1b940*/  ISETP.GT.AND P3, PT, R201.reuse, 0x9, PT ;  /* 0x00000009c900780c */ /* 0x040fe20003f64270 */
[----:B--2---:R-:W-:Y:S01]  /*1b950*/  FMUL.FTZ R204, R2, R174 ;  /* 0x000000ae02cc7220 */ /* 0x004fe20000410000 */
[C---:B------:R-:W-:Y:S01]  /*1b960*/  ISETP.GT.AND P4, PT, R201.reuse, RZ, PT ;  /* 0x000000ffc900720c */ /* 0x040fe20003f84270 */
[----:B------:R-:W2:Y:S01]  /*1b970*/  MUFU.TANH R174, R205 ;  /* 0x000000cd00ae7308 */ /* 0x000ea20000002400 */
[C---:B------:R-:W-:Y:S01]  /*1b980*/  ISETP.GT.AND P5, PT, R201.reuse, 0x1, PT ;  /* 0x00000001c900780c */ /* 0x040fe20003fa4270 */
[----:B------:R-:W3:Y:S01]  /*1b990*/  SHFL.IDX PT, R216, R6, 0x1, 0x1c1f ;  /* 0x003c1f0006d87f89 */ /* 0x000ee200000e0000 */
[----:B------:R-:W-:-:S02]  /*1b9a0*/  ISETP.GT.AND P2, PT, R201, 0x8, PT ;  /* 0x00000008c900780c */ /* 0x000fc40003f44270 */
[----:B-1----:R-:W-:Y:S02]  /*1b9b0*/  FSEL R155, R155, -INF , P3 ;  /* 0xff8000009b9b7808 */ /* 0x002fe40001800000 */
[----:B------:R-:W-:Y:S01]  /*1b9c0*/  ISETP.GT.AND P3, PT, R201, 0x19, PT ;  /* 0x00000019c900780c */ /* 0x000fe20003f64270 */
[----:B------:R-:W-:Y:S01]  /*1b9d0*/  MUFU.TANH R167, R167 ;  /* 0x000000a700a77308 */ /* 0x000fe20000002400 */
[----:B----4-:R-:W-:Y:S02]  /*1b9e0*/  FSEL R7, R7, -INF , P4 ;  /* 0xff80000007077808 */ /* 0x010fe40002000000 */
[----:B------:R-:W-:Y:S02]  /*1b9f0*/  FSEL R9, R9, -INF , P5 ;  /* 0xff80000009097808 */ /* 0x000fe40002800000 */
[----:B------:R-:W-:Y:S02]  /*1ba00*/  FSEL R153, R153, -INF , P2 ;  /* 0xff80000099997808 */ /* 0x000fe40001000000 */
[C---:B------:R-:W-:Y:S01]  /*1ba10*/  ISETP.GT.AND P4, PT, R201.reuse, 0x10, PT ;  /* 0x00000010c900780c */ /* 0x040fe20003f84270 */
[----:B------:R-:W-:Y:S01]  /*1ba20*/  MUFU.TANH R204, R204 ;  /* 0x000000cc00cc7308 */ /* 0x000fe20000002400 */
[----:B------:R-:W-:-:S02]  /*1ba30*/  ISETP.GT.AND P5, PT, R201, 0x11, PT ;  /* 0x00000011c900780c */ /* 0x000fc40003fa4270 */
[C---:B------:R-:W-:Y:S02]  /*1ba40*/  ISETP.GT.AND P2, PT, R201.reuse, 0x18, PT ;  /* 0x00000018c900780c */ /* 0x040fe40003f44270 */
[----:B------:R-:W-:Y:S02]  /*1ba50*/  FSEL R162, R162, -INF , P3 ;  /* 0xff800000a2a27808 */ /* 0x000fe40001800000 */
[----:B------:R-:W-:Y:S01]  /*1ba60*/  ISETP.GT.AND P3, PT, R201, 0x29, PT ;  /* 0x00000029c900780c */ /* 0x000fe20003f64270 */
[----:B------:R-:W-:Y:S01]  /*1ba70*/  MUFU.TANH R202, R202 ;  /* 0x000000ca00ca7308 */ /* 0x000fe20000002400 */
[----:B------:R-:W-:Y:S01]  /*1ba80*/  FSEL R157, R157, -INF , P4 ;  /* 0xff8000009d9d7808 */ /* 0x000fe20002000000 */
[----:B---3--:R-:W-:Y:S01]  /*1ba90*/  IMAD.IADD R216, R200, 0x1, R216 ;  /* 0x00000001c8d87824 */ /* 0x008fe200078e02d8 */
[----:B------:R-:W-:Y:S01]  /*1baa0*/  FSEL R159, R159, -INF , P5 ;  /* 0xff8000009f9f7808 */ /* 0x000fe20002800000 */
[----:B------:R-:W-:Y:S01]  /*1bab0*/  FMUL.FTZ R200, R2, R215 ;  /* 0x000000d702c87220 */ /* 0x000fe20000410000 */
[----:B------:R-:W-:-:S02]  /*1bac0*/  FSEL R161, R161, -INF , P2 ;  /* 0xff800000a1a17808 */ /* 0x000fc40001000000 */
[C---:B------:R-:W-:Y:S01]  /*1bad0*/  ISETP.GT.AND P4, PT, R201.reuse, 0x20, PT ;  /* 0x00000020c900780c */ /* 0x040fe20003f84270 */
[----:B------:R1:W-:Y:S01]  /*1bae0*/  MUFU.TANH R6, R207 ;  /* 0x000000cf00067308 */ /* 0x0003e20000002400 */
[C---:B------:R-:W-:Y:S02]  /*1baf0*/  ISETP.GT.AND P5, PT, R201.reuse, 0x21, PT ;  /* 0x00000021c900780c */ /* 0x040fe40003fa4270 */
[C---:B------:R-:W-:Y:S02]  /*1bb00*/  ISETP.GT.AND P2, PT, R201.reuse, 0x28, PT ;  /* 0x00000028c900780c */ /* 0x040fe40003f44270 */
[----:B------:R-:W-:Y:S02]  /*1bb10*/  FSEL R170, R170, -INF , P3 ;  /* 0xff800000aaaa7808 */ /* 0x000fe40001800000 */
[----:B------:R-:W-:Y:S01]  /*1bb20*/  ISETP.GT.AND P3, PT, R201, 0x39, PT ;  /* 0x00000039c900780c */ /* 0x000fe20003f64270 */
[----:B------:R-:W-:Y:S01]  /*1bb30*/  MUFU.TANH R152, R152 ;  /* 0x0000009800987308 */ /* 0x000fe20000002400 */
[----:B------:R-:W-:Y:S01]  /*1bb40*/  FSEL R165, R165, -INF , P4 ;  /* 0xff800000a5a57808 */ /* 0x000fe20002000000 */
[----:B-1----:R-:W-:Y:S01]  /*1bb50*/  FMUL.FTZ R207, R2, R210 ;  /* 0x000000d202cf7220 */ /* 0x002fe20000410000 */
[----:B------:R-:W-:Y:S01]  /*1bb60*/  FSEL R166, R166, -INF , P5 ;  /* 0xff800000a6a67808 */ /* 0x000fe20002800000 */
[C---:B------:R-:W-:Y:S01]  /*1bb70*/  FMUL.FTZ R210, R2.reuse, R211 ;  /* 0x000000d302d27220 */ /* 0x040fe20000410000 */
[----:B------:R-:W-:Y:S01]  /*1bb80*/  FSEL R169, R169, -INF , P2 ;  /* 0xff800000a9a97808 */ /* 0x000fe20001000000 */
[----:B------:R-:W-:Y:S01]  /*1bb90*/  FMUL.FTZ R211, R2, R214 ;  /* 0x000000d602d37220 */ /* 0x000fe20000410000 */
[C---:B------:R-:W-:Y:S01]  /*1bba0*/  ISETP.GT.AND P4, PT, R201.reuse, 0x30, PT ;  /* 0x00000030c900780c */ /* 0x040fe20003f84270 */
[----:B------:R-:W-:Y:S01]  /*1bbb0*/  MUFU.TANH R160, R160 ;  /* 0x000000a000a07308 */ /* 0x000fe20000002400 */
[----:B------:R-:W-:-:S02]  /*1bbc0*/  ISETP.GT.AND P5, PT, R201, 0x31, PT ;  /* 0x00000031c900780c */ /* 0x000fc40003fa4270 */
[C---:B------:R-:W-:Y:S02]  /*1bbd0*/  ISETP.GT.AND P2, PT, R201.reuse, 0x38, PT ;  /* 0x00000038c900780c */ /* 0x040fe40003f44270 */
[----:B------:R-:W-:Y:S02]  /*1bbe0*/  FSEL R176, R176, -INF , P3 ;  /* 0xff800000b0b07808 */ /* 0x000fe40001800000 */
[----:B------:R-:W-:Y:S01]  /*1bbf0*/  ISETP.GT.AND P3, PT, R201, 0x49, PT ;  /* 0x00000049c900780c */ /* 0x000fe20003f64270 */
[----:B------:R-:W-:Y:S01]  /*1bc00*/  MUFU.TANH R168, R168 ;  /* 0x000000a800a87308 */ /* 0x000fe20000002400 */
[----:B------:R-:W-:Y:S02]  /*1bc10*/  FSEL R171, R171, -INF , P4 ;  /* 0xff800000abab7808 */ /* 0x000fe40002000000 */
[----:B------:R-:W-:Y:S02]  /*1bc20*/  FSEL R172, R172, -INF , P5 ;  /* 0xff800000acac7808 */ /* 0x000fe40002800000 */
[----:B------:R-:W-:-:S02]  /*1bc30*/  FSEL R173, R173, -INF , P2 ;  /* 0xff800000adad7808 */ /* 0x000fc40001000000 */
[C---:B------:R-:W-:Y:S01]  /*1bc40*/  ISETP.GT.AND P4, PT, R201.reuse, 0x40, PT ;  /* 0x00000040c900780c */ /* 0x040fe20003f84270 */
[----:B------:R-:W-:Y:S01]  /*1bc50*/  MUFU.TANH R198, R198 ;  /* 0x000000c600c67308 */ /* 0x000fe20000002400 */
[C---:B------:R-:W-:Y:S02]  /*1bc60*/  ISETP.GT.AND P5, PT, R201.reuse, 0x41, PT ;  /* 0x00000041c900780c */ /* 0x040fe40003fa4270 */
[C---:B------:R-:W-:Y:S02]  /*1bc70*/  ISETP.GT.AND P2, PT, R201.reuse, 0x48, PT ;  /* 0x00000048c900780c */ /* 0x040fe40003f44270 */
[----:B------:R-:W-:Y:S02]  /*1bc80*/  FSEL R184, R184, -INF , P3 ;  /* 0xff800000b8b87808 */ /* 0x000fe40001800000 */
[----:B------:R-:W-:Y:S01]  /*1bc90*/  ISETP.GT.AND P3, PT, R201, 0x59, PT ;  /* 0x00000059c900780c */ /* 0x000fe20003f64270 */
[----:B------:R-:W-:Y:S01]  /*1bca0*/  MUFU.TANH R199, R199 ;  /* 0x000000c700c77308 */ /* 0x000fe20000002400 */
[----:B------:R-:W-:-:S02]  /*1bcb0*/  FSEL R177, R177, -INF , P4 ;  /* 0xff800000b1b17808 */ /* 0x000fc40002000000 */
[----:B------:R-:W-:Y:S02]  /*1bcc0*/  FSEL R180, R180, -INF , P5 ;  /* 0xff800000b4b47808 */ /* 0x000fe40002800000 */
[----:B------:R-:W-:Y:S02]  /*1bcd0*/  FSEL R181, R181, -INF , P2 ;  /* 0xff800000b5b57808 */ /* 0x000fe40001000000 */
[C---:B------:R-:W-:Y:S01]  /*1bce0*/  ISETP.GT.AND P4, PT, R201.reuse, 0x50, PT ;  /* 0x00000050c900780c */ /* 0x040fe20003f84270 */
[----:B------:R-:W-:Y:S01]  /*1bcf0*/  MUFU.TANH R203, R203 ;  /* 0x000000cb00cb7308 */ /* 0x000fe20000002400 */
[C---:B------:R-:W-:Y:S02]  /*1bd00*/  ISETP.GT.AND P5, PT, R201.reuse, 0x51, PT ;  /* 0x00000051c900780c */ /* 0x040fe40003fa4270 */
[----:B------:R-:W-:Y:S02]  /*1bd10*/  ISETP.GT.AND P2, PT, R201, 0x58, PT ;  /* 0x00000058c900780c */ /* 0x000fe40003f44270 */
[----:B------:R-:W-:-:S02]  /*1bd20*/  FSEL R192, R192, -INF , P3 ;  /* 0xff800000c0c07808 */ /* 0x000fc40001800000 */
[----:B------:R-:W-:Y:S01]  /*1bd30*/  ISETP.GT.AND P3, PT, R201, 0x69, PT ;  /* 0x00000069c900780c */ /* 0x000fe20003f64270 */
[----:B------:R-:W-:Y:S01]  /*1bd40*/  MUFU.TANH R206, R206 ;  /* 0x000000ce00ce7308 */ /* 0x000fe20000002400 */
[----:B------:R-:W-:Y:S02]  /*1bd50*/  FSEL R185, R185, -INF , P4 ;  /* 0xff800000b9b97808 */ /* 0x000fe40002000000 */
[----:B------:R-:W-:Y:S02]  /*1bd60*/  FSEL R188, R188, -INF , P5 ;  /* 0xff800000bcbc7808 */ /* 0x000fe40002800000 */
[----:B------:R-:W-:Y:S02]  /*1bd70*/  FSEL R189, R189, -INF , P2 ;  /* 0xff800000bdbd7808 */ /* 0x000fe40001000000 */
[C---:B------:R-:W-:Y:S01]  /*1bd80*/  ISETP.GT.AND P4, PT, R201.reuse, 0x60, PT ;  /* 0x00000060c900780c */ /* 0x040fe20003f84270 */
[----:B------:R-:W-:Y:S01]  /*1bd90*/  MUFU.TANH R207, R207 ;  /* 0x000000cf00cf7308 */ /* 0x000fe20000002400 */
[----:B------:R-:W-:-:S02]  /*1bda0*/  ISETP.GT.AND P5, PT, R201, 0x61, PT ;  /* 0x00000061c900780c */ /* 0x000fc40003fa4270 */
[----:B------:R-:W-:Y:S02]  /*1bdb0*/  ISETP.GT.AND P2, PT, R201, 0x68, PT ;  /* 0x00000068c900780c */ /* 0x000fe40003f44270 */
[----:B--2---:R-:W-:Y:S02]  /*1bdc0*/  FSEL R205, R174, -INF , P3 ;  /* 0xff800000aecd7808 */ /* 0x004fe40001800000 */
[----:B------:R-:W-:Y:S01]  /*1bdd0*/  FMNMX.FTZ R174, R7, R13, !PT ;  /* 0x0000000d07ae7209 */ /* 0x000fe20007810000 */
        /* <DEDUP_REMOVED lines=8> */
[----:B------:R-:W-:Y:S02]  /*1be60*/  ISETP.GT.AND P3, PT, R201, 0x79, PT ;  /* 0x00000079c900780c */ /* 0x000fe40003f64270 */
[----:B------:R-:W-:Y:S01]  /*1be70*/  FMNMX.FTZ R201, R9, R174, !PT ;  /* 0x000000ae09c97209 */ /* 0x000fe20007810000 */
[----:B------:R-:W-:Y:S01]  /*1be80*/  MUFU.TANH R200, R200 ;  /* 0x000000c800c87308 */ /* 0x000fe20000002400 */
[----:B0-----:R-:W-:-:S02]  /*1be90*/  SHF.R.U32.HI R218, RZ, 0x7, R231 ;  /* 0x00000007ffda7819 */ /* 0x001fc400000116e7 */
[----:B------:R-:W-:-:S04]  /*1bea0*/  FMNMX.FTZ R201, R153, R201, !PT ;  /* 0x000000c999c97209 */ /* 0x000fc80007810000 */
[----:B------:R-:W-:Y:S01]  /*1beb0*/  FMNMX.FTZ R201, R155, R201, !PT ;  /* 0x000000c99bc97209 */ /* 0x000fe20007810000 */
[----:B------:R0:W-:Y:S03]  /*1bec0*/  MUFU.TANH R174, R175 ;  /* 0x000000af00ae7308 */ /* 0x0001e60000002400 */
[----:B------:R-:W-:-:S04]  /*1bed0*/  FMNMX.FTZ R201, R157, R201, !PT ;  /* 0x000000c99dc97209 */ /* 0x000fc80007810000 */
[----:B------:R-:W-:Y:S01]  /*1bee0*/  FMNMX.FTZ R201, R159, R201, !PT ;  /* 0x000000c99fc97209 */ /* 0x000fe20007810000 */
[C---:B0-----:R-:W-:Y:S01]  /*1bef0*/  FMUL.FTZ R175, R2.reuse, R178 ;  /* 0x000000b202af7220 */ /* 0x041fe20000410000 */
[C---:B------:R-:W-:Y:S02]  /*1bf00*/  FMUL.FTZ R178, R2.reuse, R179 ;  /* 0x000000b302b27220 */ /* 0x040fe40000410000 */
[----:B------:R-:W-:Y:S01]  /*1bf10*/  FMNMX.FTZ R201, R161, R201, !PT ;  /* 0x000000c9a1c97209 */ /* 0x000fe20007810000 */
[C---:B------:R-:W-:Y:S01]  /*1bf20*/  FMUL.FTZ R179, R2.reuse, R182 ;  /* 0x000000b602b37220 */ /* 0x040fe20000410000 */
[C---:B------:R-:W-:Y:S01]  /*1bf30*/  FMUL.FTZ R182, R2.reuse, R183 ;  /* 0x000000b702b67220 */ /* 0x040fe20000410000 */
[----:B------:R-:W-:Y:S01]  /*1bf40*/  FMUL.FTZ R183, R2, R186 ;  /* 0x000000ba02b77220 */ /* 0x000fe20000410000 */
[----:B------:R-:W-:Y:S01]  /*1bf50*/  FMNMX.FTZ R201, R162, R201, !PT ;  /* 0x000000c9a2c97209 */ /* 0x000fe20007810000 */
[C---:B------:R-:W-:Y:S01]  /*1bf60*/  FMUL.FTZ R186, R2.reuse, R187 ;  /* 0x000000bb02ba7220 */ /* 0x040fe20000410000 */
[C---:B------:R-:W-:Y:S01]  /*1bf70*/  FMUL.FTZ R187, R2.reuse, R190 ;  /* 0x000000be02bb7220 */ /* 0x040fe20000410000 */
[----:B------:R-:W-:Y:S01]  /*1bf80*/  FMUL.FTZ R190, R2, R191 ;  /* 0x000000bf02be7220 */ /* 0x000fe20000410000 */
[----:B------:R-:W-:Y:S01]  /*1bf90*/  FMNMX.FTZ R201, R165, R201, !PT ;  /* 0x000000c9a5c97209 */ /* 0x000fe20007810000 */
[----:B------:R-:W-:Y:S03]  /*1bfa0*/  MUFU.TANH R182, R182 ;  /* 0x000000b600b67308 */ /* 0x000fe60000002400 */
[----:B------:R-:W-:-:S04]  /*1bfb0*/  FMNMX.FTZ R201, R166, R201, !PT ;  /* 0x000000c9a6c97209 */ /* 0x000fc80007810000 */
        /* <DEDUP_REMOVED lines=16> */
[----:B------:R0:W1:Y:S03]  /*1c0c0*/  MUFU.TANH R201, R208 ;  /* 0x000000d000c97308 */ /* 0x0000660000002400 */
[----:B------:R-:W-:-:S04]  /*1c0d0*/  FMNMX.FTZ R191, R188, R191, !PT ;  /* 0x000000bfbcbf7209 */ /* 0x000fc80007810000 */
[----:B------:R-:W-:Y:S01]  /*1c0e0*/  FMNMX.FTZ R191, R189, R191, !PT ;  /* 0x000000bfbdbf7209 */ /* 0x000fe20007810000 */
[----:B------:R-:W-:Y:S01]  /*1c0f0*/  MUFU.TANH R186, R186 ;  /* 0x000000ba00ba7308 */ /* 0x000fe20000002400 */
[----:B0-----:R-:W-:Y:S02]  /*1c100*/  FMUL.FTZ R208, R2, R209 ;  /* 0x000000d102d07220 */ /* 0x001fe40000410000 */
[----:B------:R-:W-:-:S04]  /*1c110*/  FMNMX.FTZ R209, R192, R191, !PT ;  /* 0x000000bfc0d17209 */ /* 0x000fc80007810000 */
[----:B------:R-:W-:Y:S01]  /*1c120*/  FMNMX.FTZ R209, R193, R209, !PT ;  /* 0x000000d1c1d17209 */ /* 0x000fe20007810000 */
[----:B------:R-:W0:Y:S01]  /*1c130*/  MUFU.TANH R208, R208 ;  /* 0x000000d000d07308 */ /* 0x000e220000002400 */
[----:B-1----:R-:W-:Y:S02]  /*1c140*/  FSEL R201, R201, -INF , P4 ;  /* 0xff800000c9c97808 */ /* 0x002fe40002000000 */
[----:B------:R-:W-:Y:S02]  /*1c150*/  FMNMX.FTZ R209, R196, R209, !PT ;  /* 0x000000d1c4d17209 */ /* 0x000fe40007810000 */
[----:B------:R-:W-:Y:S02]  /*1c160*/  ISETP.GT.AND P4, PT, R216, 0x1, PT ;  /* 0x00000001d800780c */ /* 0x000fe40003f84270 */
[----:B------:R-:W-:Y:S01]  /*1c170*/  FMNMX.FTZ R209, R197, R209, !PT ;  /* 0x000000d1c5d17209 */ /* 0x000fe20007810000 */
[----:B------:R1:W2:Y:S01]  /*1c180*/  MUFU.TANH R191, R212 ;  /* 0x000000d400bf7308 */ /* 0x0002a20000002400 */
[----:B------:R-:W-:-:S02]  /*1c190*/  FSEL R152, R152, -INF , P4 ;  /* 0xff80000098987808 */ /* 0x000fc40002000000 */
[----:B------:R-:W-:-:S04]  /*1c1a0*/  ISETP.GT.AND P4, PT, R216, 0x11, PT ;  /* 0x00000011d800780c */ /* 0x000fc80003f84270 */
[----:B------:R-:W-:Y:S01]  /*1c1b0*/  FSEL R160, R160, -INF , P4 ;  /* 0xff800000a0a07808 */ /* 0x000fe20002000000 */
[----:B------:R-:W3:Y:S01]  /*1c1c0*/  MUFU.TANH R190, R190 ;  /* 0x000000be00be7308 */ /* 0x000ee20000002400 */
[----:B-1----:R-:W-:Y:S02]  /*1c1d0*/  FMNMX.FTZ R212, R205, R209, !PT ;  /* 0x000000d1cdd47209 */ /* 0x002fe40007810000 */
[----:B0-----:R-:W-:Y:S02]  /*1c1e0*/  FSEL R208, R208, -INF , P5 ;  /* 0xff800000d0d07808 */ /* 0x001fe40002800000 */
[----:B------:R-:W-:Y:S02]  /*1c1f0*/  FMNMX.FTZ R212, R201, R212, !PT ;  /* 0x000000d4c9d47209 */ /* 0x000fe40007810000 */
[----:B------:R-:W-:Y:S01]  /*1c200*/  ISETP.GT.AND P5, PT, R216, 0x8, PT ;  /* 0x00000008d800780c */ /* 0x000fe20003fa4270 */
[----:B------:R0:W1:Y:S01]  /*1c210*/  MUFU.TANH R209, R194 ;  /* 0x000000c200d17308 */ /* 0x0000620000002400 */
[----:B--2---:R-:W-:-:S02]  /*1c220*/  FSEL R191, R191, -INF , P2 ;  /* 0xff800000bfbf7808 */ /* 0x004fc40001000000 */
[----:B------:R-:W-:Y:S02]  /*1c230*/  ISETP.GT.AND P2, PT, R216, 0x9, PT ;  /* 0x00000009d800780c */ /* 0x000fe40003f44270 */
[----:B------:R-:W-:Y:S02]  /*1c240*/  FSEL R154, R154, -INF , P5 ;  /* 0xff8000009a9a7808 */ /* 0x000fe40002800000 */
[----:B------:R-:W-:Y:S02]  /*1c250*/  FSEL R156, R156, -INF , P2 ;  /* 0xff8000009c9c7808 */ /* 0x000fe40001000000 */
[----:B0-----:R-:W-:Y:S02]  /*1c260*/  FMNMX.FTZ R194, R208, R212, !PT ;  /* 0x000000d4d0c27209 */ /* 0x001fe40007810000 */
[----:B------:R0:W2:Y:S01]  /*1c270*/  MUFU.TANH R212, R195 ;  /* 0x000000c300d47308 */ /* 0x0000a20000002400 */
[----:B------:R-:W-:Y:S02]  /*1c280*/  ISETP.GT.AND P2, PT, R216, 0x19, PT ;  /* 0x00000019d800780c */ /* 0x000fe40003f44270 */
[----:B------:R-:W-:-:S02]  /*1c290*/  FMNMX.FTZ R194, R191, R194, !PT ;  /* 0x000000c2bfc27209 */ /* 0x000fc40007810000 */
[----:B------:R-:W-:Y:S02]  /*1c2a0*/  FSEL R164, R164, -INF , P2 ;  /* 0xff800000a4a47808 */ /* 0x000fe40001000000 */
[C---:B------:R-:W-:Y:S02]  /*1c2b0*/  ISETP.GT.AND P2, PT, R216.reuse, 0x29, PT ;  /* 0x00000029d800780c */ /* 0x040fe40003f44270 */
[----:B0-----:R-:W-:Y:S02]  /*1c2c0*/  FSEL R195, R213, -INF , P3 ;  /* 0xff800000d5c37808 */ /* 0x001fe40001800000 */
[----:B------:R-:W-:Y:S02]  /*1c2d0*/  ISETP.GT.AND P3, PT, R216, RZ, PT ;  /* 0x000000ffd800720c */ /* 0x000fe40003f64270 */
[----:B------:R-:W-:Y:S02]  /*1c2e0*/  FMNMX.FTZ R213, R195, R194, !PT ;  /* 0x000000c2c3d57209 */ /* 0x000fe40007810000 */
[----:B------:R-:W-:-:S02]  /*1c2f0*/  FSEL R8, R8, -INF , P3 ;  /* 0xff80000008087808 */ /* 0x000fc40001800000 */
[C---:B------:R-:W-:Y:S01]  /*1c300*/  ISETP.GT.AND P3, PT, R216.reuse, 0x10, PT ;  /* 0x00000010d800780c */ /* 0x040fe20003f64270 */
[----:B------:R-:W0:Y:S01]  /*1c310*/  SHFL.BFLY PT, R194, R213, 0x2, 0x1f ;  /* 0x0c401f00d5c27f89 */ /* 0x000e2200000e0000 */
[----:B------:R-:W-:Y:S02]  /*1c320*/  ISETP.GT.AND P5, PT, R216, 0x18, PT ;  /* 0x00000018d800780c */ /* 0x000fe40003fa4270 */
[----:B------:R-:W-:Y:S02]  /*1c330*/  FSEL R158, R158, -INF , P3 ;  /* 0xff8000009e9e7808 */ /* 0x000fe40001800000 */
[----:B------:R-:W-:Y:S02]  /*1c340*/  ISETP.GT.AND P3, PT, R216, 0x20, PT ;  /* 0x00000020d800780c */ /* 0x000fe40003f64270 */
[----:B------:R-:W-:Y:S02]  /*1c350*/  FSEL R163, R163, -INF , P5 ;  /* 0xff800000a3a37808 */ /* 0x000fe40002800000 */
[----:B------:R-:W-:-:S02]  /*1c360*/  FSEL R167, R167, -INF , P3 ;  /* 0xff800000a7a77808 */ /* 0x000fc40001800000 */
[C---:B------:R-:W-:Y:S02]  /*1c370*/  ISETP.GT.AND P5, PT, R216.reuse, 0x28, PT ;  /* 0x00000028d800780c */ /* 0x040fe40003fa4270 */
[----:B------:R-:W-:Y:S02]  /*1c380*/  ISETP.GT.AND P3, PT, R216, 0x30, PT ;  /* 0x00000030d800780c */ /* 0x000fe40003f64270 */
[----:B------:R-:W-:Y:S02]  /*1c390*/  FSEL R204, R204, -INF , P5 ;  /* 0xff800000cccc7808 */ /* 0x000fe40002800000 */
[----:B------:R-:W-:Y:S02]  /*1c3a0*/  FSEL R214, R175, -INF , P3 ;  /* 0xff800000afd67808 */ /* 0x000fe40001800000 */
[C---:B------:R-:W-:Y:S02]  /*1c3b0*/  ISETP.GT.AND P5, PT, R216.reuse, 0x38, PT ;  /* 0x00000038d800780c */ /* 0x040fe40003fa4270 */
[----:B------:R-:W-:-:S02]  /*1c3c0*/  ISETP.GT.AND P4, PT, R216, 0x21, PT ;  /* 0x00000021d800780c */ /* 0x000fc40003f84270 */
[----:B------:R-:W-:Y:S02]  /*1c3d0*/  FSEL R215, R179, -INF , P5 ;  /* 0xff800000b3d77808 */ /* 0x000fe40002800000 */
[----:B0-----:R-:W-:Y:S02]  /*1c3e0*/  FMNMX.FTZ R194, R213, R194, !PT ;  /* 0x000000c2d5c27209 */ /* 0x001fe40007810000 */
[----:B------:R-:W-:Y:S02]  /*1c3f0*/  FSEL R168, R168, -INF , P4 ;  /* 0xff800000a8a87808 */ /* 0x000fe40002000000 */
[C---:B------:R-:W-:Y:S01]  /*1c400*/  ISETP.GT.AND P4, PT, R216.reuse, 0x31, PT ;  /* 0x00000031d800780c */ /* 0x040fe20003f84270 */
[----:B------:R-:W0:Y:S01]  /*1c410*/  SHFL.BFLY PT, R213, R194, 0x1, 0x1f ;  /* 0x0c201f00c2d57f89 */ /* 0x000e2200000e0000 */
[----:B------:R-:W-:Y:S02]  /*1c420*/  ISETP.GT.AND P5, PT, R216, 0x41, PT ;  /* 0x00000041d800780c */ /* 0x000fe40003fa4270 */
[----:B------:R-:W-:-:S02]  /*1c430*/  FSEL R178, R178, -INF , P4 ;  /* 0xff800000b2b27808 */ /* 0x000fc40002000000 */
[----:B------:R-:W-:Y:S02]  /*1c440*/  ISETP.GT.AND P4, PT, R216, 0x40, PT ;  /* 0x00000040d800780c */ /* 0x000fe40003f84270 */
[----:B------:R-:W-:Y:S02]  /*1c450*/  FSEL R186, R186, -INF , P5 ;  /* 0xff800000baba7808 */ /* 0x000fe40002800000 */
[----:B------:R-:W-:Y:S02]  /*1c460*/  FSEL R183, R183, -INF , P4 ;  /* 0xff800000b7b77808 */ /* 0x000fe40002000000 */
[C---:B------:R-:W-:Y:S02]  /*1c470*/  ISETP.GT.AND P4, PT, R216.reuse, 0x49, PT ;  /* 0x00000049d800780c */ /* 0x040fe40003f84270 */
[----:B------:R-:W-:Y:S02]  /*1c480*/  ISETP.GT.AND P5, PT, R216, 0x50, PT ;  /* 0x00000050d800780c */ /* 0x000fe40003fa4270 */
[----:B---3--:R-:W-:-:S02]  /*1c490*/  FSEL R190, R190, -INF , P4 ;  /* 0xff800000bebe7808 */ /* 0x008fc40002000000 */
[----:B-1----:R-:W-:Y:S02]  /*1c4a0*/  FSEL R209, R209, -INF , P5 ;  /* 0xff800000d1d17808 */ /* 0x002fe40002800000 */
[C---:B------:R-:W-:Y:S02]  /*1c4b0*/  ISETP.GT.AND P4, PT, R216.reuse, 0x58, PT ;  /* 0x00000058d800780c */ /* 0x040fe40003f84270 */
[----:B------:R-:W-:Y:S02]  /*1c4c0*/  ISETP.GT.AND P5, PT, R216, 0x59, PT ;  /* 0x00000059d800780c */ /* 0x000fe40003fa4270 */
[----:B------:R-:W-:Y:S02]  /*1c4d0*/  FSEL R198, R198, -INF , P4 ;  /* 0xff800000c6c67808 */ /* 0x000fe40002000000 */
[----:B0-----:R-:W-:Y:S02]  /*1c4e0*/  FMNMX.FTZ R194, R194, R213, !PT ;  /* 0x000000d5c2c27209 */ /* 0x001fe40007810000 */
[----:B------:R-:W-:-:S02]  /*1c4f0*/  FSEL R213, R174, -INF , P2 ;  /* 0xff800000aed57808 */ /* 0x000fc40001000000 */
[----:B------:R-:W-:Y:S02]  /*1c500*/  ISETP.GT.AND P2, PT, R216, 0x39, PT ;  /* 0x00000039d800780c */ /* 0x000fe40003f44270 */
[----:B------:R-:W-:Y:S02]  /*1c510*/  MOV R174, UR48 ;  /* 0x0000003000ae7c02 */ /* 0x000fe40008000f00 */
[----:B------:R-:W-:Y:S02]  /*1c520*/  FSEL R182, R182, -INF , P2 ;  /* 0xff800000b6b67808 */ /* 0x000fe40001000000 */
[----:B------:R-:W-:Y:S01]  /*1c530*/  ISETP.GT.AND P2, PT, R216, 0x48, PT ;  /* 0x00000048d800780c */ /* 0x000fe20003f44270 */
[----:B------:R-:W-:-:S01]  /*1c540*/  FFMA.FTZ R175, R194, R174, -8 ;  /* 0xc1000000c2af7423 */ /* 0x000fc200000100ae */
[----:B------:R-:W-:Y:S02]  /*1c550*/  FSETP.NEU.FTZ.AND P3, PT, R194, -INF , PT ;  /* 0xff800000c200780b */ /* 0x000fe40003f7d000 */
[----:B------:R-:W-:-:S02]  /*1c560*/  FSEL R187, R187, -INF , P2 ;  /* 0xff800000bbbb7808 */ /* 0x000fc40001000000 */
[----:B------:R-:W-:Y:S02]  /*1c570*/  ISETP.GT.AND P2, PT, R216, 0x51, PT ;  /* 0x00000051d800780c */ /* 0x000fe40003f44270 */
[----:B------:R-:W-:Y:S02]  /*1c580*/  FSEL R179, R175, RZ, P3 ;  /* 0x000000ffafb37208 */ /* 0x000fe40001800000 */
[----:B--2---:R-:W-:Y:S02]  /*1c590*/  FSEL R212, R212, -INF , P2 ;  /* 0xff800000d4d47808 */ /* 0x004fe40001000000 */
[----:B------:R-:W-:Y:S01]  /*1c5a0*/  ISETP.GT.AND P2, PT, R216, 0x60, PT ;  /* 0x00000060d800780c */ /* 0x000fe20003f44270 */
[-CC-:B------:R-:W-:Y:S01]  /*1c5b0*/  FFMA.FTZ R175, R155, R174.reuse, -R179.reuse ;  /* 0x000000ae9baf7223 */ /* 0x180fe200000108b3 */
[----:B------:R-:W-:Y:S01]  /*1c5c0*/  FSEL R199, R199, -INF , P5 ;  /* 0xff800000c7c77808 */ /* 0x000fe20002800000 */
[-CC-:B------:R-:W-:Y:S01]  /*1c5d0*/  FFMA.FTZ R7, R7, R174.reuse, -R179.reuse ;  /* 0x000000ae07077223 */ /* 0x180fe200000108b3 */
[----:B------:R-:W-:Y:S01]  /*1c5e0*/  FSEL R202, R202, -INF , P2 ;  /* 0xff800000caca7808 */ /* 0x000fe20001000000 */
[-CC-:B------:R-:W-:Y:S01]  /*1c5f0*/  FFMA.FTZ R9, R9, R174.reuse, -R179.reuse ;  /* 0x000000ae09097223 */ /* 0x180fe200000108b3 */
[C---:B------:R-:W-:Y:S01]  /*1c600*/  ISETP.GT.AND P2, PT, R216.reuse, 0x69, PT ;  /* 0x00000069d800780c */ /* 0x040fe20003f44270 */
[-CC-:B------:R-:W-:Y:S01]  /*1c610*/  FFMA.FTZ R153, R153, R174.reuse, -R179.reuse ;  /* 0x000000ae99997223 */ /* 0x180fe200000108b3 */
[----:B------:R-:W-:Y:S01]  /*1c620*/  ISETP.GT.AND P4, PT, R216, 0x61, PT ;  /* 0x00000061d800780c */ /* 0x000fe20003f84270 */
[-CC-:B------:R-:W-:Y:S01]  /*1c630*/  FFMA.FTZ R157, R157, R174.reuse, -R179.reuse ;  /* 0x000000ae9d9d7223 */ /* 0x180fe200000108b3 */
[----:B------:R-:W-:Y:S01]  /*1c640*/  FSEL R155, R6, -INF , P2 ;  /* 0xff800000069b7808 */ /* 0x000fe20001000000 */
[-CC-:B------:R-:W-:Y:S01]  /*1c650*/  FFMA.FTZ R159, R159, R174.reuse, -R179.reuse ;  /* 0x000000ae9f9f7223 */ /* 0x180fe200000108b3 */
[----:B------:R0:W-:Y:S01]  /*1c660*/  MUFU.EX2 R6, R175 ;  /* 0x000000af00067308 */ /* 0x0001e20000000800 */
[----:B------:R-:W-:Y:S01]  /*1c670*/  ISETP.GT.AND P5, PT, R216, 0x68, PT ;  /* 0x00000068d800780c */ /* 0x000fe20003fa4270 */
[-CC-:B------:R-:W-:Y:S01]  /*1c680*/  FFMA.FTZ R161, R161, R174.reuse, -R179.reuse ;  /* 0x000000aea1a17223 */ /* 0x180fe200000108b3 */
[----:B------:R-:W-:Y:S01]  /*1c690*/  FSEL R203, R203, -INF , P4 ;  /* 0xff800000cbcb7808 */ /* 0x000fe20002000000 */
[-CC-:B------:R-:W-:Y:S01]  /*1c6a0*/  FFMA.FTZ R162, R162, R174.reuse, -R179.reuse ;  /* 0x000000aea2a27223 */ /* 0x180fe200000108b3 */
[----:B------:R-:W-:Y:S01]  /*1c6b0*/  FSEL R206, R206, -INF , P5 ;  /* 0xff800000cece7808 */ /* 0x000fe20002800000 */
[-CC-:B------:R-:W-:Y:S01]  /*1c6c0*/  FFMA.FTZ R165, R165, R174.reuse, -R179.reuse ;  /* 0x000000aea5a57223 */ /* 0x180fe200000108b3 */
[----:B------:R-:W-:Y:S01]  /*1c6d0*/  ISETP.GT.AND P4, PT, R216, 0x70, PT ;  /* 0x00000070d800780c */ /* 0x000fe20003f84270 */
[--C-:B------:R-:W-:Y:S01]  /*1c6e0*/  FFMA.FTZ R166, R166, R174, -R179.reuse ;  /* 0x000000aea6a67223 */ /* 0x100fe200000108b3 */
[----:B0-----:R-:W-:Y:S01]  /*1c6f0*/  FMNMX.FTZ R175, R8, R14, !PT ;  /* 0x0000000e08af7209 */ /* 0x001fe20007810000 */
[-CC-:B------:R-:W-:Y:S01]  /*1c700*/  FFMA.FTZ R169, R169, R174.reuse, -R179.reuse ;  /* 0x000000aea9a97223 */ /* 0x180fe200000108b3 */
[----:B------:R-:W-:Y:S01]  /*1c710*/  ISETP.GT.AND P5, PT, R216, 0x71, PT ;  /* 0x00000071d800780c */ /* 0x000fe20003fa4270 */
[-CC-:B------:R-:W-:Y:S01]  /*1c720*/  FFMA.FTZ R170, R170, R174.reuse, -R179.reuse ;  /* 0x000000aeaaaa7223 */ /* 0x180fe200000108b3 */
[----:B------:R-:W-:Y:S01]  /*1c730*/  FMNMX.FTZ R175, R152, R175, !PT ;  /* 0x000000af98af7209 */ /* 0x000fe20007810000 */
[-CC-:B------:R-:W-:Y:S01]  /*1c740*/  FFMA.FTZ R171, R171, R174.reuse, -R179.reuse ;  /* 0x000000aeabab7223 */ /* 0x180fe200000108b3 */
[----:B------:R-:W-:Y:S01]  /*1c750*/  FSEL R207, R207, -INF , P4 ;  /* 0xff800000cfcf7808 */ /* 0x000fe20002000000 */
[-CC-:B------:R-:W-:Y:S01]  /*1c760*/  FFMA.FTZ R172, R172, R174.reuse, -R179.reuse ;  /* 0x000000aeacac7223 */ /* 0x180fe200000108b3 */
[----:B------:R-:W-:Y:S01]  /*1c770*/  FMNMX.FTZ R175, R154, R175, !PT ;  /* 0x000000af9aaf7209 */ /* 0x000fe20007810000 */
        /* <DEDUP_REMOVED lines=17> */
[----:B------:R-:W-:Y:S01]  /*1c890*/  FSEL R200, R200, -INF , P4 ;  /* 0xff800000c8c87808 */ /* 0x000fe20002000000 */
[-CC-:B------:R-:W-:Y:S01]  /*1c8a0*/  FFMA.FTZ R192, R192, R174.reuse, -R179.reuse ;  /* 0x000000aec0c07223 */ /* 0x180fe200000108b3 */
[----:B------:R-:W-:Y:S01]  /*1c8b0*/  FMNMX.FTZ R175, R164, R175, !PT ;  /* 0x000000afa4af7209 */ /* 0x000fe20007810000 */
[-CC-:B------:R-:W-:Y:S01]  /*1c8c0*/  FFMA.FTZ R193, R193, R174.reuse, -R179.reuse ;  /* 0x000000aec1c17223 */ /* 0x180fe200000108b3 */
[----:B------:R-:W-:-:S01]  /*1c8d0*/  FFMA.FTZ R196, R196, R174, -R179 ;  /* 0x000000aec4c47223 */ /* 0x000fc200000108b3 */
        /* <DEDUP_REMOVED lines=8> */
[----:B------:R-:W-:Y:S01]  /*1c960*/  ISETP.NE.AND P4, PT, R217, RZ, PT ;  /* 0x000000ffd900720c */ /* 0x000fe20003f85270 */
[----:B------:R-:W-:Y:S01]  /*1c970*/  MUFU.EX2 R7, R7 ;  /* 0x0000000700077308 */ /* 0x000fe20000000800 */
[----:B------:R-:W-:-:S04]  /*1c980*/  FMNMX.FTZ R175, R204, R175, !PT ;  /* 0x000000afccaf7209 */ /* 0x000fc80007810000 */
[----:B------:R-:W-:-:S03]  /*1c990*/  FMNMX.FTZ R175, R213, R175, !PT ;  /* 0x000000afd5af7209 */ /* 0x000fc60007810000 */
        /* <DEDUP_REMOVED lines=30> */
[----:B------:R-:W-:Y:S02]  /*1cb80*/  MUFU.EX2 R171, R171 ;  /* 0x000000ab00ab7308 */ /* 0x000fe40000000800 */
[----:B------:R-:W0:Y:S06]  /*1cb90*/  SHFL.BFLY PT, R216, R175, 0x2, 0x1f ;  /* 0x0c401f00afd87f89 */ /* 0x000e2c00000e0000 */
[----:B------:R-:W-:Y:S08]  /*1cba0*/  MUFU.EX2 R172, R172 ;  /* 0x000000ac00ac7308 */ /* 0x000ff00000000800 */
[----:B------:R-:W-:Y:S08]  /*1cbb0*/  MUFU.EX2 R173, R173 ;  /* 0x000000ad00ad7308 */ /* 0x000ff00000000800 */
        /* <DEDUP_REMOVED lines=9> */
[----:B------:R-:W-:-:S03]  /*1cc50*/  FFMA.FTZ R195, R175, R174, -8 ;  /* 0xc1000000afc37423 */ /* 0x000fc600000100ae */
[----:B------:R-:W-:-:S03]  /*1cc60*/  FSEL R216, R175, RZ, P2 ;  /* 0x000000ffafd87208 */ /* 0x000fc60001000000 */
[----:B------:R-:W-:Y:S01]  /*1cc70*/  MUFU.EX2 R185, R185 ;  /* 0x000000b900b97308 */ /* 0x000fe20000000800 */
[----:B------:R-:W-:Y:S01]  /*1cc80*/  FSEL R195, R195, RZ, P2 ;  /* 0x000000ffc3c37208 */ /* 0x000fe20001000000 */
[----:B------:R-:W-:Y:S01]  /*1cc90*/  FADD.FTZ R216, -R216, R14 ;  /* 0x0000000ed8d87221 */ /* 0x000fe20000010100 */
[----:B------:R-:W-:-:S03]  /*1cca0*/  @!P4 IMAD R14, R234, 0x8, R18 ;  /* 0x00000008ea0ec824 */ /* 0x000fc600078e0212 */
[-CC-:B------:R-:W-:Y:S01]  /*1ccb0*/  FFMA.FTZ R217, R215, R174.reuse, -R195.reuse ;  /* 0x000000aed7d97223 */ /* 0x180fe200000108c3 */
[----:B------:R-:W-:Y:S01]  /*1ccc0*/  FSEL R215, R194, RZ, P3 ;  /* 0x000000ffc2d77208 */ /* 0x000fe20001800000 */
[-CC-:B------:R-:W-:Y:S01]  /*1ccd0*/  FFMA.FTZ R8, R8, R174.reuse, -R195.reuse ;  /* 0x000000ae08087223 */ /* 0x180fe200000108c3 */
[-C--:B------:R-:W-:Y:S01]  /*1cce0*/  FMUL.FTZ R216, R216, R174.reuse ;  /* 0x000000aed8d87220 */ /* 0x080fe20000410000 */
[-CC-:B------:R-:W-:Y:S01]  /*1ccf0*/  FFMA.FTZ R152, R152, R174.reuse, -R195.reuse ;  /* 0x000000ae98987223 */ /* 0x180fe200000108c3 */
[----:B------:R-:W-:-:S01]  /*1cd00*/  FFMA.FTZ R154, R154, R174, -R195 ;  /* 0x000000ae9a9a7223 */ /* 0x000fc200000108c3 */
[----:B------:R-:W-:Y:S01]  /*1cd10*/  FADD.FTZ R215, -R215, R13 ;  /* 0x0000000dd7d77221 */ /* 0x000fe20000010100 */
[----:B------:R-:W-:-:S01]  /*1cd20*/  FFMA.FTZ R156, R156, R174, -R195 ;  /* 0x000000ae9c9c7223 */ /* 0x000fc200000108c3 */
[----:B------:R-:W-:Y:S01]  /*1cd30*/  MUFU.EX2 R8, R8 ;  /* 0x0000000800087308 */ /* 0x000fe20000000800 */
[----:B------:R-:W-:-:S01]  /*1cd40*/  FFMA.FTZ R158, R158, R174, -R195 ;  /* 0x000000ae9e9e7223 */ /* 0x000fc200000108c3 */
[----:B------:R-:W-:Y:S01]  /*1cd50*/  FMUL.FTZ R215, R215, R174 ;  /* 0x000000aed7d77220 */ /* 0x000fe20000410000 */
[----:B------:R-:W-:-:S02]  /*1cd60*/  @!P4 VIADD R14, R14, 0x38840 ;  /* 0x000388400e0ec836 */ /* 0x000fc40000000000 */
[-CC-:B------:R-:W-:Y:S01]  /*1cd70*/  FFMA.FTZ R13, R182, R174.reuse, -R195.reuse ;  /* 0x000000aeb60d7223 */ /* 0x180fe200000108c3 */
[----:B------:R-:W-:-:S01]  /*1cd80*/  FFMA.FTZ R160, R160, R174, -R195 ;  /* 0x000000aea0a07223 */ /* 0x000fc200000108c3 */
[----:B------:R-:W-:Y:S01]  /*1cd90*/  IADD3 R182, -R218, 0xb, RZ ;  /* 0x0000000bdab67810 */ /* 0x000fe20007ffe1ff */
[----:B------:R-:W-:-:S01]  /*1cda0*/  FFMA.FTZ R163, R163, R174, -R195 ;  /* 0x000000aea3a37223 */ /* 0x000fc200000108c3 */
[----:B------:R-:W0:Y:S01]  /*1cdb0*/  MUFU.EX2 R215, R215 ;  /* 0x000000d700d77308 */ /* 0x000e220000000800 */
[----:B------:R-:W-:Y:S01]  /*1cdc0*/  @!P4 PRMT R14, RZ, 0x654, R14 ;  /* 0x00000654ff0ec816 */ /* 0x000fe2000000000e */
[-CC-:B------:R-:W-:Y:S01]  /*1cdd0*/  FFMA.FTZ R164, R164, R174.reuse, -R195.reuse ;  /* 0x000000aea4a47223 */ /* 0x180fe200000108c3 */
[----:B------:R1:W-:Y:S06]  /*1cde0*/  BAR.ARV R182, 0x100 ;  /* 0x000400b60000751d */ /* 0x0003ec0000002000 */
[----:B------:R-:W2:Y:S01]  /*1cdf0*/  MUFU.EX2 R216, R216 ;  /* 0x000000d800d87308 */ /* 0x000ea20000000800 */
[----:B------:R3:W-:Y:S01]  /*1ce00*/  @!P4 SYNCS.ARRIVE.TRANS64.RED.A1T0 RZ, [R14+URZ], RZ ;  /* 0x000000ff0effc9a7 */ /* 0x0007e2000810043f */
[----:B------:R-:W-:-:S01]  /*1ce10*/  FFMA.FTZ R167, R167, R174, -R195 ;  /* 0x000000aea7a77223 */ /* 0x000fc200000108c3 */
[-CC-:B------:R-:W-:Y:S01]  /*1ce20*/  FFMA.FTZ R168, R168, R174.reuse, -R195.reuse ;  /* 0x000000aea8a87223 */ /* 0x180fe200000108c3 */
[----:B------:R-:W-:-:S01]  /*1ce30*/  FFMA.FTZ R204, R204, R174, -R195 ;  /* 0x000000aecccc7223 */ /* 0x000fc200000108c3 */
[-CC-:B------:R-:W-:Y:S01]  /*1ce40*/  FFMA.FTZ R213, R213, R174.reuse, -R195.reuse ;  /* 0x000000aed5d57223 */ /* 0x180fe200000108c3 */
[----:B------:R-:W-:-:S01]  /*1ce50*/  FFMA.FTZ R214, R214, R174, -R195 ;  /* 0x000000aed6d67223 */ /* 0x000fc200000108c3 */
[----:B------:R-:W-:Y:S01]  /*1ce60*/  FFMA.FTZ R178, R178, R174, -R195 ;  /* 0x000000aeb2b27223 */ /* 0x000fe200000108c3 */
[----:B------:R-:W3:Y:S01]  /*1ce70*/  MUFU.EX2 R152, R152 ;  /* 0x0000009800987308 */ /* 0x000ee20000000800 */
[----:B0-----:R-:W-:-:S01]  /*1ce80*/  FFMA.FTZ R3, R215, R3, R7 ;  /* 0x00000003d7037223 */ /* 0x001fc20000010007 */
[-CC-:B------:R-:W-:Y:S01]  /*1ce90*/  FFMA.FTZ R183, R183, R174.reuse, -R195.reuse ;  /* 0x000000aeb7b77223 */ /* 0x180fe200000108c3 */
[----:B------:R-:W-:-:S01]  /*1cea0*/  FFMA.FTZ R186, R186, R174, -R195 ;  /* 0x000000aebaba7223 */ /* 0x000fc200000108c3 */
[----:B------:R-:W-:Y:S01]  /*1ceb0*/  FFMA.FTZ R187, R187, R174, -R195 ;  /* 0x000000aebbbb7223 */ /* 0x000fe200000108c3 */
[----:B------:R-:W-:-:S01]  /*1cec0*/  FADD.FTZ R3, R9, R3 ;  /* 0x0000000309037221 */ /* 0x000fc20000010000 */
[-CC-:B------:R-:W-:Y:S01]  /*1ced0*/  FFMA.FTZ R190, R190, R174.reuse, -R195.reuse ;  /* 0x000000aebebe7223 */ /* 0x180fe200000108c3 */
[----:B------:R-:W-:-:S01]  /*1cee0*/  FFMA.FTZ R209, R209, R174, -R195 ;  /* 0x000000aed1d17223 */ /* 0x000fc200000108c3 */
[----:B------:R-:W0:Y:S01]  /*1cef0*/  MUFU.EX2 R154, R154 ;  /* 0x0000009a009a7308 */ /* 0x000e220000000800 */
[----:B--2---:R-:W-:-:S01]  /*1cf00*/  FFMA.FTZ R0, R216, R0, R8 ;  /* 0x00000000d8007223 */ /* 0x004fc20000010008 */
[-CC-:B------:R-:W-:Y:S01]  /*1cf10*/  FFMA.FTZ R212, R212, R174.reuse, -R195.reuse ;  /* 0x000000aed4d47223 */ /* 0x180fe200000108c3 */
[----:B------:R-:W-:-:S01]  /*1cf20*/  FFMA.FTZ R198, R198, R174, -R195 ;  /* 0x000000aec6c67223 */ /* 0x000fc200000108c3 */
[-CC-:B------:R-:W-:Y:S01]  /*1cf30*/  FFMA.FTZ R199, R199, R174.reuse, -R195.reuse ;  /* 0x000000aec7c77223 */ /* 0x180fe200000108c3 */
[----:B------:R-:W-:-:S01]  /*1cf40*/  FFMA.FTZ R202, R202, R174, -R195 ;  /* 0x000000aecaca7223 */ /* 0x000fc200000108c3 */
[-CC-:B------:R-:W-:Y:S01]  /*1cf50*/  FFMA.FTZ R203, R203, R174.reuse, -R195.reuse ;  /* 0x000000aecbcb7223 */ /* 0x180fe200000108c3 */
[----:B------:R-:W-:-:S01]  /*1cf60*/  FFMA.FTZ R206, R206, R174, -R195 ;  /* 0x000000aecece7223 */ /* 0x000fc200000108c3 */
[----:B------:R-:W2:Y:S01]  /*1cf70*/  MUFU.EX2 R156, R156 ;  /* 0x0000009c009c7308 */ /* 0x000ea20000000800 */
[----:B---3--:R-:W-:-:S01]  /*1cf80*/  FADD.FTZ R14, R152, R0 ;  /* 0x00000000980e7221 */ /* 0x008fc20000010000 */
[----:B------:R-:W-:Y:S01]  /*1cf90*/  FADD.FTZ R0, R153, R3 ;  /* 0x0000000399007221 */ /* 0x000fe20000010000 */
[----:B------:R-:W-:-:S01]  /*1cfa0*/  FFMA.FTZ R155, R155, R174, -R195 ;  /* 0x000000ae9b9b7223 */ /* 0x000fc200000108c3 */
[-CC-:B------:R-:W-:Y:S01]  /*1cfb0*/  FFMA.FTZ R207, R207, R174.reuse, -R195.reuse ;  /* 0x000000aecfcf7223 */ /* 0x180fe200000108c3 */
[----:B------:R-:W-:-:S01]  /*1cfc0*/  FFMA.FTZ R210, R210, R174, -R195 ;  /* 0x000000aed2d27223 */ /* 0x000fc200000108c3 */
[----:B------:R-:W-:Y:S01]  /*1cfd0*/  FADD.FTZ R0, R6, R0 ;  /* 0x0000000006007221 */ /* 0x000fe20000010000 */
[----:B------:R-:W-:-:S01]  /*1cfe0*/  FFMA.FTZ R211, R211, R174, -R195 ;  /* 0x000000aed3d37223 */ /* 0x000fc200000108c3 */
[----:B------:R-:W3:Y:S01]  /*1cff0*/  MUFU.EX2 R158, R158 ;  /* 0x0000009e009e7308 */ /* 0x000ee20000000800 */
[----:B0-----:R-:W-:-:S01]  /*1d000*/  FADD.FTZ R3, R154, R14 ;  /* 0x0000000e9a037221 */ /* 0x001fc20000010000 */
[----:B------:R-:W-:Y:S01]  /*1d010*/  FADD.FTZ R0, R157, R0 ;  /* 0x000000009d007221 */ /* 0x000fe20000010000 */
[----:B------:R-:W-:-:S03]  /*1d020*/  FFMA.FTZ R195, R200, R174, -R195 ;  /* 0x000000aec8c37223 */ /* 0x000fc600000108c3 */
[----:B------:R-:W-:Y:S02]  /*1d030*/  FADD.FTZ R0, R159, R0 ;  /* 0x000000009f007221 */ /* 0x000fe40000010000 */
[----:B------:R-:W0:Y:S01]  /*1d040*/  MUFU.EX2 R160, R160 ;  /* 0x000000a000a07308 */ /* 0x000e220000000800 */
[----:B--2---:R-:W-:-:S01]  /*1d050*/  FADD.FTZ R3, R156, R3 ;  /* 0x000000039c037221 */ /* 0x004fc20000010000 */
[----:B------:R-:W-:-:S04]  /*1d060*/  FADD.FTZ R0, R161, R0 ;  /* 0x00000000a1007221 */ /* 0x000fc80000010000 */
[----:B------:R-:W-:Y:S02]  /*1d070*/  FADD.FTZ R0, R162, R0 ;  /* 0x00000000a2007221 */ /* 0x000fe40000010000 */
[----:B------:R-:W2:Y:S01]  /*1d080*/  MUFU.EX2 R163, R163 ;  /* 0x000000a300a37308 */ /* 0x000ea20000000800 */
[----:B---3--:R-:W-:-:S01]  /*1d090*/  FADD.FTZ R3, R158, R3 ;  /* 0x000000039e037221 */ /* 0x008fc20000010000 */
[----:B------:R-:W-:-:S04]  /*1d0a0*/  FADD.FTZ R0, R165, R0 ;  /* 0x00000000a5007221 */ /* 0x000fc80000010000 */
[----:B------:R-:W-:Y:S02]  /*1d0b0*/  FADD.FTZ R0, R166, R0 ;  /* 0x00000000a6007221 */ /* 0x000fe40000010000 */
[----:B------:R-:W3:Y:S01]  /*1d0c0*/  MUFU.EX2 R164, R164 ;  /* 0x000000a400a47308 */ /* 0x000ee20000000800 */
[----:B0-----:R-:W-:-:S01]  /*1d0d0*/  FADD.FTZ R3, R160, R3 ;  /* 0x00000003a0037221 */ /* 0x001fc20000010000 */
[----:B------:R-:W-:-:S04]  /*1d0e0*/  FADD.FTZ R0, R169, R0 ;  /* 0x00000000a9007221 */ /* 0x000fc80000010000 */
        /* <DEDUP_REMOVED lines=19> */
[----:B------:R-:W-:-:S06]  /*1d220*/  FADD.FTZ R0, R185, R0 ;  /* 0x00000000b9007221 */ /* 0x000fcc0000010000 */
        /* <DEDUP_REMOVED lines=64> */
.L_x_2644:
[----:B------:R-:W2:Y:S01]  /*1d630*/  LDL R182, [R1+0x30] ;  /* 0x0000300001b67983 */ /* 0x000ea20000100800 */
[----:B------:R-:W-:Y:S01]  /*1d640*/  IMAD R14, R15, 0x8, R18 ;  /* 0x000000080f0e7824 */ /* 0x000fe200078e0212 */
[----:B------:R-:W-:Y:S01]  /*1d650*/  F2FP.SATFINITE.E4M3.F32.PACK_AB_MERGE_C R6, R6, R153, RZ ;  /* 0x000000990606723e */ /* 0x000fe200048070ff */
[----:B------:R-:W-:Y:S01]  /*1d660*/  IMAD.U32 R15, RZ, RZ, UR36 ;  /* 0x00000024ff0f7e24 */ /* 0x000fe2000f8e00ff */
        /* <DEDUP_REMOVED lines=182> */
[C---:B--2---:R-:W-:Y:S01]  /*1e1d0*/  ISETP.GT.AND P2, PT, R12.reuse, R182, PT ;  /* 0x000000b60c00720c */ /* 0x044fe20003f44270 */
[----:B------:R-:W-:-:S12]  /*1e1e0*/  VIADD R12, R12, 0xffffffff ;  /* 0xffffffff0c0c7836 */ /* 0x000fd80000000000 */
[----:B------:R-:W-:Y:S05]  /*1e1f0*/  @P2 BRA `(.L_x_2645) ;  /* 0xffffffc400c02947 */ /* 0x000fea000383ffff */
.L_x_2634:
[----:B------:R-:W2:Y:S02]  /*1e200*/  LDL R6, [R1+0x40] ;  /* 0x0000400001067983 */ /* 0x000ea40000100800 */
[----:B--2---:R-:W-:-:S13]  /*1e210*/  ISETP.GE.AND P0, PT, R12, R6, PT ;  /* 0x000000060c00720c */ /* 0x004fda0003f06270 */
[----:B------:R-:W-:Y:S05]  /*1e220*/  @!P0 BRA `(.L_x_2646) ;  /* 0x0000002c00d88947 */ /* 0x000fea0003800000 */
[----:B------:R-:W-:Y:S02]  /*1e230*/  IMAD.MOV.U32 R13, RZ, RZ, R175 ;  /* 0x000000ffff0d7224 */ /* 0x000fe400078e00af */
[----:B------:R-:W-:Y:S02]  /*1e240*/  IMAD.MOV.U32 R14, RZ, RZ, R194 ;  /* 0x000000ffff0e7224 */ /* 0x000fe400078e00c2 */
[----:B------:R-:W-:Y:S02]  /*1e250*/  IMAD.MOV.U32 R6, RZ, RZ, R235 ;  /* 0x000000ffff067224 */ /* 0x000fe400078e00eb */
[----:B------:R-:W-:-:S07]  /*1e260*/  IMAD.MOV.U32 R15, RZ, RZ, R234 ;  /* 0x000000ffff0f7224 */ /* 0x000fce00078e00ea */
.L_x_2657:
[----:B------:R-:W-:Y:S01]  /*1e270*/  ISETP.NE.AND P2, PT, R237, RZ, PT ;  /* 0x000000ffed00720c */ /* 0x000fe20003f45270 */
[----:B------:R-:W-:Y:S01]  /*1e280*/  VIADD R234, R15, 0x1 ;  /* 0x000000010fea7836 */ /* 0x000fe20000000000 */
[----:B------:R-:W-:Y:S05]  /*1e290*/  YIELD ;  /* 0x0000000000007946 */ /* 0x000fea0003800000 */
[----:B------:R-:W-:-:S04]  /*1e2a0*/  ISETP.NE.AND P0, PT, R234, 0x2, PT ;  /* 0x00000002ea00780c */ /* 0x000fc80003f05270 */
[----:B------:R-:W-:Y:S02]  /*1e2b0*/  SEL R235, RZ, 0x1, P0 ;  /* 0x00000001ffeb7807 */ /* 0x000fe40000000000 */
[----:B------:R-:W-:Y:S02]  /*1e2c0*/  SEL R234, R234, RZ, P0 ;  /* 0x000000ffeaea7207 */ /* 0x000fe40000000000 */
[----:B------:R-:W-:Y:S01]  /*1e2d0*/  LOP3.LUT R235, R6, R235, RZ, 0x3c, !PT ;  /* 0x000000eb06eb7212 */ /* 0x000fe200078e3cff */
[----:B------:R-:W-:Y:S06]  /*1e2e0*/  @P2 BRA `(.L_x_2647) ;  /* 0x0000000000302947 */ /* 0x000fec0003800000 */
[----:B------:R-:W-:Y:S05]  /*1e2f0*/  @!P1 BRA `(.L_x_2648) ;  /* 0x0000000000049947 */ /* 0x000fea0003800000 */
[----:B------:R-:W-:Y:S01]  /*1e300*/  BPT.TRAP 0x1 ;  /* 0x000000040000795c */ /* 0x000fe20000300000 */
.L_x_2648:
[----:B------:R-:W-:Y:S02]  /*1e310*/  LEA R7, R234, R18, 0x3 ;  /* 0x00000012ea077211 */ /* 0x000fe400078e18ff */
[----:B------:R-:W-:-:S04]  /*1e320*/  SHF.L.U32 R8, R235, 0x1f, RZ ;  /* 0x0000001feb087819 */ /* 0x000fc800000006ff */
[----:B------:R0:W1:Y:S01]  /*1e330*/  SYNCS.PHASECHK.TRANS64.TRYWAIT P0, [R7+URZ+0x38830], R8 ;  /* 0x03883008070075a7 */ /* 0x000062000800017f */
[----:B------:R-:W-:Y:S05]  /*1e340*/  @!P1 BRA `(.L_x_2649) ;  /* 0x0000000000049947 */ /* 0x000fea0003800000 */
[----:B------:R-:W-:Y:S01]  /*1e350*/  BPT.TRAP 0x1 ;  /* 0x000000040000795c */ /* 0x000fe20000300000 */
.L_x_2649:
[----:B------:R-:W-:Y:S04]  /*1e360*/  BSSY B0, `(.L_x_2647) ;  /* 0x0000004000007945 */ /* 0x000fe80003800000 */
[----:B-1----:R-:W-:Y:S05]  /*1e370*/  @P0 BRA `(.L_x_2650) ;  /* 0x0000000000080947 */ /* 0x002fea0003800000 */
[----:B------:R-:W1:Y:S02]  /*1e380*/  SYNCS.PHASECHK.TRANS64.TRYWAIT P0, [R7+URZ+0x38830], R8 ;  /* 0x03883008070075a7 */ /* 0x000e64000800017f */
[----:B-1----:R-:W-:Y:S05]  /*1e390*/  @!P0 BRA `(.L_x_2651) ;  /* 0x0000014c002c8947 */ /* 0x002fea0003800000 */
.L_x_2650:
[----:B------:R-:W-:Y:S05]  /*1e3a0*/  BSYNC B0 ;  /* 0x0000000000007941 */ /* 0x000fea0003800000 */
.L_x_2647:
[----:B01----:R-:W2:Y:S04]  /*1e3b0*/  LDL R8, [R1+0x14] ;  /* 0x0000140001087983 */ /* 0x003ea80000100800 */
[----:B------:R0:W-:Y:S04]  /*1e3c0*/  STL.64 [R1+0x1c8], R16 ;  /* 0x0001c81001007387 */ /* 0x0001e80000100a00 */
[----:B------:R1:W-:Y:S04]  /*1e3d0*/  STL.64 [R1+0x1c0], R14 ;  /* 0x0001c00e01007387 */ /* 0x0003e80000100a00 */
        /* <DEDUP_REMOVED lines=87> */
.L_x_2653:
[----:B------:R-:W-:Y:S01]  /*1e950*/  SHF.L.U32 R6, R6, 0x1f, RZ ;  /* 0x0000001f06067819 */ /* 0x000fe200000006ff */
[----:B-----5:R-:W-:-:S04]  /*1e960*/  IMAD R7, R15, 0x8, R18 ;  /* 0x000000080f077824 */ /* 0x020fc800078e0212 */
[----:B------:R0:W1:Y:S01]  /*1e970*/  SYNCS.PHASECHK.TRANS64.TRYWAIT P0, [R7+URZ+0x38850], R6 ;  /* 0x03885006070075a7 */ /* 0x000062000800017f */
[----:B------:R-:W-:Y:S05]  /*1e980*/  @!P1 BRA `(.L_x_2654) ;  /* 0x0000000000049947 */ /* 0x000fea0003800000 */
[----:B------:R-:W-:Y:S01]  /*1e990*/  BPT.TRAP 0x1 ;  /* 0x000000040000795c */ /* 0x000fe20000300000 */
.L_x_2654:
[----:B-1----:R-:W-:Y:S05]  /*1e9a0*/  @P0 BRA `(.L_x_2652) ;  /* 0x0000000000080947 */ /* 0x002fea0003800000 */
[----:B------:R-:W1:Y:S02]  /*1e9b0*/  SYNCS.PHASECHK.TRANS64.TRYWAIT P0, [R7+URZ+0x38850], R6 ;  /* 0x03885006070075a7 */ /* 0x000e64000800017f */
[----:B-1----:R-:W-:Y:S05]  /*1e9c0*/  @!P0 BRA `(.L_x_2655) ;  /* 0x0000014400b48947 */ /* 0x002fea0003800000 */
.L_x_2652:
[----:B01----:R-:W-:Y:S01]  /*1e9d0*/  VIADD R6, R18, 0x400 ;  /* 0x0000040012067836 */ /* 0x003fe20000000000 */
[----:B------:R-:W-:Y:S05]  /*1e9e0*/  WARPSYNC.ALL ;  /* 0x0000000000007948 */ /* 0x000fea0003800000 */
[----:B------:R-:W-:Y:S01]  /*1e9f0*/  SHF.R.U32.HI R6, RZ, 0x4, R6 ;  /* 0x00000004ff067819 */ /* 0x000fe20000011606 */
[----:B------:R-:W-:Y:S01]  /*1ea00*/  IMAD.MOV.U32 R7, RZ, RZ, 0x40000040 ;  /* 0x40000040ff077424 */ /* 0x000fe200078e00ff */
[----:B------:R-:W-:Y:S01]  /*1ea10*/  WARPGROUP.ARRIVE ;  /* 0x00000000000079c5 */ /* 0x000fe20000000000 */
[----:B------:R-:W-:Y:S01]  /*1ea20*/  IMAD.MOV.U32 R9, RZ, RZ, 0x40000040 ;  /* 0x40000040ff097424 */ /* 0x000fe200078e00ff */
[----:B------:R-:W-:-:S02]  /*1ea30*/  LOP3.LUT R6, R6, 0x3fff, RZ, 0xc0, !PT ;  /* 0x00003fff06067812 */ /* 0x000fc400078ec0ff */
[----:B------:R-:W-:Y:S01]  /*1ea40*/  R2UR UR7, R7 ;  /* 0x00000000070772ca */ /* 0x000fe200000e0000 */
[----:B-----5:R-:W-:Y:S01]  /*1ea50*/  FMUL.FTZ R7, R2, R156 ;  /* 0x0000009c02077220 */ /* 0x020fe20000410000 */
[----:B------:R-:W-:Y:S01]  /*1ea60*/  LOP3.LUT R6, R6, 0x10000, RZ, 0xfc, !PT ;  /* 0x0001000006067812 */ /* 0x000fe200078efcff */
[C---:B------:R-:W-:Y:S01]  /*1ea70*/  FMUL.FTZ R156, R2.reuse, R163 ;  /* 0x000000a3029c7220 */ /* 0x040fe20000410000 */
[C---:B------:R-:W-:Y:S01]  /*1ea80*/  FMUL.FTZ R163, R2.reuse, R170 ;  /* 0x000000aa02a37220 */ /* 0x040fe20000410000 */
[C---:B------:R-:W-:Y:S01]  /*1ea90*/  FMUL.FTZ R170, R2.reuse, R177 ;  /* 0x000000b102aa7220 */ /* 0x040fe20000410000 */
[----:B------:R-:W-:Y:S01]  /*1eaa0*/  LEA R6, R15, R6, 0xb ;  /* 0x000000060f067211 */ /* 0x000fe200078e58ff */
[----:B------:R-:W-:Y:S01]  /*1eab0*/  MUFU.TANH R7, R7 ;  /* 0x0000000700077308 */ /* 0x000fe20000002400 */
[C---:B------:R-:W-:Y:S01]  /*1eac0*/  FMUL.FTZ R177, R2.reuse, R182 ;  /* 0x000000b602b17220 */ /* 0x040fe20000410000 */
[----:B------:R-:W-:Y:S01]  /*1ead0*/  FMUL.FTZ R182, R2, R187 ;  /* 0x000000bb02b67220 */ /* 0x000fe20000410000 */
[C---:B------:R-:W-:Y:S01]  /*1eae0*/  R2UR UR6, R6.reuse ;  /* 0x00000000060672ca */ /* 0x040fe200000e0000 */
[----:B------:R-:W-:-:S02]  /*1eaf0*/  VIADD R8, R6, 0x2 ;  /* 0x0000000206087836 */ /* 0x000fc40000000000 */
[C---:B------:R-:W-:Y:S01]  /*1eb00*/  FMUL.FTZ R187, R2.reuse, R192 ;  /* 0x000000c002bb7220 */ /* 0x040fe20000410000 */
[C---:B------:R-:W-:Y:S01]  /*1eb10*/  FMUL.FTZ R192, R2.reuse, R197 ;  /* 0x000000c502c07220 */ /* 0x040fe20000410000 */
[C---:B------:R-:W-:Y:S01]  /*1eb20*/  FMUL.FTZ R197, R2.reuse, R201 ;  /* 0x000000c902c57220 */ /* 0x040fe20000410000 */
[----:B------:R-:W-:Y:S01]  /*1eb30*/  MUFU.TANH R156, R156 ;  /* 0x0000009c009c7308 */ /* 0x000fe20000002400 */
[C---:B------:R-:W-:Y:S01]  /*1eb40*/  FMUL.FTZ R201, R2.reuse, R205 ;  /* 0x000000cd02c97220 */ /* 0x040fe20000410000 */
[C---:B------:R-:W-:Y:S01]  /*1eb50*/  FMUL.FTZ R205, R2.reuse, R209 ;  /* 0x000000d102cd7220 */ /* 0x040fe20000410000 */
[----:B------:R-:W-:-:S04]  /*1eb60*/  FMUL.FTZ R209, R2, R213 ;  /* 0x000000d502d17220 */ /* 0x000fc80000410000 */
[----:B------:R-:W-:Y:S01]  /*1eb70*/  QGMMA.64x256x32.F32.E4M3.E4M3 R24, R228, gdesc[UR4], R24, gsb0 ;  /* 0x03e00004e4187df3 */ /* 0x000fe20008000818 */
[----:B------:R-:W-:Y:S01]  /*1eb80*/  R2UR UR6, R8 ;  /* 0x00000000080672ca */ /* 0x000fe200000e0000 */
[----:B------:R-:W-:Y:S01]  /*1eb90*/  VIADD R8, R6, 0x4 ;  /* 0x0000000406087836 */ /* 0x000fe20000000000 */
[----:B------:R-:W-:Y:S01]  /*1eba0*/  R2UR UR7, R9 ;  /* 0x00000000090772ca */ /* 0x000fe200000e0000 */
[----:B------:R-:W-:Y:S01]  /*1ebb0*/  IMAD.MOV.U32 R9, RZ, RZ, 0x40000040 ;  /* 0x40000040ff097424 */ /* 0x000fe200078e00ff */
        /* <DEDUP_REMOVED lines=38> */
[----:B0-----:R-:W-:-:S04]  /*1ee20*/  LOP3.LUT R231, R231, 0x7f, RZ, 0xc0, !PT ;  /* 0x0000007fe7e77812 */ /* 0x001fc800078ec0ff */
[----:B------:R-:W-:-:S03]  /*1ee30*/  ISETP.NE.AND P0, PT, R231, RZ, PT ;  /* 0x000000ffe700720c */ /* 0x000fc60003f05270 */
[----:B------:R-:W-:Y:S01]  /*1ee40*/  MUFU.TANH R158, R158 ;  /* 0x0000009e009e7308 */ /* 0x000fe20000002400 */
[----:B------:R-:W0:Y:S07]  /*1ee50*/  S2R R231, SR_TID.X ;  /* 0x0000000000e77919 */ /* 0x000e2e0000002100 */
[----:B------:R-:W-:Y:S08]  /*1ee60*/  MUFU.TANH R165, R165 ;  /* 0x000000a500a57308 */ /* 0x000ff00000002400 */
        /* <DEDUP_REMOVED lines=54> */
[----:B------:R-:W-:Y:S01]  /*1f1d0*/  FMNMX.FTZ R175, R7, R175, !PT ;  /* 0x000000af07af7209 */ /* 0x000fe20007810000 */
[C---:B------:R-:W-:Y:S01]  /*1f1e0*/  FMUL.FTZ R203, R2.reuse, R207 ;  /* 0x000000cf02cb7220 */ /* 0x040fe20000410000 */
[C---:B------:R-:W-:Y:S01]  /*1f1f0*/  FMUL.FTZ R208, R2.reuse, R212 ;  /* 0x000000d402d07220 */ /* 0x040fe20000410000 */
[----:B------:R-:W1:Y:S01]  /*1f200*/  MUFU.TANH R153, R153 ;  /* 0x0000009900997308 */ /* 0x000e620000002400 */
[----:B--2---:R-:W-:Y:S01]  /*1f210*/  FMNMX.FTZ R174, R221, R13, !PT ;  /* 0x0000000dddae7209 */ /* 0x004fe20007810000 */
[----:B------:R-:W-:Y:S01]  /*1f220*/  FMUL.FTZ R207, R2, R211 ;  /* 0x000000d302cf7220 */ /* 0x000fe20000410000 */
[----:B------:R-:W-:Y:S01]  /*1f230*/  FMNMX.FTZ R175, R8, R175, !PT ;  /* 0x000000af08af7209 */ /* 0x000fe20007810000 */
[----:B------:R-:W-:Y:S01]  /*1f240*/  FMUL.FTZ R211, R2, R215 ;  /* 0x000000d702d37220 */ /* 0x000fe20000410000 */
[----:B------:R-:W-:-:S03]  /*1f250*/  WARPGROUP.ARRIVE ;  /* 0x00000000000079c5 */ /* 0x000fc60000000000 */
[----:B------:R-:W2:Y:S01]  /*1f260*/  MUFU.TANH R152, R152 ;  /* 0x0000009800987308 */ /* 0x000ea20000002400 */
[----:B0-----:R-:W-:-:S04]  /*1f270*/  FMNMX.FTZ R174, R220, R174, !PT ;  /* 0x000000aedcae7209 */ /* 0x001fc80007810000 */
[----:B------:R-:W-:-:S03]  /*1f280*/  FMNMX.FTZ R174, R9, R174, !PT ;  /* 0x000000ae09ae7209 */ /* 0x000fc60007810000 */
[----:B------:R-:W0:Y:S01]  /*1f290*/  MUFU.TANH R154, R154 ;  /* 0x0000009a009a7308 */ /* 0x000e220000002400 */
[----:B-1----:R-:W-:-:S07]  /*1f2a0*/  FMNMX.FTZ R175, R153, R175, !PT ;  /* 0x000000af99af7209 */ /* 0x002fce0007810000 */
[----:B------:R-:W1:Y:S01]  /*1f2b0*/  MUFU.TANH R155, R155 ;  /* 0x0000009b009b7308 */ /* 0x000e620000002400 */
[----:B--2---:R-:W-:-:S07]  /*1f2c0*/  FMNMX.FTZ R174, R152, R174, !PT ;  /* 0x000000ae98ae7209 */ /* 0x004fce0007810000 */
[----:B------:R-:W2:Y:S01]  /*1f2d0*/  MUFU.TANH R159, R159 ;  /* 0x0000009f009f7308 */ /* 0x000ea20000002400 */
[----:B0-----:R-:W-:-:S04]  /*1f2e0*/  FMNMX.FTZ R175, R154, R175, !PT ;  /* 0x000000af9aaf7209 */ /* 0x001fc80007810000 */
[----:B------:R-:W-:-:S03]  /*1f2f0*/  FMNMX.FTZ R175, R157, R175, !PT ;  /* 0x000000af9daf7209 */ /* 0x000fc60007810000 */
[----:B------:R-:W0:Y:S01]  /*1f300*/  MUFU.TANH R161, R161 ;  /* 0x000000a100a17308 */ /* 0x000e220000002400 */
[----:B-1----:R-:W-:Y:S02]  /*1f310*/  FMNMX.FTZ R174, R155, R174, !PT ;  /* 0x000000ae9bae7209 */ /* 0x002fe40007810000 */
[----:B------:R-:W-:Y:S02]  /*1f320*/  FMNMX.FTZ R175, R158, R175, !PT ;  /* 0x000000af9eaf7209 */ /* 0x000fe40007810000 */
[----:B------:R-:W-:-:S03]  /*1f330*/  FMNMX.FTZ R174, R156, R174, !PT ;  /* 0x000000ae9cae7209 */ /* 0x000fc60007810000 */
[----:B------:R-:W1:Y:S01]  /*1f340*/  MUFU.TANH R160, R160 ;  /* 0x000000a000a07308 */ /* 0x000e620000002400 */
[----:B--2---:R-:W-:-:S07]  /*1f350*/  FMNMX.FTZ R174, R159, R174, !PT ;  /* 0x000000ae9fae7209 */ /* 0x004fce0007810000 */
[----:B------:R-:W2:Y:S01]  /*1f360*/  MUFU.TANH R162, R162 ;  /* 0x000000a200a27308 */ /* 0x000ea20000002400 */
[----:B0-----:R-:W-:-:S07]  /*1f370*/  FMNMX.FTZ R175, R161, R175, !PT ;  /* 0x000000afa1af7209 */ /* 0x001fce0007810000 */
[----:B------:R-:W0:Y:S01]  /*1f380*/  MUFU.TANH R166, R166 ;  /* 0x000000a600a67308 */ /* 0x000e220000002400 */
[----:B-1----:R-:W-:-:S04]  /*1f390*/  FMNMX.FTZ R174, R160, R174, !PT ;  /* 0x000000aea0ae7209 */ /* 0x002fc80007810000 */
[----:B------:R-:W-:-:S03]  /*1f3a0*/  FMNMX.FTZ R174, R163, R174, !PT ;  /* 0x000000aea3ae7209 */ /* 0x000fc60007810000 */
[----:B------:R-:W1:Y:S01]  /*1f3b0*/  MUFU.TANH R167, R167 ;  /* 0x000000a700a77308 */ /* 0x000e620000002400 */
[----:B--2---:R-:W-:Y:S02]  /*1f3c0*/  FMNMX.FTZ R175, R162, R175, !PT ;  /* 0x000000afa2af7209 */ /* 0x004fe40007810000 */
[----:B------:R-:W-:Y:S02]  /*1f3d0*/  FMNMX.FTZ R174, R164, R174, !PT ;  /* 0x000000aea4ae7209 */ /* 0x000fe40007810000 */
[----:B------:R-:W-:-:S03]  /*1f3e0*/  FMNMX.FTZ R175, R165, R175, !PT ;  /* 0x000000afa5af7209 */ /* 0x000fc60007810000 */
[----:B------:R-:W2:Y:S01]  /*1f3f0*/  MUFU.TANH R169, R169 ;  /* 0x000000a900a97308 */ /* 0x000ea20000002400 */
[----:B0-----:R-:W-:-:S07]  /*1f400*/  FMNMX.FTZ R175, R166, R175, !PT ;  /* 0x000000afa6af7209 */ /* 0x001fce0007810000 */
[----:B------:R-:W0:Y:S01]  /*1f410*/  MUFU.TANH R168, R168 ;  /* 0x000000a800a87308 */ /* 0x000e220000002400 */
[----:B-1----:R-:W-:-:S07]  /*1f420*/  FMNMX.FTZ R174, R167, R174, !PT ;  /* 0x000000aea7ae7209 */ /* 0x002fce0007810000 */
[----:B------:R-:W1:Y:S01]  /*1f430*/  MUFU.TANH R173, R173 ;  /* 0x000000ad00ad7308 */ /* 0x000e620000002400 */
[----:B--2---:R-:W-:-:S04]  /*1f440*/  FMNMX.FTZ R175, R169, R175, !PT ;  /* 0x000000afa9af7209 */ /* 0x004fc80007810000 */
[----:B------:R-:W-:-:S03]  /*1f450*/  FMNMX.FTZ R175, R170, R175, !PT ;  /* 0x000000afaaaf7209 */ /* 0x000fc60007810000 */
[----:B------:R-:W2:Y:S01]  /*1f460*/  MUFU.TANH R176, R176 ;  /* 0x000000b000b07308 */ /* 0x000ea20000002400 */
[----:B0-----:R-:W-:-:S04]  /*1f470*/  FMNMX.FTZ R174, R168, R174, !PT ;  /* 0x000000aea8ae7209 */ /* 0x001fc80007810000 */
        /* <DEDUP_REMOVED lines=10> */
[----:B0-----:R-:W-:-:S04]  /*1f520*/  FMNMX.FTZ R175, R180, R175, !PT ;  /* 0x000000afb4af7209 */ /* 0x001fc80007810000 */
[----:B------:R-:W-:-:S03]  /*1f530*/  FMNMX.FTZ R175, R183, R175, !PT ;  /* 0x000000afb7af7209 */ /* 0x000fc60007810000 */
[----:B------:R-:W0:Y:S01]  /*1f540*/  MUFU.TANH R186, R186 ;  /* 0x000000ba00ba7308 */ /* 0x000e220000002400 */
[----:B-1----:R-:W-:Y:S02]  /*1f550*/  FMNMX.FTZ R174, R181, R174, !PT ;  /* 0x000000aeb5ae7209 */ /* 0x002fe40007810000 */
[----:B------:R-:W-:Y:S02]  /*1f560*/  FMNMX.FTZ R175, R184, R175, !PT ;  /* 0x000000afb8af7209 */ /* 0x000fe40007810000 */
[----:B------:R-:W-:Y:S02]  /*1f570*/  FMNMX.FTZ R174, R182, R174, !PT ;  /* 0x000000aeb6ae7209 */ /* 0x000fe40007810000 */
[----:B------:R-:W-:Y:S01]  /*1f580*/  FMNMX.FTZ R175, R187, R175, !PT ;  /* 0x000000afbbaf7209 */ /* 0x000fe20007810000 */
[----:B------:R-:W1:Y:S01]  /*1f590*/  MUFU.TANH R191, R191 ;  /* 0x000000bf00bf7308 */ /* 0x000e620000002400 */
[----:B--2---:R-:W-:Y:S02]  /*1f5a0*/  FMNMX.FTZ R174, R185, R174, !PT ;  /* 0x000000aeb9ae7209 */ /* 0x004fe40007810000 */
[----:B------:R-:W-:-:S05]  /*1f5b0*/  FMNMX.FTZ R175, R188, R175, !PT ;  /* 0x000000afbcaf7209 */ /* 0x000fca0007810000 */
[----:B------:R-:W2:Y:S01]  /*1f5c0*/  MUFU.TANH R190, R190 ;  /* 0x000000be00be7308 */ /* 0x000ea20000002400 */
[----:B0-----:R-:W-:-:S04]  /*1f5d0*/  FMNMX.FTZ R174, R186, R174, !PT ;  /* 0x000000aebaae7209 */ /* 0x001fc80007810000 */
        /* <DEDUP_REMOVED lines=27> */
[----:B------:R-:W-:Y:S02]  /*1f790*/  FMNMX.FTZ R175, R209, R175, !PT ;  /* 0x000000afd1af7209 */ /* 0x000fe40007810000 */
[----:B-1----:R-:W-:-:S03]  /*1f7a0*/  FMNMX.FTZ R174, R207, R174, !PT ;  /* 0x000000aecfae7209 */ /* 0x002fc60007810000 */
[----:B------:R-:W0:Y:S01]  /*1f7b0*/  SHFL.BFLY PT, R212, R175, 0x2, 0x1f ;  /* 0x0c401f00afd47f89 */ /* 0x000e2200000e0000 */
[----:B------:R-:W-:-:S04]  /*1f7c0*/  FMNMX.FTZ R174, R210, R174, !PT ;  /* 0x000000aed2ae7209 */ /* 0x000fc80007810000 */
[----:B--2---:R-:W-:Y:S01]  /*1f7d0*/  FMNMX.FTZ R194, R211, R174, !PT ;  /* 0x000000aed3c27209 */ /* 0x004fe20007810000 */
[----:B------:R-:W-:-:S04]  /*1f7e0*/  VIADD R174, R6, 0x6 ;  /* 0x0000000606ae7836 */ /* 0x000fc80000000000 */
[----:B------:R-:W1:Y:S01]  /*1f7f0*/  SHFL.BFLY PT, R213, R194, 0x2, 0x1f ;  /* 0x0c401f00c2d57f89 */ /* 0x000e6200000e0000 */
[----:B------:R-:W-:Y:S02]  /*1f800*/  R2UR UR6, R174 ;  /* 0x00000000ae0672ca */ /* 0x000fe400000e0000 */
[----:B------:R-:W-:Y:S02]  /*1f810*/  MOV R174, UR47 ;  /* 0x0000002f00ae7c02 */ /* 0x000fe40008000f00 */
[----:B0-----:R-:W-:Y:S01]  /*1f820*/  FMNMX.FTZ R212, R175, R212, !PT ;  /* 0x000000d4afd47209 */ /* 0x001fe20007810000 */
[----:B------:R-:W-:-:S05]  /*1f830*/  IMAD.MOV.U32 R175, RZ, RZ, 0x40000040 ;  /* 0x40000040ffaf7424 */ /* 0x000fca00078e00ff */
[----:B------:R-:W-:Y:S02]  /*1f840*/  R2UR UR7, R175 ;  /* 0x00000000af0772ca */ /* 0x000fe400000e0000 */
[----:B-1----:R-:W-:Y:S02]  /*1f850*/  FMNMX.FTZ R213, R194, R213, !PT ;  /* 0x000000d5c2d57209 */ /* 0x002fe40007810000 */
[----:B------:R-:W0:Y:S04]  /*1f860*/  SHFL.BFLY PT, R194, R212, 0x1, 0x1f ;  /* 0x0c201f00d4c27f89 */ /* 0x000e2800000e0000 */
[----:B------:R-:W1:Y:S05]  /*1f870*/  SHFL.BFLY PT, R175, R213, 0x1, 0x1f ;  /* 0x0c201f00d5af7f89 */ /* 0x000e6a00000e0000 */
[----:B------:R-:W-:Y:S01]  /*1f880*/  QGMMA.64x256x32.F32.E4M3.E4M3 R24, R216, gdesc[UR4], R24, gsb0 ;  /* 0x03e00004d8187df3 */ /* 0x000fe20008000818 */
[----:B0-----:R-:W-:-:S02]  /*1f890*/  FMNMX.FTZ R194, R212, R194, !PT ;  /* 0x000000c2d4c27209 */ /* 0x001fc40007810000 */
[----:B-1----:R-:W-:-:S03]  /*1f8a0*/  FMNMX.FTZ R175, R213, R175, !PT ;  /* 0x000000afd5af7209 */ /* 0x002fc60007810000 */
[C---:B------:R-:W-:Y:S01]  /*1f8b0*/  FADD.FTZ R6, -R194.reuse, R14 ;  /* 0x0000000ec2067221 */ /* 0x040fe20000010100 */
[----:B------:R-:W-:-:S03]  /*1f8c0*/  FFMA.FTZ R213, R194, R174, -8 ;  /* 0xc1000000c2d57423 */ /* 0x000fc600000100ae */
[----:B------:R-:W-:Y:S01]  /*1f8d0*/  FMUL.FTZ R6, R6, R174 ;  /* 0x000000ae06067220 */ /* 0x000fe20000410000 */
[----:B------:R-:W-:-:S01]  /*1f8e0*/  FADD.FTZ R14, -R175, R13 ;  /* 0x0000000daf0e7221 */ /* 0x000fc20000010100 */
[-CC-:B------:R-:W-:Y:S01]  /*1f8f0*/  FFMA.FTZ R212, R222, R174.reuse, -R213.reuse ;  /* 0x000000aeded47223 */ /* 0x180fe200000108d5 */
[----:B------:R-:W-:-:S01]  /*1f900*/  FFMA.FTZ R7, R7, R174, -R213 ;  /* 0x000000ae07077223 */ /* 0x000fc200000108d5 */
        /* <DEDUP_REMOVED lines=32> */
[-C--:B------:R-:W-:Y:S01]  /*1fb10*/  FFMA.FTZ R213, R175, R174.reuse, -8 ;  /* 0xc1000000afd57423 */ /* 0x080fe200000100ae */
[----:B------:R-:W0:Y:S03]  /*1fb20*/  MUFU.EX2 R14, R14 ;  /* 0x0000000e000e7308 */ /* 0x000e260000000800 */
        /* <DEDUP_REMOVED lines=39> */
[----:B0-----:R-:W-:-:S06]  /*1fda0*/  FADD.FTZ R3, R212, R3 ;  /* 0x00000003d4037221 */ /* 0x001fcc0000010000 */
        /* <DEDUP_REMOVED lines=40> */
[----:B------:R-:W-:Y:S02]  /*20030*/  WARPGROUP.DEPBAR.LE gsb0, 0x0 ;  /* 0x00008000000079c5 */ /* 0x000fe40000010000 */
[----:B------:R-:W-:-:S04]  /*20040*/  @!P0 IMAD R216, R234, 0x8, R18 ;  /* 0x00000008ead88824 */ /* 0x000fc800078e0212 */
[----:B------:R-:W1:Y:S01]  /*20050*/  MUFU.EX2 R171, R171 ;  /* 0x000000ab00ab7308 */ /* 0x000e620000000800 */
[----:B0-----:R-:W-:-:S01]  /*20060*/  FADD.FTZ R3, R168, R3 ;  /* 0x00000003a8037221 */ /* 0x001fc20000010000 */
[----:B------:R-:W-:Y:S01]  /*20070*/  IADD3 R217, -R231, 0xb, RZ ;  /* 0x0000000be7d97810 */ /* 0x000fe20007ffe1ff */
[----:B------:R-:W-:-:S05]  /*20080*/  @!P0 VIADD R216, R216, 0x38840 ;  /* 0x00038840d8d88836 */ /* 0x000fca0000000000 */
[----:B------:R-:W0:Y:S01]  /*20090*/  MUFU.EX2 R170, R170 ;  /* 0x000000aa00aa7308 */ /* 0x000e220000000800 */
[----:B--2---:R-:W-:-:S01]  /*200a0*/  FADD.FTZ R0, R169, R0 ;  /* 0x00000000a9007221 */ /* 0x004fc20000010000 */
[----:B------:R-:W-:Y:S01]  /*200b0*/  @!P0 PRMT R216, RZ, 0x654, R216 ;  /* 0x00000654ffd88816 */ /* 0x000fe200000000d8 */
[----:B------:R2:W-:Y:S06]  /*200c0*/  BAR.ARV R217, 0x100 ;  /* 0x000400d90000751d */ /* 0x0005ec0000002000 */
[----:B------:R-:W3:Y:S01]  /*200d0*/  MUFU.EX2 R172, R172 ;  /* 0x000000ac00ac7308 */ /* 0x000ee20000000800 */
[----:B-1----:R-:W-:-:S01]  /*200e0*/  FADD.FTZ R3, R171, R3 ;  /* 0x00000003ab037221 */ /* 0x002fc20000010000 */
[----:B------:R2:W-:Y:S06]  /*200f0*/  @!P0 SYNCS.ARRIVE.TRANS64.RED.A1T0 RZ, [R216+URZ], RZ ;  /* 0x000000ffd8ff89a7 */ /* 0x0005ec000810043f */
[----:B------:R-:W1:Y:S01]  /*20100*/  MUFU.EX2 R173, R173 ;  /* 0x000000ad00ad7308 */ /* 0x000e620000000800 */
[----:B0-----:R-:W-:-:S07]  /*20110*/  FADD.FTZ R0, R170, R0 ;  /* 0x00000000aa007221 */ /* 0x001fce0000010000 */
[----:B------:R-:W0:Y:S01]  /*20120*/  MUFU.EX2 R177, R177 ;  /* 0x000000b100b17308 */ /* 0x000e220000000800 */
[----:B---3--:R-:W-:-:S07]  /*20130*/  FADD.FTZ R3, R172, R3 ;  /* 0x00000003ac037221 */ /* 0x008fce0000010000 */
[----:B------:R-:W3:Y:S01]  /*20140*/  MUFU.EX2 R176, R176 ;  /* 0x000000b000b07308 */ /* 0x000ee20000000800 */
[----:B-1----:R-:W-:-:S07]  /*20150*/  FADD.FTZ R0, R173, R0 ;  /* 0x00000000ad007221 */ /* 0x002fce0000010000 */
        /* <DEDUP_REMOVED lines=65> */
[----:B-1----:R-:W-:-:S01]  /*20570*/  FADD.FTZ R213, R210, R3 ;  /* 0x00000003d2d57221 */ /* 0x002fc20000010000 */
[----:B0-----:R-:W-:-:S03]  /*20580*/  FADD.FTZ R3, R209, R0 ;  /* 0x00000000d1037221 */ /* 0x001fc60000010000 */
[----:B---3--:R-:W-:Y:S01]  /*20590*/  FADD.FTZ R0, R211, R213 ;  /* 0x000000d5d3007221 */ /* 0x008fe20000010000 */
[----:B--2---:R-:W-:Y:S06]  /*205a0*/  @!P1 BRA `(.L_x_2656) ;  /* 0x0000000000049947 */ /* 0x004fec0003800000 */
[----:B------:R-:W-:Y:S01]  /*205b0*/  BPT.TRAP 0x1 ;  /* 0x000000040000795c */ /* 0x000fe20000300000 */
.L_x_2656:
[----:B------:R-:W2:Y:S01]  /*205c0*/  LDL R216, [R1+0x40] ;  /* 0x0000400001d87983 */ /* 0x000ea20000100800 */
[----:B------:R-:W-:Y:S01]  /*205d0*/  IMAD R15, R15, 0x8, R18 ;  /* 0x000000080f0f7824 */ /* 0x000fe200078e0212 */
[----:B------:R-:W-:Y:S01]  /*205e0*/  F2FP.SATFINITE.E4M3.F32.PACK_AB_MERGE_C R7, R8, R7, RZ ;  /* 0x000000070807723e */ /* 0x000fe200048070ff */
        /* <DEDUP_REMOVED lines=182> */
[C---:B--2---:R-:W-:Y:S01]  /*21150*/  ISETP.GT.AND P0, PT, R12.reuse, R216, PT ;  /* 0x000000d80c00720c */ /* 0x044fe20003f04270 */
[----:B------:R-:W-:-:S02]  /*21160*/  VIADD R12, R12, 0xffffffff ;  /* 0xffffffff0c0c7836 */ /* 0x000fc40000000000 */
[----:B------:R-:W-:-:S10]  /*21170*/  IMAD.MOV.U32 R216, RZ, RZ, R200 ;  /* 0x000000ffffd87224 */ /* 0x000fd400078e00c8 */
[----:B------:R-:W-:Y:S05]  /*21180*/  @P0 BRA `(.L_x_2657) ;  /* 0xffffffd000380947 */ /* 0x000fea000383ffff */
.L_x_2646:
[----:B------:R-:W-:Y:S05]  /*21190*/  WARPSYNC.ALL ;  /* 0x0000000000007948 */ /* 0x000fea0003800000 */
[----:B------:R-:W-:Y:S06]  /*211a0*/  BAR.ARV 0x8, 0x180 ;  /* 0x0206000000007b1d */ /* 0x000fec0000002000 */
[----:B------:R-:W-:Y:S05]  /*211b0*/  @!P1 BRA `(.L_x_2658) ;  /* 0x0000000000049947 */ /* 0x000fea0003800000 */
[----:B------:R-:W-:Y:S01]  /*211c0*/  BPT.TRAP 0x1 ;  /* 0x000000040000795c */ /* 0x000fe20000300000 */
.L_x_2658:
[----:B------:R-:W-:Y:S01]  /*211d0*/  IMAD R10, R234, 0x8, R18 ;  /* 0x00000008ea0a7824 */ /* 0x000fe200078e0212 */
[----:B------:R-:W-:-:S04]  /*211e0*/  SHF.L.U32 R2, R235, 0x1f, RZ ;  /* 0x0000001feb027819 */ /* 0x000fc800000006ff */
[----:B------:R0:W1:Y:S01]  /*211f0*/  SYNCS.PHASECHK.TRANS64.TRYWAIT P0, [R10+URZ+0x38850], R2 ;  /* 0x038850020a0075a7 */ /* 0x000062000800017f */
[----:B------:R-:W-:Y:S05]  /*21200*/  @!P1 BRA `(.L_x_2659) ;  /* 0x0000000000049947 */ /* 0x000fea0003800000 */
[----:B------:R-:W-:Y:S01]  /*21210*/  BPT.TRAP 0x1 ;  /* 0x000000040000795c */ /* 0x000fe20000300000 */
.L_x_2659:
[----:B-1----:R-:W-:Y:S05]  /*21220*/  @P0 BRA `(.L_x_2660) ;  /* 0x0000000000080947 */ /* 0x002fea0003800000 */
[----:B------:R-:W1:Y:S02]  /*21230*/  SYNCS.PHASECHK.TRANS64.TRYWAIT P0, [R10+URZ+0x38850], R2 ;  /* 0x038850020a0075a7 */ /* 0x000e64000800017f */
[----:B-1----:R-:W-:Y:S05]  /*21240*/  @!P0 BRA `(.L_x_2661) ;  /* 0x0000011c00a88947 */ /* 0x002fea0003800000 */
.L_x_2660:
[----:B------:R-:W-:Y:S01]  /*21250*/  VIADD R18, R18, 0x400 ;  /* 0x0000040012127836 */ /* 0x000fe20000000000 */
[----:B------:R-:W0:Y:S04]  /*21260*/  LDL R13, [R1+0x90] ;  /* 0x00009000010d7983 */ /* 0x000e280000100800 */
[----:B------:R-:W-:Y:S01]  /*21270*/  SHF.R.U32.HI R18, RZ, 0x4, R18 ;  /* 0x00000004ff127819 */ /* 0x000fe20000011612 */
[----:B------:R-:W2:Y:S03]  /*21280*/  LDL R12, [R1+0x80] ;  /* 0x00008000010c7983 */ /* 0x000ea60000100800 */
[----:B------:R-:W-:Y:S01]  /*21290*/  LOP3.LUT R18, R18, 0x3fff, RZ, 0xc0, !PT ;  /* 0x00003fff12127812 */ /* 0x000fe200078ec0ff */
[----:B------:R-:W3:Y:S01]  /*212a0*/  LDL R11, [R1+0x60] ;  /* 0x00006000010b7983 */ /* 0x000ee20000100800 */
[----:B------:R-:W-:Y:S01]  /*212b0*/  IMAD.MOV.U32 R5, RZ, RZ, 0x40000040 ;  /* 0x40000040ff057424 */ /* 0x000fe200078e00ff */
[----:B------:R-:W-:Y:S05]  /*212c0*/  WARPSYNC.ALL ;  /* 0x0000000000007948 */ /* 0x000fea0003800000 */
[----:B------:R-:W-:Y:S01]  /*212d0*/  LOP3.LUT R18, R18, 0x10000, RZ, 0xfc, !PT ;  /* 0x0001000012127812 */ /* 0x000fe200078efcff */
[----:B------:R-:W-:Y:S01]  /*212e0*/  WARPGROUP.ARRIVE ;  /* 0x00000000000079c5 */ /* 0x000fe20000000000 */
[----:B------:R-:W-:Y:S01]  /*212f0*/  R2UR UR7, R5 ;  /* 0x00000000050772ca */ /* 0x000fe200000e0000 */
[----:B------:R-:W-:Y:S01]  /*21300*/  ULDC.64 UR4, c[0x0][0x9a0] ;  /* 0x0002680000047ab9 */ /* 0x000fe20000000a00 */
[----:B------:R-:W-:Y:S01]  /*21310*/  MOV R7, 0x40000040 ;  /* 0x4000004000077802 */ /* 0x000fe20000000f00 */
[----:B------:R-:W-:Y:S01]  /*21320*/  IMAD R4, R234, 0x800, R18 ;  /* 0x00000800ea047824 */ /* 0x000fe200078e0212 */
        /* <DEDUP_REMOVED lines=9> */
[----:B------:R-:W3:Y:S01]  /*213c0*/  @P0 LDC.64 R8, c[0x0][0x9d0] ;  /* 0x00027400ff080b82 */ /* 0x000ee20000000a00 */
[----:B------:R-:W-:Y:S02]  /*213d0*/  WARPGROUP.DEPBAR.LE gsb0, 0x0 ;  /* 0x00008000000079c5 */ /* 0x000fe40000010000 */
[----:B------:R-:W-:-:S15]  /*213e0*/  WARPGROUP.ARRIVE ;  /* 0x00000000000079c5 */ /* 0x000fde0000000000 */
[----:B------:R-:W-:-:S05]  /*213f0*/  NOP ;  /* 0x0000000000007918 */ /* 0x000fca0000000000 */
[----:B------:R-:W-:Y:S01]  /*21400*/  QGMMA.64x256x32.F32.E4M3.E4M3 R24, R224, gdesc[UR4], R24, gsb0 ;  /* 0x03e00004e0187df3 */ /* 0x000fe20008000818 */
[----:B------:R-:W-:Y:S02]  /*21410*/  R2UR UR6, R6 ;  /* 0x00000000060672ca */ /* 0x000fe400000e0000 */
[----:B------:R-:W-:Y:S02]  /*21420*/  R2UR UR7, R7 ;  /* 0x00000000070772ca */ /* 0x000fe400000e0000 */
[----:B------:R-:W0:Y:S02]  /*21430*/  @P0 LDC.64 R6, c[0x0][0x9c8] ;  /* 0x00027200ff060b82 */ /* 0x000e240000000a00 */
[----:B01----:R-:W-:-:S04]  /*21440*/  @P0 IMAD R2, R13, R6, RZ ;  /* 0x000000060d020224 */ /* 0x003fc800078e02ff */
[C---:B--2---:R-:W-:Y:S02]  /*21450*/  @P0 IMAD R2, R12.reuse, R7, R2 ;  /* 0x000000070c020224 */ /* 0x044fe400078e0202 */
[----:B------:R-:W-:-:S04]  /*21460*/  @P0 IMAD.WIDE.U32 R6, R12, R6, RZ ;  /* 0x000000060c060225 */ /* 0x000fc800078e00ff */
[----:B------:R-:W-:Y:S02]  /*21470*/  @P0 IMAD.IADD R7, R7, 0x1, R2 ;  /* 0x0000000107070824 */ /* 0x000fe400078e0202 */
[----:B------:R-:W-:Y:S02]  /*21480*/  IMAD.MOV.U32 R2, RZ, RZ, 0x3f800000 ;  /* 0x3f800000ff027424 */ /* 0x000fe400078e00ff */
[----:B---3--:R-:W-:-:S04]  /*21490*/  @P0 IMAD.WIDE.U32 R6, R11, R8, R6 ;  /* 0x000000080b060225 */ /* 0x008fc800078e0006 */
[----:B------:R-:W-:Y:S01]  /*214a0*/  @P0 IMAD R9, R11, R9, R7 ;  /* 0x000000090b090224 */ /* 0x000fe200078e0207 */
[----:B------:R-:W-:-:S04]  /*214b0*/  @P0 LEA R8, P2, R6, UR4, 0x2 ;  /* 0x0000000406080c11 */ /* 0x000fc8000f8410ff */
[----:B------:R-:W-:-:S05]  /*214c0*/  @P0 LEA.HI.X R9, R6, UR5, R9, 0x2, P2 ;  /* 0x0000000506090c11 */ /* 0x000fca00090f1409 */
[----:B------:R-:W2:Y:S01]  /*214d0*/  @P0 LDG.E R2, desc[UR40][R8.64] ;  /* 0x0000002808020981 */ /* 0x000ea2000c1e1900 */
[----:B------:R-:W-:Y:S02]  /*214e0*/  VIADD R4, R4, 0x6 ;  /* 0x0000000604047836 */ /* 0x000fe40000000000 */
[----:B------:R-:W-:Y:S01]  /*214f0*/  IMAD.MOV.U32 R5, RZ, RZ, 0x40000040 ;  /* 0x40000040ff057424 */ /* 0x000fe200078e00ff */
[----:B------:R-:W-:Y:S02]  /*21500*/  WARPGROUP.DEPBAR.LE gsb0, 0x0 ;  /* 0x00008000000079c5 */ /* 0x000fe40000010000 */
[----:B------:R-:W-:-:S06]  /*21510*/  WARPGROUP.ARRIVE ;  /* 0x00000000000079c5 */ /* 0x000fcc0000000000 */
[----:B------:R-:W-:Y:S01]  /*21520*/  QGMMA.64x256x32.F32.E4M3.E4M3 R24, R220, gdesc[UR4], R24, gsb0 ;  /* 0x03e00004dc187df3 */ /* 0x000fe20008000818 */
[----:B------:R-:W-:Y:S02]  /*21530*/  R2UR UR6, R4 ;  /* 0x00000000040672ca */ /* 0x000fe400000e0000 */
[----:B------:R-:W-:Y:S02]  /*21540*/  R2UR UR7, R5 ;  /* 0x00000000050772ca */ /* 0x000fe400000e0000 */
        /* <DEDUP_REMOVED lines=28> */
[----:B--2---:R-:W-:Y:S01]  /*21710*/  FMUL.FTZ R3, R3, R2 ;  /* 0x0000000203037220 */ /* 0x004fe20000410000 */
[----:B------:R-:W-:Y:S02]  /*21720*/  IMAD.MOV.U32 R168, RZ, RZ, -0x800000 ;  /* 0xff800000ffa87424 */ /* 0x000fe400078e00ff */
[----:B------:R-:W-:Y:S01]  /*21730*/  @P0 FFMA.FTZ R169, R6, R194, R5 ;  /* 0x000000c206a90223 */ /* 0x000fe20000010005 */
[----:B------:R-:W-:-:S01]  /*21740*/  @P3 FFMA.FTZ R168, R174, R175, R4 ;  /* 0x000000afaea83223 */ /* 0x000fc20000010004 */
[----:B------:R-:W-:Y:S01]  /*21750*/  FMUL.FTZ R2, R0, R2 ;  /* 0x0000000200027220 */ /* 0x000fe20000410000 */
[----:B------:R-:W-:-:S02]  /*21760*/  WARPGROUP.DEPBAR.LE gsb0, 0x0 ;  /* 0x00008000000079c5 */ /* 0x000fc40000010000 */
[----:B------:R-:W-:Y:S05]  /*21770*/  @!P1 BRA `(.L_x_2662) ;  /* 0x0000000000049947 */ /* 0x000fea0003800000 */
[----:B------:R-:W-:Y:S01]  /*21780*/  BPT.TRAP 0x1 ;  /* 0x000000040000795c */ /* 0x000fe20000300000 */
.L_x_2662:
        /* <DEDUP_REMOVED lines=139> */
.L_x_2574:
        /* <DEDUP_REMOVED lines=56> */
[----:B------:R-:W-:Y:S01]  /*223c0*/  LOP3.LUT R42, R43, R42, RZ, 0x3c, !PT ;  /* 0x0000002a2b2a7212 */ /* 0x000fe200078e3cff */
[----:B------:R-:W-:Y:S01]  /*223d0*/  IMAD.X R43, RZ, RZ, R3, P2 ;  /* 0x000000ffff2b7224 */ /* 0x000fe200010e0603 */
[----:B------:R-:W-:-:S02]  /*223e0*/  LOP3.LUT R15, R14, 0x380, RZ, 0xc0, !PT ;  /* 0x000003800e0f7812 */ /* 0x000fc400078ec0ff */
[----:B------:R-:W-:Y:S02]  /*223f0*/  SHF.R.U64 R4, R4, 0x3, RZ ;  /* 0x0000000304047819 */ /* 0x000fe400000012ff */
[----:B------:R-:W-:Y:S02]  /*22400*/  MOV R220, R46 ;  /* 0x0000002e00dc7202 */ /* 0x000fe40000000f00 */
        /* <DEDUP_REMOVED lines=24> */
[----:B------:R-:W-:Y:S01]  /*22590*/  LOP3.LUT R4, R14, 0x380, RZ, 0xc0, !PT ;  /* 0x000003800e047812 */ /* 0x000fe200078ec0ff */
[----:B------:R-:W-:Y:S01]  /*225a0*/  IMAD.X R15, RZ, RZ, R3, P0 ;  /* 0x000000ffff0f7224 */ /* 0x000fe200000e0603 */
[----:B------:R-:W-:Y:S02]  /*225b0*/  IADD3 R26, P3, R2, 0x4060, RZ ;  /* 0x00004060021a7810 */ /* 0x000fe40007f7e0ff */
[----:B------:R-:W-:-:S02]  /*225c0*/  SHF.R.U64 R4, R4, 0x3, RZ ;  /* 0x0000000304047819 */ /* 0x000fc400000012ff */
[----:B------:R-:W-:Y:S02]  /*225d0*/  LOP3.LUT R27, R26, 0x380, RZ, 0xc0, !PT ;  /* 0x000003801a1b7812 */ /* 0x000fe400078ec0ff */
[----:B------:R-:W-:Y:S02]  /*225e0*/  LOP3.LUT R14, R4, R14, RZ, 0x3c, !PT ;  /* 0x0000000e040e7212 */ /* 0x000fe400078e3cff */
[----:B------:R-:W-:Y:S02]  /*225f0*/  SHF.R.U64 R27, R27, 0x3, RZ ;  /* 0x000000031b1b7819 */ /* 0x000fe400000012ff */
[----:B------:R-:W-:Y:S02]  /*22600*/  MOV R209, R14 ;  /* 0x0000000e00d17202 */ /* 0x000fe40000000f00 */
[----:B------:R-:W-:Y:S02]  /*22610*/  IADD3 R14, P0, R2, 0x20, RZ ;  /* 0x00000020020e7810 */ /* 0x000fe40007f1e0ff */
[----:B------:R-:W-:Y:S01]  /*22620*/  LOP3.LUT R26, R27, R26, RZ, 0x3c, !PT ;  /* 0x0000001a1b1a7212 */ /* 0x000fe200078e3cff */
[--C-:B------:R-:W-:Y:S01]  /*22630*/  IMAD.X R27, RZ, RZ, R3.reuse, P3 ;  /* 0x000000ffff1b7224 */ /* 0x100fe200018e0603 */
[----:B------:R-:W-:Y:S01]  /*22640*/  LOP3.LUT R4, R14, 0x380, RZ, 0xc0, !PT ;  /* 0x000003800e047812 */ /* 0x000fe200078ec0ff */
[----:B------:R-:W-:Y:S01]  /*22650*/  IMAD.X R15, RZ, RZ, R3, P0 ;  /* 0x000000ffff0f7224 */ /* 0x000fe200000e0603 */
[----:B------:R-:W-:-:S02]  /*22660*/  IADD3.X R31, RZ, R3, RZ, P5, !PT ;  /* 0x00000003ff1f7210 */ /* 0x000fc40002ffe4ff */
[----:B------:R-:W-:Y:S02]  /*22670*/  SHF.R.U64 R4, R4, 0x3, RZ ;  /* 0x0000000304047819 */ /* 0x000fe400000012ff */
[----:B------:R-:W-:Y:S02]  /*22680*/  MOV R221, R58 ;  /* 0x0000003a00dd7202 */ /* 0x000fe40000000f00 */
[----:B------:R-:W-:Y:S02]  /*22690*/  LOP3.LUT R14, R4, R14, RZ, 0x3c, !PT ;  /* 0x0000000e040e7212 */ /* 0x000fe400078e3cff */
[----:B------:R-:W-:Y:S02]  /*226a0*/  LOP3.LUT R4, R2, 0x380, RZ, 0xc0, !PT ;  /* 0x0000038002047812 */ /* 0x000fe400078ec0ff */
[----:B------:R-:W-:Y:S02]  /*226b0*/  MOV R208, R14 ;  /* 0x0000000e00d07202 */ /* 0x000fe40000000f00 */
[----:B------:R-:W-:-:S02]  /*226c0*/  SHF.R.U64 R4, R4, 0x3, RZ ;  /* 0x0000000304047819 */ /* 0x000fc400000012ff */
[----:B------:R-:W-:Y:S02]  /*226d0*/  MOV R219, R50 ;  /* 0x0000003200db7202 */ /* 0x000fe40000000f00 */
[----:B------:R-:W-:Y:S02]  /*226e0*/  LOP3.LUT R2, R4, R2, RZ, 0x3c, !PT ;  /* 0x0000000204027212 */ /* 0x000fe400078e3cff */
[----:B------:R-:W-:Y:S02]  /*226f0*/  MOV R217, R42 ;  /* 0x0000002a00d97202 */ /* 0x000fe40000000f00 */
[----:B------:R-:W-:Y:S02]  /*22700*/  MOV R207, R2 ;  /* 0x0000000200cf7202 */ /* 0x000fe40000000f00 */
[----:B---3--:R-:W-:Y:S02]  /*22710*/  LOP3.LUT P0, R2, R224, 0x3, RZ, 0xc0, !PT ;  /* 0x00000003e0027812 */ /* 0x008fe4000780c0ff */
[----:B------:R-:W-:-:S02]  /*22720*/  MOV R215, R20 ;  /* 0x0000001400d77202 */ /* 0x000fc40000000f00 */
[----:B------:R-:W-:Y:S01]  /*22730*/  ISETP.EQ.OR P0, PT, R2, 0x3, !P0 ;  /* 0x000000030200780c */ /* 0x000fe20004702670 */
[----:B------:R-:W-:Y:S01]  /*22740*/  IMAD.SHL.U32 R2, R224, 0x4, RZ ;  /* 0x00000004e0027824 */ /* 0x000fe200078e00ff */
[----:B------:R-:W-:Y:S02]  /*22750*/  MOV R214, R26 ;  /* 0x0000001a00d67202 */ /* 0x000fe40000000f00 */
[----:B------:R-:W-:Y:S02]  /*22760*/  SEL R14, R0, R6, P0 ;  /* 0x00000006000e7207 */ /* 0x000fe40000000000 */
[----:B------:R-:W-:Y:S02]  /*22770*/  LOP3.LUT R2, R2, 0xc, RZ, 0xc0, !PT ;  /* 0x0000000c02027812 */ /* 0x000fe400078ec0ff */
[----:B------:R-:W-:Y:S02]  /*22780*/  SEL R6, R6, R0, P0 ;  /* 0x0000000006067207 */ /* 0x000fe40000000000 */
[----:B------:R-:W-:-:S02]  /*22790*/  IADD3 R2, P1, R2, UR4, RZ ;  /* 0x0000000402027c10 */ /* 0x000fc4000ff3e0ff */
[----:B------:R-:W-:Y:S01]  /*227a0*/  SEL R4, R5, R25, P0 ;  /* 0x0000001905047207 */ /* 0x000fe20000000000 */
[----:B------:R-:W-:Y:S01]  /*227b0*/  UMOV UR4, 0xffffffff ;  /* 0xffffffff00047882 */ /* 0x000fe20000000000 */
[----:B------:R-:W-:Y:S01]  /*227c0*/  MOV R213, R30 ;  /* 0x0000001e00d57202 */ /* 0x000fe20000000f00 */
[----:B------:R-:W-:Y:S01]  /*227d0*/  IMAD.X R3, RZ, RZ, UR5, P1 ;  /* 0x00000005ff037e24 */ /* 0x000fe200088e06ff */
[----:B------:R-:W-:Y:S02]  /*227e0*/  MOV R212, R54 ;  /* 0x0000003600d47202 */ /* 0x000fe40000000f00 */
[----:B------:R-:W-:Y:S02]  /*227f0*/  MOV R211, R46 ;  /* 0x0000002e00d37202 */ /* 0x000fe40000000f00 */
[----:B------:R1:W5:Y:S01]  /*22800*/  LDG.E.CONSTANT R0, desc[UR40][R2.64] ;  /* 0x0000002802007981 */ /* 0x000362000c1e9900 */
[----:B------:R-:W-:Y:S02]  /*22810*/  MOV R210, R34 ;  /* 0x0000002200d27202 */ /* 0x000fe40000000f00 */
[----:B------:R-:W-:Y:S01]  /*22820*/  SEL R5, R25, R5, P0 ;  /* 0x0000000519057207 */ /* 0x000fe20000000000 */
[----:B------:R-:W-:Y:S06]  /*22830*/  BRA.DIV UR4, `(.L_x_2665) ;  /* 0x0000010a04407947 */ /* 0x000fec000b800000 */
[----:B------:R-:W-:Y:S01]  /*22840*/  SEL R91, R62, R63, P0 ;  /* 0x0000003f3e5b7207 */ /* 0x000fe20000000000 */
[----:B-----5:R-:W-:Y:S01]  /*22850*/  SHFL.IDX PT, R4, R4, R0, 0x1c1f ;  /* 0x001c1f0004047589 */ /* 0x020fe200000e0000 */
[----:B------:R-:W-:Y:S02]  /*22860*/  SEL R63, R63, R62, P0 ;  /* 0x0000003e3f3f7207 */ /* 0x000fe40000000000 */
[----:B------:R-:W-:Y:S01]  /*22870*/  SEL R62, R66, R67, P0 ;  /* 0x00000043423e7207 */ /* 0x000fe20000000000 */
[----:B-1----:R-:W-:Y:S01]  /*22880*/  SHFL.IDX PT, R3, R14, R0, 0x1c1f ;  /* 0x001c1f000e037589 */ /* 0x002fe200000e0000 */
        /* <DEDUP_REMOVED lines=30> */
[----:B------:R-:W-:-:S02]  /*22a70*/  LOP3.LUT R2, R0, 0x2, RZ, 0x3c, !PT ;  /* 0x0000000200027812 */ /* 0x000fc400078e3cff */
[----:B------:R-:W-:Y:S02]  /*22a80*/  SEL R45, R68, R69, P0 ;  /* 0x00000045442d7207 */ /* 0x000fe40000000000 */
[----:B------:R-:W-:Y:S01]  /*22a90*/  SEL R27, R80, R81, P0 ;  /* 0x00000051501b7207 */ /* 0x000fe20000000000 */
[----:B------:R-:W1:Y:S01]  /*22aa0*/  SHFL.IDX PT, R60, R60, R2, 0x1c1f ;  /* 0x001c1f023c3c7589 */ /* 0x000e6200000e0000 */
        /* <DEDUP_REMOVED lines=142> */
[----:B-1----:R-:W-:Y:S01]  /*23390*/  SEL R185, R46, R60, P0 ;  /* 0x0000003c2eb97207 */ /* 0x002fe20000000000 */
[----:B------:R-:W-:Y:S01]  /*233a0*/  SHFL.IDX PT, R115, R122, R2, 0x1c1f ;  /* 0x001c1f027a737589 */ /* 0x000fe200000e0000 */
[----:B------:R-:W-:Y:S02]  /*233b0*/  SEL R186, R60, R46, P0 ;  /* 0x0000002e3cba7207 */ /* 0x000fe40000000000 */
[----:B------:R-:W-:Y:S01]  /*233c0*/  SEL R103, R150, R151, P0 ;  /* 0x0000009796677207 */ /* 0x000fe20000000000 */
[----:B------:R-:W1:Y:S01]  /*233d0*/  SHFL.IDX PT, R52, R52, R2, 0x1c1f ;  /* 0x001c1f0234347589 */ /* 0x000e6200000e0000 */
[----:B------:R-:W-:Y:S02]  /*233e0*/  SEL R205, R166, R147, P0 ;  /* 0x00000093a6cd7207 */ /* 0x000fe40000000000 */
[----:B--2---:R-:W-:Y:S01]  /*233f0*/  SEL R60, R91, R63, P0 ;  /* 0x0000003f5b3c7207 */ /* 0x004fe20000000000 */
[----:B------:R-:W-:Y:S01]  /*23400*/  SHFL.IDX PT, R27, R27, R0, 0x1c1f ;  /* 0x001c1f001b1b7589 */ /* 0x000fe200000e0000 */
[----:B------:R-:W-:-:S02]  /*23410*/  SEL R150, R151, R150, P0 ;  /* 0x0000009697967207 */ /* 0x000fc40000000000 */
[----:B------:R-:W-:Y:S01]  /*23420*/  SEL R206, R147, R166, P0 ;  /* 0x000000a693ce7207 */ /* 0x000fe20000000000 */
[----:B------:R-:W2:Y:S01]  /*23430*/  SHFL.IDX PT, R26, R26, R2, 0x1c1f ;  /* 0x001c1f021a1a7589 */ /* 0x000ea200000e0000 */
[----:B---3--:R-:W-:Y:S02]  /*23440*/  SEL R182, R45, R68, P0 ;  /* 0x000000442db67207 */ /* 0x008fe40000000000 */
[----:B------:R-:W-:Y:S01]  /*23450*/  SEL R181, R68, R45, P0 ;  /* 0x0000002d44b57207 */ /* 0x000fe20000000000 */
[----:B------:R-:W-:Y:S01]  /*23460*/  SHFL.IDX PT, R122, R119, R0, 0x1c1f ;  /* 0x001c1f00777a7589 */ /* 0x000fe200000e0000 */
[----:B----4-:R-:W-:Y:S02]  /*23470*/  SEL R172, R42, R88, P0 ;  /* 0x000000582aac7207 */ /* 0x010fe40000000000 */
[----:B------:R-:W-:Y:S01]  /*23480*/  SEL R171, R88, R42, P0 ;  /* 0x0000002a58ab7207 */ /* 0x000fe20000000000 */
[----:B------:R-:W-:Y:S01]  /*23490*/  SHFL.IDX PT, R54, R54, R0, 0x1c1f ;  /* 0x001c1f0036367589 */ /* 0x000fe200000e0000 */
[----:B------:R-:W-:-:S02]  /*234a0*/  SEL R63, R63, R91, P0 ;  /* 0x0000005b3f3f7207 */ /* 0x000fc40000000000 */
[----:B------:R-:W-:Y:S01]  /*234b0*/  SEL R68, R62, R67, P0 ;  /* 0x000000433e447207 */ /* 0x000fe20000000000 */
[----:B------:R-:W3:Y:S01]  /*234c0*/  SHFL.IDX PT, R112, R112, R2, 0x1c1f ;  /* 0x001c1f0270707589 */ /* 0x000ee200000e0000 */
[----:B0-----:R-:W-:Y:S02]  /*234d0*/  SEL R88, R82, R94, P0 ;  /* 0x0000005e52587207 */ /* 0x001fe40000000000 */
[----:B------:R-:W-:Y:S01]  /*234e0*/  SEL R91, R83, R98, P0 ;  /* 0x00000062535b7207 */ /* 0x000fe20000000000 */
[----:B------:R-:W0:Y:S01]  /*234f0*/  SHFL.IDX PT, R116, R116, R2, 0x1c1f ;  /* 0x001c1f0274747589 */ /* 0x000e2200000e0000 */
        /* <DEDUP_REMOVED lines=48> */
[----:B-1----:R-:W-:-:S02]  /*23800*/  SEL R189, R36, R52, P0 ;  /* 0x0000003424bd7207 */ /* 0x002fc40000000000 */
[----:B------:R-:W-:Y:S01]  /*23810*/  SEL R190, R52, R36, P0 ;  /* 0x0000002434be7207 */ /* 0x000fe20000000000 */
[----:B------:R-:W1:Y:S01]  /*23820*/  SHFL.IDX PT, R158, R158, R2, 0x1c1f ;  /* 0x001c1f029e9e7589 */ /* 0x000e6200000e0000 */
[----:B--2---:R-:W-:Y:S02]  /*23830*/  SEL R176, R27, R26, P0 ;  /* 0x0000001a1bb07207 */ /* 0x004fe40000000000 */
        /* <DEDUP_REMOVED lines=18> */
[----:B---3--:R-:W-:Y:S01]  /*23960*/  SEL R6, R54, R112, P0 ;  /* 0x0000007036067207 */ /* 0x008fe20000000000 */
[----:B------:R-:W-:Y:S01]  /*23970*/  SHFL.IDX PT, R81, R81, R0, 0x1c1f ;  /* 0x001c1f0051517589 */ /* 0x000fe200000e0000 */
[----:B0-----:R-:W-:Y:S02]  /*23980*/  SEL R7, R55, R116, P0 ;  /* 0x0000007437077207 */ /* 0x001fe40000000000 */
[----:B----4-:R-:W-:Y:S01]  /*23990*/  SEL R8, R57, R120, P0 ;  /* 0x0000007839087207 */ /* 0x010fe20000000000 */
[----:B------:R-:W0:Y:S01]  /*239a0*/  SHFL.IDX PT, R154, R154, R2, 0x1c1f ;  /* 0x001c1f029a9a7589 */ /* 0x000e2200000e0000 */
        /* <DEDUP_REMOVED lines=10> */
[----:B-1----:R-:W-:Y:S01]  /*23a50*/  SEL R27, R77, R158, P0 ;  /* 0x0000009e4d1b7207 */ /* 0x002fe20000000000 */
[----:B------:R-:W1:Y:S01]  /*23a60*/  SHFL.IDX PT, R156, R156, R2, 0x1c1f ;  /* 0x001c1f029c9c7589 */ /* 0x000e6200000e0000 */
[----:B--2---:R-:W-:Y:S02]  /*23a70*/  SEL R36, R80, R146, P0 ;  /* 0x0000009250247207 */ /* 0x004fe40000000000 */
[----:B------:R-:W-:Y:S01]  /*23a80*/  SEL R42, R56, R160, P0 ;  /* 0x000000a0382a7207 */ /* 0x000fe20000000000 */
[----:B------:R-:W-:Y:S01]  /*23a90*/  SHFL.IDX PT, R89, R89, R0, 0x1c1f ;  /* 0x001c1f0059597589 */ /* 0x000fe200000e0000 */
[----:B------:R-:W-:Y:S02]  /*23aa0*/  SEL R43, R73, R152, P0 ;  /* 0x00000098492b7207 */ /* 0x000fe40000000000 */
[----:B------:R-:W-:Y:S01]  /*23ab0*/  SEL R100, R114, R115, P0 ;  /* 0x0000007372647207 */ /* 0x000fe20000000000 */
[----:B------:R-:W2:Y:S01]  /*23ac0*/  SHFL.IDX PT, R157, R157, R2, 0x1c1f ;  /* 0x001c1f029d9d7589 */ /* 0x000ea200000e0000 */
[----:B0-----:R-:W-:-:S02]  /*23ad0*/  SEL R45, R81, R154, P0 ;  /* 0x0000009a512d7207 */ /* 0x001fc40000000000 */
[----:B------:R-:W-:Y:S01]  /*23ae0*/  SEL R54, R112, R54, P0 ;  /* 0x0000003670367207 */ /* 0x000fe20000000000 */
[----:B------:R-:W-:Y:S01]  /*23af0*/  SHFL.IDX PT, R113, R70, R0, 0x1c1f ;  /* 0x001c1f0046717589 */ /* 0x000fe200000e0000 */
[----:B------:R-:W-:Y:S02]  /*23b00*/  SEL R55, R116, R55, P0 ;  /* 0x0000003774377207 */ /* 0x000fe40000000000 */
[----:B------:R-:W-:Y:S01]  /*23b10*/  SEL R57, R120, R57, P0 ;  /* 0x0000003978397207 */ /* 0x000fe20000000000 */
[----:B------:R-:W0:Y:S01]  /*23b20*/  SHFL.IDX PT, R75, R75, R2, 0x1c1f ;  /* 0x001c1f024b4b7589 */ /* 0x000e2200000e0000 */
[----:B---3--:R-:W-:Y:S02]  /*23b30*/  SEL R46, R109, R155, P0 ;  /* 0x0000009b6d2e7207 */ /* 0x008fe40000000000 */
[----:B------:R-:W-:Y:S01]  /*23b40*/  SEL R58, R124, R58, P0 ;  /* 0x0000003a7c3a7207 */ /* 0x000fe20000000000 */
[----:B------:R-:W-:Y:S01]  /*23b50*/  SHFL.IDX PT, R117, R117, R0, 0x1c1f ;  /* 0x001c1f0075757589 */ /* 0x000fe200000e0000 */
[----:B------:R-:W-:-:S02]  /*23b60*/  SEL R59, R128, R59, P0 ;  /* 0x0000003b803b7207 */ /* 0x000fc40000000000 */
[----:B------:R-:W-:Y:S01]  /*23b70*/  SEL R61, R132, R61, P0 ;  /* 0x0000003d843d7207 */ /* 0x000fe20000000000 */
[----:B------:R-:W3:Y:S01]  /*23b80*/  SHFL.IDX PT, R121, R121, R2, 0x1c1f ;  /* 0x001c1f0279797589 */ /* 0x000ee200000e0000 */
[----:B-1----:R-:W-:Y:S02]  /*23b90*/  SEL R48, R85, R156, P0 ;  /* 0x0000009c55307207 */ /* 0x002fe40000000000 */
[----:B------:R-:W-:Y:S01]  /*23ba0*/  SEL R64, R136, R64, P0 ;  /* 0x0000004088407207 */ /* 0x000fe20000000000 */
[----:B------:R-:W-:Y:S01]  /*23bb0*/  SHFL.IDX PT, R129, R129, R0, 0x1c1f ;  /* 0x001c1f0081817589 */ /* 0x000fe200000e0000 */
[----:B------:R-:W-:Y:S02]  /*23bc0*/  SEL R65, R140, R65, P0 ;  /* 0x000000418c417207 */ /* 0x000fe40000000000 */
        /* <DEDUP_REMOVED lines=11> */
[----:B------:R-:W-:-:S02]  /*23c80*/  SEL R73, R152, R73, P0 ;  /* 0x0000004998497207 */ /* 0x000fc40000000000 */
        /* <DEDUP_REMOVED lines=10> */
[----:B------:R-:W1:Y:S01]  /*23d30*/  SHFL.IDX PT, R119, R130, R2, 0x1c1f ;  /* 0x001c1f0282777589 */ /* 0x000e6200000e0000 */
[----:B------:R-:W-:Y:S02]  /*23d40*/  SEL R117, R121, R117, P0 ;  /* 0x0000007579757207 */ /* 0x000fe40000000000 */
[----:B------:R-:W-:Y:S01]  /*23d50*/  SEL R125, R125, R129, P0 ;  /* 0x000000817d7d7207 */ /* 0x000fe20000000000 */
[----:B------:R-:W-:Y:S01]  /*23d60*/  SHFL.IDX PT, R99, R99, R0, 0x1c1f ;  /* 0x001c1f0063637589 */ /* 0x000fe200000e0000 */
[----:B--2---:R-:W-:Y:S02]  /*23d70*/  SEL R96, R90, R110, P0 ;  /* 0x0000006e5a607207 */ /* 0x004fe40000000000 */
[----:B------:R-:W-:Y:S01]  /*23d80*/  SEL R90, R110, R90, P0 ;  /* 0x0000005a6e5a7207 */ /* 0x000fe20000000000 */
[----:B------:R-:W2:Y:S01]  /*23d90*/  SHFL.IDX PT, R134, R134, R2, 0x1c1f ;  /* 0x001c1f0286867589 */ /* 0x000ea200000e0000 */
[----:B------:R-:W-:-:S03]  /*23da0*/  SEL R114, R115, R114, P0 ;  /* 0x0000007273727207 */ /* 0x000fc60000000000 */
[----:B------:R-:W-:Y:S01]  /*23db0*/  SHFL.IDX PT, R123, R123, R0, 0x1c1f ;  /* 0x001c1f007b7b7589 */ /* 0x000fe200000e0000 */
[----:B0-----:R-:W-:Y:S02]  /*23dc0*/  SEL R93, R95, R118, P0 ;  /* 0x000000765f5d7207 */ /* 0x001fe40000000000 */
[----:B------:R-:W-:Y:S01]  /*23dd0*/  SEL R95, R118, R95, P0 ;  /* 0x0000005f765f7207 */ /* 0x000fe20000000000 */
[----:B------:R-:W0:Y:S04]  /*23de0*/  SHFL.IDX PT, R127, R138, R2, 0x1c1f ;  /* 0x001c1f028a7f7589 */ /* 0x000e2800000e0000 */
[----:B------:R-:W-:Y:S01]  /*23df0*/  SHFL.IDX PT, R101, R101, R0, 0x1c1f ;  /* 0x001c1f0065657589 */ /* 0x000fe200000e0000 */
[----:B---3--:R-:W-:Y:S02]  /*23e00*/  SEL R102, R97, R126, P0 ;  /* 0x0000007e61667207 */ /* 0x008fe40000000000 */
[----:B------:R-:W-:Y:S01]  /*23e10*/  SEL R97, R126, R97, P0 ;  /* 0x000000617e617207 */ /* 0x000fe20000000000 */
[----:B------:R-:W3:Y:S01]  /*23e20*/  SHFL.IDX PT, R142, R142, R2, 0x1c1f ;  /* 0x001c1f028e8e7589 */ /* 0x000ee200000e0000 */
[----:B-1----:R-:W-:-:S02]  /*23e30*/  SEL R104, R122, R119, P0 ;  /* 0x000000777a687207 */ /* 0x002fc40000000000 */
[----:B------:R-:W-:Y:S01]  /*23e40*/  SEL R119, R119, R122, P0 ;  /* 0x0000007a77777207 */ /* 0x000fe20000000000 */
[----:B------:R-:W1:Y:S04]  /*23e50*/  SHFL.IDX PT, R34, R34, R2, 0x1c1f ;  /* 0x001c1f0222227589 */ /* 0x000e6800000e0000 */
[----:B------:R-:W4:Y:S01]  /*23e60*/  SHFL.IDX PT, R32, R32, R2, 0x1c1f ;  /* 0x001c1f0220207589 */ /* 0x000f2200000e0000 */
[----:B--2---:R-:W-:Y:S02]  /*23e70*/  SEL R105, R99, R134, P0 ;  /* 0x0000008663697207 */ /* 0x004fe40000000000 */
[----:B------:R-:W-:Y:S01]  /*23e80*/  SEL R99, R134, R99, P0 ;  /* 0x0000006386637207 */ /* 0x000fe20000000000 */
[----:B------:R-:W-:Y:S04]  /*23e90*/  SHFL.IDX PT, R31, R31, R0, 0x1c1f ;  /* 0x001c1f001f1f7589 */ /* 0x000fe800000e0000 */
[----:B------:R-:W2:Y:S01]  /*23ea0*/  SHFL.IDX PT, R30, R30, R2, 0x1c1f ;  /* 0x001c1f021e1e7589 */ /* 0x000ea200000e0000 */
[----:B0-----:R-:W-:-:S02]  /*23eb0*/  SEL R107, R123, R127, P0 ;  /* 0x0000007f7b6b7207 */ /* 0x001fc40000000000 */
[----:B------:R-:W-:Y:S01]  /*23ec0*/  SEL R123, R127, R123, P0 ;  /* 0x0000007b7f7b7207 */ /* 0x000fe20000000000 */
[----:B------:R-:W-:Y:S04]  /*23ed0*/  SHFL.IDX PT, R29, R29, R0, 0x1c1f ;  /* 0x001c1f001d1d7589 */ /* 0x000fe800000e0000 */
[----:B------:R-:W0:Y:S01]  /*23ee0*/  SHFL.IDX PT, R28, R28, R2, 0x1c1f ;  /* 0x001c1f021c1c7589 */ /* 0x000e2200000e0000 */
[----:B---3--:R-:W-:Y:S02]  /*23ef0*/  SEL R108, R101, R142, P0 ;  /* 0x0000008e656c7207 */ /* 0x008fe40000000000 */
[----:B------:R-:W-:Y:S01]  /*23f00*/  SEL R101, R142, R101, P0 ;  /* 0x000000658e657207 */ /* 0x000fe20000000000 */
[----:B------:R-:W3:Y:S01]  /*23f10*/  SHFL.IDX PT, R70, R205, R0, 0x1c1f ;  /* 0x001c1f00cd467589 */ /* 0x000ee200000e0000 */
[----:B-1----:R-:W-:-:S02]  /*23f20*/  SEL R191, R35, R34, P0 ;  /* 0x0000002223bf7207 */ /* 0x002fc40000000000 */
[----:B------:R-:W-:Y:S01]  /*23f30*/  SEL R192, R34, R35, P0 ;  /* 0x0000002322c07207 */ /* 0x000fe20000000000 */
[----:B------:R-:W1:Y:S01]  /*23f40*/  SHFL.IDX PT, R103, R103, R0, 0x1c1f ;  /* 0x001c1f0067677589 */ /* 0x000e6200000e0000 */
[----:B----4-:R-:W-:Y:S02]  /*23f50*/  SEL R187, R33, R32, P0 ;  /* 0x0000002021bb7207 */ /* 0x010fe40000000000 */
[----:B------:R-:W-:Y:S01]  /*23f60*/  SEL R188, R32, R33, P0 ;  /* 0x0000002120bc7207 */ /* 0x000fe20000000000 */
[----:B------:R-:W4:Y:S04]  /*23f70*/  SHFL.IDX PT, R0, R206, R2, 0x1c1f ;  /* 0x001c1f02ce007589 */ /* 0x000f2800000e0000 */
[----:B------:R3:W1:Y:S01]  /*23f80*/  SHFL.IDX PT, R150, R150, R2, 0x1c1f ;  /* 0x001c1f0296967589 */ /* 0x00066200000e0000 */
[----:B--2---:R-:W-:-:S02]  /*23f90*/  SEL R184, R31, R30, P0 ;  /* 0x0000001e1fb87207 */ /* 0x004fc40000000000 */
[----:B------:R-:W-:Y:S02]  /*23fa0*/  SEL R183, R30, R31, P0 ;  /* 0x0000001f1eb77207 */ /* 0x000fe40000000000 */
[----:B0-----:R-:W-:Y:S02]  /*23fb0*/  SEL R180, R29, R28, P0 ;  /* 0x0000001c1db47207 */ /* 0x001fe40000000000 */
[----:B------:R-:W-:Y:S02]  /*23fc0*/  SEL R179, R28, R29, P0 ;  /* 0x0000001d1cb37207 */ /* 0x000fe40000000000 */
[----:B---3--:R-:W-:-:S07]  /*23fd0*/  MOV R2, RZ ;  /* 0x000000ff00027202 */ /* 0x008fce0000000f00 */
.L_x_3016:
[----:B------:R-:W2:Y:S01]  /*23fe0*/  LDL.LU R110, [R1+0x88] ;  /* 0x00008800016e7983 */ /* 0x000ea20000300800 */
[----:B------:R-:W-:Y:S05]  /*23ff0*/  WARPSYNC.ALL ;  /* 0x0000000000007948 */ /* 0x000fea0003800000 */
[----:B------:R-:W3:Y:S01]  /*24000*/  LDL.LU R11, [R1+0x8c] ;  /* 0x00008c00010b7983 */ /* 0x000ee20000300800 */
        /* <DEDUP_REMOVED lines=19> */
[----:B----4-:R-:W-:-:S02]  /*24140*/  F2FP.BF16.F32.PACK_AB R12, R189, R191 ;  /* 0x000000bfbd0c723e */ /* 0x010fc400000010ff */
        /* <DEDUP_REMOVED lines=72> */
[----:B---3--:R-:W-:-:S07]  /*245d0*/  IADD3.X R33, R11, UR5, RZ, P1, !PT ;  /* 0x000000050b217c10 */ /* 0x008fce0008ffe4ff */
[----:B------:R-:W5:Y:S01]  /*245e0*/  @P0 LDG.E R2, desc[UR40][R32.64] ;  /* 0x0000002820020981 */ /* 0x000f62000c1e1900 */
[----:B------:R-:W-:-:S04]  /*245f0*/  ISETP.NE.U32.AND P3, PT, RZ, UR6, PT ;  /* 0x00000006ff007c0c */ /* 0x000fc8000bf65070 */
[----:B------:R-:W-:Y:S02]  /*24600*/  ISETP.NE.AND.EX P3, PT, RZ, UR7, PT, P3 ;  /* 0x00000007ff007c0c */ /* 0x000fe4000bf65330 */
[----:B------:R-:W-:-:S11]  /*24610*/  ISETP.GT.AND P2, PT, R223, 0x1, PT ;  /* 0x00000001df00780c */ /* 0x000fd60003f44270 */
[----:B0-----:R-:W-:Y:S01]  /*24620*/  @P3 IADD3 R12, P1, R110, UR6, RZ ;  /* 0x000000066e0c3c10 */ /* 0x001fe2000ff3e0ff */
[----:B------:R-:W-:Y:S01]  /*24630*/  ULDC UR6, c[0x0][0xa88] ;  /* 0x0002a20000067ab9 */ /* 0x000fe20000000800 */
[----:B------:R-:W-:Y:S02]  /*24640*/  IMAD.MOV.U32 R110, RZ, RZ, 0x9b8 ;  /* 0x000009b8ff6e7424 */ /* 0x000fe400078e00ff */
[----:B------:R-:W-:Y:S01]  /*24650*/  IMAD.U32 R0, RZ, RZ, UR6 ;  /* 0x00000006ff007e24 */ /* 0x000fe2000f8e00ff */
[----:B------:R-:W-:Y:S02]  /*24660*/  @P3 IADD3.X R13, R11, UR7, RZ, P1, !PT ;  /* 0x000000070b0d3c10 */ /* 0x000fe40008ffe4ff */
[----:B------:R-:W-:-:S03]  /*24670*/  SEL R110, R110, 0x978, P2 ;  /* 0x000009786e6e7807 */ /* 0x000fc60001000000 */
[----:B------:R0:W5:Y:S01]  /*24680*/  @P3 LDG.E R0, desc[UR40][R12.64] ;  /* 0x000000280c003981 */ /* 0x000162000c1e1900 */
[----:B------:R1:W2:Y:S01]  /*24690*/  LDC.64 R34, c[0x0][R110+0x220] ;  /* 0x000088006e227b82 */ /* 0x0002a20000000a00 */
[----:B------:R-:W-:-:S07]  /*246a0*/  ISETP.NE.AND P1, PT, R120, 0x1, PT ;  /* 0x000000017800780c */ /* 0x000fce0003f25270 */
[----:B------:R1:W3:Y:S08]  /*246b0*/  LDC.64 R14, c[0x0][R110+0x228] ;  /* 0x00008a006e0e7b82 */ /* 0x0002f00000000a00 */
[----:B0-----:R1:W0:Y:S08]  /*246c0*/  LDC.64 R12, c[0x0][R110+0x218] ;  /* 0x000086006e0c7b82 */ /* 0x0012300000000a00 */
[----:B------:R-:W4:Y:S08]  /*246d0*/  @P1 LDC R103, c[0x0][0xbec] ;  /* 0x0002fb00ff671b82 */ /* 0x000f300000000800 */
[----:B------:R-:W0:Y:S01]  /*246e0*/  @P1 LDC R11, c[0x0][0xbf0] ;  /* 0x0002fc00ff0b1b82 */ /* 0x000e220000000800 */
[----:B-1----:R-:W-:Y:S05]  /*246f0*/  @P3 BRA `(.L_x_2666) ;  /* 0x0000000000103947 */ /* 0x002fea0003800000 */
[----:B------:R-:W-:Y:S05]  /*24700*/  @!P0 BRA `(.L_x_2666) ;  /* 0x00000000000c8947 */ /* 0x000fea0003800000 */
[----:B-----5:R-:W2:Y:S04]  /*24710*/  LDG.E R0, desc[UR40][R32.64] ;  /* 0x0000002820007981 */ /* 0x020ea8000c1e1900 */
[----:B------:R-:W2:Y:S02]  /*24720*/  LDG.E R32, desc[UR40][R32.64+0x4] ;  /* 0x0000042820207981 */ /* 0x000ea4000c1e1900 */
[----:B--2---:R-:W-:-:S07]  /*24730*/  IMAD.IADD R0, R32, 0x1, -R0 ;  /* 0x0000000120007824 */ /* 0x004fce00078e0a00 */
.L_x_2666:
[----:B------:R-:W2:Y:S04]  /*24740*/  LDL R32, [R1+0x78] ;  /* 0x0000780001207983 */ /* 0x000ea80000100800 */
[----:B------:R-:W3:Y:S04]  /*24750*/  LDL.LU R33, [R1+0x80] ;  /* 0x0000800001217983 */ /* 0x000ee80000300800 */
[----:B------:R-:W3:Y:S04]  /*24760*/  LDL.LU R112, [R1+0x90] ;  /* 0x0000900001707983 */ /* 0x000ee80000300800 */
[----:B------:R-:W2:Y:S04]  /*24770*/  LDL R124, [R1+0x34] ;  /* 0x00003400017c7983 */ /* 0x000ea80000100800 */
[----:B------:R-:W3:Y:S04]  /*24780*/  LDL R121, [R1+0x9c] ;  /* 0x00009c0001797983 */ /* 0x000ee80000100800 */
[----:B------:R-:W3:Y:S04]  /*24790*/  LDL R122, [R1+0x60] ;  /* 0x00006000017a7983 */ /* 0x000ee80000100800 */
[----:B------:R-:W3:Y:S04]  /*247a0*/  LDL R127, [R1+0x1a8] ;  /* 0x0001a800017f7983 */ /* 0x000ee80000100800 */
[----:B------:R-:W3:Y:S01]  /*247b0*/  LDL R126, [R1+0x11c] ;  /* 0x00011c00017e7983 */ /* 0x000ee20000100800 */
[----:B------:R-:W-:-:S04]  /*247c0*/  ISETP.NE.U32.AND P0, PT, RZ, UR4, PT ;  /* 0x00000004ff007c0c */ /* 0x000fc8000bf05070 */
[----:B------:R-:W-:Y:S01]  /*247d0*/  ISETP.NE.AND.EX P0, PT, RZ, UR5, PT, P0 ;  /* 0x00000005ff007c0c */ /* 0x000fe2000bf05300 */
[----:B-----5:R-:W-:Y:S02]  /*247e0*/  IMAD R0, R0, R120, RZ ;  /* 0x0000007800007224 */ /* 0x020fe400078e02ff */
[----:B--2---:R-:W-:-:S04]  /*247f0*/  IMAD.IADD R70, R32, 0x1, R124 ;  /* 0x0000000120467824 */ /* 0x004fc800078e027c */
[----:B----4-:R-:W-:-:S04]  /*24800*/  @P1 IMAD.HI.U32 R32, R70, R103, RZ ;  /* 0x0000006746201227 */ /* 0x010fc800078e00ff */
[----:B------:R-:W-:Y:S01]  /*24810*/  IMAD.MOV.U32 R103, RZ, RZ, R70 ;  /* 0x000000ffff677224 */ /* 0x000fe200078e0046 */
[----:B0-----:R-:W-:Y:S02]  /*24820*/  @P1 SHF.R.U32.HI R103, RZ, R11, R32 ;  /* 0x0000000bff671219 */ /* 0x001fe40000011620 */
[----:B---3--:R-:W-:Y:S02]  /*24830*/  SEL R11, R33, RZ, !P0 ;  /* 0x000000ff210b7207 */ /* 0x008fe40004000000 */
[----:B------:R0:W1:Y:S02]  /*24840*/  LDC.64 R32, c[0x0][R110+0x210] ;  /* 0x000084006e207b82 */ /* 0x0000640000000a00 */
[----:B0-----:R-:W-:-:S06]  /*24850*/  SEL R110, R112, RZ, !P0 ;  /* 0x000000ff706e7207 */ /* 0x001fcc0004000000 */
[----:B------:R-:W0:Y:S01]  /*24860*/  LDC.64 R112, c[0x0][0xba8] ;  /* 0x0002ea00ff707b82 */ /* 0x000e220000000a00 */
[-C--:B------:R-:W-:Y:S01]  /*24870*/  IMAD R35, R35, R11.reuse, RZ ;  /* 0x0000000b23237224 */ /* 0x080fe200078e02ff */
[----:B------:R-:W-:Y:S01]  /*24880*/  SEL R118, R121, RZ, P2 ;  /* 0x000000ff79767207 */ /* 0x000fe20001000000 */
[----:B------:R-:W-:Y:S02]  /*24890*/  IMAD R115, R13, R122, RZ ;  /* 0x0000007a0d737224 */ /* 0x000fe400078e02ff */
[C---:B------:R-:W-:Y:S02]  /*248a0*/  IMAD R110, R34.reuse, R110, R35 ;  /* 0x0000006e226e7224 */ /* 0x040fe400078e0223 */
[----:B------:R-:W-:-:S04]  /*248b0*/  IMAD.WIDE.U32 R34, R34, R11, RZ ;  /* 0x0000000b22227225 */ /* 0x000fc800078e00ff */
[----:B------:R-:W-:-:S04]  /*248c0*/  IMAD.WIDE.U32 R12, R12, R122, RZ ;  /* 0x0000007a0c0c7225 */ /* 0x000fc800078e00ff */
[----:B------:R-:W-:Y:S01]  /*248d0*/  IMAD R116, R15, R118, RZ ;  /* 0x000000760f747224 */ /* 0x000fe200078e02ff */
[----:B------:R-:W-:Y:S01]  /*248e0*/  IADD3 R34, P0, P3, R34, R12, R2 ;  /* 0x0000000c22227210 */ /* 0x000fe20007b1e002 */
[----:B------:R-:W-:Y:S01]  /*248f0*/  IMAD.WIDE.U32 R14, R14, R118, RZ ;  /* 0x000000760e0e7225 */ /* 0x000fe200078e00ff */
[----:B0-----:R-:W0:Y:S03]  /*24900*/  @!P2 LDC R112, c[0x0][0xb50] ;  /* 0x0002d400ff70ab82 */ /* 0x001e260000000800 */
[----:B------:R-:W-:Y:S01]  /*24910*/  IMAD.IADD R110, R35, 0x1, R110 ;  /* 0x00000001236e7824 */ /* 0x000fe200078e026e */
[----:B------:R-:W-:Y:S01]  /*24920*/  SHF.R.S32.HI R35, RZ, 0x1f, R2 ;  /* 0x0000001fff237819 */ /* 0x000fe20000011402 */
[----:B------:R-:W-:Y:S02]  /*24930*/  IMAD.IADD R115, R13, 0x1, R115 ;  /* 0x000000010d737824 */ /* 0x000fe400078e0273 */
[----:B------:R-:W-:Y:S01]  /*24940*/  IMAD.MOV R13, RZ, RZ, -R103 ;  /* 0x000000ffff0d7224 */ /* 0x000fe200078e0a67 */
[----:B------:R-:W2:Y:S01]  /*24950*/  @!P2 LDC R113, c[0x0][0xb54] ;  /* 0x0002d500ff71ab82 */ /* 0x000ea20000000800 */
[----:B------:R-:W-:-:S02]  /*24960*/  IADD3 R116, R15, R116, RZ ;  /* 0x000000740f747210 */ /* 0x000fc40007ffe0ff */
[----:B------:R-:W-:Y:S01]  /*24970*/  IMAD R13, R120, R13, R70 ;  /* 0x0000000d780d7224 */ /* 0x000fe200078e0246 */
[----:B------:R-:W-:Y:S02]  /*24980*/  IADD3 R14, P4, P5, R103, R34, R14 ;  /* 0x00000022670e7210 */ /* 0x000fe40007d9e00e */
[----:B------:R-:W-:Y:S02]  /*24990*/  IADD3.X R110, R110, R115, R35, P0, P3 ;  /* 0x000000736e6e7210 */ /* 0x000fe400007e6423 */
[----:B------:R-:W-:Y:S01]  /*249a0*/  SHF.R.S32.HI R12, RZ, 0x1f, R103 ;  /* 0x0000001fff0c7819 */ /* 0x000fe20000011467 */
[----:B-1----:R-:W-:-:S03]  /*249b0*/  IMAD R33, R33, R13, RZ ;  /* 0x0000000d21217224 */ /* 0x002fc600078e02ff */
[----:B------:R-:W-:Y:S02]  /*249c0*/  IADD3.X R15, R12, R110, R116, P4, P5 ;  /* 0x0000006e0c0f7210 */ /* 0x000fe400027ea474 */
[----:B------:R-:W-:Y:S01]  /*249d0*/  SHF.R.S32.HI R12, RZ, 0x1f, R13 ;  /* 0x0000001fff0c7819 */ /* 0x000fe2000001140d */
[----:B------:R-:W-:-:S04]  /*249e0*/  IMAD.WIDE.U32 R14, R32, R13, R14 ;  /* 0x0000000d200e7225 */ /* 0x000fc800078e000e */
[----:B------:R-:W-:Y:S01]  /*249f0*/  IMAD R12, R32, R12, R33 ;  /* 0x0000000c200c7224 */ /* 0x000fe200078e0221 */
[----:B0-----:R-:W-:-:S03]  /*24a00*/  LEA R112, P0, R14, R112, 0x2 ;  /* 0x000000700e707211 */ /* 0x001fc600078010ff */
[----:B------:R-:W-:-:S05]  /*24a10*/  IMAD.IADD R12, R15, 0x1, R12 ;  /* 0x000000010f0c7824 */ /* 0x000fca00078e020c */
[----:B--2---:R-:W-:Y:S02]  /*24a20*/  LEA.HI.X R113, R14, R113, R12, 0x2, P0 ;  /* 0x000000710e717211 */ /* 0x004fe400000f140c */
[----:B------:R-:W-:Y:S01]  /*24a30*/  SHFL.IDX PT, R12, R112, RZ, 0x1c1f ;  /* 0x001c1fff700c7589 */ /* 0x000fe200000e0000 */
[----:B------:R-:W-:-:S03]  /*24a40*/  IMAD.IADD R32, R127, 0x1, R124 ;  /* 0x000000017f207824 */ /* 0x000fc600078e027c */
[----:B------:R-:W0:Y:S04]  /*24a50*/  SHFL.IDX PT, R13, R113, RZ, 0x1c1f ;  /* 0x001c1fff710d7589 */ /* 0x000e2800000e0000 */
[----:B------:R-:W-:Y:S04]  /*24a60*/  SHFL.IDX PT, R14, R112, 0x1, 0x1c1f ;  /* 0x003c1f00700e7f89 */ /* 0x000fe800000e0000 */
[----:B------:R-:W1:Y:S01]  /*24a70*/  SHFL.IDX PT, R15, R113, 0x1, 0x1c1f ;  /* 0x003c1f00710f7f89 */ /* 0x000e6200000e0000 */
[----:B------:R-:W-:Y:S01]  /*24a80*/  LOP3.LUT P0, RZ, R126, 0x3, RZ, 0xc0, !PT ;  /* 0x000000037eff7812 */ /* 0x000fe2000780c0ff */
[----:B------:R-:W-:-:S03]  /*24a90*/  VIADD R34, R32, 0x8 ;  /* 0x0000000820227836 */ /* 0x000fc60000000000 */
        /* <DEDUP_REMOVED lines=33> */
[----:B------:R-:W-:Y:S02]  /*24cb0*/  IADD3 R69, P5, R4, 0xa000, RZ ;  /* 0x0000a00004457810 */ /* 0x000fe40007fbe0ff */
        /* <DEDUP_REMOVED lines=9> */
[----:B------:R-:W-:Y:S01]  /*24d50*/  IMAD R35, R35, UR4, RZ ;  /* 0x0000000423237c24 */ /* 0x000fe2000f8e02ff */
[----:B------:R-:W-:Y:S01]  /*24d60*/  IADD3 R57, P2, R4, 0x7000, RZ ;  /* 0x0000700004397810 */ /* 0x000fe20007f5e0ff */
[----:B------:R-:W-:Y:S01]  /*24d70*/  IMAD R8, R8, 0x20, R19 ;  /* 0x0000002008087824 */ /* 0x000fe200078e0213 */
        /* <DEDUP_REMOVED lines=11> */
[----:B------:R-:W-:-:S02]  /*24e30*/  SHF.R.U64 R68, R68, 0x3, RZ ;  /* 0x0000000344447819 */ /* 0x000fc400000012ff */
[----:B------:R-:W-:Y:S01]  /*24e40*/  SHF.R.U64 R52, R52, 0x3, RZ ;  /* 0x0000000334347819 */ /* 0x000fe200000012ff */
[----:B------:R-:W5:Y:S01]  /*24e50*/  LD.E.128 R48, desc[UR40][R48.64] ;  /* 0x0000002830307980 */ /* 0x000f62000c101d00 */
[----:B------:R-:W-:Y:S02]  /*24e60*/  SHF.R.U64 R56, R56, 0x3, RZ ;  /* 0x0000000338387819 */ /* 0x000fe400000012ff */
[----:B------:R-:W-:Y:S02]  /*24e70*/  SHF.R.U64 R60, R60, 0x3, RZ ;  /* 0x000000033c3c7819 */ /* 0x000fe400000012ff */
[----:B------:R-:W-:Y:S02]  /*24e80*/  SHF.R.U64 R64, R64, 0x3, RZ ;  /* 0x0000000340407819 */ /* 0x000fe400000012ff */
[----:B------:R-:W-:Y:S01]  /*24e90*/  LOP3.LUT R68, R68, R69, RZ, 0x3c, !PT ;  /* 0x0000004544447212 */ /* 0x000fe200078e3cff */
[----:B------:R-:W-:Y:S01]  /*24ea0*/  IMAD.X R69, RZ, RZ, R5, P5 ;  /* 0x000000ffff457224 */ /* 0x000fe200028e0605 */
[----:B------:R-:W-:-:S02]  /*24eb0*/  IADD3 R6, P5, R4, 0xf000, RZ ;  /* 0x0000f00004067810 */ /* 0x000fc40007fbe0ff */
[----:B------:R-:W-:Y:S01]  /*24ec0*/  LOP3.LUT R52, R52, R53, RZ, 0x3c, !PT ;  /* 0x0000003534347212 */ /* 0x000fe200078e3cff */
[--C-:B------:R-:W-:Y:S01]  /*24ed0*/  IMAD.X R53, RZ, RZ, R5.reuse, P0 ;  /* 0x000000ffff357224 */ /* 0x100fe200000e0605 */
[----:B------:R-:W-:Y:S01]  /*24ee0*/  LOP3.LUT R56, R56, R57, RZ, 0x3c, !PT ;  /* 0x0000003938387212 */ /* 0x000fe200078e3cff */
[----:B------:R-:W-:Y:S01]  /*24ef0*/  IMAD.X R57, RZ, RZ, R5, P2 ;  /* 0x000000ffff397224 */ /* 0x000fe200010e0605 */
[----:B------:R-:W-:Y:S02]  /*24f00*/  LOP3.LUT R60, R60, R61, RZ, 0x3c, !PT ;  /* 0x0000003d3c3c7212 */ /* 0x000fe400078e3cff */
[----:B------:R-:W-:Y:S01]  /*24f10*/  LOP3.LUT R7, R4, 0x380, RZ, 0xc0, !PT ;  /* 0x0000038004077812 */ /* 0x000fe200078ec0ff */
[----:B------:R-:W-:Y:S01]  /*24f20*/  IMAD R35, R2, UR5, R35 ;  /* 0x0000000502237c24 */ /* 0x000fe2000f8e0223 */
[----:B------:R-:W-:Y:S01]  /*24f30*/  LOP3.LUT R64, R64, R65, RZ, 0x3c, !PT ;  /* 0x0000004140407212 */ /* 0x000fe200078e3cff */
[--C-:B------:R-:W-:Y:S01]  /*24f40*/  IMAD.X R65, RZ, RZ, R5.reuse, P4 ;  /* 0x000000ffff417224 */ /* 0x100fe200020e0605 */
[----:B------:R-:W-:Y:S01]  /*24f50*/  IADD3.X R61, RZ, R5, RZ, P3, !PT ;  /* 0x00000005ff3d7210 */ /* 0x000fe20001ffe4ff */
[----:B------:R-:W-:Y:S01]  /*24f60*/  IMAD.X R89, RZ, RZ, R5, P5 ;  /* 0x000000ffff597224 */ /* 0x000fe200028e0605 */
[----:B------:R-:W-:Y:S01]  /*24f70*/  IADD3 R73, P0, R4, 0xb000, RZ ;  /* 0x0000b00004497810 */ /* 0x000fe20007f1e0ff */
[----:B------:R-:W-:Y:S01]  /*24f80*/  IMAD.IADD R12, R124, 0x1, R8 ;  /* 0x000000017c0c7824 */ /* 0x000fe200078e0208 */
        /* <DEDUP_REMOVED lines=19> */
[----:B------:R-:W-:Y:S01]  /*250c0*/  IMAD.WIDE.U32 R2, R2, UR4, RZ ;  /* 0x0000000402027c25 */ /* 0x000fe2000f8e00ff */
[----:B------:R-:W-:Y:S01]  /*250d0*/  SHF.R.U64 R7, R7, 0x3, RZ ;  /* 0x0000000307077819 */ /* 0x000fe200000012ff */
        /* <DEDUP_REMOVED lines=10> */
[----:B------:R-:W5:Y:S01]  /*25180*/  LD.E.128 R72, desc[UR40][R72.64] ;  /* 0x0000002848487980 */ /* 0x000f62000c101d00 */
[----:B------:R-:W-:Y:S01]  /*25190*/  IADD3 R3, R3, R35, RZ ;  /* 0x0000002303037210 */ /* 0x000fe20007ffe0ff */
[----:B-1----:R-:W-:-:S02]  /*251a0*/  @P1 IMAD.HI.U32 R8, R12, R9, RZ ;  /* 0x000000090c081227 */ /* 0x002fc400078e00ff */
[----:B------:R-:W5:Y:S02]  /*251b0*/  LD.E.128 R76, desc[UR40][R76.64] ;  /* 0x000000284c4c7980 */ /* 0x000f64000c101d00 */
[----:B------:R-:W-:Y:S02]  /*251c0*/  IMAD.WIDE.U32 R2, R122, UR4, R2 ;  /* 0x000000047a027c25 */ /* 0x000fe4000f8e0002 */
[----:B------:R-:W5:Y:S01]  /*251d0*/  LD.E.128 R4, desc[UR40][R4.64] ;  /* 0x0000002804047980 */ /* 0x000f62000c101d00 */
[----:B------:R-:W-:-:S03]  /*251e0*/  SHF.R.S32.HI R10, RZ, 0x1f, R11 ;  /* 0x0000001fff0a7819 */ /* 0x000fc6000001140b */
[----:B------:R-:W5:Y:S04]  /*251f0*/  LD.E.128 R80, desc[UR40][R80.64] ;  /* 0x0000002850507980 */ /* 0x000f68000c101d00 */
        /* <DEDUP_REMOVED lines=18> */
[----:B------:R-:W-:Y:S02]  /*25320*/  IMAD R10, R8, UR4, RZ ;  /* 0x00000004080a7c24 */ /* 0x000fe4000f8e02ff */
[----:B------:R-:W-:Y:S02]  /*25330*/  IMAD.IADD R3, R3, 0x1, R13 ;  /* 0x0000000103037824 */ /* 0x000fe400078e020d */
[----:B------:R-:W-:Y:S02]  /*25340*/  IMAD R11, R120, R11, R12 ;  /* 0x0000000b780b7224 */ /* 0x000fe400078e020c */
[----:B------:R-:W-:-:S02]  /*25350*/  VIADD R8, R18, 0x38820 ;  /* 0x0003882012087836 */ /* 0x000fc40000000000 */
        /* <DEDUP_REMOVED lines=15> */
[----:B------:R-:W-:Y:S01]  /*25450*/  IMAD.IADD R33, R19, 0x1, R124 ;  /* 0x0000000113217824 */ /* 0x000fe200078e027c */
[----:B------:R-:W-:Y:S06]  /*25460*/  BRA.DIV UR4, `(.L_x_2668) ;  /* 0x0000011a04287947 */ /* 0x000fec000b800000 */
[----:B------:R0:W1:Y:S04]  /*25470*/  SHFL.IDX PT, R20, R32, RZ, 0x181f ;  /* 0x00181fff20147589 */ /* 0x00006800000e0000 */
[----:B------:R0:W2:Y:S02]  /*25480*/  SHFL.IDX PT, R14, R21, RZ, 0x181f ;  /* 0x00181fff150e7589 */ /* 0x0000a400000e0000 */
.L_x_3019:
        /* <DEDUP_REMOVED lines=19> */
[-C--:B------:R-:W-:Y:S02]  /*255c0*/  @!P1 LEA R10, P5, R35, R14.reuse, 0x1 ;  /* 0x0000000e230a9211 */ /* 0x080fe400078a08ff */
[----:B------:R-:W-:Y:S02]  /*255d0*/  @!P0 LEA R12, P4, R15, R14, 0x1 ;  /* 0x0000000e0f0c8211 */ /* 0x000fe400078808ff */
[-C--:B------:R-:W-:Y:S02]  /*255e0*/  @!P1 LEA.HI.X R11, R35, R20.reuse, R36, 0x1, P5 ;  /* 0x00000014230b9211 */ /* 0x080fe400028f0c24 */
[----:B------:R-:W-:-:S03]  /*255f0*/  @!P0 LEA.HI.X R13, R15, R20, R34, 0x1, P4 ;  /* 0x000000140f0d8211 */ /* 0x000fc600020f0c22 */
[----:B------:R1:W-:Y:S04]  /*25600*/  @!P1 ST.E.128 desc[UR40][R10.64], R60 ;  /* 0x0000003c0a009985 */ /* 0x0003e8000c101d28 */
[----:B------:R1:W-:Y:S02]  /*25610*/  @!P0 ST.E.128 desc[UR40][R12.64], R76 ;  /* 0x0000004c0c008985 */ /* 0x0003e4000c101d28 */
.L_x_2670:
[----:B------:R-:W-:Y:S05]  /*25620*/  BSYNC B1 ;  /* 0x0000000000017941 */ /* 0x000fea0003800000 */
.L_x_2669:
[----:B------:R-:W-:-:S03]  /*25630*/  UMOV UR4, 0xffffffff ;  /* 0xffffffff00047882 */ /* 0x000fc60000000000 */
[----:B------:R-:W-:Y:S05]  /*25640*/  BRA.DIV UR4, `(.L_x_2671) ;  /* 0x0000011604e47947 */ /* 0x000fea000b800000 */
[----:B-1----:R1:W3:Y:S04]  /*25650*/  SHFL.IDX PT, R9, R32, 0x1, 0x181f ;  /* 0x00381f0020097f89 */ /* 0x0022e800000e0000 */
[----:B--2---:R1:W2:Y:S02]  /*25660*/  SHFL.IDX PT, R14, R21, 0x1, 0x181f ;  /* 0x00381f00150e7f89 */ /* 0x0042a400000e0000 */
.L_x_3023:
        /* <DEDUP_REMOVED lines=26> */
.L_x_2673:
[----:B------:R-:W-:Y:S05]  /*25810*/  BSYNC B1 ;  /* 0x0000000000017941 */ /* 0x000fea0003800000 */
.L_x_2672:
[----:B------:R-:W-:Y:S01]  /*25820*/  UMOV UR4, 0xffffffff ;  /* 0xffffffff00047882 */ /* 0x000fe20000000000 */
[----:B------:R-:W-:Y:S02]  /*25830*/  SHF.R.S32.HI R10, RZ, 0x1f, R233 ;  /* 0x0000001fff0a7819 */ /* 0x000fe400000114e9 */
[----:B------:R-:W-:Y:S05]  /*25840*/  BRA.DIV UR4, `(.L_x_2674) ;  /* 0x0000011604ac7947 */ /* 0x000fea000b800000 */
[----:B--23--:R2:W3:Y:S04]  /*25850*/  SHFL.IDX PT, R9, R32, 0x2, 0x181f ;  /* 0x00581f0020097f89 */ /* 0x00c4e800000e0000 */
[----:B------:R2:W4:Y:S02]  /*25860*/  SHFL.IDX PT, R14, R21, 0x2, 0x181f ;  /* 0x00581f00150e7f89 */ /* 0x00052400000e0000 */
.L_x_3027:
        /* <DEDUP_REMOVED lines=25> */
.L_x_2676:
[----:B------:R-:W-:Y:S05]  /*25a00*/  BSYNC B1 ;  /* 0x0000000000017941 */ /* 0x000fea0003800000 */
.L_x_2675:
[----:B------:R-:W-:-:S03]  /*25a10*/  UMOV UR4, 0xffffffff ;  /* 0xffffffff00047882 */ /* 0x000fc60000000000 */
[----:B------:R-:W-:Y:S05]  /*25a20*/  BRA.DIV UR4, `(.L_x_2677) ;  /* 0x00000116047c7947 */ /* 0x000fea000b800000 */
[----:B---3--:R3:W0:Y:S04]  /*25a30*/  SHFL.IDX PT, R8, R32, 0x3, 0x181f ;  /* 0x00781f0020087f89 */ /* 0x00862800000e0000 */
[----:B----4-:R3:W4:Y:S02]  /*25a40*/  SHFL.IDX PT, R14, R21, 0x3, 0x181f ;  /* 0x00781f00150e7f89 */ /* 0x01072400000e0000 */
.L_x_3031:
[----:B------:R-:W-:-:S05]  /*25a50*/  VIADD R3, R33, 0x60 ;  /* 0x0000006021037836 */ /* 0x000fca0000000000 */
        /* <DEDUP_REMOVED lines=25> */
.L_x_2667:
        /* <DEDUP_REMOVED lines=46> */
.L_x_3034:
        /* <DEDUP_REMOVED lines=23> */
[----:B--2---:R-:W-:Y:S02]  /*26040*/  @!P0 IMAD.MOV.U32 R12, RZ, RZ, R11 ;  /* 0x000000ffff0c8224 */ /* 0x004fe400078e000b */
        /* <DEDUP_REMOVED lines=26> */
[----:B------:R-:W-:Y:S02]  /*261f0*/  @!P1 IMAD.MOV.U32 R14, RZ, RZ, R200 ;  /* 0x000000ffff0e9224 */ /* 0x000fe400078e00c8 */
[----:B------:R-:W-:Y:S01]  /*26200*/  @!P1 IMAD.MOV.U32 R15, RZ, RZ, R198 ;  /* 0x000000ffff0f9224 */ /* 0x000fe200078e00c6 */
        /* <DEDUP_REMOVED lines=27> */
[----:B------:R-:W-:Y:S02]  /*263c0*/  @!P1 IMAD.MOV.U32 R14, RZ, RZ, R192 ;  /* 0x000000ffff0e9224 */ /* 0x000fe400078e00c0 */
[----:B------:R-:W-:Y:S01]  /*263d0*/  @!P1 IMAD.MOV.U32 R15, RZ, RZ, R190 ;  /* 0x000000ffff0f9224 */ /* 0x000fe200078e00be */
        /* <DEDUP_REMOVED lines=32> */
[----:B------:R-:W5:Y:S01]  /*265e0*/  LDL R103, [R1+0xd0] ;  /* 0x0000d00001677983 */ /* 0x000f620000100800 */
[----:B------:R-:W-:Y:S01]  /*265f0*/  @!P1 IMAD.MOV.U32 R33, RZ, RZ, R181 ;  /* 0x000000ffff219224 */ /* 0x000fe200078e00b5 */
[----:B------:R-:W-:-:S02]  /*26600*/  @!P2 LEA R14, P4, R120, R11, 0x2 ;  /* 0x0000000b780ea211 */ /* 0x000fc400078810ff */
[----:B------:R-:W5:Y:S01]  /*26610*/  LDL R112, [R1+0x158] ;  /* 0x0001580001707983 */ /* 0x000f620000100800 */
[----:B------:R-:W-:-:S03]  /*26620*/  ISETP.GE.AND P0, PT, R121, UR4, PT ;  /* 0x0000000479007c0c */ /* 0x000fc6000bf06270 */
[----:B------:R1:W-:Y:S01]  /*26630*/  @!P1 ST.E.64 desc[UR40][R12.64], R32 ;  /* 0x000000200c009985 */ /* 0x0003e2000c101b28 */
[----:B------:R-:W-:-:S03]  /*26640*/  @!P2 LEA.HI.X R15, R120, R41, R126, 0x2, P4 ;  /* 0x00000029780fa211 */ /* 0x000fc600020f147e */
[----:B------:R-:W5:Y:S04]  /*26650*/  LDL R120, [R1+0x150] ;  /* 0x0001500001787983 */ /* 0x000f680000100800 */
[----:B------:R-:W5:Y:S01]  /*26660*/  LDL R126, [R1+0x144] ;  /* 0x00014400017e7983 */ /* 0x000f620000100800 */
[----:B-1----:R-:W-:Y:S01]  /*26670*/  @!P3 LEA R12, P5, R70, R11, 0x2 ;  /* 0x0000000b460cb211 */ /* 0x002fe200078a10ff */
[----:B------:R-:W-:Y:S02]  /*26680*/  @!P2 IMAD.MOV.U32 R32, RZ, RZ, R180 ;  /* 0x000000ffff20a224 */ /* 0x000fe400078e00b4 */
        /* <DEDUP_REMOVED lines=25> */
[----:B------:R-:W-:Y:S02]  /*26820*/  @!P1 IMAD.MOV.U32 R32, RZ, RZ, R175 ;  /* 0x000000ffff209224 */ /* 0x000fe400078e00af */
        /* <DEDUP_REMOVED lines=15> */
[C---:B------:R-:W-:Y:S02]  /*26920*/  @!P1 LEA R2, P3, R103.reuse, R11, 0x2 ;  /* 0x0000000b67029211 */ /* 0x040fe400078610ff */
[-C--:B------:R-:W-:Y:S02]  /*26930*/  @!P0 LEA.HI.X R33, R122, R41.reuse, R127, 0x2, P5 ;  /* 0x000000297a218211 */ /* 0x080fe400028f147f */
[----:B------:R-:W5:Y:S01]  /*26940*/  LDL R122, [R1+0x140] ;  /* 0x00014000017a7983 */ /* 0x000f620000100800 */
[----:B-1----:R-:W-:Y:S02]  /*26950*/  @!P0 IMAD.MOV.U32 R12, RZ, RZ, R147 ;  /* 0x000000ffff0c8224 */ /* 0x002fe400078e0093 */
[----:B------:R-:W-:Y:S01]  /*26960*/  @!P0 IMAD.MOV.U32 R13, RZ, RZ, R3 ;  /* 0x000000ffff0d8224 */ /* 0x000fe200078e0003 */
[----:B------:R-:W-:Y:S02]  /*26970*/  @!P1 LEA.HI.X R3, R103, R41, R120, 0x2, P3 ;  /* 0x0000002967039211 */ /* 0x000fe400018f1478 */
[----:B------:R-:W5:Y:S04]  /*26980*/  LDL R120, [R1+0x13c] ;  /* 0x00013c0001787983 */ /* 0x000f680000100800 */
[----:B------:R1:W-:Y:S04]  /*26990*/  @!P0 ST.E.64 desc[UR40][R32.64], R12 ;  /* 0x0000000c20008985 */ /* 0x0003e8000c101b28 */
[----:B------:R-:W5:Y:S01]  /*269a0*/  LDL R103, [R1+0xb0] ;  /* 0x0000b00001677983 */ /* 0x000f620000100800 */
[----:B-1----:R-:W-:-:S03]  /*269b0*/  @!P1 IMAD.MOV.U32 R12, RZ, RZ, R49 ;  /* 0x000000ffff0c9224 */ /* 0x002fc600078e0031 */
[----:B------:R-:W5:Y:S01]  /*269c0*/  LDL R33, [R1+0xa4] ;  /* 0x0000a40001217983 */ /* 0x000f620000100800 */
[----:B------:R-:W-:-:S03]  /*269d0*/  @!P1 IMAD.MOV.U32 R13, RZ, RZ, R50 ;  /* 0x000000ffff0d9224 */ /* 0x000fc600078e0032 */
        /* <DEDUP_REMOVED lines=15> */
[----:B------:R-:W5:Y:S04]  /*26ad0*/  LDL R110, [R1+0x130] ;  /* 0x00013000016e7983 */ /* 0x000f680000100800 */
[----:B------:R-:W5:Y:S04]  /*26ae0*/  LDL R51, [R1+0x12c] ;  /* 0x00012c0001337983 */ /* 0x000f680000100800 */
[----:B------:R-:W5:Y:S04]  /*26af0*/  LDL R15, [R1+0x124] ;  /* 0x00012400010f7983 */ /* 0x000f680000100800 */
[----:B------:R-:W5:Y:S01]  /*26b00*/  LDL R14, [R1+0x120] ;  /* 0x00012000010e7983 */ /* 0x000f620000100800 */
[----:B------:R-:W-:-:S02]  /*26b10*/  ISETP.GE.AND P0, PT, R124, UR4, PT ;  /* 0x000000047c007c0c */ /* 0x000fc4000bf06270 */
[----:B------:R-:W-:Y:S01]  /*26b20*/  ISETP.GE.AND P1, PT, R121, UR4, PT ;  /* 0x0000000479007c0c */ /* 0x000fe2000bf26270 */
[----:B------:R-:W-:Y:S01]  /*26b30*/  @!P4 IMAD.MOV.U32 R5, RZ, RZ, R53 ;  /* 0x000000ffff05c224 */ /* 0x000fe200078e0035 */
[----:B------:R-:W-:-:S04]  /*26b40*/  ISETP.GE.AND P2, PT, R118, UR4, PT ;  /* 0x0000000476007c0c */ /* 0x000fc8000bf46270 */
[----:B------:R1:W-:Y:S01]  /*26b50*/  @!P4 ST.E.64 desc[UR40][R2.64], R4 ;  /* 0x000000040200c985 */ /* 0x0003e2000c101b28 */
[----:B------:R-:W-:-:S04]  /*26b60*/  ISETP.GE.AND P4, PT, R115, UR4, PT ;  /* 0x0000000473007c0c */ /* 0x000fc8000bf86270 */
[----:B------:R-:W-:-:S04]  /*26b70*/  @!P0 LEA R12, P3, R124, R11, 0x2 ;  /* 0x0000000b7c0c8211 */ /* 0x000fc800078610ff */
[----:B------:R-:W-:Y:S02]  /*26b80*/  @!P0 LEA.HI.X R13, R124, R41, R126, 0x2, P3 ;  /* 0x000000297c0d8211 */ /* 0x000fe400018f147e */
[----:B-1----:R-:W-:-:S03]  /*26b90*/  @!P1 LEA R2, P5, R121, R11, 0x2 ;  /* 0x0000000b79029211 */ /* 0x002fc600078a10ff */
[----:B------:R-:W-:Y:S01]  /*26ba0*/  @!P0 ST.E.64 desc[UR40][R12.64], R6 ;  /* 0x000000060c008985 */ /* 0x000fe2000c101b28 */
[----:B------:R-:W-:Y:S02]  /*26bb0*/  ISETP.GE.AND P3, PT, R112, UR4, PT ;  /* 0x0000000470007c0c */ /* 0x000fe4000bf66270 */
[----:B------:R-:W-:Y:S02]  /*26bc0*/  @!P2 LEA R4, P0, R118, R11, 0x2 ;  /* 0x0000000b7604a211 */ /* 0x000fe400078010ff */
[----:B------:R-:W-:-:S05]  /*26bd0*/  @!P1 LEA.HI.X R3, R121, R41, R122, 0x2, P5 ;  /* 0x0000002979039211 */ /* 0x000fca00028f147a */
[----:B------:R1:W-:Y:S01]  /*26be0*/  @!P1 ST.E.64 desc[UR40][R2.64], R54 ;  /* 0x0000003602009985 */ /* 0x0003e2000c101b28 */
[----:B------:R-:W-:Y:S02]  /*26bf0*/  @!P2 LEA.HI.X R5, R118, R41, R120, 0x2, P0 ;  /* 0x000000297605a211 */ /* 0x000fe400000f1478 */
[-C--:B-1----:R-:W-:Y:S02]  /*26c00*/  @!P4 LEA R2, P1, R115, R11.reuse, 0x2 ;  /* 0x0000000b7302c211 */ /* 0x082fe400078210ff */
[----:B------:R-:W-:Y:S01]  /*26c10*/  ISETP.GE.AND P0, PT, R103, UR4, PT ;  /* 0x0000000467007c0c */ /* 0x000fe2000bf06270 */
[----:B------:R1:W-:Y:S01]  /*26c20*/  @!P2 ST.E.64 desc[UR40][R4.64], R8 ;  /* 0x000000080400a985 */ /* 0x0003e2000c101b28 */
[----:B------:R-:W-:Y:S02]  /*26c30*/  @!P3 LEA R6, P5, R112, R11, 0x2 ;  /* 0x0000000b7006b211 */ /* 0x000fe400078a10ff */
[----:B-1----:R-:W-:Y:S01]  /*26c40*/  @!P4 MOV R4, R57 ;  /* 0x000000390004c202 */ /* 0x002fe20000000f00 */
[----:B------:R-:W-:Y:S01]  /*26c50*/  @!P4 IMAD.MOV.U32 R5, RZ, RZ, R58 ;  /* 0x000000ffff05c224 */ /* 0x000fe200078e003a */
[----:B--2---:R-:W-:-:S02]  /*26c60*/  @!P4 LEA.HI.X R3, R115, R41, R116, 0x2, P1 ;  /* 0x000000297303c211 */ /* 0x004fc400008f1474 */
[----:B---3--:R-:W-:-:S03]  /*26c70*/  ISETP.GE.AND P1, PT, R70, UR4, PT ;  /* 0x0000000446007c0c */ /* 0x008fc6000bf26270 */
[----:B------:R1:W-:Y:S01]  /*26c80*/  @!P4 ST.E.64 desc[UR40][R2.64], R4 ;  /* 0x000000040200c985 */ /* 0x0003e2000c101b28 */
[----:B------:R-:W-:Y:S01]  /*26c90*/  ISETP.GE.AND P4, PT, R49, UR4, PT ;  /* 0x0000000431007c0c */ /* 0x000fe2000bf86270 */
[----:B-1----:R-:W-:Y:S02]  /*26ca0*/  @!P3 IMAD.MOV.U32 R2, RZ, RZ, R10 ;  /* 0x000000ffff02b224 */ /* 0x002fe400078e000a */
[----:B------:R-:W-:Y:S01]  /*26cb0*/  @!P3 IMAD.MOV.U32 R3, RZ, RZ, R20 ;  /* 0x000000ffff03b224 */ /* 0x000fe200078e0014 */
[----:B------:R-:W-:Y:S02]  /*26cc0*/  @!P0 LEA R4, P2, R103, R11, 0x2 ;  /* 0x0000000b67048211 */ /* 0x000fe400078410ff */
[-C--:B----4-:R-:W-:Y:S02]  /*26cd0*/  @!P3 LEA.HI.X R7, R112, R41.reuse, R113, 0x2, P5 ;  /* 0x000000297007b211 */ /* 0x090fe400028f1471 */
[----:B------:R-:W-:Y:S02]  /*26ce0*/  ISETP.GE.AND P5, PT, R33, UR4, PT ;  /* 0x0000000421007c0c */ /* 0x000fe4000bfa6270 */
[----:B-----5:R-:W-:Y:S01]  /*26cf0*/  @!P0 LEA.HI.X R5, R103, R41, R110, 0x2, P2 ;  /* 0x0000002967058211 */ /* 0x020fe200010f146e */
[----:B------:R1:W-:Y:S01]  /*26d00*/  @!P3 ST.E.64 desc[UR40][R6.64], R2 ;  /* 0x000000020600b985 */ /* 0x0003e2000c101b28 */
[----:B------:R-:W-:Y:S01]  /*26d10*/  ISETP.GE.AND P3, PT, R32, UR4, PT ;  /* 0x0000000420007c0c */ /* 0x000fe2000bf66270 */
[----:B-1----:R-:W-:-:S02]  /*26d20*/  @!P0 IMAD.MOV.U32 R6, RZ, RZ, R59 ;  /* 0x000000ffff068224 */ /* 0x002fc400078e003b */
[----:B------:R-:W-:Y:S01]  /*26d30*/  @!P0 IMAD.MOV.U32 R7, RZ, RZ, R61 ;  /* 0x000000ffff078224 */ /* 0x000fe200078e003d */
[----:B------:R-:W-:-:S04]  /*26d40*/  @!P1 LEA R2, P2, R70, R11, 0x2 ;  /* 0x0000000b46029211 */ /* 0x000fc800078410ff */
[----:B------:R1:W-:Y:S01]  /*26d50*/  @!P0 ST.E.64 desc[UR40][R4.64], R6 ;  /* 0x0000000604008985 */ /* 0x0003e2000c101b28 */
[----:B------:R-:W-:-:S04]  /*26d60*/  @!P1 LEA.HI.X R3, R70, R41, R51, 0x2, P2 ;  /* 0x0000002946039211 */ /* 0x000fc800010f1433 */
[----:B------:R-:W-:Y:S02]  /*26d70*/  @!P3 IMAD.MOV.U32 R8, RZ, RZ, R69 ;  /* 0x000000ffff08b224 */ /* 0x000fe400078e0045 */
[----:B-1----:R-:W-:Y:S01]  /*26d80*/  @!P1 IMAD.MOV.U32 R4, RZ, RZ, R21 ;  /* 0x000000ffff049224 */ /* 0x002fe200078e0015 */
[----:B------:R-:W-:Y:S01]  /*26d90*/  @!P4 LEA R6, P0, R49, R11, 0x2 ;  /* 0x0000000b3106c211 */ /* 0x000fe200078010ff */
[----:B------:R-:W-:-:S03]  /*26da0*/  @!P1 IMAD.MOV.U32 R5, RZ, RZ, R24 ;  /* 0x000000ffff059224 */ /* 0x000fc600078e0018 */
[----:B------:R-:W-:Y:S02]  /*26db0*/  @!P4 LEA.HI.X R7, R49, R41, R50, 0x2, P0 ;  /* 0x000000293107c211 */ /* 0x000fe400000f1432 */
[----:B------:R1:W-:Y:S01]  /*26dc0*/  @!P1 ST.E.64 desc[UR40][R2.64], R4 ;  /* 0x0000000402009985 */ /* 0x0003e2000c101b28 */
[----:B------:R-:W-:-:S03]  /*26dd0*/  @!P3 IMAD.MOV.U32 R9, RZ, RZ, R72 ;  /* 0x000000ffff09b224 */ /* 0x000fc600078e0048 */
[----:B------:R2:W-:Y:S01]  /*26de0*/  @!P4 ST.E.64 desc[UR40][R6.64], R64 ;  /* 0x000000400600c985 */ /* 0x0005e2000c101b28 */
[CC--:B-1----:R-:W-:Y:S02]  /*26df0*/  @!P5 LEA R2, P1, R33.reuse, R11.reuse, 0x2 ;  /* 0x0000000b2102d211 */ /* 0x0c2fe400078210ff */
[C---:B------:R-:W-:Y:S02]  /*26e00*/  @!P3 LEA R4, P2, R32.reuse, R11, 0x2 ;  /* 0x0000000b2004b211 */ /* 0x040fe400078410ff */
[----:B------:R-:W-:Y:S01]  /*26e10*/  @!P5 LEA.HI.X R3, R33, R41, R15, 0x2, P1 ;  /* 0x000000292103d211 */ /* 0x000fe200008f140f */
[----:B--2---:R-:W-:Y:S01]  /*26e20*/  @!P5 IMAD.MOV.U32 R7, RZ, RZ, R26 ;  /* 0x000000ffff07d224 */ /* 0x004fe200078e001a */
[----:B------:R-:W-:Y:S02]  /*26e30*/  @!P5 MOV R6, R25 ;  /* 0x000000190006d202 */ /* 0x000fe40000000f00 */
[----:B------:R-:W-:-:S03]  /*26e40*/  @!P3 LEA.HI.X R5, R32, R41, R14, 0x2, P2 ;  /* 0x000000292005b211 */ /* 0x000fc600010f140e */
[----:B------:R3:W-:Y:S04]  /*26e50*/  @!P5 ST.E.64 desc[UR40][R2.64], R6 ;  /* 0x000000060200d985 */ /* 0x0007e8000c101b28 */
[----:B------:R3:W-:Y:S02]  /*26e60*/  @!P3 ST.E.64 desc[UR40][R4.64], R8 ;  /* 0x000000080400b985 */ /* 0x0007e4000c101b28 */
.L_x_2681:
[----:B------:R-:W-:Y:S05]  /*26e70*/  BSYNC B1 ;  /* 0x0000000000017941 */ /* 0x000fea0003800000 */
.L_x_2680:
[----:B------:R-:W-:-:S03]  /*26e80*/  UMOV UR4, 0xffffffff ;  /* 0xffffffff00047882 */ /* 0x000fc60000000000 */
[----:B------:R-:W-:Y:S05]  /*26e90*/  BRA.DIV UR4, `(.L_x_2682) ;  /* 0x0000010204e07947 */ /* 0x000fea000b800000 */
[----:B0-----:R-:W0:Y:S04]  /*26ea0*/  SHFL.IDX PT, R40, R40, 0x1, 0x1c1f ;  /* 0x003c1f0028287f89 */ /* 0x001e2800000e0000 */
[----:B------:R-:W4:Y:S02]  /*26eb0*/  SHFL.IDX PT, R35, R35, 0x1, 0x1c1f ;  /* 0x003c1f0023237f89 */ /* 0x000f2400000e0000 */
.L_x_3038:
        /* <DEDUP_REMOVED lines=43> */
[----:B------:R-:W-:-:S02]  /*27170*/  IMAD.MOV.U32 R54, RZ, RZ, R51 ;  /* 0x000000ffff367224 */ /* 0x000fc400078e0033 */
[----:B------:R-:W-:Y:S02]  /*27180*/  IMAD.MOV.U32 R51, RZ, RZ, R49 ;  /* 0x000000ffff337224 */ /* 0x000fe400078e0031 */
[----:B------:R-:W-:Y:S01]  /*27190*/  IMAD.MOV.U32 R49, RZ, RZ, R33 ;  /* 0x000000ffff317224 */ /* 0x000fe200078e0021 */
[----:B------:R-:W-:Y:S01]  /*271a0*/  MOV R33, R25 ;  /* 0x0000001900217202 */ /* 0x000fe20000000f00 */
[----:B------:R-:W-:Y:S02]  /*271b0*/  IMAD.MOV.U32 R25, RZ, RZ, R21 ;  /* 0x000000ffff197224 */ /* 0x000fe400078e0015 */
[----:B---3--:R-:W-:Y:S02]  /*271c0*/  IMAD.MOV.U32 R21, RZ, RZ, R7 ;  /* 0x000000ffff157224 */ /* 0x008fe400078e0007 */
[----:B------:R-:W-:Y:S02]  /*271d0*/  IMAD.MOV.U32 R7, RZ, RZ, R6 ;  /* 0x000000ffff077224 */ /* 0x000fe400078e0006 */
[----:B------:R-:W-:-:S02]  /*271e0*/  IMAD.MOV.U32 R6, RZ, RZ, R5 ;  /* 0x000000ffff067224 */ /* 0x000fc400078e0005 */
[----:B------:R-:W-:Y:S02]  /*271f0*/  IMAD.MOV.U32 R5, RZ, RZ, R4 ;  /* 0x000000ffff057224 */ /* 0x000fe400078e0004 */
[----:B------:R-:W-:Y:S01]  /*27200*/  IMAD.MOV.U32 R4, RZ, RZ, R3 ;  /* 0x000000ffff047224 */ /* 0x000fe200078e0003 */
[----:B------:R-:W-:Y:S02]  /*27210*/  MOV R3, R2 ;  /* 0x0000000200037202 */ /* 0x000fe40000000f00 */
[----:B------:R-:W3:Y:S01]  /*27220*/  LDL R2, [R1+0x160] ;  /* 0x0001600001027983 */ /* 0x000ee20000100800 */
        /* <DEDUP_REMOVED lines=12> */
[----:B------:R-:W-:Y:S01]  /*272f0*/  ISETP.GE.AND P0, PT, R64, UR4, PT ;  /* 0x0000000440007c0c */ /* 0x000fe2000bf06270 */
[----:B------:R-:W-:Y:S02]  /*27300*/  IMAD.MOV.U32 R115, RZ, RZ, R61 ;  /* 0x000000ffff737224 */ /* 0x000fe400078e003d */
[----:B------:R-:W-:Y:S01]  /*27310*/  IMAD.MOV.U32 R54, RZ, RZ, R51 ;  /* 0x000000ffff367224 */ /* 0x000fe200078e0033 */
[----:B------:R-:W-:Y:S01]  /*27320*/  MOV R51, R49 ;  /* 0x0000003100337202 */ /* 0x000fe20000000f00 */
[----:B------:R-:W-:-:S02]  /*27330*/  IMAD.MOV.U32 R61, RZ, RZ, R59 ;  /* 0x000000ffff3d7224 */ /* 0x000fc400078e003b */
[----:B------:R-:W-:Y:S02]  /*27340*/  IMAD.MOV.U32 R32, RZ, RZ, R24 ;  /* 0x000000ffff207224 */ /* 0x000fe400078e0018 */
[----:B------:R-:W-:Y:S01]  /*27350*/  IMAD.MOV.U32 R53, RZ, RZ, R50 ;  /* 0x000000ffff357224 */ /* 0x000fe200078e0032 */
[----:B------:R-:W-:Y:S01]  /*27360*/  ISETP.GE.AND P1, PT, R120, UR4, PT ;  /* 0x0000000478007c0c */ /* 0x000fe2000bf26270 */
[----:B------:R-:W-:Y:S01]  /*27370*/  IMAD.MOV.U32 R59, RZ, RZ, R58 ;  /* 0x000000ffff3b7224 */ /* 0x000fe200078e003a */
[----:B------:R-:W-:Y:S01]  /*27380*/  MOV R58, R57 ;  /* 0x00000039003a7202 */ /* 0x000fe20000000f00 */
[----:B------:R-:W-:Y:S01]  /*27390*/  IMAD.MOV.U32 R50, RZ, RZ, R41 ;  /* 0x000000ffff327224 */ /* 0x000fe200078e0029 */
[----:B------:R-:W4:Y:S01]  /*273a0*/  LDL R24, [R1+0x12c] ;  /* 0x00012c0001187983 */ /* 0x000f220000100800 */
        /* <DEDUP_REMOVED lines=11> */
[----:B------:R-:W-:Y:S01]  /*27460*/  MOV R6, R4 ;  /* 0x0000000400067202 */ /* 0x000fe20000000f00 */
[----:B------:R-:W-:Y:S01]  /*27470*/  IMAD.MOV.U32 R49, RZ, RZ, R41 ;  /* 0x000000ffff317224 */ /* 0x000fe200078e0029 */
[----:B------:R-:W-:Y:S01]  /*27480*/  MOV R41, R33 ;  /* 0x0000002100297202 */ /* 0x000fe20000000f00 */
[----:B------:R-:W-:Y:S02]  /*27490*/  IMAD.MOV.U32 R7, RZ, RZ, R5 ;  /* 0x000000ffff077224 */ /* 0x000fe400078e0005 */
[----:B------:R-:W-:-:S02]  /*274a0*/  IMAD.MOV.U32 R5, RZ, RZ, R3 ;  /* 0x000000ffff057224 */ /* 0x000fc400078e0003 */
[----:B0-----:R-:W-:Y:S02]  /*274b0*/  @!P0 IMAD.MOV.U32 R3, RZ, RZ, R40 ;  /* 0x000000ffff038224 */ /* 0x001fe400078e0028 */
[----:B------:R-:W-:Y:S02]  /*274c0*/  IMAD.MOV.U32 R69, RZ, RZ, R59 ;  /* 0x000000ffff457224 */ /* 0x000fe400078e003b */
[----:B------:R-:W-:Y:S02]  /*274d0*/  IMAD.MOV.U32 R59, RZ, RZ, R54 ;  /* 0x000000ffff3b7224 */ /* 0x000fe400078e0036 */
[----:B------:R-:W-:Y:S01]  /*274e0*/  IMAD.MOV.U32 R54, RZ, RZ, R41 ;  /* 0x000000ffff367224 */ /* 0x000fe200078e0029 */
[----:B------:R-:W-:Y:S02]  /*274f0*/  MOV R41, R6 ;  /* 0x0000000600297202 */ /* 0x000fe40000000f00 */
[----:B------:R-:W-:Y:S01]  /*27500*/  @!P1 LEA R6, P4, R120, R35, 0x2 ;  /* 0x0000002378069211 */ /* 0x000fe200078810ff */
[----:B---3--:R-:W-:-:S02]  /*27510*/  IMAD.MOV.U32 R4, RZ, RZ, R2 ;  /* 0x000000ffff047224 */ /* 0x008fc400078e0002 */
[----:B------:R-:W-:-:S04]  /*27520*/  @!P0 IMAD.MOV.U32 R2, RZ, RZ, R35 ;  /* 0x000000ffff028224 */ /* 0x000fc800078e0023 */
[----:B------:R-:W-:-:S04]  /*27530*/  @!P0 IMAD.WIDE R2, R64, 0x4, R2 ;  /* 0x0000000440028825 */ /* 0x000fc800078e0202 */
[----:B------:R-:W-:Y:S02]  /*27540*/  IMAD.MOV.U32 R64, RZ, RZ, R57 ;  /* 0x000000ffff407224 */ /* 0x000fe400078e0039 */
[----:B------:R-:W-:Y:S02]  /*27550*/  IMAD.MOV.U32 R57, RZ, RZ, R50 ;  /* 0x000000ffff397224 */ /* 0x000fe400078e0032 */
[----:B------:R-:W-:Y:S02]  /*27560*/  IMAD.MOV.U32 R50, RZ, RZ, R25 ;  /* 0x000000ffff327224 */ /* 0x000fe400078e0019 */
[----:B------:R-:W-:Y:S01]  /*27570*/  IMAD.MOV.U32 R25, RZ, RZ, R7 ;  /* 0x000000ffff197224 */ /* 0x000fe200078e0007 */
[----:B------:R-:W-:Y:S02]  /*27580*/  @!P1 LEA.HI.X R7, R120, R40, R121, 0x2, P4 ;  /* 0x0000002878079211 */ /* 0x000fe400020f1479 */
[----:B------:R-:W3:Y:S01]  /*27590*/  LDL R120, [R1+0x194] ;  /* 0x0001940001787983 */ /* 0x000ee20000100800 */
[----:B------:R-:W-:Y:S01]  /*275a0*/  ISETP.GE.AND P3, PT, R118, UR4, PT ;  /* 0x0000000476007c0c */ /* 0x000fe2000bf66270 */
[----:B------:R-:W-:-:S02]  /*275b0*/  IMAD.MOV.U32 R33, RZ, RZ, R32 ;  /* 0x000000ffff217224 */ /* 0x000fc400078e0020 */
[----:B------:R-:W-:Y:S01]  /*275c0*/  IMAD.MOV.U32 R65, RZ, RZ, R58 ;  /* 0x000000ffff417224 */ /* 0x000fe200078e003a */
[----:B------:R-:W-:Y:S01]  /*275d0*/  MOV R58, R53 ;  /* 0x00000035003a7202 */ /* 0x000fe20000000f00 */
[----:B------:R-:W-:Y:S01]  /*275e0*/  IMAD.MOV.U32 R70, RZ, RZ, R61 ;  /* 0x000000ffff467224 */ /* 0x000fe200078e003d */
[----:B------:R-:W5:Y:S01]  /*275f0*/  LDL R32, [R1+0x13c] ;  /* 0x00013c0001207983 */ /* 0x000f620000100800 */
[----:B------:R-:W-:Y:S02]  /*27600*/  IMAD.MOV.U32 R61, RZ, RZ, R55 ;  /* 0x000000ffff3d7224 */ /* 0x000fe400078e0037 */
[----:B------:R-:W-:Y:S02]  /*27610*/  IMAD.MOV.U32 R53, RZ, RZ, R51 ;  /* 0x000000ffff357224 */ /* 0x000fe400078e0033 */
[----:B------:R-:W-:Y:S02]  /*27620*/  IMAD.MOV.U32 R55, RZ, RZ, R49 ;  /* 0x000000ffff377224 */ /* 0x000fe400078e0031 */
[----:B------:R-:W-:-:S02]  /*27630*/  IMAD.MOV.U32 R51, RZ, RZ, R33 ;  /* 0x000000ffff337224 */ /* 0x000fc400078e0021 */
[----:B------:R-:W-:Y:S02]  /*27640*/  IMAD.MOV.U32 R49, RZ, RZ, R5 ;  /* 0x000000ffff317224 */ /* 0x000fe400078e0005 */
[----:B------:R-:W-:Y:S02]  /*27650*/  IMAD.MOV.U32 R33, RZ, RZ, R4 ;  /* 0x000000ffff217224 */ /* 0x000fe400078e0004 */
[----:B------:R-:W-:Y:S02]  /*27660*/  @!P0 IMAD.MOV.U32 R4, RZ, RZ, R27 ;  /* 0x000000ffff048224 */ /* 0x000fe400078e001b */
[----:B------:R-:W-:-:S05]  /*27670*/  @!P0 IMAD.MOV.U32 R5, RZ, RZ, R36 ;  /* 0x000000ffff058224 */ /* 0x000fca00078e0024 */
[----:B------:R0:W-:Y:S02]  /*27680*/  @!P0 ST.E.64 desc[UR40][R2.64], R4 ;  /* 0x0000000402008985 */ /* 0x0001e4000c101b28 */
[----:B0-----:R-:W-:-:S04]  /*27690*/  @!P3 LEA R2, P5, R118, R35, 0x2 ;  /* 0x000000237602b211 */ /* 0x001fc800078a10ff */
[----:B---3--:R-:W-:Y:S02]  /*276a0*/  @!P3 LEA.HI.X R3, R118, R40, R120, 0x2, P5 ;  /* 0x000000287603b211 */ /* 0x008fe400028f1478 */
[----:B------:R-:W3:Y:S01]  /*276b0*/  LDL R120, [R1+0x190] ;  /* 0x0001900001787983 */ /* 0x000ee20000100800 */
[----:B------:R-:W-:Y:S01]  /*276c0*/  ISETP.GE.AND P2, PT, R72, UR4, PT ;  /* 0x0000000448007c0c */ /* 0x000fe2000bf46270 */
[----:B------:R-:W-:Y:S02]  /*276d0*/  @!P1 IMAD.MOV.U32 R4, RZ, RZ, R77 ;  /* 0x000000ffff049224 */ /* 0x000fe400078e004d */
[----:B------:R-:W-:-:S05]  /*276e0*/  @!P1 IMAD.MOV.U32 R5, RZ, RZ, R80 ;  /* 0x000000ffff059224 */ /* 0x000fca00078e0050 */
[----:B------:R0:W-:Y:S01]  /*276f0*/  @!P1 ST.E.64 desc[UR40][R6.64], R4 ;  /* 0x0000000406009985 */ /* 0x0001e2000c101b28 */
[----:B------:R-:W-:Y:S01]  /*27700*/  MOV R122, R69 ;  /* 0x00000045007a7202 */ /* 0x000fe20000000f00 */
[----:B------:R-:W-:Y:S02]  /*27710*/  IMAD.MOV.U32 R69, RZ, RZ, R64 ;  /* 0x000000ffff457224 */ /* 0x000fe400078e0040 */
[----:B------:R-:W-:Y:S02]  /*27720*/  IMAD.MOV.U32 R64, RZ, RZ, R59 ;  /* 0x000000ffff407224 */ /* 0x000fe400078e003b */
[----:B------:R-:W-:Y:S01]  /*27730*/  IMAD.MOV.U32 R59, RZ, RZ, R55 ;  /* 0x000000ffff3b7224 */ /* 0x000fe200078e0037 */
[----:B0-----:R-:W-:Y:S01]  /*27740*/  @!P2 LEA R4, P4, R72, R35, 0x2 ;  /* 0x000000234804a211 */ /* 0x001fe200078810ff */
[----:B------:R-:W-:Y:S02]  /*27750*/  IMAD.MOV.U32 R55, RZ, RZ, R51 ;  /* 0x000000ffff377224 */ /* 0x000fe400078e0033 */
[----:B------:R-:W-:-:S02]  /*27760*/  IMAD.MOV.U32 R51, RZ, RZ, R49 ;  /* 0x000000ffff337224 */ /* 0x000fc400078e0031 */
[----:B-----5:R-:W-:Y:S02]  /*27770*/  IMAD.MOV.U32 R49, RZ, RZ, R32 ;  /* 0x000000ffff317224 */ /* 0x020fe400078e0020 */
[----:B------:R-:W5:Y:S01]  /*27780*/  LDL R32, [R1+0xc4] ;  /* 0x0000c40001207983 */ /* 0x000f620000100800 */
[----:B---3--:R-:W-:-:S03]  /*27790*/  @!P2 LEA.HI.X R5, R72, R40, R120, 0x2, P4 ;  /* 0x000000284805a211 */ /* 0x008fc600020f1478 */
[----:B------:R-:W3:Y:S01]  /*277a0*/  LDL R120, [R1+0x18c] ;  /* 0x00018c0001787983 */ /* 0x000ee20000100800 */
[----:B------:R-:W-:Y:S01]  /*277b0*/  ISETP.GE.AND P0, PT, R116, UR4, PT ;  /* 0x0000000474007c0c */ /* 0x000fe2000bf06270 */
[----:B------:R-:W-:Y:S02]  /*277c0*/  IMAD.MOV.U32 R118, RZ, RZ, R70 ;  /* 0x000000ffff767224 */ /* 0x000fe400078e0046 */
[----:B------:R-:W-:Y:S02]  /*277d0*/  IMAD.MOV.U32 R70, RZ, RZ, R65 ;  /* 0x000000ffff467224 */ /* 0x000fe400078e0041 */
[----:B------:R-:W-:Y:S02]  /*277e0*/  IMAD.MOV.U32 R65, RZ, RZ, R61 ;  /* 0x000000ffff417224 */ /* 0x000fe400078e003d */
[----:B------:R-:W-:Y:S01]  /*277f0*/  IMAD.MOV.U32 R61, RZ, RZ, R58 ;  /* 0x000000ffff3d7224 */ /* 0x000fe200078e003a */
[----:B------:R0:W-:Y:S01]  /*27800*/  @!P3 ST.E.64 desc[UR40][R2.64], R42 ;  /* 0x0000002a0200b985 */ /* 0x0001e2000c101b28 */
        /* <DEDUP_REMOVED lines=8> */
[----:B------:R-:W2:Y:S01]  /*27890*/  LDL R33, [R1+0xc8] ;  /* 0x0000c80001217983 */ /* 0x000ea20000100800 */
[C---:B0-----:R-:W-:Y:S01]  /*278a0*/  @!P0 LEA R2, P5, R116.reuse, R35, 0x2 ;  /* 0x0000002374028211 */ /* 0x041fe200078a10ff */
[----:B------:R-:W-:Y:S02]  /*278b0*/  IMAD.MOV.U32 R64, RZ, RZ, R61 ;  /* 0x000000ffff407224 */ /* 0x000fe400078e003d */
[----:B------:R-:W-:Y:S01]  /*278c0*/  IMAD.MOV.U32 R61, RZ, RZ, R59 ;  /* 0x000000ffff3d7224 */ /* 0x000fe200078e003b */
[----:B---3--:R-:W-:Y:S01]  /*278d0*/  @!P0 LEA.HI.X R3, R116, R40, R120, 0x2, P5 ;  /* 0x0000002874038211 */ /* 0x008fe200028f1478 */
[----:B------:R-:W-:Y:S01]  /*278e0*/  IMAD.MOV.U32 R120, RZ, RZ, R70 ;  /* 0x000000ffff787224 */ /* 0x000fe200078e0046 */
[----:B------:R-:W3:Y:S01]  /*278f0*/  LDL R116, [R1+0x188] ;  /* 0x0001880001747983 */ /* 0x000ee20000100800 */
[----:B------:R-:W-:-:S02]  /*27900*/  IMAD.MOV.U32 R70, RZ, RZ, R65 ;  /* 0x000000ffff467224 */ /* 0x000fc400078e0041 */
[----:B------:R-:W-:Y:S02]  /*27910*/  IMAD.MOV.U32 R65, RZ, RZ, R61 ;  /* 0x000000ffff417224 */ /* 0x000fe400078e003d */
[----:B------:R-:W-:Y:S02]  /*27920*/  IMAD.MOV.U32 R61, RZ, RZ, R55 ;  /* 0x000000ffff3d7224 */ /* 0x000fe400078e0037 */
[----:B------:R-:W-:Y:S02]  /*27930*/  IMAD.MOV.U32 R55, RZ, RZ, R50 ;  /* 0x000000ffff377224 */ /* 0x000fe400078e0032 */
[----:B-----5:R-:W-:Y:S02]  /*27940*/  IMAD.MOV.U32 R50, RZ, RZ, R32 ;  /* 0x000000ffff327224 */ /* 0x020fe400078e0020 */
[----:B------:R-:W5:Y:S01]  /*27950*/  LDL R32, [R1+0xd4] ;  /* 0x0000d40001207983 */ /* 0x000f620000100800 */
[----:B------:R-:W-:Y:S01]  /*27960*/  ISETP.GE.AND P1, PT, R113, UR4, PT ;  /* 0x0000000471007c0c */ /* 0x000fe2000bf26270 */
[----:B------:R-:W-:Y:S01]  /*27970*/  IMAD.MOV.U32 R59, RZ, RZ, R57 ;  /* 0x000000ffff3b7224 */ /* 0x000fe200078e0039 */
[----:B------:R-:W-:Y:S01]  /*27980*/  ISETP.GE.AND P3, PT, R112, UR4, PT ;  /* 0x0000000470007c0c */ /* 0x000fe2000bf66270 */
[----:B------:R-:W-:-:S02]  /*27990*/  @!P2 IMAD.MOV.U32 R57, RZ, RZ, R73 ;  /* 0x000000ffff39a224 */ /* 0x000fc400078e0049 */
[----:B------:R-:W-:Y:S01]  /*279a0*/  IMAD.MOV.U32 R121, RZ, RZ, R72 ;  /* 0x000000ffff797224 */ /* 0x000fe200078e0048 */
[----:B------:R-:W-:Y:S01]  /*279b0*/  MOV R72, R69 ;  /* 0x0000004500487202 */ /* 0x000fe20000000f00 */
[----:B------:R-:W-:Y:S01]  /*279c0*/  IMAD.MOV.U32 R69, RZ, RZ, R64 ;  /* 0x000000ffff457224 */ /* 0x000fe200078e0040 */
[----:B------:R0:W-:Y:S01]  /*279d0*/  @!P2 ST.E.64 desc[UR40][R4.64], R56 ;  /* 0x000000380400a985 */ /* 0x0001e2000c101b28 */
[----:B------:R-:W-:Y:S02]  /*279e0*/  IMAD.MOV.U32 R64, RZ, RZ, R59 ;  /* 0x000000ffff407224 */ /* 0x000fe400078e003b */
[----:B------:R-:W-:Y:S01]  /*279f0*/  IMAD.MOV.U32 R59, RZ, RZ, R54 ;  /* 0x000000ffff3b7224 */ /* 0x000fe200078e0036 */
[----:B--2---:R-:W-:Y:S02]  /*27a00*/  MOV R54, R33 ;  /* 0x0000002100367202 */ /* 0x004fe40000000f00 */
[----:B------:R-:W2:Y:S01]  /*27a10*/  LDL R33, [R1+0x178] ;  /* 0x0001780001217983 */ /* 0x000ea20000100800 */
[----:B0-----:R-:W-:-:S03]  /*27a20*/  @!P1 LEA R4, P4, R113, R35, 0x2 ;  /* 0x0000002371049211 */ /* 0x001fc600078810ff */
[----:B------:R0:W-:Y:S02]  /*27a30*/  @!P0 ST.E.64 desc[UR40][R2.64], R44 ;  /* 0x0000002c02008985 */ /* 0x0001e4000c101b28 */
[----:B0-----:R-:W-:Y:S02]  /*27a40*/  @!P3 LEA R2, P5, R112, R35, 0x2 ;  /* 0x000000237002b211 */ /* 0x001fe400078a10ff */
[----:B---3--:R-:W-:Y:S01]  /*27a50*/  @!P1 LEA.HI.X R5, R113, R40, R116, 0x2, P4 ;  /* 0x0000002871059211 */ /* 0x008fe200020f1474 */
[----:B------:R-:W-:Y:S02]  /*27a60*/  IMAD.MOV.U32 R116, RZ, RZ, R72 ;  /* 0x000000ffff747224 */ /* 0x000fe400078e0048 */
[----:B------:R-:W-:Y:S02]  /*27a70*/  IMAD.MOV.U32 R113, RZ, RZ, R70 ;  /* 0x000000ffff717224 */ /* 0x000fe400078e0046 */
[----:B------:R-:W-:Y:S02]  /*27a80*/  IMAD.MOV.U32 R72, RZ, RZ, R69 ;  /* 0x000000ffff487224 */ /* 0x000fe400078e0045 */
[----:B------:R-:W-:Y:S01]  /*27a90*/  IMAD.MOV.U32 R69, RZ, RZ, R64 ;  /* 0x000000ffff457224 */ /* 0x000fe200078e0040 */
[----:B------:R-:W-:-:S02]  /*27aa0*/  MOV R64, R59 ;  /* 0x0000003b00407202 */ /* 0x000fc40000000f00 */
[----:B------:R-:W-:Y:S01]  /*27ab0*/  @!P3 LEA.HI.X R3, R112, R40, R113, 0x2, P5 ;  /* 0x000000287003b211 */ /* 0x000fe200028f1471 */
[----:B-----5:R-:W-:Y:S01]  /*27ac0*/  IMAD.MOV.U32 R59, RZ, RZ, R32 ;  /* 0x000000ffff3b7224 */ /* 0x020fe200078e0020 */
[----:B------:R-:W-:Y:S01]  /*27ad0*/  MOV R113, R72 ;  /* 0x0000004800717202 */ /* 0x000fe20000000f00 */
[----:B------:R-:W-:Y:S02]  /*27ae0*/  IMAD.MOV.U32 R72, RZ, RZ, R69 ;  /* 0x000000ffff487224 */ /* 0x000fe400078e0045 */
[----:B------:R-:W-:Y:S02]  /*27af0*/  IMAD.MOV.U32 R69, RZ, RZ, R64 ;  /* 0x000000ffff457224 */ /* 0x000fe400078e0040 */
[----:B------:R-:W-:Y:S02]  /*27b00*/  IMAD.MOV.U32 R64, RZ, RZ, R59 ;  /* 0x000000ffff407224 */ /* 0x000fe400078e003b */
[----:B------:R-:W3:Y:S01]  /*27b10*/  LDL R59, [R1+0x170] ;  /* 0x00017000013b7983 */ /* 0x000ee20000100800 */
[----:B------:R-:W-:Y:S01]  /*27b20*/  ISETP.GE.AND P2, PT, R110, UR4, PT ;  /* 0x000000046e007c0c */ /* 0x000fe2000bf46270 */
[----:B------:R-:W-:-:S02]  /*27b30*/  @!P1 IMAD.MOV.U32 R6, RZ, RZ, R47 ;  /* 0x000000ffff069224 */ /* 0x000fc400078e002f */
[----:B------:R-:W-:Y:S02]  /*27b40*/  @!P1 IMAD.MOV.U32 R7, RZ, RZ, R81 ;  /* 0x000000ffff079224 */ /* 0x000fe400078e0051 */
[----:B------:R-:W-:Y:S02]  /*27b50*/  IMAD.MOV.U32 R70, RZ, RZ, R65 ;  /* 0x000000ffff467224 */ /* 0x000fe400078e0041 */
[----:B------:R-:W-:Y:S02]  /*27b60*/  IMAD.MOV.U32 R65, RZ, RZ, R61 ;  /* 0x000000ffff417224 */ /* 0x000fe400078e003d */
[----:B--2---:R-:W-:Y:S01]  /*27b70*/  IMAD.MOV.U32 R61, RZ, RZ, R33 ;  /* 0x000000ffff3d7224 */ /* 0x004fe200078e0021 */
[----:B------:R0:W-:Y:S01]  /*27b80*/  @!P1 ST.E.64 desc[UR40][R4.64], R6 ;  /* 0x0000000604009985 */ /* 0x0001e2000c101b28 */
[----:B------:R-:W-:Y:S02]  /*27b90*/  IMAD.MOV.U32 R33, RZ, RZ, R26 ;  /* 0x000000ffff217224 */ /* 0x000fe400078e001a */
[----:B------:R-:W-:Y:S01]  /*27ba0*/  IMAD.MOV.U32 R112, RZ, RZ, R70 ;  /* 0x000000ffff707224 */ /* 0x000fe200078e0046 */
[----:B------:R-:W-:Y:S01]  /*27bb0*/  ISETP.GE.AND P0, PT, R103, UR4, PT ;  /* 0x0000000467007c0c */ /* 0x000fe2000bf06270 */
[----:B------:R-:W-:-:S02]  /*27bc0*/  IMAD.MOV.U32 R70, RZ, RZ, R65 ;  /* 0x000000ffff467224 */ /* 0x000fc400078e0041 */
[----:B------:R-:W-:Y:S02]  /*27bd0*/  IMAD.MOV.U32 R65, RZ, RZ, R61 ;  /* 0x000000ffff417224 */ /* 0x000fe400078e003d */
[----:B------:R-:W-:Y:S01]  /*27be0*/  IMAD.MOV.U32 R61, RZ, RZ, R33 ;  /* 0x000000ffff3d7224 */ /* 0x000fe200078e0021 */
[C---:B0-----:R-:W-:Y:S02]  /*27bf0*/  @!P2 LEA R4, P4, R110.reuse, R35, 0x2 ;  /* 0x000000236e04a211 */ /* 0x041fe400078810ff */
[----:B------:R-:W-:Y:S02]  /*27c00*/  ISETP.GE.AND P1, PT, R115, UR4, PT ;  /* 0x0000000473007c0c */ /* 0x000fe4000bf26270 */
[----:B------:R-:W-:Y:S01]  /*27c10*/  @!P2 LEA.HI.X R5, R110, R40, R112, 0x2, P4 ;  /* 0x000000286e05a211 */ /* 0x000fe200020f1470 */
[----:B------:R-:W-:Y:S02]  /*27c20*/  IMAD.MOV.U32 R110, RZ, RZ, R72 ;  /* 0x000000ffff6e7224 */ /* 0x000fe400078e0048 */
[----:B------:R-:W-:Y:S01]  /*27c30*/  IMAD.MOV.U32 R72, RZ, RZ, R69 ;  /* 0x000000ffff487224 */ /* 0x000fe200078e0045 */
[----:B------:R-:W-:Y:S01]  /*27c40*/  MOV R69, R61 ;  /* 0x0000003d00457202 */ /* 0x000fe20000000f00 */
[----:B------:R-:W-:-:S02]  /*27c50*/  @!P3 IMAD.MOV.U32 R47, RZ, RZ, R48 ;  /* 0x000000ffff2fb224 */ /* 0x000fc400078e0030 */
[----:B------:R-:W-:Y:S02]  /*27c60*/  IMAD.MOV.U32 R112, RZ, RZ, R70 ;  /* 0x000000ffff707224 */ /* 0x000fe400078e0046 */
[----:B------:R-:W-:Y:S02]  /*27c70*/  IMAD.MOV.U32 R61, RZ, RZ, R58 ;  /* 0x000000ffff3d7224 */ /* 0x000fe400078e003a */
[----:B------:R-:W-:Y:S02]  /*27c80*/  IMAD.MOV.U32 R70, RZ, RZ, R65 ;  /* 0x000000ffff467224 */ /* 0x000fe400078e0041 */
[----:B------:R-:W-:Y:S02]  /*27c90*/  IMAD.MOV.U32 R58, RZ, RZ, R53 ;  /* 0x000000ffff3a7224 */ /* 0x000fe400078e0035 */
[----:B------:R-:W-:Y:S01]  /*27ca0*/  IMAD.MOV.U32 R65, RZ, RZ, R64 ;  /* 0x000000ffff417224 */ /* 0x000fe200078e0040 */
[----:B------:R-:W2:Y:S01]  /*27cb0*/  LDL R53, [R1+0x150] ;  /* 0x0001500001357983 */ /* 0x000ea20000100800 */
[----:B------:R-:W-:-:S02]  /*27cc0*/  @!P2 IMAD.MOV.U32 R6, RZ, RZ, R109 ;  /* 0x000000ffff06a224 */ /* 0x000fc400078e006d */
[----:B------:R-:W-:Y:S01]  /*27cd0*/  @!P2 IMAD.MOV.U32 R7, RZ, RZ, R85 ;  /* 0x000000ffff07a224 */ /* 0x000fe200078e0055 */
[----:B------:R0:W-:Y:S01]  /*27ce0*/  @!P3 ST.E.64 desc[UR40][R2.64], R46 ;  /* 0x0000002e0200b985 */ /* 0x0001e2000c101b28 */
[----:B------:R-:W-:Y:S01]  /*27cf0*/  MOV R124, R70 ;  /* 0x00000046007c7202 */ /* 0x000fe20000000f00 */
[----:B------:R-:W-:Y:S02]  /*27d00*/  IMAD.MOV.U32 R70, RZ, RZ, R61 ;  /* 0x000000ffff467224 */ /* 0x000fe400078e003d */
[----:B------:R1:W-:Y:S01]  /*27d10*/  @!P2 ST.E.64 desc[UR40][R4.64], R6 ;  /* 0x000000060400a985 */ /* 0x0003e2000c101b28 */
[----:B0-----:R-:W-:-:S04]  /*27d20*/  @!P0 LEA R2, P5, R103, R35, 0x2 ;  /* 0x0000002367028211 */ /* 0x001fc800078a10ff */
[-C--:B------:R-:W-:Y:S01]  /*27d30*/  @!P0 LEA.HI.X R3, R103, R40.reuse, R112, 0x2, P5 ;  /* 0x0000002867038211 */ /* 0x080fe200028f1470 */
[----:B------:R-:W-:Y:S01]  /*27d40*/  IMAD.MOV.U32 R112, RZ, RZ, R69 ;  /* 0x000000ffff707224 */ /* 0x000fe200078e0045 */
[C---:B-1----:R-:W-:Y:S01]  /*27d50*/  @!P1 LEA R4, P4, R115.reuse, R35, 0x2 ;  /* 0x0000002373049211 */ /* 0x042fe200078810ff */
[----:B------:R-:W-:Y:S02]  /*27d60*/  IMAD.MOV.U32 R69, RZ, RZ, R21 ;  /* 0x000000ffff457224 */ /* 0x000fe400078e0015 */
[----:B---3--:R-:W-:Y:S01]  /*27d70*/  IMAD.MOV.U32 R64, RZ, RZ, R59 ;  /* 0x000000ffff407224 */ /* 0x008fe200078e003b */
[----:B------:R-:W-:Y:S01]  /*27d80*/  @!P1 LEA.HI.X R5, R115, R40, R124, 0x2, P4 ;  /* 0x0000002873059211 */ /* 0x000fe200020f147c */
[----:B------:R-:W-:Y:S01]  /*27d90*/  IMAD.MOV.U32 R59, RZ, RZ, R13 ;  /* 0x000000ffff3b7224 */ /* 0x000fe200078e000d */
[----:B------:R-:W-:Y:S01]  /*27da0*/  ISETP.GE.AND P3, PT, R118, UR4, PT ;  /* 0x0000000476007c0c */ /* 0x000fe2000bf66270 */
[----:B------:R-:W-:Y:S02]  /*27db0*/  IMAD.MOV.U32 R103, RZ, RZ, R64 ;  /* 0x000000ffff677224 */ /* 0x000fe400078e0040 */
[----:B------:R-:W-:Y:S01]  /*27dc0*/  IMAD.MOV.U32 R26, RZ, RZ, R20 ;  /* 0x000000ffff1a7224 */ /* 0x000fe200078e0014 */
[----:B------:R-:W-:Y:S01]  /*27dd0*/  ISETP.GE.AND P2, PT, R122, UR4, PT ;  /* 0x000000047a007c0c */ /* 0x000fe2000bf46270 */
[----:B------:R-:W-:Y:S01]  /*27de0*/  IMAD.MOV.U32 R61, RZ, RZ, R59 ;  /* 0x000000ffff3d7224 */ /* 0x000fe200078e003b */
[----:B------:R-:W-:Y:S01]  /*27df0*/  MOV R124, R112 ;  /* 0x00000070007c7202 */ /* 0x000fe20000000f00 */
[----:B------:R-:W3:Y:S01]  /*27e00*/  LDL R59, [R1+0x164] ;  /* 0x00016400013b7983 */ /* 0x000ee20000100800 */
[----:B------:R-:W-:-:S02]  /*27e10*/  IMAD.MOV.U32 R115, RZ, RZ, R103 ;  /* 0x000000ffff737224 */ /* 0x000fc400078e0067 */
[----:B------:R-:W-:Y:S01]  /*27e20*/  IMAD.MOV.U32 R103, RZ, RZ, R69 ;  /* 0x000000ffff677224 */ /* 0x000fe200078e0045 */
[----:B------:R-:W5:Y:S01]  /*27e30*/  LDL R20, [R1+0x144] ;  /* 0x0001440001147983 */ /* 0x000f620000100800 */
[----:B------:R-:W-:Y:S02]  /*27e40*/  IMAD.MOV.U32 R69, RZ, RZ, R55 ;  /* 0x000000ffff457224 */ /* 0x000fe400078e0037 */
[----:B------:R-:W-:Y:S01]  /*27e50*/  IMAD.MOV.U32 R55, RZ, RZ, R41 ;  /* 0x000000ffff377224 */ /* 0x000fe200078e0029 */
[----:B------:R-:W4:Y:S04]  /*27e60*/  LDL R21, [R1+0xac] ;  /* 0x0000ac0001157983 */ /* 0x000f280000100800 */
[----:B------:R-:W5:Y:S01]  /*27e70*/  LDL R41, [R1+0x154] ;  /* 0x0001540001297983 */ /* 0x000f620000100800 */
[----:B------:R-:W-:-:S02]  /*27e80*/  IMAD.MOV.U32 R112, RZ, RZ, R70 ;  /* 0x000000ffff707224 */ /* 0x000fc400078e0046 */
[----:B--2---:R-:W-:Y:S02]  /*27e90*/  IMAD.MOV.U32 R64, RZ, RZ, R53 ;  /* 0x000000ffff407224 */ /* 0x004fe400078e0035 */
[----:B------:R-:W-:-:S05]  /*27ea0*/  @!P0 IMAD.MOV.U32 R53, RZ, RZ, R60 ;  /* 0x000000ffff358224 */ /* 0x000fca00078e003c */
[----:B------:R0:W-:Y:S02]  /*27eb0*/  @!P0 ST.E.64 desc[UR40][R2.64], R52 ;  /* 0x0000003402008985 */ /* 0x0001e4000c101b28 */
[----:B0-----:R-:W-:-:S04]  /*27ec0*/  @!P3 LEA R2, P5, R118, R35, 0x2 ;  /* 0x000000237602b211 */ /* 0x001fc800078a10ff */
[----:B------:R-:W-:Y:S01]  /*27ed0*/  @!P3 LEA.HI.X R3, R118, R40, R124, 0x2, P5 ;  /* 0x000000287603b211 */ /* 0x000fe200028f147c */
[----:B------:R-:W-:Y:S02]  /*27ee0*/  IMAD.MOV.U32 R118, RZ, RZ, R112 ;  /* 0x000000ffff767224 */ /* 0x000fe400078e0070 */
[----:B---3--:R-:W-:Y:S02]  /*27ef0*/  IMAD.MOV.U32 R70, RZ, RZ, R59 ;  /* 0x000000ffff467224 */ /* 0x008fe400078e003b */
[----:B------:R-:W-:Y:S01]  /*27f00*/  IMAD.MOV.U32 R59, RZ, RZ, R51 ;  /* 0x000000ffff3b7224 */ /* 0x000fe200078e0033 */
[----:B------:R-:W-:Y:S01]  /*27f10*/  MOV R51, R25 ;  /* 0x0000001900337202 */ /* 0x000fe20000000f00 */
[----:B------:R-:W-:Y:S01]  /*27f20*/  IMAD.MOV.U32 R112, RZ, RZ, R70 ;  /* 0x000000ffff707224 */ /* 0x000fe200078e0046 */
[----:B------:R-:W-:Y:S01]  /*27f30*/  ISETP.GE.AND P0, PT, R121, UR4, PT ;  /* 0x0000000479007c0c */ /* 0x000fe2000bf06270 */
[----:B------:R-:W-:Y:S01]  /*27f40*/  @!P1 IMAD.MOV.U32 R6, RZ, RZ, R89 ;  /* 0x000000ffff069224 */ /* 0x000fe200078e0059 */
[----:B------:R-:W-:Y:S01]  /*27f50*/  MOV R70, R59 ;  /* 0x0000003b00467202 */ /* 0x000fe20000000f00 */
[----:B------:R-:W-:Y:S01]  /*27f60*/  IMAD.MOV.U32 R59, RZ, RZ, R55 ;  /* 0x000000ffff3b7224 */ /* 0x000fe200078e0037 */
[----:B------:R-:W2:Y:S01]  /*27f70*/  LDL R25, [R1+0xb4] ;  /* 0x0000b40001197983 */ /* 0x000ea20000100800 */
[----:B------:R-:W-:-:S02]  /*27f80*/  IMAD.MOV.U32 R55, RZ, RZ, R51 ;  /* 0x000000ffff377224 */ /* 0x000fc400078e0033 */
[----:B-----5:R-:W-:Y:S02]  /*27f90*/  IMAD.MOV.U32 R51, RZ, RZ, R41 ;  /* 0x000000ffff337224 */ /* 0x020fe400078e0029 */
[----:B------:R-:W3:Y:S01]  /*27fa0*/  LDL R41, [R1+0x148] ;  /* 0x0001480001297983 */ /* 0x000ee20000100800 */
[----:B------:R-:W-:Y:S02]  /*27fb0*/  @!P1 IMAD.MOV.U32 R7, RZ, RZ, R63 ;  /* 0x000000ffff079224 */ /* 0x000fe400078e003f */
[----:B------:R-:W-:Y:S02]  /*27fc0*/  IMAD.MOV.U32 R124, RZ, RZ, R115 ;  /* 0x000000ffff7c7224 */ /* 0x000fe400078e0073 */
[----:B------:R-:W-:Y:S01]  /*27fd0*/  IMAD.MOV.U32 R115, RZ, RZ, R103 ;  /* 0x000000ffff737224 */ /* 0x000fe200078e0067 */
[----:B------:R0:W-:Y:S01]  /*27fe0*/  @!P1 ST.E.64 desc[UR40][R4.64], R6 ;  /* 0x0000000604009985 */ /* 0x0001e2000c101b28 */
[----:B------:R-:W-:Y:S02]  /*27ff0*/  IMAD.MOV.U32 R103, RZ, RZ, R69 ;  /* 0x000000ffff677224 */ /* 0x000fe400078e0045 */
[----:B------:R-:W-:-:S02]  /*28000*/  @!P3 IMAD.MOV.U32 R69, RZ, RZ, R67 ;  /* 0x000000ffff45b224 */ /* 0x000fc400078e0043 */
[----:B------:R-:W-:Y:S02]  /*28010*/  IMAD.MOV.U32 R13, RZ, RZ, R12 ;  /* 0x000000ffff0d7224 */ /* 0x000fe400078e000c */
[----:B------:R-:W5:Y:S01]  /*28020*/  LDL R12, [R1+0x140] ;  /* 0x00014000010c7983 */ /* 0x000f620000100800 */
[----:B0-----:R-:W-:-:S03]  /*28030*/  @!P2 LEA R4, P4, R122, R35, 0x2 ;  /* 0x000000237a04a211 */ /* 0x001fc600078810ff */
[----:B------:R0:W-:Y:S01]  /*28040*/  @!P3 ST.E.64 desc[UR40][R2.64], R68 ;  /* 0x000000440200b985 */ /* 0x0001e2000c101b28 */
[----:B------:R-:W-:Y:S01]  /*28050*/  @!P2 LEA.HI.X R5, R122, R40, R124, 0x2, P4 ;  /* 0x000000287a05a211 */ /* 0x000fe200020f147c */
[----:B------:R-:W-:Y:S02]  /*28060*/  IMAD.MOV.U32 R122, RZ, RZ, R118 ;  /* 0x000000ffff7a7224 */ /* 0x000fe400078e0076 */
[----:B------:R-:W-:Y:S01]  /*28070*/  IMAD.MOV.U32 R118, RZ, RZ, R115 ;  /* 0x000000ffff767224 */ /* 0x000fe200078e0073 */
[----:B------:R-:W-:Y:S01]  /*28080*/  MOV R33, R20 ;  /* 0x0000001400217202 */ /* 0x000fe20000000f00 */
[----:B------:R-:W-:Y:S01]  /*28090*/  IMAD.MOV.U32 R115, RZ, RZ, R112 ;  /* 0x000000ffff737224 */ /* 0x000fe200078e0070 */
[----:B------:R-:W-:Y:S01]  /*280a0*/  MOV R112, R103 ;  /* 0x0000006700707202 */ /* 0x000fe20000000f00 */
[----:B------:R-:W-:Y:S01]  /*280b0*/  IMAD.MOV.U32 R103, RZ, RZ, R70 ;  /* 0x000000ffff677224 */ /* 0x000fe200078e0046 */
[----:B0-----:R-:W-:Y:S01]  /*280c0*/  @!P0 LEA R2, P5, R121, R35, 0x2 ;  /* 0x0000002379028211 */ /* 0x001fe200078a10ff */
[----:B------:R-:W-:-:S02]  /*280d0*/  IMAD.MOV.U32 R70, RZ, RZ, R55 ;  /* 0x000000ffff467224 */ /* 0x000fc400078e0037 */
[----:B------:R-:W-:Y:S01]  /*280e0*/  IMAD.MOV.U32 R55, RZ, RZ, R51 ;  /* 0x000000ffff377224 */ /* 0x000fe200078e0033 */
[----:B------:R-:W-:Y:S02]  /*280f0*/  @!P0 LEA.HI.X R3, R121, R40, R122, 0x2, P5 ;  /* 0x0000002879038211 */ /* 0x000fe400028f147a */
[----:B------:R-:W-:Y:S01]  /*28100*/  MOV R121, R118 ;  /* 0x0000007600797202 */ /* 0x000fe20000000f00 */
[----:B------:R-:W-:Y:S02]  /*28110*/  IMAD.MOV.U32 R118, RZ, RZ, R115 ;  /* 0x000000ffff767224 */ /* 0x000fe400078e0073 */
[----:B------:R-:W-:Y:S02]  /*28120*/  IMAD.MOV.U32 R115, RZ, RZ, R112 ;  /* 0x000000ffff737224 */ /* 0x000fe400078e0070 */
[----:B------:R-:W-:Y:S02]  /*28130*/  IMAD.MOV.U32 R112, RZ, RZ, R70 ;  /* 0x000000ffff707224 */ /* 0x000fe400078e0046 */
[----:B------:R-:W-:-:S02]  /*28140*/  IMAD.MOV.U32 R70, RZ, RZ, R55 ;  /* 0x000000ffff467224 */ /* 0x000fc400078e0037 */
[----:B------:R-:W-:Y:S02]  /*28150*/  IMAD.MOV.U32 R20, RZ, RZ, R11 ;  /* 0x000000ffff147224 */ /* 0x000fe400078e000b */
[----:B------:R-:W4:Y:S01]  /*28160*/  LDL R11, [R1+0x130] ;  /* 0x00013000010b7983 */ /* 0x000f220000100800 */
[----:B------:R-:W-:-:S03]  /*28170*/  IMAD.MOV.U32 R32, RZ, RZ, R14 ;  /* 0x000000ffff207224 */ /* 0x000fc600078e000e */
[----:B------:R-:W4:Y:S01]  /*28180*/  LDL R14, [R1+0x124] ;  /* 0x00012400010e7983 */ /* 0x000f220000100800 */
[----:B------:R-:W-:Y:S01]  /*28190*/  ISETP.GE.AND P1, PT, R120, UR4, PT ;  /* 0x0000000478007c0c */ /* 0x000fe2000bf26270 */
[----:B------:R-:W-:Y:S01]  /*281a0*/  @!P2 IMAD.MOV.U32 R63, RZ, RZ, R66 ;  /* 0x000000ffff3fa224 */ /* 0x000fe200078e0042 */
[----:B------:R-:W-:Y:S01]  /*281b0*/  ISETP.GE.AND P3, PT, R116, UR4, PT ;  /* 0x0000000474007c0c */ /* 0x000fe2000bf66270 */
[----:B------:R-:W-:-:S03]  /*281c0*/  @!P0 IMAD.MOV.U32 R77, RZ, RZ, R76 ;  /* 0x000000ffff4d8224 */ /* 0x000fc600078e004c */
[----:B------:R0:W-:Y:S01]  /*281d0*/  @!P2 ST.E.64 desc[UR40][R4.64], R62 ;  /* 0x0000003e0400a985 */ /* 0x0001e2000c101b28 */
[----:B------:R-:W-:Y:S01]  /*281e0*/  ISETP.GE.AND P2, PT, R113, UR4, PT ;  /* 0x0000000471007c0c */ /* 0x000fe2000bf46270 */
[----:B------:R-:W-:-:S05]  /*281f0*/  @!P0 IMAD.MOV.U32 R76, RZ, RZ, R71 ;  /* 0x000000ffff4c8224 */ /* 0x000fca00078e0047 */
[----:B------:R-:W-:Y:S01]  /*28200*/  @!P1 LOP3.LUT R75, R75, R74, RZ, 0x3c, !PT ;  /* 0x0000004a4b4b9212 */ /* 0x000fe200078e3cff */
[----:B---3--:R-:W-:Y:S02]  /*28210*/  IMAD.MOV.U32 R51, RZ, RZ, R41 ;  /* 0x000000ffff337224 */ /* 0x008fe400078e0029 */
[----:B------:R-:W-:Y:S02]  /*28220*/  IMAD.MOV.U32 R41, RZ, RZ, R33 ;  /* 0x000000ffff297224 */ /* 0x000fe400078e0021 */
[----:B------:R-:W-:Y:S02]  /*28230*/  IMAD.MOV.U32 R33, RZ, RZ, R26 ;  /* 0x000000ffff217224 */ /* 0x000fe400078e001a */
[----:B------:R-:W-:Y:S01]  /*28240*/  IMAD.MOV.U32 R55, RZ, RZ, R51 ;  /* 0x000000ffff377224 */ /* 0x000fe200078e0033 */
[----:B------:R-:W3:Y:S01]  /*28250*/  LDL R26, [R1+0x134] ;  /* 0x00013400011a7983 */ /* 0x000ee20000100800 */
[----:B------:R-:W-:Y:S02]  /*28260*/  IMAD.MOV.U32 R51, RZ, RZ, R41 ;  /* 0x000000ffff337224 */ /* 0x000fe400078e0029 */
[----:B------:R-:W-:Y:S01]  /*28270*/  IMAD.MOV.U32 R41, RZ, RZ, R33 ;  /* 0x000000ffff297224 */ /* 0x000fe200078e0021 */
[----:B------:R-:W-:-:S02]  /*28280*/  MOV R33, R15 ;  /* 0x0000000f00217202 */ /* 0x000fc40000000f00 */
[----:B------:R-:W3:Y:S01]  /*28290*/  LDL R15, [R1+0xa8] ;  /* 0x0000a800010f7983 */ /* 0x000ee20000100800 */
[C---:B0-----:R-:W-:Y:S02]  /*282a0*/  @!P1 LEA R4, P4, R120.reuse, R35, 0x2 ;  /* 0x0000002378049211 */ /* 0x041fe400078810ff */
[C---:B------:R-:W-:Y:S01]  /*282b0*/  @!P1 LOP3.LUT R74, R75.reuse, R74, RZ, 0x3c, !PT ;  /* 0x0000004a4b4a9212 */ /* 0x040fe200078e3cff */
[----:B------:R0:W-:Y:S01]  /*282c0*/  @!P0 ST.E.64 desc[UR40][R2.64], R76 ;  /* 0x0000004c02008985 */ /* 0x0001e2000c101b28 */
[----:B------:R-:W-:Y:S02]  /*282d0*/  @!P1 LEA.HI.X R5, R120, R40, R121, 0x2, P4 ;  /* 0x0000002878059211 */ /* 0x000fe400020f1479 */
[----:B------:R-:W-:Y:S02]  /*282e0*/  @!P1 LOP3.LUT R75, R75, R74, RZ, 0x3c, !PT ;  /* 0x0000004a4b4b9212 */ /* 0x000fe400078e3cff */
[----:B------:R-:W-:Y:S01]  /*282f0*/  ISETP.GE.AND P0, PT, R110, UR4, PT ;  /* 0x000000046e007c0c */ /* 0x000fe2000bf06270 */
[----:B------:R-:W-:-:S02]  /*28300*/  @!P3 IMAD.MOV.U32 R85, RZ, RZ, R84 ;  /* 0x000000ffff55b224 */ /* 0x000fc400078e0054 */
[----:B------:R1:W-:Y:S01]  /*28310*/  @!P1 ST.E.64 desc[UR40][R4.64], R74 ;  /* 0x0000004a04009985 */ /* 0x0003e2000c101b28 */
[----:B------:R-:W-:Y:S01]  /*28320*/  ISETP.GE.AND P1, PT, R72, UR4, PT ;  /* 0x0000000448007c0c */ /* 0x000fe2000bf26270 */
[----:B------:R-:W-:Y:S01]  /*28330*/  @!P3 IMAD.MOV.U32 R84, RZ, RZ, R78 ;  /* 0x000000ffff54b224 */ /* 0x000fe200078e004e */
[----:B0-----:R-:W-:-:S04]  /*28340*/  @!P3 LEA R2, P5, R116, R35, 0x2 ;  /* 0x000000237402b211 */ /* 0x001fc800078a10ff */
[----:B------:R-:W-:Y:S02]  /*28350*/  @!P3 LEA.HI.X R3, R116, R40, R118, 0x2, P5 ;  /* 0x000000287403b211 */ /* 0x000fe400028f1476 */
[----:B-1----:R-:W-:-:S03]  /*28360*/  @!P2 LEA R4, P4, R113, R35, 0x2 ;  /* 0x000000237104a211 */ /* 0x002fc600078810ff */
[----:B------:R0:W-:Y:S01]  /*28370*/  @!P3 ST.E.64 desc[UR40][R2.64], R84 ;  /* 0x000000540200b985 */ /* 0x0001e2000c101b28 */
[----:B------:R-:W-:Y:S01]  /*28380*/  ISETP.GE.AND P3, PT, R65, UR4, PT ;  /* 0x0000000441007c0c */ /* 0x000fe2000bf66270 */
[----:B------:R-:W-:Y:S01]  /*28390*/  @!P2 IMAD.MOV.U32 R6, RZ, RZ, R117 ;  /* 0x000000ffff06a224 */ /* 0x000fe200078e0075 */
[----:B------:R-:W-:Y:S01]  /*283a0*/  @!P2 LEA.HI.X R5, R113, R40, R115, 0x2, P4 ;  /* 0x000000287105a211 */ /* 0x000fe200020f1473 */
[----:B------:R-:W-:Y:S02]  /*283b0*/  @!P2 IMAD.MOV.U32 R7, RZ, RZ, R79 ;  /* 0x000000ffff07a224 */ /* 0x000fe400078e004f */
[----:B------:R-:W-:Y:S01]  /*283c0*/  @!P0 IMAD.MOV.U32 R89, RZ, RZ, R88 ;  /* 0x000000ffff598224 */ /* 0x000fe200078e0058 */
[----:B------:R-:W-:Y:S02]  /*283d0*/  @!P0 MOV R88, R86 ;  /* 0x0000005600588202 */ /* 0x000fe40000000f00 */
[----:B------:R1:W-:Y:S01]  /*283e0*/  @!P2 ST.E.64 desc[UR40][R4.64], R6 ;  /* 0x000000060400a985 */ /* 0x0003e2000c101b28 */
[----:B------:R-:W-:-:S02]  /*283f0*/  ISETP.GE.AND P2, PT, R61, UR4, PT ;  /* 0x000000043d007c0c */ /* 0x000fc4000bf46270 */
[----:B0-----:R-:W-:-:S04]  /*28400*/  @!P0 LEA R2, P5, R110, R35, 0x2 ;  /* 0x000000236e028211 */ /* 0x001fc800078a10ff */
[-C--:B------:R-:W-:Y:S02]  /*28410*/  @!P0 LEA.HI.X R3, R110, R40.reuse, R112, 0x2, P5 ;  /* 0x000000286e038211 */ /* 0x080fe400028f1470 */
[C---:B-1----:R-:W-:Y:S01]  /*28420*/  @!P1 LEA R4, P4, R72.reuse, R35, 0x2 ;  /* 0x0000002348049211 */ /* 0x042fe200078810ff */
[----:B------:R-:W-:Y:S02]  /*28430*/  @!P1 IMAD.MOV.U32 R6, RZ, RZ, R125 ;  /* 0x000000ffff069224 */ /* 0x000fe400078e007d */
[----:B------:R0:W-:Y:S01]  /*28440*/  @!P0 ST.E.64 desc[UR40][R2.64], R88 ;  /* 0x0000005802008985 */ /* 0x0001e2000c101b28 */
[----:B------:R-:W-:Y:S01]  /*28450*/  @!P1 IMAD.MOV.U32 R7, RZ, RZ, R82 ;  /* 0x000000ffff079224 */ /* 0x000fe200078e0052 */
[----:B------:R-:W-:Y:S02]  /*28460*/  @!P1 LEA.HI.X R5, R72, R40, R103, 0x2, P4 ;  /* 0x0000002848059211 */ /* 0x000fe400020f1467 */
[----:B------:R-:W-:-:S03]  /*28470*/  ISETP.GE.AND P0, PT, R58, UR4, PT ;  /* 0x000000043a007c0c */ /* 0x000fc6000bf06270 */
[----:B------:R1:W-:Y:S01]  /*28480*/  @!P1 ST.E.64 desc[UR40][R4.64], R6 ;  /* 0x0000000604009985 */ /* 0x0003e2000c101b28 */
[----:B------:R-:W-:Y:S02]  /*28490*/  ISETP.GE.AND P1, PT, R54, UR4, PT ;  /* 0x0000000436007c0c */ /* 0x000fe4000bf26270 */
[----:B0-----:R-:W-:-:S04]  /*284a0*/  @!P3 LEA R2, P5, R65, R35, 0x2 ;  /* 0x000000234102b211 */ /* 0x001fc800078a10ff */
[----:B------:R-:W-:Y:S01]  /*284b0*/  @!P3 LEA.HI.X R3, R65, R40, R70, 0x2, P5 ;  /* 0x000000284103b211 */ /* 0x000fe200028f1446 */
[----:B-1----:R-:W-:Y:S02]  /*284c0*/  @!P3 IMAD.MOV.U32 R4, RZ, RZ, R91 ;  /* 0x000000ffff04b224 */ /* 0x002fe400078e005b */
[----:B------:R-:W-:Y:S01]  /*284d0*/  @!P3 IMAD.MOV.U32 R5, RZ, RZ, R92 ;  /* 0x000000ffff05b224 */ /* 0x000fe200078e005c */
[----:B------:R-:W-:-:S04]  /*284e0*/  @!P2 LEA R6, P4, R61, R35, 0x2 ;  /* 0x000000233d06a211 */ /* 0x000fc800078810ff */
[----:B------:R0:W-:Y:S01]  /*284f0*/  @!P3 ST.E.64 desc[UR40][R2.64], R4 ;  /* 0x000000040200b985 */ /* 0x0001e2000c101b28 */
[----:B------:R-:W-:Y:S02]  /*28500*/  ISETP.GE.AND P3, PT, R50, UR4, PT ;  /* 0x0000000432007c0c */ /* 0x000fe4000bf66270 */
[----:B------:R-:W-:Y:S01]  /*28510*/  @!P2 LEA.HI.X R7, R61, R40, R64, 0x2, P4 ;  /* 0x000000283d07a211 */ /* 0x000fe200020f1440 */
[----:B0-----:R-:W-:Y:S02]  /*28520*/  @!P2 IMAD.MOV.U32 R4, RZ, RZ, R83 ;  /* 0x000000ffff04a224 */ /* 0x001fe400078e0053 */
[----:B------:R-:W-:Y:S01]  /*28530*/  @!P2 IMAD.MOV.U32 R5, RZ, RZ, R87 ;  /* 0x000000ffff05a224 */ /* 0x000fe200078e0057 */
[----:B------:R-:W-:-:S04]  /*28540*/  @!P0 LEA R2, P5, R58, R35, 0x2 ;  /* 0x000000233a028211 */ /* 0x000fc800078a10ff */
[----:B------:R0:W-:Y:S01]  /*28550*/  @!P2 ST.E.64 desc[UR40][R6.64], R4 ;  /* 0x000000040600a985 */ /* 0x0001e2000c101b28 */
[----:B------:R-:W-:Y:S02]  /*28560*/  ISETP.GE.AND P2, PT, R9, UR4, PT ;  /* 0x0000000409007c0c */ /* 0x000fe4000bf46270 */
[----:B------:R-:W-:Y:S01]  /*28570*/  @!P0 LEA.HI.X R3, R58, R40, R59, 0x2, P5 ;  /* 0x000000283a038211 */ /* 0x000fe200028f143b */
[----:B------:R-:W-:Y:S02]  /*28580*/  @!P1 IMAD.MOV.U32 R91, RZ, RZ, R90 ;  /* 0x000000ffff5b9224 */ /* 0x000fe400078e005a */
[----:B------:R-:W-:Y:S02]  /*28590*/  @!P1 IMAD.MOV.U32 R90, RZ, RZ, R106 ;  /* 0x000000ffff5a9224 */ /* 0x000fe400078e006a */
[----:B0-----:R-:W-:Y:S01]  /*285a0*/  @!P0 IMAD.MOV.U32 R4, RZ, RZ, R94 ;  /* 0x000000ffff048224 */ /* 0x001fe200078e005e */
[----:B------:R-:W-:Y:S02]  /*285b0*/  @!P0 MOV R5, R96 ;  /* 0x0000006000058202 */ /* 0x000fe40000000f00 */
[----:B------:R-:W-:-:S03]  /*285c0*/  @!P1 LEA R6, P4, R54, R35, 0x2 ;  /* 0x0000002336069211 */ /* 0x000fc600078810ff */
[----:B------:R0:W-:Y:S01]  /*285d0*/  @!P0 ST.E.64 desc[UR40][R2.64], R4 ;  /* 0x0000000402008985 */ /* 0x0001e2000c101b28 */
[-C--:B------:R-:W-:Y:S02]  /*285e0*/  @!P1 LEA.HI.X R7, R54, R40.reuse, R55, 0x2, P4 ;  /* 0x0000002836079211 */ /* 0x080fe400020f1437 */
[----:B------:R-:W-:Y:S02]  /*285f0*/  ISETP.GE.AND P0, PT, R41, UR4, PT ;  /* 0x0000000429007c0c */ /* 0x000fe4000bf06270 */
[----:B------:R-:W-:Y:S01]  /*28600*/  ISETP.GE.AND P4, PT, R32, UR4, PT ;  /* 0x0000000420007c0c */ /* 0x000fe2000bf86270 */
[----:B------:R1:W-:Y:S01]  /*28610*/  @!P1 ST.E.64 desc[UR40][R6.64], R90 ;  /* 0x0000005a06009985 */ /* 0x0003e2000c101b28 */
[C---:B0-----:R-:W-:Y:S01]  /*28620*/  @!P3 LEA R2, P5, R50.reuse, R35, 0x2 ;  /* 0x000000233202b211 */ /* 0x041fe200078a10ff */
[----:B------:R-:W-:Y:S02]  /*28630*/  @!P3 IMAD.MOV.U32 R4, RZ, RZ, R98 ;  /* 0x000000ffff04b224 */ /* 0x000fe400078e0062 */
[----:B------:R-:W-:Y:S01]  /*28640*/  @!P3 IMAD.MOV.U32 R5, RZ, RZ, R93 ;  /* 0x000000ffff05b224 */ /* 0x000fe200078e005d */
[----:B------:R-:W-:-:S02]  /*28650*/  @!P3 LEA.HI.X R3, R50, R40, R51, 0x2, P5 ;  /* 0x000000283203b211 */ /* 0x000fc400028f1433 */
[----:B-1----:R-:W-:-:S03]  /*28660*/  @!P2 LEA R6, P1, R9, R35, 0x2 ;  /* 0x000000230906a211 */ /* 0x002fc600078210ff */
[----:B------:R0:W-:Y:S01]  /*28670*/  @!P3 ST.E.64 desc[UR40][R2.64], R4 ;  /* 0x000000040200b985 */ /* 0x0001e2000c101b28 */
[----:B-----5:R-:W-:Y:S02]  /*28680*/  @!P2 LEA.HI.X R7, R9, R40, R12, 0x2, P1 ;  /* 0x000000280907a211 */ /* 0x020fe400008f140c */
[----:B--2---:R-:W-:Y:S01]  /*28690*/  ISETP.GE.AND P1, PT, R25, UR4, PT ;  /* 0x0000000419007c0c */ /* 0x004fe2000bf26270 */
[----:B------:R-:W-:Y:S01]  /*286a0*/  IMAD.MOV.U32 R12, RZ, RZ, R8 ;  /* 0x000000ffff0c7224 */ /* 0x000fe200078e0008 */
[-C--:B------:R-:W-:Y:S02]  /*286b0*/  @!P4 LEA R8, P3, R32, R35.reuse, 0x2 ;  /* 0x000000232008c211 */ /* 0x080fe400078610ff */
[----:B------:R-:W-:Y:S01]  /*286c0*/  @!P0 MOV R103, R102 ;  /* 0x0000006600678202 */ /* 0x000fe20000000f00 */
[----:B0-----:R-:W-:Y:S02]  /*286d0*/  @!P2 IMAD.MOV.U32 R4, RZ, RZ, R111 ;  /* 0x000000ffff04a224 */ /* 0x001fe400078e006f */
[----:B------:R-:W-:Y:S01]  /*286e0*/  @!P2 IMAD.MOV.U32 R5, RZ, RZ, R95 ;  /* 0x000000ffff05a224 */ /* 0x000fe200078e005f */
[----:B------:R-:W-:Y:S01]  /*286f0*/  @!P0 LEA R2, P5, R41, R35, 0x2 ;  /* 0x0000002329028211 */ /* 0x000fe200078a10ff */
[----:B------:R-:W-:-:S03]  /*28700*/  @!P0 IMAD.MOV.U32 R102, RZ, RZ, R100 ;  /* 0x000000ffff668224 */ /* 0x000fc600078e0064 */
[----:B------:R-:W-:Y:S01]  /*28710*/  @!P2 ST.E.64 desc[UR40][R6.64], R4 ;  /* 0x000000040600a985 */ /* 0x000fe2000c101b28 */
[----:B------:R-:W-:Y:S02]  /*28720*/  ISETP.GE.AND P2, PT, R10, UR4, PT ;  /* 0x000000040a007c0c */ /* 0x000fe4000bf46270 */
[-C--:B------:R-:W-:Y:S01]  /*28730*/  @!P0 LEA.HI.X R3, R41, R40.reuse, R49, 0x2, P5 ;  /* 0x0000002829038211 */ /* 0x080fe200028f1431 */
[----:B------:R-:W-:Y:S01]  /*28740*/  @!P4 IMAD.MOV.U32 R115, RZ, RZ, R97 ;  /* 0x000000ffff73c224 */ /* 0x000fe200078e0061 */
[----:B------:R-:W-:Y:S02]  /*28750*/  @!P4 LEA.HI.X R9, R32, R40, R33, 0x2, P3 ;  /* 0x000000282009c211 */ /* 0x000fe400018f1421 */
[----:B----4-:R-:W-:Y:S01]  /*28760*/  ISETP.GE.AND P3, PT, R21, UR4, PT ;  /* 0x0000000415007c0c */ /* 0x010fe2000bf66270 */
[----:B------:R0:W-:Y:S04]  /*28770*/  @!P0 ST.E.64 desc[UR40][R2.64], R102 ;  /* 0x0000006602008985 */ /* 0x0001e8000c101b28 */
[----:B------:R1:W-:Y:S01]  /*28780*/  @!P4 ST.E.64 desc[UR40][R8.64], R114 ;  /* 0x000000720800c985 */ /* 0x0003e2000c101b28 */
[----:B------:R-:W-:-:S02]  /*28790*/  ISETP.GE.AND P4, PT, R13, UR4, PT ;  /* 0x000000040d007c0c */ /* 0x000fc4000bf86270 */
[----:B0-----:R-:W-:Y:S01]  /*287a0*/  @!P1 LEA R2, P0, R25, R35, 0x2 ;  /* 0x0000002319029211 */ /* 0x001fe200078010ff */
[----:B------:R-:W-:-:S04]  /*287b0*/  @!P2 IMAD.MOV.U32 R98, RZ, RZ, R119 ;  /* 0x000000ffff62a224 */ /* 0x000fc800078e0077 */
[----:B------:R-:W-:Y:S02]  /*287c0*/  @!P3 IMAD.MOV.U32 R109, RZ, RZ, R108 ;  /* 0x000000ffff6db224 */ /* 0x000fe400078e006c */
[----:B------:R-:W-:Y:S01]  /*287d0*/  @!P3 IMAD.MOV.U32 R108, RZ, RZ, R107 ;  /* 0x000000ffff6cb224 */ /* 0x000fe200078e006b */
[-C--:B---3--:R-:W-:Y:S02]  /*287e0*/  @!P1 LEA.HI.X R3, R25, R40.reuse, R26, 0x2, P0 ;  /* 0x0000002819039211 */ /* 0x088fe400000f141a */
[CC--:B------:R-:W-:Y:S02]  /*287f0*/  @!P2 LEA R4, P0, R10.reuse, R35.reuse, 0x2 ;  /* 0x000000230a04a211 */ /* 0x0c0fe400078010ff */
[----:B------:R-:W-:Y:S02]  /*28800*/  ISETP.GE.AND P5, PT, R15, UR4, PT ;  /* 0x000000040f007c0c */ /* 0x000fe4000bfa6270 */
[----:B------:R-:W-:Y:S01]  /*28810*/  @!P2 LEA.HI.X R5, R10, R40, R11, 0x2, P0 ;  /* 0x000000280a05a211 */ /* 0x000fe200000f140b */
[----:B------:R0:W-:Y:S01]  /*28820*/  @!P1 ST.E.64 desc[UR40][R2.64], R104 ;  /* 0x0000006802009985 */ /* 0x0001e2000c101b28 */
[----:B------:R-:W-:-:S03]  /*28830*/  @!P3 LEA R6, P0, R21, R35, 0x2 ;  /* 0x000000231506b211 */ /* 0x000fc600078010ff */
[----:B------:R0:W-:Y:S01]  /*28840*/  @!P2 ST.E.64 desc[UR40][R4.64], R98 ;  /* 0x000000620400a985 */ /* 0x0001e2000c101b28 */
[----:B-1----:R-:W-:Y:S02]  /*28850*/  @!P4 LEA R8, P2, R13, R35, 0x2 ;  /* 0x000000230d08c211 */ /* 0x002fe400078410ff */
[----:B------:R-:W-:-:S03]  /*28860*/  @!P3 LEA.HI.X R7, R21, R40, R24, 0x2, P0 ;  /* 0x000000281507b211 */ /* 0x000fc600000f1418 */
[----:B------:R-:W-:Y:S01]  /*28870*/  @!P5 LEA R10, P1, R15, R35, 0x2 ;  /* 0x000000230f0ad211 */ /* 0x000fe200078210ff */
[----:B------:R-:W-:Y:S01]  /*28880*/  @!P5 IMAD.MOV.U32 R100, RZ, RZ, R123 ;  /* 0x000000ffff64d224 */ /* 0x000fe200078e007b */
[-C--:B------:R-:W-:Y:S02]  /*28890*/  @!P4 LEA.HI.X R9, R13, R40.reuse, R14, 0x2, P2 ;  /* 0x000000280d09c211 */ /* 0x080fe400010f140e */
        /* <DEDUP_REMOVED lines=11> */
.L_x_2664:
        /* <DEDUP_REMOVED lines=13> */
[----:B------:R-:W-:Y:S02]  /*28a20*/  @P1 IADD3 R4, P2, R4, UR6, RZ ;  /* 0x0000000604041c10 */ /* 0x000fe4000ff5e0ff */
[----:B------:R-:W-:Y:S01]  /*28a30*/  MOV R20, UR4 ;  /* 0x0000000400147c02 */ /* 0x000fe20008000f00 */
[----:B------:R2:W5:Y:S01]  /*28a40*/  @P0 LDG.E R15, desc[UR40][R2.64] ;  /* 0x00000028020f0981 */ /* 0x000562000c1e1900 */
        /* <DEDUP_REMOVED lines=9> */
[----:B--2---:R-:W-:-:S07]  /*28ae0*/  IMAD.IADD R20, R20, 0x1, -R5 ;  /* 0x0000000114147824 */ /* 0x004fce00078e0a05 */
.L_x_2683:
        /* <DEDUP_REMOVED lines=9> */
[----:B-1----:R-:W-:Y:S01]  /*28b80*/  IMAD R0, R20, R29, RZ ;  /* 0x0000001d14007224 */ /* 0x002fe200078e02ff */
[----:B--2---:R-:W-:-:S04]  /*28b90*/  IADD3 R27, R2, -0x80, R28 ;  /* 0xffffff80021b7810 */ /* 0x004fc80007ffe01c */
[----:B------:R-:W-:-:S13]  /*28ba0*/  ISETP.GE.AND P0, PT, R27, R0, PT ;  /* 0x000000001b00720c */ /* 0x000fda0003f06270 */
[----:B------:R-:W-:Y:S05]  /*28bb0*/  @P0 BRA `(.L_x_2685) ;  /* 0x0000000000b40947 */ /* 0x000fea0003800000 */
[----:B------:R-:W2:Y:S01]  /*28bc0*/  LDL R12, [R1+0x60] ;  /* 0x00006000010c7983 */ /* 0x000ea20000100800 */
[----:B------:R-:W-:Y:S01]  /*28bd0*/  IMAD.MOV.U32 R0, RZ, RZ, 0x9b8 ;  /* 0x000009b8ff007424 */ /* 0x000fe200078e00ff */
[----:B------:R-:W-:Y:S01]  /*28be0*/  ISETP.GT.AND P3, PT, R223, 0x1, PT ;  /* 0x00000001df00780c */ /* 0x000fe20003f64270 */
[----:B------:R-:W1:Y:S01]  /*28bf0*/  LDC.64 R2, c[0x0][0xba8] ;  /* 0x0002ea00ff027b82 */ /* 0x000e620000000a00 */
[----:B------:R-:W3:Y:S01]  /*28c00*/  LDL.LU R30, [R1+0x9c] ;  /* 0x00009c00011e7983 */ /* 0x000ee20000300800 */
[----:B------:R-:W-:Y:S01]  /*28c10*/  ISETP.NE.AND P0, PT, R29, 0x1, PT ;  /* 0x000000011d00780c */ /* 0x000fe20003f05270 */
[----:B------:R-:W-:Y:S01]  /*28c20*/  IMAD.MOV.U32 R21, RZ, RZ, R27 ;  /* 0x000000ffff157224 */ /* 0x000fe200078e001b */
[----:B------:R-:W-:-:S04]  /*28c30*/  SEL R26, R0, 0x978, P3 ;  /* 0x00000978001a7807 */ /* 0x000fc80001800000 */
        /* <DEDUP_REMOVED lines=37> */
.L_x_2685:
[----:B------:R-:W-:Y:S05]  /*28e90*/  BSYNC B1 ;  /* 0x0000000000017941 */ /* 0x000fea0003800000 */
.L_x_2684:
        /* <DEDUP_REMOVED lines=11> */
[----:B------:R-:W-:Y:S02]  /*28f50*/  ULDC.64 UR4, c[0x0][0xae8] ;  /* 0x0002ba0000047ab9 */ /* 0x000fe40000000a00 */
[----:B------:R-:W-:Y:S01]  /*28f60*/  IMAD.IADD R3, R3, 0x1, R5 ;  /* 0x0000000103037824 */ /* 0x000fe200078e0205 */
[----:B------:R-:W-:-:S05]  /*28f70*/  LOP3.LUT R13, R0, 0xfffffff8, RZ, 0xc0, !PT ;  /* 0xfffffff8000d7812 */ /* 0x000fca00078ec0ff */
[----:B------:R-:W-:Y:S01]  /*28f80*/  IMAD.IADD R0, R4, 0x1, -R13 ;  /* 0x0000000104007824 */ /* 0x000fe200078e0a0d */
[----:B---3--:R-:W-:-:S03]  /*28f90*/  ISETP.NE.AND P0, PT, R9, 0x1, PT ;  /* 0x000000010900780c */ /* 0x008fc60003f05270 */
[----:B------:R-:W-:-:S10]  /*28fa0*/  IMAD R0, R0, 0x20, R19 ;  /* 0x0000002000007824 */ /* 0x000fd400078e0213 */
[----:B------:R-:W1:Y:S08]  /*28fb0*/  @P0 LDC R7, c[0x0][0xbec] ;  /* 0x0002fb00ff070b82 */ /* 0x000e700000000800 */
[----:B------:R-:W3:Y:S01]  /*28fc0*/  @P0 LDC R11, c[0x0][0xbf0] ;  /* 0x0002fc00ff0b0b82 */ /* 0x000ee20000000800 */
[----:B--2---:R-:W-:-:S04]  /*28fd0*/  IMAD.WIDE.U32 R2, R10, UR4, R2 ;  /* 0x000000040a027c25 */ /* 0x004fc8000f8e0002 */
[----:B----4-:R-:W-:Y:S02]  /*28fe0*/  IMAD.IADD R6, R8, 0x1, R0 ;  /* 0x0000000108067824 */ /* 0x010fe400078e0200 */
        /* <DEDUP_REMOVED lines=30> */
[----:B------:R1:W2:Y:S04]  /*291d0*/  SHFL.IDX PT, R0, R3, RZ, 0x181f ;  /* 0x00181fff03007589 */ /* 0x0002a800000e0000 */
[----:B------:R1:W3:Y:S02]  /*291e0*/  SHFL.IDX PT, R14, R2, RZ, 0x181f ;  /* 0x00181fff020e7589 */ /* 0x0002e400000e0000 */
.L_x_3041:
        /* <DEDUP_REMOVED lines=25> */
.L_x_2688:
[----:B------:R-:W-:Y:S05]  /*29380*/  BSYNC B1 ;  /* 0x0000000000017941 */ /* 0x000fea0003800000 */
.L_x_2687:
[----:B------:R-:W-:-:S03]  /*29390*/  UMOV UR4, 0xffffffff ;  /* 0xffffffff00047882 */ /* 0x000fc60000000000 */
[----:B------:R-:W-:Y:S05]  /*293a0*/  BRA.DIV UR4, `(.L_x_2689) ;  /* 0x000000e2041c7947 */ /* 0x000fea000b800000 */
[----:B--2---:R2:W4:Y:S04]  /*293b0*/  SHFL.IDX PT, R0, R3, 0x1, 0x181f ;  /* 0x00381f0003007f89 */ /* 0x00452800000e0000 */
[----:B---3--:R2:W3:Y:S02]  /*293c0*/  SHFL.IDX PT, R14, R2, 0x1, 0x181f ;  /* 0x00381f00020e7f89 */ /* 0x0084e400000e0000 */
.L_x_3045:
        /* <DEDUP_REMOVED lines=25> */
.L_x_2691:
[----:B------:R-:W-:Y:S05]  /*29560*/  BSYNC B1 ;  /* 0x0000000000017941 */ /* 0x000fea0003800000 */
.L_x_2690:
[----:B------:R-:W-:-:S03]  /*29570*/  UMOV UR4, 0xffffffff ;  /* 0xffffffff00047882 */ /* 0x000fc60000000000 */
[----:B------:R-:W-:Y:S05]  /*29580*/  BRA.DIV UR4, `(.L_x_2692) ;  /* 0x000000de04ec7947 */ /* 0x000fea000b800000 */
[----:B----4-:R4:W0:Y:S04]  /*29590*/  SHFL.IDX PT, R0, R3, 0x2, 0x181f ;  /* 0x00581f0003007f89 */ /* 0x01082800000e0000 */
[----:B---3--:R4:W3:Y:S02]  /*295a0*/  SHFL.IDX PT, R14, R2, 0x2, 0x181f ;  /* 0x00581f00020e7f89 */ /* 0x0088e400000e0000 */
.L_x_3049:
        /* <DEDUP_REMOVED lines=25> */
.L_x_2694:
[----:B------:R-:W-:Y:S05]  /*29740*/  BSYNC B1 ;  /* 0x0000000000017941 */ /* 0x000fea0003800000 */
.L_x_2693:
[----:B------:R-:W-:-:S03]  /*29750*/  UMOV UR4, 0xffffffff ;  /* 0xffffffff00047882 */ /* 0x000fc60000000000 */
[----:B------:R-:W-:Y:S05]  /*29760*/  BRA.DIV UR4, `(.L_x_2695) ;  /* 0x000000de04bc7947 */ /* 0x000fea000b800000 */
[----:B0-----:R0:W0:Y:S04]  /*29770*/  SHFL.IDX PT, R0, R3, 0x3, 0x181f ;  /* 0x00781f0003007f89 */ /* 0x00102800000e0000 */
[----:B---3--:R3:W0:Y:S02]  /*29780*/  SHFL.IDX PT, R14, R2, 0x3, 0x181f ;  /* 0x00781f00020e7f89 */ /* 0x00862400000e0000 */
.L_x_3053:
        /* <DEDUP_REMOVED lines=24> */
.L_x_2678:
[----:B------:R-:W-:Y:S05]  /*29910*/  BSYNC B0 ;  /* 0x0000000000007941 */ /* 0x000fea0003800000 */
.L_x_2663:
[----:B------:R-:W-:Y:S02]  /*29920*/  ULDC UR4, c[0x0][0xc3c] ;  /* 0x00030f0000047ab9 */ /* 0x000fe40000000800 */
[----:B------:R-:W-:-:S13]  /*29930*/  ISETP.GE.AND P0, PT, R39, UR4, PT ;  /* 0x0000000427007c0c */ /* 0x000fda000bf06270 */
[----:B------:R-:W-:Y:S05]  /*29940*/  @!P0 BRA `(.L_x_2696) ;  /* 0xfffffd8000588947 */ /* 0x000fea000383ffff */
[----:B------:R-:W-:Y:S05]  /*29950*/  BRA `(.L_x_2476) ;  /* 0x0000008000d87947 */ /* 0x000fea0003800000 */
.L_x_2474:
        /* <DEDUP_REMOVED lines=20> */
.L_x_2697:
        /* <DEDUP_REMOVED lines=44> */
.L_x_2701:
        /* <DEDUP_REMOVED lines=39> */
.L_x_2699:
[----:B------:R-:W-:Y:S02]  /*29fd0*/  IMAD.IADD R9, R7, 0x1, -R4 ;  /* 0x0000000107097824 */ /* 0x000fe400078e0a04 */
[----:B------:R-:W-:Y:S02]  /*29fe0*/  IMAD.MOV.U32 R8, RZ, RZ, RZ ;  /* 0x000000ffff087224 */ /* 0x000fe400078e00ff */
        /* <DEDUP_REMOVED lines=10> */
.L_x_2702:
[----:B----4-:R-:W-:Y:S01]  /*2a090*/  IMAD R2, R8, UR5, R9 ;  /* 0x0000000508027c24 */ /* 0x010fe2000f8e0209 */
[----:B------:R-:W-:Y:S02]  /*2a0a0*/  IADD3 R12, R10, UR4, RZ ;  /* 0x000000040a0c7c10 */ /* 0x000fe4000fffe0ff */
[----:B-1----:R-:W-:Y:S02]  /*2a0b0*/  ISETP.NE.AND P0, PT, R7, 0x1, PT ;  /* 0x000000010700780c */ /* 0x002fe40003f05270 */
[----:B------:R1:W-:Y:S01]  /*2a0c0*/  STL [R1], R2 ;  /* 0x0000000201007387 */ /* 0x0003e20000100800 */
[----:B0-----:R-:W-:-:S03]  /*2a0d0*/  IADD3 R5, -R2, UR6, RZ ;  /* 0x0000000602057c10 */ /* 0x001fc6000fffe1ff */
[----:B------:R1:W-:Y:S07]  /*2a0e0*/  STL [R1+0xc], R12 ;  /* 0x00000c0c01007387 */ /* 0x0003ee0000100800 */
        /* <DEDUP_REMOVED lines=17> */
[----:B------:R-:W-:Y:S01]  /*2a200*/  IMAD R11, R9, R11, R2 ;  /* 0x0000000b090b7224 */ /* 0x000fe200078e0202 */
[----:B------:R-:W-:Y:S01]  /*2a210*/  MOV R2, RZ ;  /* 0x000000ff00027202 */ /* 0x000fe20000000f00 */
[----:B------:R-:W-:-:S03]  /*2a220*/  VIADD R3, R10, 0xffffffe ;  /* 0x0ffffffe0a037836 */ /* 0x000fc60000000000 */
        /* <DEDUP_REMOVED lines=26> */
[----:B------:R-:W-:-:S05]  /*2a3d0*/  @P0 VIADD R6, R6, 0x1 ;  /* 0x0000000106060836 */ /* 0x000fca0000000000 */
[----:B------:R-:W-:Y:S02]  /*2a3e0*/  @!P2 IADD3 R6, -R6, RZ, RZ ;  /* 0x000000ff0606a210 */ /* 0x000fe40007ffe1ff */
        /* <DEDUP_REMOVED lines=9> */
.L_x_2703:
        /* <DEDUP_REMOVED lines=15> */
[----:B------:R-:W-:Y:S01]  /*2a570*/  IMAD.HI.U32 R2, R2, R11, RZ ;  /* 0x0000000b02027227 */ /* 0x000fe200078e00ff */
[----:B------:R-:W-:-:S05]  /*2a580*/  IADD3 R3, RZ, -R3, RZ ;  /* 0x80000003ff037210 */ /* 0x000fca0007ffe0ff */
        /* <DEDUP_REMOVED lines=23> */
[----:B0-----:R-:W-:-:S05]  /*2a700*/  IADD3 R2, RZ, -R3, RZ ;  /* 0x80000003ff027210 */ /* 0x001fca0007ffe0ff */
        /* <DEDUP_REMOVED lines=20> */
.L_x_2704:
[----:B01----:R-:W-:-:S04]  /*2a850*/  LOP3.LUT R3, RZ, R2, RZ, 0x33, !PT ;  /* 0x00000002ff037212 */ /* 0x003fc800078e33ff */
[----:B------:R-:W-:-:S05]  /*2a860*/  IADD3 R2, R4, R3, RZ ;  /* 0x0000000304027210 */ /* 0x000fca0007ffe0ff */
[----:B------:R1:W-:Y:S01]  /*2a870*/  STL [R1+0x4], R2 ;  /* 0x0000040201007387 */ /* 0x0003e20000100800 */
[----:B------:R-:W-:Y:S05]  /*2a880*/  BRA `(.L_x_2705) ;  /* 0x0000000000107947 */ /* 0x000fea0003800000 */
.L_x_2700:
[----:B------:R-:W-:Y:S01]  /*2a890*/  IMAD.U32 R2, RZ, RZ, UR6 ;  /* 0x00000006ff027e24 */ /* 0x000fe2000f8e00ff */
[----:B------:R0:W-:Y:S04]  /*2a8a0*/  STL [R1+0x4], RZ ;  /* 0x000004ff01007387 */ /* 0x0001e80000100800 */
[----:B------:R0:W-:Y:S04]  /*2a8b0*/  STL [R1+0x8], RZ ;  /* 0x000008ff01007387 */ /* 0x0001e80000100800 */
[----:B------:R0:W-:Y:S02]  /*2a8c0*/  STL [R1], R2 ;  /* 0x0000000201007387 */ /* 0x0001e40000100800 */
.L_x_2705:
        /* <DEDUP_REMOVED lines=10> */
.L_x_2698:
        /* <DEDUP_REMOVED lines=27> */
[----:B------:R-:W-:Y:S01]  /*2ab20*/  LOP3.LUT R5, R0, 0x10, R7, 0xf8, !PT ;  /* 0x0000001000057812 */ /* 0x000fe200078ef807 */
[----:B------:R-:W-:-:S05]  /*2ab30*/  IMAD.SHL.U32 R0, R7, 0x10, RZ ;  /* 0x0000001007007824 */ /* 0x000fca00078e00ff */
        /* <DEDUP_REMOVED lines=10> */
[----:B------:R-:W-:Y:S02]  /*2abe0*/  IMAD.SHL.U32 R2, R6, 0x10, RZ ;  /* 0x0000001006027824 */ /* 0x000fe400078e00ff */
[----:B-1----:R-:W-:-:S03]  /*2abf0*/  IMAD.MOV.U32 R4, RZ, RZ, 0x20 ;  /* 0x00000020ff047424 */ /* 0x002fc600078e00ff */
[----:B------:R-:W-:Y:S02]  /*2ac00*/  LOP3.LUT R3, R3, 0x400, R2, 0xf8, !PT ;  /* 0x0000040003037812 */ /* 0x000fe400078ef802 */
[----:B------:R-:W-:-:S03]  /*2ac10*/  MOV R2, 0x40 ;  /* 0x0000004000027802 */ /* 0x000fc60000000f00 */
        /* <DEDUP_REMOVED lines=16> */
.L_x_2820:
[----:B--2---:R-:W2:Y:S01]  /*2ad20*/  LDL R0, [R1+0xc] ;  /* 0x00000c0001007983 */ /* 0x004ea20000100800 */
        /* <DEDUP_REMOVED lines=21> */
[----:B------:R-:W-:Y:S01]  /*2ae80*/  IMAD.MOV.U32 R12, RZ, RZ, RZ ;  /* 0x000000ffff0c7224 */ /* 0x000fe200078e00ff */
[----:B------:R-:W-:Y:S01]  /*2ae90*/  ISETP.NE.AND.EX P2, PT, RZ, UR5, PT, P2 ;  /* 0x00000005ff007c0c */ /* 0x000fe2000bf45320 */
[----:B------:R-:W-:Y:S01]  /*2aea0*/  STL [R1+0x30], R15 ;  /* 0x0000300f01007387 */ /* 0x000fe20000100800 */
[----:B------:R-:W-:-:S02]  /*2aeb0*/  ISETP.NE.U32.AND P1, PT, RZ, UR8, PT ;  /* 0x00000008ff007c0c */ /* 0x000fc4000bf25070 */
[C---:B------:R-:W-:Y:S01]  /*2aec0*/  IADD3 R6, P5, R15.reuse, UR6, RZ ;  /* 0x000000060f067c10 */ /* 0x040fe2000ffbe0ff */
[----:B------:R-:W-:Y:S01]  /*2aed0*/  STL [R1+0x44], R14 ;  /* 0x0000440e01007387 */ /* 0x000fe20000100800 */
[----:B0-----:R-:W-:Y:S02]  /*2aee0*/  MOV R0, RZ ;  /* 0x000000ff00007202 */ /* 0x001fe40000000f00 */
[C---:B-1----:R-:W-:Y:S02]  /*2aef0*/  IADD3 R2, P4, R15.reuse, UR4, RZ ;  /* 0x000000040f027c10 */ /* 0x042fe4000ff9e0ff */
[----:B------:R-:W-:Y:S02]  /*2af00*/  ISETP.NE.AND.EX P3, PT, RZ, UR11, PT, P3 ;  /* 0x0000000bff007c0c */ /* 0x000fe4000bf65330 */
[----:B------:R-:W-:Y:S02]  /*2af10*/  IADD3.X R3, R14, UR5, RZ, P4, !PT ;  /* 0x000000050e037c10 */ /* 0x000fe4000a7fe4ff */
[----:B------:R-:W-:-:S02]  /*2af20*/  IADD3 R4, P4, R15, UR8, RZ ;  /* 0x000000080f047c10 */ /* 0x000fc4000ff9e0ff */
[----:B------:R-:W-:Y:S01]  /*2af30*/  ISETP.NE.U32.AND P0, PT, RZ, UR6, PT ;  /* 0x00000006ff007c0c */ /* 0x000fe2000bf05070 */
[----:B------:R-:W2:Y:S01]  /*2af40*/  @P2 LDG.E R8, desc[UR40][R2.64] ;  /* 0x0000002802082981 */ /* 0x000ea2000c1e1900 */
[C---:B------:R-:W-:Y:S01]  /*2af50*/  IADD3.X R5, R14.reuse, UR9, RZ, P4, !PT ;  /* 0x000000090e057c10 */ /* 0x040fe2000a7fe4ff */
[----:B------:R-:W-:Y:S01]  /*2af60*/  ULDC UR4, c[0x0][0x288] ;  /* 0x0000a20000047ab9 */ /* 0x000fe20000000800 */
[----:B------:R-:W-:Y:S02]  /*2af70*/  ISETP.NE.AND.EX P0, PT, RZ, UR7, PT, P0 ;  /* 0x00000007ff007c0c */ /* 0x000fe4000bf05300 */
[----:B------:R-:W-:Y:S02]  /*2af80*/  ISETP.NE.AND.EX P1, PT, RZ, UR9, PT, P1 ;  /* 0x00000009ff007c0c */ /* 0x000fe4000bf25310 */
[----:B------:R-:W-:Y:S02]  /*2af90*/  @P3 IADD3 R10, P4, R15, UR10, RZ ;  /* 0x0000000a0f0a3c10 */ /* 0x000fe4000ff9e0ff */
[----:B------:R-:W-:-:S02]  /*2afa0*/  IADD3.X R7, R14, UR7, RZ, P5, !PT ;  /* 0x000000070e077c10 */ /* 0x000fc4000affe4ff */
[----:B------:R-:W-:-:S05]  /*2afb0*/  @P3 IADD3.X R11, R14, UR11, RZ, P4, !PT ;  /* 0x0000000b0e0b3c10 */ /* 0x000fca000a7fe4ff */
[----:B------:R0:W5:Y:S04]  /*2afc0*/  @P0 LDG.E R12, desc[UR40][R6.64] ;  /* 0x00000028060c0981 */ /* 0x000168000c1e1900 */
[----:B------:R0:W5:Y:S04]  /*2afd0*/  @P1 LDG.E R0, desc[UR40][R4.64] ;  /* 0x0000002804001981 */ /* 0x000168000c1e1900 */
[----:B--2---:R1:W-:Y:S02]  /*2afe0*/  STL [R1+0x48], R8 ;  /* 0x0000480801007387 */ /* 0x0043e40000100800 */
[----:B-1----:R-:W-:Y:S01]  /*2aff0*/  IMAD.U32 R8, RZ, RZ, UR4 ;  /* 0x00000004ff087e24 */ /* 0x002fe2000f8e00ff */
[----:B------:R-:W-:-:S05]  /*2b000*/  ULDC.64 UR4, c[0x0][0x418] ;  /* 0x0001060000047ab9 */ /* 0x000fca0000000a00 */
[----:B------:R-:W2:Y:S01]  /*2b010*/  @P3 LDG.E R8, desc[UR40][R10.64] ;  /* 0x000000280a083981 */ /* 0x000ea2000c1e1900 */
[----:B------:R-:W-:-:S03]  /*2b020*/  UISETP.NE.U32.AND UP0, UPT, UR4, URZ, UPT ;  /* 0x0000003f0400728c */ /* 0x000fc6000bf05070 */
[----:B------:R-:W-:Y:S01]  /*2b030*/  ULDC UR4, c[0x0][0x424] ;  /* 0x0001090000047ab9 */ /* 0x000fe20000000800 */
[----:B------:R-:W-:-:S03]  /*2b040*/  UISETP.NE.AND.EX UP0, UPT, UR5, URZ, UPT, UP0 ;  /* 0x0000003f0500728c */ /* 0x000fc6000bf05300 */
[----:B------:R-:W-:Y:S01]  /*2b050*/  ULDC UR5, c[0x0][0x2f0] ;  /* 0x0000bc0000057ab9 */ /* 0x000fe20000000800 */
[----:B------:R-:W-:Y:S01]  /*2b060*/  USEL UR4, UR4, 0x1, UP0 ;  /* 0x0000000104047887 */ /* 0x000fe20008000000 */
[----:B--2---:R1:W-:Y:S04]  /*2b070*/  STL [R1+0x4c], R8 ;  /* 0x00004c0801007387 */ /* 0x0043e80000100800 */
[----:B------:R0:W5:Y:S01]  /*2b080*/  LDL R13, [R1+0x4c] ;  /* 0x00004c00010d7983 */ /* 0x0001620000100800 */
[----:B------:R-:W-:-:S03]  /*2b090*/  UIMAD UR4, UR4, UR5, URZ ;  /* 0x00000005040472a4 */ /* 0x000fc6000f8e023f */
[----:B------:R-:W-:Y:S02]  /*2b0a0*/  ULDC UR5, c[0x0][0x348] ;  /* 0x0000d20000057ab9 */ /* 0x000fe40000000800 */
[----:B------:R-:W-:Y:S02]  /*2b0b0*/  IMAD.U32 R10, RZ, RZ, UR5 ;  /* 0x00000005ff0a7e24 */ /* 0x000fe4000f8e00ff */
[----:B-1----:R-:W-:Y:S01]  /*2b0c0*/  IMAD.U32 R8, RZ, RZ, UR4 ;  /* 0x00000004ff087e24 */ /* 0x002fe2000f8e00ff */
[----:B0-----:R-:W-:Y:S06]  /*2b0d0*/  @P3 BRA `(.L_x_2707) ;  /* 0x0000000000143947 */ /* 0x001fec0003800000 */
[----:B------:R-:W-:Y:S05]  /*2b0e0*/  @!P2 BRA `(.L_x_2707) ;  /* 0x000000000010a947 */ /* 0x000fea0003800000 */
[----:B------:R-:W2:Y:S04]  /*2b0f0*/  LDG.E R11, desc[UR40][R2.64] ;  /* 0x00000028020b7981 */ /* 0x000ea8000c1e1900 */
[----:B------:R-:W2:Y:S02]  /*2b100*/  LDG.E R2, desc[UR40][R2.64+0x4] ;  /* 0x0000042802027981 */ /* 0x000ea4000c1e1900 */
[----:B--2--5:R-:W-:-:S05]  /*2b110*/  IMAD.IADD R13, R2, 0x1, -R11 ;  /* 0x00000001020d7824 */ /* 0x024fca00078e0a0b */
[----:B------:R0:W-:Y:S02]  /*2b120*/  STL [R1+0x4c], R13 ;  /* 0x00004c0d01007387 */ /* 0x0001e40000100800 */
.L_x_2707:
[----:B------:R-:W2:Y:S01]  /*2b130*/  LDL.LU R3, [R1+0x8] ;  /* 0x0000080001037983 */ /* 0x000ea20000300800 */
[----:B------:R-:W-:Y:S01]  /*2b140*/  IMAD.MOV.U32 R11, RZ, RZ, R19 ;  /* 0x000000ffff0b7224 */ /* 0x000fe200078e0013 */
        /* <DEDUP_REMOVED lines=8> */
[----:B------:R-:W-:Y:S01]  /*2b1d0*/  LEA.HI R17, R2, R17, RZ, 0x10 ;  /* 0x0000001102117211 */ /* 0x000fe200078f80ff */
[----:B-----5:R-:W-:-:S05]  /*2b1e0*/  IMAD.IADD R2, R12, 0x1, R9 ;  /* 0x000000010c027824 */ /* 0x020fca00078e0209 */
[----:B------:R1:W-:Y:S01]  /*2b1f0*/  STL [R1+0x34], R2 ;  /* 0x0000340201007387 */ /* 0x0003e20000100800 */
[----:B------:R-:W-:Y:S05]  /*2b200*/  @!P2 BRA `(.L_x_2708) ;  /* 0x000000000010a947 */ /* 0x000fea0003800000 */
[----:B-1----:R-:W-:-:S04]  /*2b210*/  IADD3 R2, P0, R15, UR4, RZ ;  /* 0x000000040f027c10 */ /* 0x002fc8000ff1e0ff */
[----:B------:R-:W-:-:S05]  /*2b220*/  IADD3.X R3, R14, UR5, RZ, P0, !PT ;  /* 0x000000050e037c10 */ /* 0x000fca00087fe4ff */
[----:B------:R2:W5:Y:S01]  /*2b230*/  LDG.E R8, desc[UR40][R2.64] ;  /* 0x0000002802087981 */ /* 0x000562000c1e1900 */
[----:B------:R-:W-:Y:S05]  /*2b240*/  BRA `(.L_x_2709) ;  /* 0x0000000000107947 */ /* 0x000fea0003800000 */
.L_x_2708:
[----:B------:R-:W-:Y:S05]  /*2b250*/  @!P0 BRA `(.L_x_2709) ;  /* 0x00000000000c8947 */ /* 0x000fea0003800000 */
[----:B------:R-:W2:Y:S04]  /*2b260*/  LDG.E R8, desc[UR40][R6.64] ;  /* 0x0000002806087981 */ /* 0x000ea8000c1e1900 */
[----:B------:R-:W2:Y:S02]  /*2b270*/  LDG.E R6, desc[UR40][R6.64+0x4] ;  /* 0x0000042806067981 */ /* 0x000ea4000c1e1900 */
[----:B--2---:R-:W-:-:S07]  /*2b280*/  IMAD.IADD R8, R6, 0x1, -R8 ;  /* 0x0000000106087824 */ /* 0x004fce00078e0a08 */
.L_x_2709:
[----:B------:R-:W3:Y:S01]  /*2b290*/  LDL R7, [R1+0x4] ;  /* 0x0000040001077983 */ /* 0x000ee20000100800 */
[----:B--2---:R-:W2:Y:S03]  /*2b2a0*/  LDC R3, c[0x0][0x448] ;  /* 0x00011200ff037b82 */ /* 0x004ea60000000800 */
[----:B-1----:R-:W4:Y:S04]  /*2b2b0*/  @P1 LDG.E R2, desc[UR40][R4.64] ;  /* 0x0000002804021981 */ /* 0x002f28000c1e1900 */
[----:B------:R1:W4:Y:S01]  /*2b2c0*/  @P1 LDG.E R4, desc[UR40][R4.64+0x4] ;  /* 0x0000042804041981 */ /* 0x000322000c1e1900 */
[----:B-----5:R-:W-:Y:S01]  /*2b2d0*/  IMAD.IADD R9, R8, 0x1, -R9 ;  /* 0x0000000108097824 */ /* 0x020fe200078e0a09 */
[----:B------:R-:W-:Y:S01]  /*2b2e0*/  LOP3.LUT R12, R17, 0xff, RZ, 0xc0, !PT ;  /* 0x000000ff110c7812 */ /* 0x000fe200078ec0ff */
[----:B------:R-:W-:Y:S01]  /*2b2f0*/  BSSY B0, `(.L_x_2710) ;  /* 0x0000036000007945 */ /* 0x000fe20003800000 */
[----:B------:R-:W-:-:S03]  /*2b300*/  SHF.R.U32.HI R17, RZ, 0x10, R17 ;  /* 0x00000010ff117819 */ /* 0x000fc60000011611 */
[----:B------:R0:W-:Y:S01]  /*2b310*/  STL [R1+0x2c], R12 ;  /* 0x00002c0c01007387 */ /* 0x0001e20000100800 */
[----:B--2---:R-:W-:-:S13]  /*2b320*/  ISETP.NE.AND P0, PT, R3, 0x1, PT ;  /* 0x000000010300780c */ /* 0x004fda0003f05270 */
[----:B-1----:R-:W1:Y:S08]  /*2b330*/  @P0 LDC R5, c[0x0][0x44c] ;  /* 0x00011300ff050b82 */ /* 0x002e700000000800 */
[----:B------:R-:W2:Y:S01]  /*2b340*/  @P0 LDC R6, c[0x0][0x450] ;  /* 0x00011400ff060b82 */ /* 0x000ea20000000800 */
[----:B---3--:R-:W-:-:S04]  /*2b350*/  IMAD.SHL.U32 R3, R7, 0x80, RZ ;  /* 0x0000008007037824 */ /* 0x008fc800078e00ff */
[----:B------:R-:W-:Y:S01]  /*2b360*/  VIADD R3, R3, 0x7f ;  /* 0x0000007f03037836 */ /* 0x000fe20000000000 */
[----:B----4-:R-:W-:-:S03]  /*2b370*/  @P1 IADD3 R10, -R2, R4, RZ ;  /* 0x00000004020a1210 */ /* 0x010fc60007ffe1ff */
[----:B-1----:R-:W-:-:S05]  /*2b380*/  @P0 IMAD.HI.U32 R2, R3, R5, RZ ;  /* 0x0000000503020227 */ /* 0x002fca00078e00ff */
[----:B--2---:R-:W-:Y:S01]  /*2b390*/  @P0 SHF.R.U32.HI R3, RZ, R6, R2 ;  /* 0x00000006ff030219 */ /* 0x004fe20000011602 */
[----:B------:R-:W-:-:S04]  /*2b3a0*/  IMAD.IADD R2, R9, 0x1, R10 ;  /* 0x0000000109027824 */ /* 0x000fc800078e020a */
[C---:B------:R-:W-:Y:S01]  /*2b3b0*/  VIADD R4, R2.reuse, 0x7f ;  /* 0x0000007f02047836 */ /* 0x040fe20000000000 */
[----:B------:R-:W-:-:S05]  /*2b3c0*/  IADD3 R21, R2, 0x80, -R13 ;  /* 0x0000008002157810 */ /* 0x000fca0007ffe80d */
[----:B------:R-:W-:Y:S01]  /*2b3d0*/  IMAD.IADD R2, R21, 0x1, R3 ;  /* 0x0000000115027824 */ /* 0x000fe200078e0203 */
[----:B------:R-:W-:-:S04]  /*2b3e0*/  SHF.R.S32.HI R3, RZ, 0x1f, R4 ;  /* 0x0000001fff037819 */ /* 0x000fc80000011404 */
[----:B------:R-:W-:Y:S02]  /*2b3f0*/  SHF.R.S32.HI R8, RZ, 0x1f, R2 ;  /* 0x0000001fff087819 */ /* 0x000fe40000011402 */
[----:B------:R-:W-:Y:S02]  /*2b400*/  LEA.HI R3, R3, R4, RZ, 0x7 ;  /* 0x0000000403037211 */ /* 0x000fe400078f38ff */
[----:B------:R-:W-:Y:S01]  /*2b410*/  LEA.HI R8, R8, R2, RZ, 0x7 ;  /* 0x0000000208087211 */ /* 0x000fe200078f38ff */
[----:B------:R-:W-:Y:S01]  /*2b420*/  IMAD.MOV.U32 R2, RZ, RZ, RZ ;  /* 0x000000ffff027224 */ /* 0x000fe200078e00ff */
[----:B------:R-:W-:Y:S02]  /*2b430*/  SHF.R.S32.HI R20, RZ, 0x7, R3 ;  /* 0x00000007ff147819 */ /* 0x000fe40000011403 */
[----:B------:R-:W-:-:S04]  /*2b440*/  SHF.R.S32.HI R8, RZ, 0x7, R8 ;  /* 0x00000007ff087819 */ /* 0x000fc80000011408 */
[----:B------:R-:W-:-:S04]  /*2b450*/  VIMNMX R8, R20, R8, PT ;  /* 0x0000000814087248 */ /* 0x000fc80003fe0100 */
[----:B------:R-:W-:-:S13]  /*2b460*/  ISETP.GE.AND P0, PT, R8, 0x1, PT ;  /* 0x000000010800780c */ /* 0x000fda0003f06270 */
[----:B0-----:R-:W-:Y:S05]  /*2b470*/  @!P0 BRA `(.L_x_2711) ;  /* 0x0000000000748947 */ /* 0x001fea0003800000 */
        /* <DEDUP_REMOVED lines=29> */
.L_x_2711:
[----:B------:R-:W-:Y:S05]  /*2b650*/  BSYNC B0 ;  /* 0x0000000000007941 */ /* 0x000fea0003800000 */
.L_x_2710:
        /* <DEDUP_REMOVED lines=24> */
.L_x_3056:
[----:B-1----:R-:W-:Y:S02]  /*2b7e0*/  ISETP.NE.AND P0, PT, R14, RZ, PT ;  /* 0x000000ff0e00720c */ /* 0x002fe40003f05270 */
[----:B------:R-:W-:-:S11]  /*2b7f0*/  PLOP3.LUT P6, PT, PT, PT, PT, 0x8, 0x0 ;  /* 0x000000000000781c */ /* 0x000fd60003fce170 */
[----:B------:R-:W-:Y:S05]  /*2b800*/  @P0 BRA `(.L_x_2715) ;  /* 0x00000000000c0947 */ /* 0x000fea0003800000 */
[----:B------:R-:W-:-:S03]  /*2b810*/  UMOV UR4, 0xffffffff ;  /* 0xffffffff00047882 */ /* 0x000fc60000000000 */
[----:B------:R-:W-:Y:S05]  /*2b820*/  BRA.DIV UR4, `(.L_x_2716) ;  /* 0x000000c204087947 */ /* 0x000fea000b800000 */
[----:B------:R-:W-:-:S13]  /*2b830*/  ELECT P6, URZ, PT ;  /* 0x00000000003f782f */ /* 0x000fda00038c0000 */
.L_x_2715:
        /* <DEDUP_REMOVED lines=9> */
.L_x_3059:
[----:B------:R-:W-:Y:S05]  /*2b8d0*/  BSYNC B1 ;  /* 0x0000000000017941 */ /* 0x000fea0003800000 */
.L_x_2717:
        /* <DEDUP_REMOVED lines=12> */
.L_x_3060:
[----:B------:R-:W-:Y:S05]  /*2b9a0*/  BSYNC B2 ;  /* 0x0000000000027941 */ /* 0x000fea0003800000 */
.L_x_2721:
        /* <DEDUP_REMOVED lines=9> */
.L_x_2724:
[----:B------:R-:W-:Y:S05]  /*2ba40*/  BSYNC B2 ;  /* 0x0000000000027941 */ /* 0x000fea0003800000 */
.L_x_2723:
[----:B0-----:R-:W2:Y:S01]  /*2ba50*/  LDL R4, [R1+0x18] ;  /* 0x0000180001047983 */ /* 0x001ea20000100800 */
[----:B------:R-:W-:Y:S01]  /*2ba60*/  IMAD.MOV.U32 R13, RZ, RZ, RZ ;  /* 0x000000ffff0d7224 */ /* 0x000fe200078e00ff */
        /* <DEDUP_REMOVED lines=8> */
[----:B--2---:R-:W-:-:S02]  /*2baf0*/  IMAD R9, R4, 0x8000, R18 ;  /* 0x0000800004097824 */ /* 0x004fc400078e0212 */
[----:B------:R-:W-:Y:S02]  /*2bb00*/  VIADD R4, R7, 0x38890 ;  /* 0x0003889007047836 */ /* 0x000fe40000000000 */
[----:B------:R-:W-:-:S07]  /*2bb10*/  VIADD R6, R9, 0x28400 ;  /* 0x0002840009067836 */ /* 0x000fce0000000000 */
.L_x_2725:
        /* <DEDUP_REMOVED lines=16> */
.L_x_2726:
        /* <DEDUP_REMOVED lines=13> */
.L_x_3061:
[----:B------:R-:W-:Y:S05]  /*2bcf0*/  BSYNC B2 ;  /* 0x0000000000027941 */ /* 0x000fea0003800000 */
.L_x_2727:
        /* <DEDUP_REMOVED lines=11> */
.L_x_2730:
[----:B------:R-:W-:Y:S05]  /*2bdb0*/  BSYNC B2 ;  /* 0x0000000000027941 */ /* 0x000fea0003800000 */
.L_x_2729:
        /* <DEDUP_REMOVED lines=8> */
.L_x_2731:
        /* <DEDUP_REMOVED lines=15> */
.L_x_2732:
        /* <DEDUP_REMOVED lines=10> */
.L_x_2720:
[----:B------:R-:W-:Y:S05]  /*2bfd0*/  BSYNC B1 ;  /* 0x0000000000017941 */ /* 0x000fea0003800000 */
.L_x_2719:
        /* <DEDUP_REMOVED lines=13> */
.L_x_2747:
        /* <DEDUP_REMOVED lines=13> */
.L_x_3062:
[----:B------:R-:W-:Y:S05]  /*2c180*/  BSYNC B2 ;  /* 0x0000000000027941 */ /* 0x000fea0003800000 */
.L_x_2735:
        /* <DEDUP_REMOVED lines=9> */
.L_x_2738:
[----:B------:R-:W-:Y:S05]  /*2c220*/  BSYNC B2 ;  /* 0x0000000000027941 */ /* 0x000fea0003800000 */
.L_x_2737:
        /* <DEDUP_REMOVED lines=12> */
.L_x_2739:
        /* <DEDUP_REMOVED lines=16> */
.L_x_2740:
        /* <DEDUP_REMOVED lines=13> */
.L_x_3063:
[----:B------:R-:W-:Y:S05]  /*2c4c0*/  BSYNC B2 ;  /* 0x0000000000027941 */ /* 0x000fea0003800000 */
.L_x_2741:
        /* <DEDUP_REMOVED lines=11> */
.L_x_2744:
[----:B------:R-:W-:Y:S05]  /*2c580*/  BSYNC B2 ;  /* 0x0000000000027941 */ /* 0x000fea0003800000 */
.L_x_2743:
        /* <DEDUP_REMOVED lines=8> */
.L_x_2745:
        /* <DEDUP_REMOVED lines=15> */
.L_x_2746:
        /* <DEDUP_REMOVED lines=10> */
.L_x_2734:
[----:B------:R-:W-:Y:S05]  /*2c7a0*/  BSYNC B1 ;  /* 0x0000000000017941 */ /* 0x000fea0003800000 */
.L_x_2733:
        /* <DEDUP_REMOVED lines=12> */
.L_x_2713:
[----:B------:R-:W-:Y:S05]  /*2c870*/  BSYNC B0 ;  /* 0x0000000000007941 */ /* 0x000fea0003800000 */
.L_x_2712:
[----:B01----:R-:W2:Y:S01]  /*2c880*/  LDL R4, [R1+0x4] ;  /* 0x0000040001047983 */ /* 0x003ea20000100800 */
[----:B------:R-:W0:Y:S01]  /*2c890*/  LDC R0, c[0x0][0x448] ;  /* 0x00011200ff007b82 */ /* 0x000e220000000800 */
[----:B------:R-:W-:Y:S01]  /*2c8a0*/  ISETP.NE.AND P2, PT, R17, RZ, PT ;  /* 0x000000ff1100720c */ /* 0x000fe20003f45270 */
[----:B------:R-:W-:Y:S05]  /*2c8b0*/  @!P0 WARPSYNC.ALL ;  /* 0x0000000000008948 */ /* 0x000fea0003800000 */
[----:B------:R-:W-:Y:S07]  /*2c8c0*/  BSSY B0, `(.L_x_2748) ;  /* 0x000002b000007945 */ /* 0x000fee0003800000 */
[----:B------:R-:W1:Y:S08]  /*2c8d0*/  @!P2 LDC R17, c[0x0][0x9f0] ;  /* 0x00027c00ff11ab82 */ /* 0x000e700000000800 */
[----:B------:R-:W-:Y:S01]  /*2c8e0*/  @!P0 BAR.SYNC.DEFER_BLOCKING 0xc, 0x180 ;  /* 0x0306000000008b1d */ /* 0x000fe20000010000 */
[----:B0-----:R-:W-:-:S13]  /*2c8f0*/  ISETP.NE.AND P1, PT, R0, 0x1, PT ;  /* 0x000000010000780c */ /* 0x001fda0003f25270 */
[----:B------:R-:W0:Y:S08]  /*2c900*/  @P1 LDC R2, c[0x0][0x44c] ;  /* 0x00011300ff021b82 */ /* 0x000e300000000800 */
[----:B------:R-:W3:Y:S01]  /*2c910*/  @P1 LDC R3, c[0x0][0x450] ;  /* 0x00011400ff031b82 */ /* 0x000ee20000000800 */
[----:B--2---:R-:W-:-:S05]  /*2c920*/  LEA R0, R4, 0x7f, 0x7 ;  /* 0x0000007f04007811 */ /* 0x004fca00078e38ff */
[----:B0-----:R-:W-:-:S05]  /*2c930*/  @P1 IMAD.HI.U32 R2, R0, R2, RZ ;  /* 0x0000000200021227 */ /* 0x001fca00078e00ff */
[----:B---3--:R-:W-:-:S05]  /*2c940*/  @P1 SHF.R.U32.HI R0, RZ, R3, R2 ;  /* 0x00000003ff001219 */ /* 0x008fca0000011602 */
[----:B------:R-:W-:-:S05]  /*2c950*/  IMAD.IADD R0, R21, 0x1, R0 ;  /* 0x0000000115007824 */ /* 0x000fca00078e0200 */
[----:B------:R-:W-:-:S04]  /*2c960*/  SHF.R.S32.HI R6, RZ, 0x1f, R0 ;  /* 0x0000001fff067819 */ /* 0x000fc80000011400 */
[----:B------:R-:W-:Y:S01]  /*2c970*/  LEA.HI R6, R6, R0, RZ, 0x7 ;  /* 0x0000000006067211 */ /* 0x000fe200078f38ff */
[----:B------:R-:W-:-:S03]  /*2c980*/  IMAD.MOV.U32 R0, RZ, RZ, RZ ;  /* 0x000000ffff007224 */ /* 0x000fc600078e00ff */
[----:B------:R-:W-:-:S04]  /*2c990*/  SHF.R.S32.HI R6, RZ, 0x7, R6 ;  /* 0x00000007ff067819 */ /* 0x000fc80000011406 */
[----:B------:R-:W-:-:S04]  /*2c9a0*/  VIMNMX R6, R20, R6, PT ;  /* 0x0000000614067248 */ /* 0x000fc80003fe0100 */
[----:B------:R-:W-:-:S13]  /*2c9b0*/  ISETP.GE.AND P1, PT, R6, 0x1, PT ;  /* 0x000000010600780c */ /* 0x000fda0003f26270 */
[----:B-1----:R-:W-:Y:S05]  /*2c9c0*/  @!P1 BRA `(.L_x_2749) ;  /* 0x0000000000689947 */ /* 0x002fea0003800000 */
[----:B------:R-:W-:-:S04]  /*2c9d0*/  IABS R2, R17 ;  /* 0x0000001100027213 */ /* 0x000fc80000000000 */
[----:B------:R-:W0:Y:S08]  /*2c9e0*/  I2F.RP R4, R2 ;  /* 0x0000000200047306 */ /* 0x000e300000209400 */
[----:B0-----:R-:W0:Y:S02]  /*2c9f0*/  MUFU.RCP R4, R4 ;  /* 0x0000000400047308 */ /* 0x001e240000001000 */
[----:B0-----:R-:W-:-:S06]  /*2ca00*/  VIADD R4, R4, 0xffffffe ;  /* 0x0ffffffe04047836 */ /* 0x001fcc0000000000 */
[----:B------:R0:W1:Y:S02]  /*2ca10*/  F2I.FTZ.U32.TRUNC.NTZ R5, R4 ;  /* 0x0000000400057305 */ /* 0x000064000021f000 */
[----:B0-----:R-:W-:Y:S02]  /*2ca20*/  IMAD.MOV.U32 R4, RZ, RZ, RZ ;  /* 0x000000ffff047224 */ /* 0x001fe400078e00ff */
[----:B-1----:R-:W-:-:S04]  /*2ca30*/  IMAD.MOV R0, RZ, RZ, -R5 ;  /* 0x000000ffff007224 */ /* 0x002fc800078e0a05 */
[----:B------:R-:W-:-:S04]  /*2ca40*/  IMAD R0, R0, R2, RZ ;  /* 0x0000000200007224 */ /* 0x000fc800078e02ff */
[----:B------:R-:W-:Y:S01]  /*2ca50*/  IMAD.HI.U32 R7, R5, R0, R4 ;  /* 0x0000000005077227 */ /* 0x000fe200078e0004 */
[----:B------:R-:W-:Y:S02]  /*2ca60*/  IABS R0, R17 ;  /* 0x0000001100007213 */ /* 0x000fe40000000000 */
[----:B------:R-:W-:-:S03]  /*2ca70*/  IADD3 R4, R17, -0x1, R6 ;  /* 0xffffffff11047810 */ /* 0x000fc60007ffe006 */
[----:B------:R-:W-:Y:S01]  /*2ca80*/  IMAD.MOV R0, RZ, RZ, -R0 ;  /* 0x000000ffff007224 */ /* 0x000fe200078e0a00 */
[----:B------:R-:W-:Y:S02]  /*2ca90*/  IABS R3, R4 ;  /* 0x0000000400037213 */ /* 0x000fe40000000000 */
[----:B------:R-:W-:Y:S02]  /*2caa0*/  LOP3.LUT R4, R4, R17, RZ, 0x3c, !PT ;  /* 0x0000001104047212 */ /* 0x000fe400078e3cff */
[----:B------:R-:W-:Y:S01]  /*2cab0*/  MOV R5, R0 ;  /* 0x0000000000057202 */ /* 0x000fe20000000f00 */
        /* <DEDUP_REMOVED lines=11> */
.L_x_2749:
[----:B------:R-:W-:Y:S05]  /*2cb70*/  BSYNC B0 ;  /* 0x0000000000007941 */ /* 0x000fea0003800000 */
.L_x_2748:
[----:B------:R-:W2:Y:S02]  /*2cb80*/  LDL.LU R2, [R1+0x2c] ;  /* 0x00002c0001027983 */ /* 0x000ea40000300800 */
[----:B--2---:R-:W-:-:S05]  /*2cb90*/  IMAD R3, R2, R0, RZ ;  /* 0x0000000002037224 */ /* 0x004fca00078e02ff */
[----:B------:R-:W-:Y:S01]  /*2cba0*/  VIADDMNMX R2, R3, R0, R6, PT ;  /* 0x0000000003027246 */ /* 0x000fe20003800106 */
[----:B------:R0:W-:Y:S03]  /*2cbb0*/  STL [R1+0x2c], R3 ;  /* 0x00002c0301007387 */ /* 0x0001e60000100800 */
[----:B------:R-:W-:Y:S01]  /*2cbc0*/  ISETP.GT.AND P0, PT, R2, R3, PT ;  /* 0x000000030200720c */ /* 0x000fe20003f04270 */
[----:B------:R0:W-:-:S12]  /*2cbd0*/  STL [R1+0x50], R2 ;  /* 0x0000500201007387 */ /* 0x0001d80000100800 */
[----:B0-----:R-:W-:Y:S05]  /*2cbe0*/  @P0 BRA `(.L_x_2750) ;  /* 0x0000000000480947 */ /* 0x001fea0003800000 */
[----:B------:R-:W0:Y:S02]  /*2cbf0*/  S2R R2, SR_TID.X ;  /* 0x0000000000027919 */ /* 0x000e240000002100 */
[----:B0-----:R-:W-:-:S04]  /*2cc00*/  LOP3.LUT R2, R2, 0x7f, RZ, 0xc0, !PT ;  /* 0x0000007f02027812 */ /* 0x001fc800078ec0ff */
[----:B------:R-:W-:-:S13]  /*2cc10*/  ISETP.NE.AND P0, PT, R2, RZ, PT ;  /* 0x000000ff0200720c */ /* 0x000fda0003f05270 */
[----:B------:R-:W-:Y:S05]  /*2cc20*/  @P0 BRA `(.L_x_2751) ;  /* 0x0000003800940947 */ /* 0x000fea0003800000 */
[----:B------:R-:W0:Y:S01]  /*2cc30*/  S2R R2, SR_LANEID ;  /* 0x0000000000027919 */ /* 0x000e220000000000 */
[----:B------:R-:W-:Y:S01]  /*2cc40*/  VOTEU.ANY UR4, UPT, PT ;  /* 0x0000000000047886 */ /* 0x000fe200038e0100 */
[----:B------:R-:W1:Y:S01]  /*2cc50*/  LDC.64 R4, c[0x0][0xc60] ;  /* 0x00031800ff047b82 */ /* 0x000e620000000a00 */
[----:B------:R-:W0:Y:S02]  /*2cc60*/  FLO.U32 R0, UR4 ;  /* 0x0000000400007d00 */ /* 0x000e2400080e0000 */
[----:B0-----:R-:W-:-:S06]  /*2cc70*/  ISETP.EQ.U32.AND P0, PT, R0, R2, PT ;  /* 0x000000020000720c */ /* 0x001fcc0003f02070 */
[----:B------:R-:W1:Y:S07]  /*2cc80*/  POPC R2, UR4 ;  /* 0x0000000400027d09 */ /* 0x000e6e0008000000 */
[----:B-1----:R-:W2:Y:S04]  /*2cc90*/  @P0 ATOMG.E.ADD.STRONG.GPU PT, R2, desc[UR40][R4.64], R2 ;  /* 0x00000002040209a8 */ /* 0x002ea800081ee1e8 */
[----:B--2---:R0:W1:Y:S02]  /*2cca0*/  SHFL.IDX PT, R2, R2, R0, 0x1f ;  /* 0x00001f0002027589 */ /* 0x00406400000e0000 */
[----:B0-----:R-:W0:Y:S02]  /*2ccb0*/  S2R R0, SR_LTMASK ;  /* 0x0000000000007919 */ /* 0x001e240000003900 */
[----:B0-----:R-:W-:-:S06]  /*2ccc0*/  LOP3.LUT R0, R0, UR4, RZ, 0xc0, !PT ;  /* 0x0000000400007c12 */ /* 0x001fcc000f8ec0ff */
[----:B------:R-:W1:Y:S02]  /*2ccd0*/  POPC R0, R0 ;  /* 0x0000000000007309 */ /* 0x000e640000000000 */
[----:B-1----:R-:W-:-:S05]  /*2cce0*/  IADD3 R0, R2, UR38, R0 ;  /* 0x0000002602007c10 */ /* 0x002fca000fffe000 */
[----:B------:R0:W-:Y:S01]  /*2ccf0*/  STL [R1], R0 ;  /* 0x0000000001007387 */ /* 0x0001e20000100800 */
[----:B------:R-:W-:Y:S05]  /*2cd00*/  BRA `(.L_x_2751) ;  /* 0x00000038005c7947 */ /* 0x000fea0003800000 */
.L_x_2750:
        /* <DEDUP_REMOVED lines=8> */
[----:B------:R-:W-:Y:S01]  /*2cd90*/  IMAD.U32 R4, RZ, RZ, UR6 ;  /* 0x00000006ff047e24 */ /* 0x000fe2000f8e00ff */
[----:B------:R-:W-:Y:S01]  /*2cda0*/  MOV R6, UR8 ;  /* 0x0000000800067c02 */ /* 0x000fe20008000f00 */
[----:B------:R-:W0:Y:S01]  /*2cdb0*/  LDC.64 R2, c[0x4][R2] ;  /* 0x0100000002027b82 */ /* 0x000e220000000a00 */
        /* <DEDUP_REMOVED lines=8> */
[----:B0-----:R-:W-:Y:S05]  /*2ce40*/  CALL.ABS.NOINC R2 ;  /* 0x0000000002007343 */ /* 0x001fea0003c00000 */
.L_x_2753:
[----:B------:R-:W-:Y:S05]  /*2ce50*/  BSYNC B6 ;  /* 0x0000000000067941 */ /* 0x000fea0003800000 */
.L_x_2752:
        /* <DEDUP_REMOVED lines=12> */
[----:B------:R-:W-:Y:S01]  /*2cf20*/  MOV R4, UR6 ;  /* 0x0000000600047c02 */ /* 0x000fe20008000f00 */
[----:B------:R-:W-:Y:S01]  /*2cf30*/  IMAD.U32 R5, RZ, RZ, UR7 ;  /* 0x00000007ff057e24 */ /* 0x000fe2000f8e00ff */
[----:B------:R-:W1:Y:S01]  /*2cf40*/  LDC.64 R2, c[0x4][R2] ;  /* 0x0100000002027b82 */ /* 0x000e620000000a00 */
[----:B------:R-:W-:Y:S01]  /*2cf50*/  IMAD.U32 R6, RZ, RZ, UR8 ;  /* 0x00000008ff067e24 */ /* 0x000fe2000f8e00ff */
[----:B------:R-:W-:Y:S01]  /*2cf60*/  MOV R13, RZ ;  /* 0x000000ff000d7202 */ /* 0x000fe20000000f00 */
[----:B------:R-:W-:Y:S02]  /*2cf70*/  IMAD.U32 R7, RZ, RZ, UR9 ;  /* 0x00000009ff077e24 */ /* 0x000fe4000f8e00ff */
[----:B------:R-:W-:-:S02]  /*2cf80*/  IMAD.U32 R10, RZ, RZ, UR4 ;  /* 0x00000004ff0a7e24 */ /* 0x000fc4000f8e00ff */
[----:B------:R-:W-:Y:S02]  /*2cf90*/  IMAD.U32 R11, RZ, RZ, UR5 ;  /* 0x00000005ff0b7e24 */ /* 0x000fe4000f8e00ff */
[----:B------:R-:W-:Y:S02]  /*2cfa0*/  IMAD.MOV.U32 R8, RZ, RZ, 0x70 ;  /* 0x00000070ff087424 */ /* 0x000fe400078e00ff */
[----:B------:R-:W-:-:S07]  /*2cfb0*/  IMAD.MOV.U32 R12, RZ, RZ, 0x1 ;  /* 0x00000001ff0c7424 */ /* 0x000fce00078e00ff */
[----:B------:R-:W-:-:S07]  /*2cfc0*/  LEPC R20, `(.L_x_2755) ;  /* 0x000000001014794e */ /* 0x000fce0000000000 */
[----:B01----:R-:W-:Y:S05]  /*2cfd0*/  CALL.ABS.NOINC R2 ;  /* 0x0000000002007343 */ /* 0x003fea0003c00000 */
.L_x_2755:
[----:B------:R-:W-:Y:S05]  /*2cfe0*/  BSYNC B6 ;  /* 0x0000000000067941 */ /* 0x000fea0003800000 */
.L_x_2754:
        /* <DEDUP_REMOVED lines=9> */
[----:B------:R-:W-:Y:S01]  /*2d080*/  MOV R8, 0x70 ;  /* 0x0000007000087802 */ /* 0x000fe20000000f00 */
[----:B------:R-:W1:Y:S01]  /*2d090*/  LDC.64 R2, c[0x4][R2] ;  /* 0x0100000002027b82 */ /* 0x000e620000000a00 */
[----:B------:R-:W-:Y:S02]  /*2d0a0*/  IMAD.U32 R5, RZ, RZ, UR7 ;  /* 0x00000007ff057e24 */ /* 0x000fe4000f8e00ff */
[----:B------:R-:W-:Y:S02]  /*2d0b0*/  IMAD.U32 R6, RZ, RZ, UR8 ;  /* 0x00000008ff067e24 */ /* 0x000fe4000f8e00ff */
[----:B------:R-:W-:-:S02]  /*2d0c0*/  IMAD.U32 R7, RZ, RZ, UR9 ;  /* 0x00000009ff077e24 */ /* 0x000fc4000f8e00ff */
[----:B------:R-:W-:Y:S02]  /*2d0d0*/  IMAD.U32 R10, RZ, RZ, UR4 ;  /* 0x00000004ff0a7e24 */ /* 0x000fe4000f8e00ff */
[----:B------:R-:W-:Y:S02]  /*2d0e0*/  IMAD.U32 R11, RZ, RZ, UR5 ;  /* 0x00000005ff0b7e24 */ /* 0x000fe4000f8e00ff */
[----:B------:R-:W-:Y:S02]  /*2d0f0*/  IMAD.MOV.U32 R12, RZ, RZ, 0x1 ;  /* 0x00000001ff0c7424 */ /* 0x000fe400078e00ff */
[----:B------:R-:W-:-:S07]  /*2d100*/  IMAD.MOV.U32 R13, RZ, RZ, RZ ;  /* 0x000000ffff0d7224 */ /* 0x000fce00078e00ff */
[----:B------:R-:W-:-:S07]  /*2d110*/  LEPC R20, `(.L_x_2757) ;  /* 0x000000001014794e */ /* 0x000fce0000000000 */
[----:B01----:R-:W-:Y:S05]  /*2d120*/  CALL.ABS.NOINC R2 ;  /* 0x0000000002007343 */ /* 0x003fea0003c00000 */
.L_x_2757:
[----:B------:R-:W-:Y:S05]  /*2d130*/  BSYNC B6 ;  /* 0x0000000000067941 */ /* 0x000fea0003800000 */
.L_x_2756:
[----:B------:R-:W-:Y:S01]  /*2d140*/  LOP3.LUT P6, RZ, R17, 0x1, RZ, 0xc0, !PT ;  /* 0x0000000111ff7812 */ /* 0x000fe200078cc0ff */
[----:B------:R-:W-:-:S12]  /*2d150*/  BSSY B6, `(.L_x_2758) ;  /* 0x0000012000067945 */ /* 0x000fd80003800000 */
[----:B------:R-:W-:Y:S05]  /*2d160*/  @!P6 BRA `(.L_x_2759) ;  /* 0x000000000040e947 */ /* 0x000fea0003800000 */
[----:B------:R-:W-:Y:S01]  /*2d170*/  MOV R2, 0x0 ;  /* 0x0000000000027802 */ /* 0x000fe20000000f00 */
[----:B------:R-:W-:Y:S01]  /*2d180*/  ULDC.64 UR4, c[0x4][0xc0] ;  /* 0x0100300000047ab9 */ /* 0x000fe20000000a00 */
[----:B------:R-:W-:Y:S01]  /*2d190*/  ULDC.64 UR6, c[0x4][0xc8] ;  /* 0x0100320000067ab9 */ /* 0x000fe20000000a00 */
[----:B------:R-:W-:Y:S01]  /*2d1a0*/  ULDC.64 UR8, c[0x4][0x20] ;  /* 0x0100080000087ab9 */ /* 0x000fe20000000a00 */
[----:B------:R-:W-:Y:S01]  /*2d1b0*/  IMAD.U32 R4, RZ, RZ, UR4 ;  /* 0x00000004ff047e24 */ /* 0x000fe2000f8e00ff */
        /* <DEDUP_REMOVED lines=11> */
.L_x_2759:
[----:B------:R-:W-:Y:S05]  /*2d270*/  BSYNC B6 ;  /* 0x0000000000067941 */ /* 0x000fea0003800000 */
.L_x_2758:
[----:B------:R-:W2:Y:S01]  /*2d280*/  LDL.LU R2, [R1+0x30] ;  /* 0x0000300001027983 */ /* 0x000ea20000300800 */
[----:B------:R-:W-:-:S03]  /*2d290*/  ULDC.64 UR4, c[0x0][0x9f8] ;  /* 0x00027e0000047ab9 */ /* 0x000fc60000000a00 */
[----:B0-----:R-:W3:Y:S04]  /*2d2a0*/  LDL.LU R17, [R1+0x44] ;  /* 0x0000440001117983 */ /* 0x001ee80000300800 */
[----:B------:R-:W4:Y:S01]  /*2d2b0*/  LDL R9, [R1+0x8] ;  /* 0x0000080001097983 */ /* 0x000f220000100800 */
[----:B------:R-:W-:-:S04]  /*2d2c0*/  ISETP.NE.U32.AND P0, PT, RZ, UR4, PT ;  /* 0x00000004ff007c0c */ /* 0x000fc8000bf05070 */
[----:B------:R-:W-:-:S13]  /*2d2d0*/  ISETP.NE.AND.EX P0, PT, RZ, UR5, PT, P0 ;  /* 0x00000005ff007c0c */ /* 0x000fda000bf05300 */
[----:B--2---:R-:W-:-:S04]  /*2d2e0*/  @P0 IADD3 R2, P1, R2, UR4, RZ ;  /* 0x0000000402020c10 */ /* 0x004fc8000ff3e0ff */
[----:B---3--:R-:W-:Y:S01]  /*2d2f0*/  @P0 IADD3.X R3, R17, UR5, RZ, P1, !PT ;  /* 0x0000000511030c10 */ /* 0x008fe20008ffe4ff */
[----:B------:R-:W-:-:S04]  /*2d300*/  ULDC.64 UR4, c[0x0][0xa08] ;  /* 0x0002820000047ab9 */ /* 0x000fc80000000a00 */
[----:B----4-:R0:W2:Y:S02]  /*2d310*/  @P0 LDG.E R9, desc[UR40][R2.64] ;  /* 0x0000002802090981 */ /* 0x0100a4000c1e1900 */
[----:B0-----:R-:W0:Y:S01]  /*2d320*/  LDC.64 R2, c[0x0][0x418] ;  /* 0x00010600ff027b82 */ /* 0x001e220000000a00 */
[----:B--2---:R-:W-:Y:S01]  /*2d330*/  SHF.R.S32.HI R10, RZ, 0x1f, R9 ;  /* 0x0000001fff0a7819 */ /* 0x004fe20000011409 */
[----:B------:R1:W-:Y:S01]  /*2d340*/  @P0 STL [R1+0x8], R9 ;  /* 0x0000080901000387 */ /* 0x0003e20000100800 */
[----:B0-----:R-:W-:Y:S01]  /*2d350*/  LOP3.LUT P0, RZ, R2, UR4, RZ, 0xfc, !PT ;  /* 0x0000000402ff7c12 */ /* 0x001fe2000f80fcff */
[----:B------:R-:W-:Y:S02]  /*2d360*/  UMOV UR4, 0xffffffff ;  /* 0xffffffff00047882 */ /* 0x000fe40000000000 */
[----:B------:R1:W-:Y:S01]  /*2d370*/  STL [R1+0x30], R10 ;  /* 0x0000300a01007387 */ /* 0x0003e20000100800 */
[----:B------:R-:W-:-:S04]  /*2d380*/  LOP3.LUT P0, RZ, R3, UR5, RZ, 0xfc, P0 ;  /* 0x0000000503ff7c12 */ /* 0x000fc8000800fcff */
[----:B------:R-:W-:Y:S01]  /*2d390*/  SEL R17, R9, RZ, !P0 ;  /* 0x000000ff09117207 */ /* 0x000fe20004000000 */
[----:B------:R-:W-:Y:S08]  /*2d3a0*/  BRA.DIV UR4, `(.L_x_2760) ;  /* 0x000000a604ac7947 */ /* 0x000ff0000b800000 */
[----:B------:R-:W0:Y:S02]  /*2d3b0*/  S2R R0, SR_TID.X ;  /* 0x0000000000007919 */ /* 0x000e240000002100 */
[----:B0-----:R-:W-:-:S04]  /*2d3c0*/  SHF.R.U32.HI R0, RZ, 0x5, R0 ;  /* 0x00000005ff007819 */ /* 0x001fc80000011600 */
[----:B------:R-:W-:-:S05]  /*2d3d0*/  LOP3.LUT R0, R0, 0x3, RZ, 0xc0, !PT ;  /* 0x0000000300007812 */ /* 0x000fca00078ec0ff */
[----:B------:R0:W2:Y:S02]  /*2d3e0*/  SHFL.IDX PT, R14, R0, RZ, 0x1f ;  /* 0x00001fff000e7589 */ /* 0x0000a400000e0000 */
.L_x_3066:
[----:B0-----:R-:W3:Y:S01]  /*2d3f0*/  LDL.LU R0, [R1+0x10] ;  /* 0x0000100001007983 */ /* 0x001ee20000300800 */
[----:B------:R-:W-:Y:S02]  /*2d400*/  PLOP3.LUT P1, PT, PT, PT, PT, 0x8, 0x0 ;  /* 0x000000000000781c */ /* 0x000fe40003f2e170 */
[----:B--2---:R-:W-:Y:S02]  /*2d410*/  ISETP.NE.AND P0, PT, R14, RZ, PT ;  /* 0x000000ff0e00720c */ /* 0x004fe40003f05270 */
[----:B---3--:R-:W-:-:S09]  /*2d420*/  LOP3.LUT R0, R0, 0xfffffffe, RZ, 0xc0, !PT ;  /* 0xfffffffe00007812 */ /* 0x008fd200078ec0ff */
[----:B------:R-:W-:-:S05]  /*2d430*/  @P1 LOP3.LUT R0, R0, 0x1, RZ, 0xfc, !PT ;  /* 0x0000000100001812 */ /* 0x000fca00078efcff */
[----:B------:R0:W-:Y:S01]  /*2d440*/  STL [R1+0x10], R0 ;  /* 0x0000100001007387 */ /* 0x0001e20000100800 */
[----:B------:R-:W-:Y:S05]  /*2d450*/  @P0 BRA `(.L_x_2761) ;  /* 0x0000000400900947 */ /* 0x000fea0003800000 */
[----:B------:R-:W-:-:S03]  /*2d460*/  UMOV UR4, 0xffffffff ;  /* 0xffffffff00047882 */ /* 0x000fc60000000000 */
[----:B------:R-:W-:Y:S05]  /*2d470*/  BRA.DIV UR4, `(.L_x_2762) ;  /* 0x000000a604ac7947 */ /* 0x000fea000b800000 */
[----:B------:R-:W-:-:S13]  /*2d480*/  ELECT P6, URZ, PT ;  /* 0x00000000003f782f */ /* 0x000fda00038c0000 */
.L_x_3069:
[----:B------:R-:W-:Y:S05]  /*2d490*/  @!P6 BRA `(.L_x_2761) ;  /* 0x000000040080e947 */ /* 0x000fea0003800000 */
[----:B0-----:R-:W2:Y:S01]  /*2d4a0*/  LDL R0, [R1+0x50] ;  /* 0x0000500001007983 */ /* 0x001ea20000100800 */
[----:B------:R-:W-:-:S04]  /*2d4b0*/  ISETP.NE.U32.AND P0, PT, R2, RZ, PT ;  /* 0x000000ff0200720c */ /* 0x000fc80003f05070 */
[----:B------:R-:W-:Y:S01]  /*2d4c0*/  ISETP.NE.AND.EX P0, PT, R3, RZ, PT, P0 ;  /* 0x000000ff0300720c */ /* 0x000fe20003f05300 */
[----:B--2---:R-:W-:-:S12]  /*2d4d0*/  VIADD R4, R0, 0xffffffff ;  /* 0xffffffff00047836 */ /* 0x004fd80000000000 */
[----:B------:R-:W-:Y:S05]  /*2d4e0*/  @!P0 BRA `(.L_x_2763) ;  /* 0x0000000000488947 */ /* 0x000fea0003800000 */
[----:B------:R-:W0:Y:S01]  /*2d4f0*/  LDC R8, c[0x0][0x43c] ;  /* 0x00010f00ff087b82 */ /* 0x000e220000000800 */
[----:B------:R-:W-:Y:S01]  /*2d500*/  IMAD.MOV.U32 R0, RZ, RZ, R4 ;  /* 0x000000ffff007224 */ /* 0x000fe200078e0004 */
        /* <DEDUP_REMOVED lines=12> */
[----:B------:R-:W-:-:S04]  /*2d5d0*/  LEA R2, P0, R6, R2, 0x2 ;  /* 0x0000000206027211 */ /* 0x000fc800078010ff */
[----:B------:R-:W-:-:S04]  /*2d5e0*/  IADD3 R0, R7, R0, RZ ;  /* 0x0000000007007210 */ /* 0x000fc80007ffe0ff */
[----:B------:R-:W-:-:S05]  /*2d5f0*/  LEA.HI.X R3, R6, R3, R0, 0x2, P0 ;  /* 0x0000000306037211 */ /* 0x000fca00000f1400 */
[----:B------:R0:W5:Y:S02]  /*2d600*/  LDG.E R17, desc[UR40][R2.64] ;  /* 0x0000002802117981 */ /* 0x000164000c1e1900 */
.L_x_2763:
[----:B------:R-:W2:Y:S04]  /*2d610*/  LDL R0, [R1+0x14] ;  /* 0x0000140001007983 */ /* 0x000ea80000100800 */
[----:B0-----:R-:W3:Y:S01]  /*2d620*/  LDL R2, [R1+0x1c] ;  /* 0x00001c0001027983 */ /* 0x001ee20000100800 */
[----:B-1----:R-:W0:Y:S02]  /*2d630*/  S2R R9, SR_TID.X ;  /* 0x0000000000097919 */ /* 0x002e240000002100 */
[----:B0-----:R-:W-:-:S04]  /*2d640*/  LOP3.LUT R9, R9, 0x7f, RZ, 0xc0, !PT ;  /* 0x0000007f09097812 */ /* 0x001fc800078ec0ff */
[----:B------:R-:W-:Y:S01]  /*2d650*/  ISETP.NE.AND P1, PT, R9, RZ, PT ;  /* 0x000000ff0900720c */ /* 0x000fe20003f25270 */
[----:B--2---:R-:W-:Y:S01]  /*2d660*/  IMAD R0, R0, 0x8, R18 ;  /* 0x0000000800007824 */ /* 0x004fe200078e0212 */
[----:B---3--:R-:W-:-:S04]  /*2d670*/  SHF.L.U32 R3, R2, 0x1f, RZ ;  /* 0x0000001f02037819 */ /* 0x008fc800000006ff */
[----:B------:R-:W0:Y:S02]  /*2d680*/  SYNCS.PHASECHK.TRANS64.TRYWAIT P0, [R0+URZ+0x38880], R3 ;  /* 0x03888003000075a7 */ /* 0x000e24000800017f */
[----:B0-----:R-:W-:Y:S05]  /*2d690*/  @!P0 BRA `(.L_x_2764) ;  /* 0x000000a400448947 */ /* 0x001fea0003800000 */
.L_x_3070:
        /* <DEDUP_REMOVED lines=8> */
.L_x_2765:
        /* <DEDUP_REMOVED lines=24> */
.L_x_3071:
        /* <DEDUP_REMOVED lines=8> */
.L_x_2767:
        /* <DEDUP_REMOVED lines=24> */
.L_x_2761:
[----:B---3--:R-:W0:Y:S04]  /*2daa0*/  LDL.LU R3, [R1+0x48] ;  /* 0x0000480001037983 */ /* 0x008e280000300800 */
[----:B------:R-:W2:Y:S01]  /*2dab0*/  LDL.LU R4, [R1+0x54] ;  /* 0x0000540001047983 */ /* 0x000ea20000300800 */
        /* <DEDUP_REMOVED lines=10> */
[----:B0-----:R-:W-:Y:S02]  /*2db60*/  SHF.R.S32.HI R0, RZ, 0x1f, R3 ;  /* 0x0000001fff007819 */ /* 0x001fe40000011403 */
[----:B--2---:R-:W-:-:S03]  /*2db70*/  SEL R4, R4, RZ, !P0 ;  /* 0x000000ff04047207 */ /* 0x004fc60004000000 */
        /* <DEDUP_REMOVED lines=12> */
[----:B------:R-:W-:Y:S01]  /*2dc40*/  MOV R4, UR4 ;  /* 0x0000000400047c02 */ /* 0x000fe20008000f00 */
[----:B------:R-:W-:Y:S01]  /*2dc50*/  IMAD.U32 R5, RZ, RZ, UR5 ;  /* 0x00000005ff057e24 */ /* 0x000fe2000f8e00ff */
[----:B------:R-:W0:Y:S01]  /*2dc60*/  LDC.64 R2, c[0x4][R2] ;  /* 0x0100000002027b82 */ /* 0x000e220000000a00 */
[----:B------:R-:W-:Y:S01]  /*2dc70*/  IMAD.U32 R6, RZ, RZ, UR6 ;  /* 0x00000006ff067e24 */ /* 0x000fe2000f8e00ff */
[----:B------:R-:W-:Y:S01]  /*2dc80*/  MOV R13, RZ ;  /* 0x000000ff000d7202 */ /* 0x000fe20000000f00 */
[----:B------:R-:W-:Y:S02]  /*2dc90*/  IMAD.U32 R7, RZ, RZ, UR7 ;  /* 0x00000007ff077e24 */ /* 0x000fe4000f8e00ff */
[----:B-1----:R-:W-:-:S02]  /*2dca0*/  IMAD.U32 R10, RZ, RZ, UR8 ;  /* 0x00000008ff0a7e24 */ /* 0x002fc4000f8e00ff */
[----:B------:R-:W-:Y:S02]  /*2dcb0*/  IMAD.U32 R11, RZ, RZ, UR9 ;  /* 0x00000009ff0b7e24 */ /* 0x000fe4000f8e00ff */
[----:B------:R-:W-:Y:S02]  /*2dcc0*/  IMAD.MOV.U32 R8, RZ, RZ, 0x70 ;  /* 0x00000070ff087424 */ /* 0x000fe400078e00ff */
[----:B------:R-:W-:-:S07]  /*2dcd0*/  IMAD.MOV.U32 R12, RZ, RZ, 0x1 ;  /* 0x00000001ff0c7424 */ /* 0x000fce00078e00ff */
[----:B------:R-:W-:-:S07]  /*2dce0*/  LEPC R20, `(.L_x_2769) ;  /* 0x000000001014794e */ /* 0x000fce0000000000 */
[----:B0-----:R-:W-:Y:S05]  /*2dcf0*/  CALL.ABS.NOINC R2 ;  /* 0x0000000002007343 */ /* 0x001fea0003c00000 */
.L_x_2769:
[----:B------:R-:W-:Y:S05]  /*2dd00*/  BSYNC B6 ;  /* 0x0000000000067941 */ /* 0x000fea0003800000 */
.L_x_2768:
[----:B0-----:R-:W2:Y:S01]  /*2dd10*/  LDL.LU R0, [R1+0x48] ;  /* 0x0000480001007983 */ /* 0x001ea20000300800 */
[----:B------:R-:W0:Y:S01]  /*2dd20*/  LDC R7, c[0x0][0x448] ;  /* 0x00011200ff077b82 */ /* 0x000e220000000800 */
[----:B------:R-:W-:Y:S01]  /*2dd30*/  ULDC.64 UR4, c[0x0][0x2d8] ;  /* 0x0000b60000047ab9 */ /* 0x000fe20000000a00 */
[----:B------:R-:W-:Y:S01]  /*2dd40*/  ULDC.64 UR6, c[0x0][0x280] ;  /* 0x0000a00000067ab9 */ /* 0x000fe20000000a00 */
[----:B------:R-:W3:Y:S04]  /*2dd50*/  LDL.LU R4, [R1+0x44] ;  /* 0x0000440001047983 */ /* 0x000ee80000300800 */
[----:B------:R-:W3:Y:S04]  /*2dd60*/  LDL.LU.64 R2, [R1+0x58] ;  /* 0x0000580001027983 */ /* 0x000ee80000300a00 */
[----:B------:R-:W4:Y:S01]  /*2dd70*/  LDL R8, [R1+0x4] ;  /* 0x0000040001087983 */ /* 0x000f220000100800 */
[----:B0-----:R-:W-:Y:S01]  /*2dd80*/  ISETP.NE.AND P0, PT, R7, 0x1, PT ;  /* 0x000000010700780c */ /* 0x001fe20003f05270 */
[----:B-1----:R-:W0:-:S12]  /*2dd90*/  S2R R9, SR_TID.X ;  /* 0x0000000000097919 */ /* 0x002e180000002100 */
[----:B------:R-:W1:Y:S01]  /*2dda0*/  @P0 LDC R6, c[0x0][0x450] ;  /* 0x00011400ff060b82 */ /* 0x000e620000000800 */
[----:B0-----:R-:W-:-:S04]  /*2ddb0*/  SHF.L.U32 R9, R9, 0x4, RZ ;  /* 0x0000000409097819 */ /* 0x001fc800000006ff */
[----:B------:R-:W-:-:S04]  /*2ddc0*/  LOP3.LUT R9, R9, 0x70, RZ, 0xc0, !PT ;  /* 0x0000007009097812 */ /* 0x000fc800078ec0ff */
[----:B------:R-:W-:Y:S01]  /*2ddd0*/  LOP3.LUT R9, R9, 0x80, RZ, 0xfc, !PT ;  /* 0x0000008009097812 */ /* 0x000fe200078efcff */
[----:B---3--:R-:W-:Y:S02]  /*2dde0*/  IMAD.MOV.U32 R3, RZ, RZ, R4 ;  /* 0x000000ffff037224 */ /* 0x008fe400078e0004 */
[----:B------:R-:W0:Y:S01]  /*2ddf0*/  S2R R4, SR_TID.X ;  /* 0x0000000000047919 */ /* 0x000e220000002100 */
[----:B------:R-:W-:-:S04]  /*2de00*/  IMAD.WIDE.U32 R2, R16, UR4, R2 ;  /* 0x0000000410027c25 */ /* 0x000fc8000f8e0002 */
[----:B------:R-:W-:Y:S01]  /*2de10*/  IMAD R3, R16, UR5, R3 ;  /* 0x0000000510037c24 */ /* 0x000fe2000f8e0203 */
[----:B------:R-:W-:Y:S02]  /*2de20*/  ULDC.64 UR4, c[0x0][0x2e0] ;  /* 0x0000b80000047ab9 */ /* 0x000fe40000000a00 */
[----:B--2---:R-:W-:Y:S02]  /*2de30*/  IMAD R0, R0, UR4, RZ ;  /* 0x0000000400007c24 */ /* 0x004fe4000f8e02ff */
[----:B------:R-:W-:-:S04]  /*2de40*/  IMAD.WIDE.U32 R2, R19, UR4, R2 ;  /* 0x0000000413027c25 */ /* 0x000fc8000f8e0002 */
[----:B------:R-:W-:Y:S01]  /*2de50*/  IMAD R0, R19, UR5, R0 ;  /* 0x0000000513007c24 */ /* 0x000fe2000f8e0200 */
[----:B------:R-:W-:Y:S01]  /*2de60*/  ULDC.64 UR4, c[0x0][0x2d0] ;  /* 0x0000b40000047ab9 */ /* 0x000fe20000000a00 */
[----:B------:R2:W5:Y:S02]  /*2de70*/  LDL R19, [R1+0x4c] ;  /* 0x00004c0001137983 */ /* 0x0005640000100800 */
[----:B------:R-:W-:Y:S01]  /*2de80*/  IMAD.IADD R3, R3, 0x1, R0 ;  /* 0x0000000103037824 */ /* 0x000fe200078e0200 */
[C---:B0-----:R-:W-:Y:S01]  /*2de90*/  LOP3.LUT R5, R4.reuse, 0x7f, RZ, 0xc0, !PT ;  /* 0x0000007f04057812 */ /* 0x041fe200078ec0ff */
[----:B------:R-:W-:-:S03]  /*2dea0*/  IMAD.SHL.U32 R4, R4, 0x10, RZ ;  /* 0x0000001004047824 */ /* 0x000fc600078e00ff */
[----:B------:R-:W-:-:S04]  /*2deb0*/  SHF.R.U32.HI R5, RZ, 0x3, R5 ;  /* 0x00000003ff057819 */ /* 0x000fc80000011605 */
[----:B------:R-:W-:Y:S02]  /*2dec0*/  LOP3.LUT R4, R5, 0x70, R4, 0xf8, !PT ;  /* 0x0000007005047812 */ /* 0x000fe400078ef804 */
[----:B------:R-:W0:Y:S03]  /*2ded0*/  @P0 LDC R5, c[0x0][0x44c] ;  /* 0x00011300ff050b82 */ /* 0x000e260000000800 */
[----:B----4-:R-:W-:-:S04]  /*2dee0*/  IMAD R4, R8, 0x80, R4 ;  /* 0x0000008008047824 */ /* 0x010fc800078e0204 */
[----:B------:R-:W-:Y:S02]  /*2def0*/  IMAD.MOV.U32 R0, RZ, RZ, R4 ;  /* 0x000000ffff007224 */ /* 0x000fe400078e0004 */
        /* <DEDUP_REMOVED lines=19> */
[----:B------:R-:W-:Y:S01]  /*2e030*/  IADD3.X R3, R3, UR7, R0, P2, !PT ;  /* 0x0000000703037c10 */ /* 0x000fe200097fe400 */
[----:B0-----:R-:W-:-:S05]  /*2e040*/  IMAD.SHL.U32 R10, R5, 0x10, RZ ;  /* 0x00000010050a7824 */ /* 0x001fca00078e00ff */
[----:B------:R-:W-:-:S04]  /*2e050*/  LOP3.LUT R10, R10, 0x70, RZ, 0xc0, !PT ;  /* 0x000000700a0a7812 */ /* 0x000fc800078ec0ff */
[----:B------:R-:W-:Y:S01]  /*2e060*/  ISETP.GE.AND P0, PT, R10, UR4, PT ;  /* 0x000000040a007c0c */ /* 0x000fe2000bf06270 */
[----:B------:R-:W-:-:S03]  /*2e070*/  UMOV UR4, 0xffffffff ;  /* 0xffffffff00047882 */ /* 0x000fc60000000000 */
[----:B--2---:R-:W-:Y:S09]  /*2e080*/  BRA.DIV UR4, `(.L_x_2770) ;  /* 0x0000009a04f07947 */ /* 0x004ff2000b800000 */
[----:B------:R-:W0:Y:S02]  /*2e090*/  S2R R6, SR_TID.X ;  /* 0x0000000000067919 */ /* 0x000e240000002100 */
[----:B0-----:R-:W-:-:S04]  /*2e0a0*/  LOP3.LUT R6, R6, 0x7f, RZ, 0xc0, !PT ;  /* 0x0000007f06067812 */ /* 0x001fc800078ec0ff */
[----:B------:R-:W-:Y:S02]  /*2e0b0*/  SHF.R.U32.HI R8, RZ, 0x3, R6 ;  /* 0x00000003ff087819 */ /* 0x000fe40000011606 */
[----:B------:R-:W2:Y:S01]  /*2e0c0*/  LDL.LU R6, [R1+0x4] ;  /* 0x0000040001067983 */ /* 0x000ea20000300800 */
[----:B-----5:R-:W-:-:S03]  /*2e0d0*/  IMAD R2, R19, R7, RZ ;  /* 0x0000000713027224 */ /* 0x020fc600078e02ff */
[----:B------:R-:W0:Y:S01]  /*2e0e0*/  SHFL.IDX PT, R7, R4, RZ, 0x181f ;  /* 0x00181fff04077589 */ /* 0x000e2200000e0000 */
[----:B--2---:R-:W-:-:S03]  /*2e0f0*/  IMAD R0, R6, 0x80, R8 ;  /* 0x0000008006007824 */ /* 0x004fc600078e0208 */
[----:B------:R-:W1:Y:S01]  /*2e100*/  SHFL.IDX PT, R6, R3, RZ, 0x181f ;  /* 0x00181fff03067589 */ /* 0x000e6200000e0000 */
[C---:B------:R-:W-:Y:S01]  /*2e110*/  VIADD R5, R0.reuse, 0x10 ;  /* 0x0000001000057836 */ /* 0x040fe20000000000 */
[-C--:B------:R-:W-:Y:S02]  /*2e120*/  ISETP.GE.AND P4, PT, R0, R2.reuse, PT ;  /* 0x000000020000720c */ /* 0x080fe40003f86270 */
[----:B------:R-:W-:Y:S02]  /*2e130*/  SHFL.IDX PT, R8, R3, 0x1, 0x181f ;  /* 0x00381f0003087f89 */ /* 0x000fe400000e0000 */
[----:B------:R-:W-:Y:S02]  /*2e140*/  ISETP.GE.AND P2, PT, R5, R2, PT ;  /* 0x000000020500720c */ /* 0x000fe40003f46270 */
[----:B------:R-:W2:Y:S07]  /*2e150*/  SHFL.IDX PT, R5, R4, 0x1, 0x181f ;  /* 0x00381f0004057f89 */ /* 0x000eae00000e0000 */
[----:B0-----:R-:W-:-:S05]  /*2e160*/  @!P4 IADD3 R7, P3, R10, R7, RZ ;  /* 0x000000070a07c210 */ /* 0x001fca0007f7e0ff */
[----:B-1----:R-:W-:-:S05]  /*2e170*/  @!P4 IMAD.X R6, RZ, RZ, R6, P3 ;  /* 0x000000ffff06c224 */ /* 0x002fca00018e0606 */
[----:B------:R-:W-:-:S04]  /*2e180*/  @!P4 LOP3.LUT R7, R7, R6, RZ, 0x3c, !PT ;  /* 0x000000060707c212 */ /* 0x000fc800078e3cff */
[----:B------:R-:W-:-:S04]  /*2e190*/  @!P4 LOP3.LUT R6, R7, R6, RZ, 0x3c, !PT ;  /* 0x000000060706c212 */ /* 0x000fc800078e3cff */
[----:B------:R-:W-:-:S05]  /*2e1a0*/  @!P4 LOP3.LUT R7, R7, R6, RZ, 0x3c, !PT ;  /* 0x000000060707c212 */ /* 0x000fca00078e3cff */
[----:B------:R-:W-:Y:S04]  /*2e1b0*/  @!P4 LDGSTS.E.BYPASS.LTC128B.128 [R9+0x20400], desc[UR40][R6.64], !P0 ;  /* 0x204000000609cfae */ /* 0x000fe8000c101d68 */
        /* <DEDUP_REMOVED lines=13> */
[----:B0-----:R-:W-:-:S05]  /*2e290*/  @!P2 IMAD.X R6, RZ, RZ, R6, P3 ;  /* 0x000000ffff06a224 */ /* 0x001fca00018e0606 */
[----:B------:R-:W-:Y:S01]  /*2e2a0*/  @!P2 MOV R7, R6 ;  /* 0x000000060007a202 */ /* 0x000fe20000000f00 */
[----:B------:R-:W-:Y:S02]  /*2e2b0*/  @!P2 IMAD.MOV.U32 R6, RZ, RZ, R5 ;  /* 0x000000ffff06a224 */ /* 0x000fe400078e0005 */
[----:B------:R-:W-:-:S03]  /*2e2c0*/  VIADD R5, R0, 0x30 ;  /* 0x0000003000057836 */ /* 0x000fc60000000000 */
[----:B------:R-:W-:Y:S04]  /*2e2d0*/  @!P2 LDGSTS.E.BYPASS.LTC128B.128 [R9+0x21400], desc[UR40][R6.64], !P0 ;  /* 0x214000000609afae */ /* 0x000fe8000c101d68 */
[----:B------:R0:W-:Y:S01]  /*2e2e0*/  @!P2 LDGSTS.E.BYPASS.LTC128B.128 [R9+0x25400], desc[UR40][R6.64+0x80], !P1 ;  /* 0x254000800609afae */ /* 0x0001e2000c901d68 */
[----:B------:R-:W-:-:S03]  /*2e2f0*/  ISETP.GE.AND P2, PT, R5, R2, PT ;  /* 0x000000020500720c */ /* 0x000fc60003f46270 */
[----:B------:R-:W1:Y:S04]  /*2e300*/  SHFL.IDX PT, R5, R4, 0x3, 0x181f ;  /* 0x00781f0004057f89 */ /* 0x000e6800000e0000 */
[----:B0-----:R-:W0:Y:S06]  /*2e310*/  SHFL.IDX PT, R6, R3, 0x3, 0x181f ;  /* 0x00781f0003067f89 */ /* 0x001e2c00000e0000 */
[----:B-1----:R-:W-:-:S05]  /*2e320*/  @!P2 IADD3 R5, P3, R10, R5, RZ ;  /* 0x000000050a05a210 */ /* 0x002fca0007f7e0ff */
[----:B0-----:R-:W-:-:S04]  /*2e330*/  @!P2 IMAD.X R6, RZ, RZ, R6, P3 ;  /* 0x000000ffff06a224 */ /* 0x001fc800018e0606 */
[----:B------:R-:W-:Y:S02]  /*2e340*/  @!P2 IMAD.MOV.U32 R7, RZ, RZ, R6 ;  /* 0x000000ffff07a224 */ /* 0x000fe400078e0006 */
        /* <DEDUP_REMOVED lines=31> */
[----:B------:R0:W1:Y:S04]  /*2e540*/  SHFL.IDX PT, R5, R3, 0x7, 0x181f ;  /* 0x00f81f0003057f89 */ /* 0x00006800000e0000 */
[----:B------:R0:W-:Y:S04]  /*2e550*/  @!P2 LDGSTS.E.BYPASS.LTC128B.128 [R9+0x23400], desc[UR40][R6.64], !P0 ;  /* 0x234000000609afae */ /* 0x0001e8000c101d68 */
[----:B------:R0:W-:Y:S04]  /*2e560*/  @!P2 LDGSTS.E.BYPASS.LTC128B.128 [R9+0x27400], desc[UR40][R6.64+0x80], !P1 ;  /* 0x274000800609afae */ /* 0x0001e8000c901d68 */
[----:B------:R0:W2:Y:S02]  /*2e570*/  SHFL.IDX PT, R3, R4, 0x7, 0x181f ;  /* 0x00f81f0004037f89 */ /* 0x0000a400000e0000 */
.L_x_3088:
        /* <DEDUP_REMOVED lines=11> */
.L_x_2772:
[----:B------:R-:W-:Y:S05]  /*2e630*/  BSYNC B0 ;  /* 0x0000000000007941 */ /* 0x000fea0003800000 */
.L_x_2771:
[----:B------:R-:W-:Y:S01]  /*2e640*/  NOP ;  /* 0x0000000000007918 */ /* 0x000fe20000000000 */
[----:B------:R-:W-:-:S13]  /*2e650*/  PLOP3.LUT P0, PT, PT, PT, PT, 0x80, 0x0 ;  /* 0x000000000000781c */ /* 0x000fda0003f0f070 */
.L_x_2773:
        /* <DEDUP_REMOVED lines=18> */
.L_x_3089:
[----:B------:R-:W-:Y:S05]  /*2e780*/  BSYNC B0 ;  /* 0x0000000000007941 */ /* 0x000fea0003800000 */
.L_x_2774:
[----:B0-2---:R-:W2:Y:S04]  /*2e790*/  LDL.LU R3, [R1+0x50] ;  /* 0x0000500001037983 */ /* 0x005ea80000300800 */
[----:B------:R-:W4:Y:S01]  /*2e7a0*/  LDL R2, [R1+0x2c] ;  /* 0x00002c0001027983 */ /* 0x000f220000100800 */
[----:B--2---:R-:W-:-:S05]  /*2e7b0*/  VIADD R3, R3, 0xfffffffe ;  /* 0xfffffffe03037836 */ /* 0x004fca0000000000 */
[----:B----4-:R-:W-:-:S13]  /*2e7c0*/  ISETP.GE.AND P0, PT, R3, R2, PT ;  /* 0x000000020300720c */ /* 0x010fda0003f06270 */
[----:B------:R-:W-:Y:S05]  /*2e7d0*/  @!P0 BRA `(.L_x_2776) ;  /* 0x0000001000d48947 */ /* 0x000fea0003800000 */
[----:B---3--:R0:W5:Y:S04]  /*2e7e0*/  LDL.LU R0, [R1+0x14] ;  /* 0x0000140001007983 */ /* 0x0081680000300800 */
[----:B------:R0:W5:Y:S02]  /*2e7f0*/  LDL.LU R2, [R1+0x1c] ;  /* 0x00001c0001027983 */ /* 0x0001640000300800 */
.L_x_2798:
        /* <DEDUP_REMOVED lines=13> */
[----:B------:R-:W-:Y:S02]  /*2e8d0*/  MOV R8, R3 ;  /* 0x0000000300087202 */ /* 0x000fe40000000f00 */
        /* <DEDUP_REMOVED lines=9> */
[----:B---3--:R-:W-:-:S04]  /*2e970*/  @P0 IMAD.HI.U32 R6, R3, R4, RZ ;  /* 0x0000000403060227 */ /* 0x008fc800078e00ff */
[----:B------:R-:W-:Y:S01]  /*2e980*/  IMAD.MOV.U32 R4, RZ, RZ, R3 ;  /* 0x000000ffff047224 */ /* 0x000fe200078e0003 */
        /* <DEDUP_REMOVED lines=11> */
.L_x_2779:
        /* <DEDUP_REMOVED lines=8> */
.L_x_3090:
[----:B------:R-:W-:Y:S05]  /*2eac0*/  BSYNC B1 ;  /* 0x0000000000017941 */ /* 0x000fea0003800000 */
.L_x_2780:
        /* <DEDUP_REMOVED lines=9> */
.L_x_2783:
[----:B------:R-:W-:Y:S05]  /*2eb60*/  BSYNC B1 ;  /* 0x0000000000017941 */ /* 0x000fea0003800000 */
.L_x_2782:
        /* <DEDUP_REMOVED lines=9> */
[----:B---3--:R-:W-:Y:S01]  /*2ec00*/  IMAD R4, R4, 0x8000, R18 ;  /* 0x0000800004047824 */ /* 0x008fe200078e0212 */
[----:B----4-:R-:W-:Y:S01]  /*2ec10*/  LEA R8, R8, R7, 0x7 ;  /* 0x0000000708087211 */ /* 0x010fe200078e38ff */
[----:B------:R-:W-:-:S02]  /*2ec20*/  VIADD R7, R6, 0x38870 ;  /* 0x0003887006077836 */ /* 0x000fc40000000000 */
[----:B-1----:R-:W-:-:S09]  /*2ec30*/  VIADD R9, R4, 0x10400 ;  /* 0x0001040004097836 */ /* 0x002fd20000000000 */
.L_x_2784:
        /* <DEDUP_REMOVED lines=16> */
.L_x_2785:
        /* <DEDUP_REMOVED lines=13> */
.L_x_3091:
[----:B------:R-:W-:Y:S05]  /*2ee10*/  BSYNC B1 ;  /* 0x0000000000017941 */ /* 0x000fea0003800000 */
.L_x_2786:
[----:B------:R-:W-:Y:S01]  /*2ee20*/  BSSY B1, `(.L_x_2788) ;  /* 0x000000b000017945 */ /* 0x000fe20003800000 */
[----:B------:R-:W-:Y:S02]  /*2ee30*/  IMAD.MOV.U32 R10, RZ, RZ, 0x0 ;  /* 0x00000000ff0a7424 */ /* 0x000fe400078e00ff */
[----:B------:R-:W-:Y:S01]  /*2ee40*/  IMAD.MOV.U32 R11, RZ, RZ, 0x14f00000 ;  /* 0x14f00000ff0b7424 */ /* 0x000fe200078e00ff */
[----:B------:R-:W-:Y:S06]  /*2ee50*/  @P1 BRA `(.L_x_2789) ;  /* 0x00000000001c1947 */ /* 0x000fec0003800000 */
[----:B------:R-:W3:Y:S01]  /*2ee60*/  S2R R7, SR_TID.X ;  /* 0x0000000000077919 */ /* 0x000ee20000002100 */
[----:B-12---:R-:W-:-:S04]  /*2ee70*/  IMAD.MOV.U32 R5, RZ, RZ, 0x8000 ;  /* 0x00008000ff057424 */ /* 0x006fc800078e00ff */
[----:B------:R4:W-:Y:S01]  /*2ee80*/  SYNCS.ARRIVE.TRANS64 RZ, [R6+URZ+0x38830], R5 ;  /* 0x0388300506ff79a7 */ /* 0x0009e2000800003f */
[----:B---3--:R-:W-:-:S04]  /*2ee90*/  LOP3.LUT R7, R7, 0x1f, RZ, 0xc0, !PT ;  /* 0x0000001f07077812 */ /* 0x008fc800078ec0ff */
[----:B------:R-:W-:-:S13]  /*2eea0*/  ISETP.NE.AND P0, PT, R7, RZ, PT ;  /* 0x000000ff0700720c */ /* 0x000fda0003f05270 */
[----:B----4-:R-:W-:Y:S05]  /*2eeb0*/  @!P0 BRA `(.L_x_2789) ;  /* 0x0000000000048947 */ /* 0x010fea0003800000 */
[----:B------:R-:W-:Y:S01]  /*2eec0*/  BPT.TRAP 0x1 ;  /* 0x000000040000795c */ /* 0x000fe20000300000 */
.L_x_2789:
[----:B------:R-:W-:Y:S05]  /*2eed0*/  BSYNC B1 ;  /* 0x0000000000017941 */ /* 0x000fea0003800000 */
.L_x_2788:
        /* <DEDUP_REMOVED lines=8> */
.L_x_2790:
        /* <DEDUP_REMOVED lines=15> */
.L_x_2791:
        /* <DEDUP_REMOVED lines=10> */
.L_x_2778:
[----:B------:R-:W-:Y:S05]  /*2f0f0*/  BSYNC B0 ;  /* 0x0000000000007941 */ /* 0x000fea0003800000 */
.L_x_2777:
[----:B------:R-:W-:-:S06]  /*2f100*/  UISETP.NE.AND UP0, UPT, UR36, 0x3, UPT ;  /* 0x000000032400788c */ /* 0x000fcc000bf05270 */
[----:B------:R-:W-:-:S13]  /*2f110*/  PLOP3.LUT P0, PT, PT, PT, UP0, 0x80, 0x0 ;  /* 0x000000000000781c */ /* 0x000fda0003f0f008 */
[----:B------:R-:W-:Y:S05]  /*2f120*/  @!P0 BRA `(.L_x_2792) ;  /* 0x0000000000048947 */ /* 0x000fea0003800000 */
[----:B------:R-:W-:Y:S01]  /*2f130*/  BPT.TRAP 0x1 ;  /* 0x000000040000795c */ /* 0x000fe20000300000 */
.L_x_2792:
        /* <DEDUP_REMOVED lines=8> */
.L_x_3092:
[----:B------:R-:W-:Y:S05]  /*2f1c0*/  BSYNC B0 ;  /* 0x0000000000007941 */ /* 0x000fea0003800000 */
.L_x_2793:
[----:B------:R-:W-:Y:S05]  /*2f1d0*/  @!P1 BRA `(.L_x_2795) ;  /* 0x0000000000049947 */ /* 0x000fea0003800000 */
[----:B------:R-:W-:Y:S01]  /*2f1e0*/  BPT.TRAP 0x1 ;  /* 0x000000040000795c */ /* 0x000fe20000300000 */
.L_x_2795:
[----:B------:R-:W-:Y:S01]  /*2f1f0*/  SHF.L.U32 R2, R2, 0x1f, RZ ;  /* 0x0000001f02027819 */ /* 0x000fe200000006ff */
[----:B------:R-:W-:-:S03]  /*2f200*/  IMAD.SHL.U32 R12, R0, 0x8000, RZ ;  /* 0x00008000000c7824 */ /* 0x000fc600078e00ff */
[----:B------:R-:W3:Y:S02]  /*2f210*/  SYNCS.PHASECHK.TRANS64.TRYWAIT P0, [R20+URZ+0x38860], R2 ;  /* 0x03886002140075a7 */ /* 0x000ee4000800017f */
[----:B---3--:R-:W-:Y:S05]  /*2f220*/  @!P0 BRA `(.L_x_2796) ;  /* 0x0000009400988947 */ /* 0x008fea0003800000 */
.L_x_3093:
        /* <DEDUP_REMOVED lines=14> */
[----:B------:R-:W-:-:S05]  /*2f310*/  IADD3 R21, R18, R21, RZ ;  /* 0x0000001512157210 */ /* 0x000fca0007ffe0ff */
        /* <DEDUP_REMOVED lines=52> */
[----:B-1----:R-:W-:Y:S01]  /*2f660*/  MOV R19, R14 ;  /* 0x0000000e00137202 */ /* 0x002fe20000000f00 */
[----:B------:R-:W-:Y:S01]  /*2f670*/  IMAD.MOV.U32 R11, RZ, RZ, R15 ;  /* 0x000000ffff0b7224 */ /* 0x000fe200078e000f */
[C-C-:B--2---:R-:W-:Y:S02]  /*2f680*/  PRMT R12, R4.reuse, 0x6420, R5.reuse ;  /* 0x00006420040c7816 */ /* 0x144fe40000000005 */
[----:B------:R-:W-:Y:S02]  /*2f690*/  PRMT R13, R4, 0x7531, R5 ;  /* 0x00007531040d7816 */ /* 0x000fe40000000005 */
[----:B------:R-:W-:-:S02]  /*2f6a0*/  PRMT R14, R6, 0x6420, R7 ;  /* 0x00006420060e7816 */ /* 0x000fc40000000007 */
        /* <DEDUP_REMOVED lines=58> */
.L_x_2797:
        /* <DEDUP_REMOVED lines=10> */
[C---:B---3--:R-:W-:Y:S02]  /*2faf0*/  ISETP.GT.AND P0, PT, R3.reuse, R0, PT ;  /* 0x000000000300720c */ /* 0x048fe40003f04270 */
[----:B------:R4:W5:Y:S01]  /*2fb00*/  LDL R0, [R1+0x14] ;  /* 0x0000140001007983 */ /* 0x0009620000100800 */
[----:B------:R-:W-:-:S10]  /*2fb10*/  IADD3 R3, R3, -0x1, RZ ;  /* 0xffffffff03037810 */ /* 0x000fd40007ffe0ff */
[----:B----4-:R-:W-:Y:S05]  /*2fb20*/  @P0 BRA `(.L_x_2798) ;  /* 0xffffffec00340947 */ /* 0x010fea000383ffff */
.L_x_2776:
        /* <DEDUP_REMOVED lines=18> */
.L_x_2800:
[----:B------:R-:W-:Y:S05]  /*2fc50*/  BSYNC B0 ;  /* 0x0000000000007941 */ /* 0x000fea0003800000 */
.L_x_2799:
[----:B------:R-:W-:-:S06]  /*2fc60*/  UISETP.NE.AND UP0, UPT, UR36, 0x3, UPT ;  /* 0x000000032400788c */ /* 0x000fcc000bf05270 */
[----:B------:R-:W-:-:S13]  /*2fc70*/  PLOP3.LUT P1, PT, PT, PT, UP0, 0x80, 0x0 ;  /* 0x000000000000781c */ /* 0x000fda0003f2f008 */
[----:B------:R-:W-:Y:S05]  /*2fc80*/  @!P1 BRA `(.L_x_2801) ;  /* 0x0000000000049947 */ /* 0x000fea0003800000 */
[----:B------:R-:W-:Y:S01]  /*2fc90*/  BPT.TRAP 0x1 ;  /* 0x000000040000795c */ /* 0x000fe20000300000 */
.L_x_2801:
[----:B------:R-:W2:Y:S04]  /*2fca0*/  LDL R3, [R1+0x1c] ;  /* 0x00001c0001037983 */ /* 0x000ea80000100800 */
[----:B-----5:R-:W2:Y:S01]  /*2fcb0*/  LDL R2, [R1+0x14] ;  /* 0x0000140001027983 */ /* 0x020ea20000100800 */
[----:B---34-:R-:W-:Y:S01]  /*2fcc0*/  IMAD.U32 R0, RZ, RZ, UR39 ;  /* 0x00000027ff007e24 */ /* 0x018fe2000f8e00ff */
[----:B------:R-:W-:Y:S04]  /*2fcd0*/  BSSY B0, `(.L_x_2802) ;  /* 0x0000007000007945 */ /* 0x000fe80003800000 */
[----:B------:R-:W-:-:S02]  /*2fce0*/  ISETP.NE.AND P2, PT, R0, 0x3, PT ;  /* 0x000000030000780c */ /* 0x000fc40003f45270 */
[----:B--2---:R-:W-:-:S04]  /*2fcf0*/  LOP3.LUT R0, R3, 0x1, RZ, 0x3c, !PT ;  /* 0x0000000103007812 */ /* 0x004fc800078e3cff */
[----:B------:R-:W-:Y:S01]  /*2fd00*/  SHF.L.U32 R0, R0, 0x1f, RZ ;  /* 0x0000001f00007819 */ /* 0x000fe200000006ff */
[----:B------:R-:W-:-:S04]  /*2fd10*/  IMAD R17, R2, 0x8, R18 ;  /* 0x0000000802117824 */ /* 0x000fc800078e0212 */
[----:B------:R-:W2:Y:S02]  /*2fd20*/  SYNCS.PHASECHK.TRANS64.TRYWAIT P1, [R17+URZ+0x38870], R0 ;  /* 0x03887000110075a7 */ /* 0x000ea4000802017f */
[----:B--2---:R-:W-:Y:S05]  /*2fd30*/  @!P1 BRA `(.L_x_2803) ;  /* 0x0000008800e89947 */ /* 0x004fea0003800000 */
.L_x_3094:
[----:B------:R-:W-:Y:S05]  /*2fd40*/  BSYNC B0 ;  /* 0x0000000000007941 */ /* 0x000fea0003800000 */
.L_x_2802:
[----:B------:R-:W-:Y:S05]  /*2fd50*/  @!P2 BRA `(.L_x_2804) ;  /* 0x000000000004a947 */ /* 0x000fea0003800000 */
[----:B------:R-:W-:Y:S01]  /*2fd60*/  BPT.TRAP 0x1 ;  /* 0x000000040000795c */ /* 0x000fe20000300000 */
.L_x_2804:
[----:B--2---:R-:W2:Y:S02]  /*2fd70*/  LDL R0, [R1+0x1c] ;  /* 0x00001c0001007983 */ /* 0x004ea40000100800 */
[----:B--2---:R-:W-:-:S04]  /*2fd80*/  SHF.L.U32 R0, R0, 0x1f, RZ ;  /* 0x0000001f00007819 */ /* 0x004fc800000006ff */
[----:B------:R-:W2:Y:S02]  /*2fd90*/  SYNCS.PHASECHK.TRANS64.TRYWAIT P1, [R17+URZ+0x38860], R0 ;  /* 0x03886000110075a7 */ /* 0x000ea4000802017f */
[----:B--2---:R-:W-:Y:S05]  /*2fda0*/  @!P1 BRA `(.L_x_2805) ;  /* 0x0000008800e09947 */ /* 0x004fea0003800000 */
.L_x_3095:
        /* <DEDUP_REMOVED lines=9> */
[----:B----4-:R-:W-:Y:S01]  /*2fe40*/  IMAD.IADD R2, R16, 0x1, R0 ;  /* 0x0000000110027824 */ /* 0x010fe200078e0200 */
        /* <DEDUP_REMOVED lines=37> */
[----:B-1----:R-:W-:Y:S01]  /*300a0*/  MOV R14, R10 ;  /* 0x0000000a000e7202 */ /* 0x002fe20000000f00 */
[----:B------:R-:W-:Y:S01]  /*300b0*/  IMAD.MOV.U32 R15, RZ, RZ, R11 ;  /* 0x000000ffff0f7224 */ /* 0x000fe200078e000b */
        /* <DEDUP_REMOVED lines=52> */
[----:B------:R-:W-:-:S05]  /*30400*/  IADD3 R3, R16, R3, RZ ;  /* 0x0000000310037210 */ /* 0x000fca0007ffe0ff */
        /* <DEDUP_REMOVED lines=26> */
.L_x_2806:
[----:B--2---:R-:W2:Y:S01]  /*305b0*/  LDL.LU R3, [R1+0x1c] ;  /* 0x00001c0001037983 */ /* 0x004ea20000300800 */
[----:B-1----:R1:W-:Y:S01]  /*305c0*/  SYNCS.ARRIVE.TRANS64.A1T0 RZ, [R17+URZ+0x38850], RZ ;  /* 0x038850ff11ff79a7 */ /* 0x0023e2000810003f */
[----:B------:R-:W-:Y:S02]  /*305d0*/  VIADD R0, R19, 0x1 ;  /* 0x0000000113007836 */ /* 0x000fe40000000000 */
[----:B-1----:R-:W-:-:S05]  /*305e0*/  @!P0 VIADD R17, R17, 0x38880 ;  /* 0x0003888011118836 */ /* 0x002fca0000000000 */
        /* <DEDUP_REMOVED lines=9> */
.L_x_2751:
[----:B01----:R-:W2:Y:S02]  /*30680*/  LDL R0, [R1+0x10] ;  /* 0x0000100001007983 */ /* 0x003ea40000100800 */
[----:B--2---:R-:W-:-:S13]  /*30690*/  LOP3.LUT P0, RZ, R0, 0x2, RZ, 0xc0, !PT ;  /* 0x0000000200ff7812 */ /* 0x004fda000780c0ff */
[----:B------:R-:W-:Y:S05]  /*306a0*/  @!P0 BRA `(.L_x_2807) ;  /* 0x00000000002c8947 */ /* 0x000fea0003800000 */
[----:B------:R-:W-:Y:S05]  /*306b0*/  WARPSYNC.ALL ;  /* 0x0000000000007948 */ /* 0x000fea0003800000 */
[----:B------:R-:W0:Y:S08]  /*306c0*/  S2UR UR5, SR_CgaCtaId ;  /* 0x00000000000579c3 */ /* 0x000e300000008800 */
[----:B------:R-:W-:Y:S06]  /*306d0*/  BAR.SYNC.DEFER_BLOCKING 0x5, 0x180 ;  /* 0x0146000000007b1d */ /* 0x000fec0000010000 */
[----:B------:R-:W-:-:S02]  /*306e0*/  UMOV UR4, 0x400 ;  /* 0x0000040000047882 */ /* 0x000fc40000000000 */
[----:B0-----:R-:W-:-:S06]  /*306f0*/  ULEA UR4, UR5, UR4, 0x18 ;  /* 0x0000000405047291 */ /* 0x001fcc000f8ec03f */
[----:B------:R-:W-:-:S05]  /*30700*/  IMAD.U32 R18, RZ, RZ, UR4 ;  /* 0x00000004ff127e24 */ /* 0x000fca000f8e00ff */
[----:B------:R-:W0:Y:S04]  /*30710*/  LDS.128 R4, [R18+0x388d0] ;  /* 0x0388d00012047984 */ /* 0x000e280000000c00 */
[----:B0-----:R0:W-:Y:S04]  /*30720*/  STL.64 [R1], R4 ;  /* 0x0000000401007387 */ /* 0x0011e80000100a00 */
[----:B------:R0:W-:Y:S01]  /*30730*/  STL.64 [R1+0x8], R6 ;  /* 0x0000080601007387 */ /* 0x0001e20000100a00 */
[----:B------:R-:W-:Y:S06]  /*30740*/  BAR.ARV 0x4, 0x180 ;  /* 0x0106000000007b1d */ /* 0x000fec0000002000 */
[----:B------:R-:W-:Y:S05]  /*30750*/  BRA `(.L_x_2808) ;  /* 0x0000001000407947 */ /* 0x000fea0003800000 */
.L_x_2807:
[----:B------:R-:W0:Y:S01]  /*30760*/  S2R R0, SR_TID.X ;  /* 0x0000000000007919 */ /* 0x000e220000002100 */
[----:B------:R-:W-:Y:S01]  /*30770*/  UMOV UR4, 0xffffffff ;  /* 0xffffffff00047882 */ /* 0x000fe20000000000 */
[----:B0-----:R-:W-:-:S04]  /*30780*/  LOP3.LUT R16, R0, 0x1f, RZ, 0xc0, !PT ;  /* 0x0000001f00107812 */ /* 0x001fc800078ec0ff */
[----:B------:R-:W-:Y:S01]  /*30790*/  ISETP.NE.AND P0, PT, R16, 0x1f, PT ;  /* 0x0000001f1000780c */ /* 0x000fe20003f05270 */
[----:B------:R-:W-:-:S12]  /*307a0*/  BRA.DIV UR4, `(.L_x_2809) ;  /* 0x0000008204747947 */ /* 0x000fd8000b800000 */
[----:B------:R-:W2:Y:S01]  /*307b0*/  LDL.LU R0, [R1] ;  /* 0x0000000001007983 */ /* 0x000ea20000300800 */
[----:B------:R-:W-:-:S03]  /*307c0*/  ULDC UR4, c[0x0][0xc3c] ;  /* 0x00030f0000047ab9 */ /* 0x000fc60000000800 */
[----:B------:R-:W3:Y:S01]  /*307d0*/  LDL R2, [R1+0xc] ;  /* 0x00000c0001027983 */ /* 0x000ee20000100800 */
[----:B--2---:R-:W-:Y:S02]  /*307e0*/  IMAD.MOV.U32 R11, RZ, RZ, R0 ;  /* 0x000000ffff0b7224 */ /* 0x004fe400078e0000 */
[----:B---3--:R-:W-:-:S05]  /*307f0*/  IMAD.IADD R4, R2, 0x1, R16 ;  /* 0x0000000102047824 */ /* 0x008fca00078e0210 */
        /* <DEDUP_REMOVED lines=8> */
[----:B------:R-:W-:Y:S01]  /*30880*/  MOV R6, RZ ;  /* 0x000000ff00067202 */ /* 0x000fe20000000f00 */
[----:B------:R-:W-:Y:S01]  /*30890*/  IMAD.MOV.U32 R8, RZ, RZ, RZ ;  /* 0x000000ffff087224 */ /* 0x000fe200078e00ff */
[C---:B------:R-:W-:Y:S01]  /*308a0*/  ISETP.GE.U32.AND P2, PT, R16.reuse, 0x2, PT ;  /* 0x000000021000780c */ /* 0x040fe20003f46070 */
[----:B------:R-:W-:Y:S01]  /*308b0*/  SHFL.IDX PT, R5, R11, RZ, 0x1f ;  /* 0x00001fff0b057589 */ /* 0x000fe200000e0000 */
[C---:B------:R-:W-:Y:S02]  /*308c0*/  ISETP.GE.U32.AND P3, PT, R16.reuse, 0x4, PT ;  /* 0x000000041000780c */ /* 0x040fe40003f66070 */
[C---:B------:R-:W-:Y:S01]  /*308d0*/  ISETP.GE.U32.AND P4, PT, R16.reuse, 0x8, PT ;  /* 0x000000081000780c */ /* 0x040fe20003f86070 */
[----:B------:R-:W-:Y:S01]  /*308e0*/  SHFL.IDX PT, R10, R11, 0x1, 0x1f ;  /* 0x00201f000b0a7f89 */ /* 0x000fe200000e0000 */
[----:B------:R-:W-:Y:S01]  /*308f0*/  ISETP.GE.U32.AND P5, PT, R16, 0x10, PT ;  /* 0x000000101000780c */ /* 0x000fe20003fa6070 */
[----:B--2---:R-:W-:-:S02]  /*30900*/  @!P1 IMAD.MOV.U32 R4, RZ, RZ, R0 ;  /* 0x000000ffff049224 */ /* 0x004fc400078e0000 */
[----:B---3--:R-:W-:Y:S01]  /*30910*/  @!P1 IMAD.MOV.U32 R6, RZ, RZ, R2 ;  /* 0x000000ffff069224 */ /* 0x008fe200078e0002 */
        /* <DEDUP_REMOVED lines=17> */
[----:B------:R0:W1:Y:S02]  /*30a30*/  SHFL.IDX PT, R9, R3, 0x1f, 0x1f ;  /* 0x03e01f0003097f89 */ /* 0x00006400000e0000 */
.L_x_3105:
[----:B------:R-:W-:Y:S01]  /*30a40*/  ULDC UR4, c[0x0][0xc38] ;  /* 0x00030e0000047ab9 */ /* 0x000fe20000000800 */
[----:B------:R-:W-:Y:S01]  /*30a50*/  IMAD.MOV.U32 R7, RZ, RZ, R3 ;  /* 0x000000ffff077224 */ /* 0x000fe200078e0003 */
[----:B------:R-:W-:-:S05]  /*30a60*/  MOV R2, UR4 ;  /* 0x0000000400027c02 */ /* 0x000fca0008000f00 */
[----:B-1----:R-:W-:-:S04]  /*30a70*/  IMAD R9, R9, R2, RZ ;  /* 0x0000000209097224 */ /* 0x002fc800078e02ff */
[----:B------:R-:W-:-:S05]  /*30a80*/  IMAD.IADD R0, R10, 0x1, R9 ;  /* 0x000000010a007824 */ /* 0x000fca00078e0209 */
[----:B------:R-:W-:-:S13]  /*30a90*/  ISETP.GT.AND P6, PT, R0, R5, PT ;  /* 0x000000050000720c */ /* 0x000fda0003fc4270 */
[----:B------:R-:W-:Y:S05]  /*30aa0*/  @P6 BRA `(.L_x_2810) ;  /* 0x0000000000b06947 */ /* 0x000fea0003800000 */
.L_x_2813:
        /* <DEDUP_REMOVED lines=8> */
[----:B------:R-:W-:Y:S02]  /*30b30*/  IMAD.IADD R6, R3, 0x1, R4 ;  /* 0x0000000103067824 */ /* 0x000fe400078e0204 */
[----:B------:R-:W-:-:S03]  /*30b40*/  IMAD.MOV.U32 R4, RZ, RZ, RZ ;  /* 0x000000ffff047224 */ /* 0x000fc600078e00ff */
        /* <DEDUP_REMOVED lines=27> */
.L_x_3113:
[----:B------:R-:W-:Y:S02]  /*30d00*/  ULDC UR4, c[0x0][0xc38] ;  /* 0x00030e0000047ab9 */ /* 0x000fe40000000800 */
[----:B------:R-:W-:-:S04]  /*30d10*/  IMAD.U32 R2, RZ, RZ, UR4 ;  /* 0x00000004ff027e24 */ /* 0x000fc8000f8e00ff */
[----:B-1----:R-:W-:-:S04]  /*30d20*/  IMAD R9, R9, R2, RZ ;  /* 0x0000000209097224 */ /* 0x002fc800078e02ff */
[----:B------:R-:W-:-:S05]  /*30d30*/  IMAD.IADD R0, R9, 0x1, R0 ;  /* 0x0000000109007824 */ /* 0x000fca00078e0200 */
[----:B------:R-:W-:-:S13]  /*30d40*/  ISETP.GT.AND P6, PT, R0, R5, PT ;  /* 0x000000050000720c */ /* 0x000fda0003fc4270 */
[----:B------:R-:W-:Y:S05]  /*30d50*/  @!P6 BRA `(.L_x_2813) ;  /* 0xfffffffc0054e947 */ /* 0x000fea000383ffff */
[----:B------:R-:W-:-:S07]  /*30d60*/  IMAD.MOV.U32 R7, RZ, RZ, R3 ;  /* 0x000000ffff077224 */ /* 0x000fce00078e0003 */
.L_x_2810:
[----:B------:R-:W-:Y:S01]  /*30d70*/  IMAD.IADD R9, R0, 0x1, -R9 ;  /* 0x0000000100097824 */ /* 0x000fe200078e0a09 */
[----:B------:R-:W-:-:S03]  /*30d80*/  UMOV UR4, 0xffffffff ;  /* 0xffffffff00047882 */ /* 0x000fc60000000000 */
[----:B------:R-:W-:-:S05]  /*30d90*/  IMAD R0, R7, R2, R9 ;  /* 0x0000000207007224 */ /* 0x000fca00078e0209 */
[----:B------:R-:W-:Y:S01]  /*30da0*/  ISETP.GT.AND P6, PT, R0, R5, PT ;  /* 0x000000050000720c */ /* 0x000fe20003fc4270 */
[----:B------:R-:W-:-:S12]  /*30db0*/  BRA.DIV UR4, `(.L_x_2814) ;  /* 0x0000008604287947 */ /* 0x000fd8000b800000 */
[----:B------:R-:W2:Y:S01]  /*30dc0*/  LDL.LU R10, [R1+0xc] ;  /* 0x00000c00010a7983 */ /* 0x000ea20000300800 */
[----:B0-----:R-:W-:-:S04]  /*30dd0*/  VOTE.ANY R3, PT, !P6 ;  /* 0x0000000000037806 */ /* 0x001fc800070e0100 */
[----:B------:R-:W0:Y:S02]  /*30de0*/  POPC R0, R3 ;  /* 0x0000000300007309 */ /* 0x000e240000000000 */
[----:B0-----:R0:W1:Y:S04]  /*30df0*/  SHFL.IDX PT, R4, R4, R0, 0x1f ;  /* 0x00001f0004047589 */ /* 0x00106800000e0000 */
[----:B------:R0:W3:Y:S01]  /*30e00*/  SHFL.IDX PT, R6, R6, R0, 0x1f ;  /* 0x00001f0006067589 */ /* 0x0000e200000e0000 */
[----:B--2---:R-:W-:-:S05]  /*30e10*/  IADD3 R10, R0, R10, RZ ;  /* 0x0000000a000a7210 */ /* 0x004fca0007ffe0ff */
[----:B-1-3--:R0:W-:Y:S02]  /*30e20*/  STL [R1+0xc], R10 ;  /* 0x00000c0a01007387 */ /* 0x00a1e40000100800 */
.L_x_3118:
[----:B------:R-:W-:-:S13]  /*30e30*/  ISETP.NE.AND P0, PT, R3, RZ, PT ;  /* 0x000000ff0300720c */ /* 0x000fda0003f05270 */
[----:B------:R-:W-:Y:S05]  /*30e40*/  @!P0 BRA `(.L_x_2815) ;  /* 0x0000000000148947 */ /* 0x000fea0003800000 */
[----:B------:R-:W-:Y:S01]  /*30e50*/  UMOV UR4, 0xffffffff ;  /* 0xffffffff00047882 */ /* 0x000fe20000000000 */
[----:B0-----:R-:W-:Y:S02]  /*30e60*/  VIADD R0, R0, 0xffffffff ;  /* 0xffffffff00007836 */ /* 0x001fe40000000000 */
[----:B------:R-:W-:Y:S05]  /*30e70*/  BRA.DIV UR4, `(.L_x_2816) ;  /* 0x0000008604607947 */ /* 0x000fea000b800000 */
[----:B------:R0:W2:Y:S02]  /*30e80*/  SHFL.IDX PT, R0, R7, R0, 0x1f ;  /* 0x00001f0007007589 */ /* 0x0000a400000e0000 */
.L_x_3121:
[----:B--2---:R-:W-:-:S07]  /*30e90*/  IMAD.MOV.U32 R8, RZ, RZ, R0 ;  /* 0x000000ffff087224 */ /* 0x004fce00078e0000 */
.L_x_2815:
[----:B------:R-:W-:Y:S01]  /*30ea0*/  ISETP.NE.AND P0, PT, R6, 0x1, PT ;  /* 0x000000010600780c */ /* 0x000fe20003f05270 */
[----:B0-----:R-:W-:-:S05]  /*30eb0*/  IMAD R0, R8, R2, R9 ;  /* 0x0000000208007224 */ /* 0x001fca00078e0209 */
[----:B------:R0:W-:Y:S02]  /*30ec0*/  STL [R1], R0 ;  /* 0x0000000001007387 */ /* 0x0001e40000100800 */
[----:B0-----:R-:W-:-:S05]  /*30ed0*/  IMAD.IADD R0, R5, 0x1, -R0 ;  /* 0x0000000105007824 */ /* 0x001fca00078e0a00 */
[----:B------:R-:W-:Y:S05]  /*30ee0*/  @!P0 BRA `(.L_x_2817) ;  /* 0x0000000000e48947 */ /* 0x000fea0003800000 */
        /* <DEDUP_REMOVED lines=32> */
[----:B------:R-:W-:-:S04]  /*310f0*/  IABS R8, R6 ;  /* 0x0000000600087213 */ /* 0x000fc80000000000 */
[----:B------:R-:W-:-:S07]  /*31100*/  IADD3 R8, RZ, -R8, RZ ;  /* 0x80000008ff087210 */ /* 0x000fce0007ffe0ff */
        /* <DEDUP_REMOVED lines=19> */
[----:B------:R-:W-:-:S05]  /*31240*/  IMAD R6, R6, 0x1000000, R7 ;  /* 0x0100000006067824 */ /* 0x000fca00078e0207 */
[----:B------:R-:W-:-:S05]  /*31250*/  LEA R2, R2, R6, 0x10 ;  /* 0x0000000602027211 */ /* 0x000fca00078e80ff */
[----:B------:R0:W-:Y:S01]  /*31260*/  STL [R1+0x8], R2 ;  /* 0x0000080201007387 */ /* 0x0001e20000100800 */
[----:B------:R-:W-:Y:S05]  /*31270*/  BRA `(.L_x_2818) ;  /* 0x0000000400007947 */ /* 0x000fea0003800000 */
.L_x_2817:
[----:B------:R-:W2:Y:S01]  /*31280*/  LDL R3, [R1+0xc] ;  /* 0x00000c0001037983 */ /* 0x000ea20000100800 */
[----:B------:R-:W2:Y:S02]  /*31290*/  LDC.64 R6, c[0x0][0xc90] ;  /* 0x00032400ff067b82 */ /* 0x000ea40000000a00 */
[----:B--2---:R-:W-:-:S05]  /*312a0*/  IMAD.WIDE R6, R3, 0x4, R6 ;  /* 0x0000000403067825 */ /* 0x004fca00078e0206 */
        /* <DEDUP_REMOVED lines=23> */
[----:B------:R-:W-:-:S05]  /*31420*/  @P0 VIADD R8, R8, 0x1 ;  /* 0x0000000108080836 */ /* 0x000fca0000000000 */
[----:B------:R-:W-:-:S05]  /*31430*/  MOV R5, R8 ;  /* 0x0000000800057202 */ /* 0x000fca0000000f00 */
        /* <DEDUP_REMOVED lines=11> */
[----:B------:R0:W2:Y:S02]  /*314f0*/  F2I.FTZ.U32.TRUNC.NTZ R3, R2 ;  /* 0x0000000200037305 */ /* 0x0000a4000021f000 */
[----:B0-----:R-:W-:Y:S02]  /*31500*/  IMAD.MOV.U32 R2, RZ, RZ, RZ ;  /* 0x000000ffff027224 */ /* 0x001fe400078e00ff */
        /* <DEDUP_REMOVED lines=23> */
.L_x_2818:
[----:B------:R-:W-:-:S05]  /*31680*/  LOP3.LUT R0, RZ, R0, RZ, 0x33, !PT ;  /* 0x00000000ff007212 */ /* 0x000fca00078e33ff */
[----:B------:R-:W-:-:S05]  /*31690*/  IMAD.IADD R0, R4, 0x1, R0 ;  /* 0x0000000104007824 */ /* 0x000fca00078e0200 */
[----:B------:R3:W-:Y:S01]  /*316a0*/  STL [R1+0x4], R0 ;  /* 0x0000040001007387 */ /* 0x0007e20000100800 */
[----:B------:R-:W-:Y:S05]  /*316b0*/  BRA `(.L_x_2819) ;  /* 0x0000000000287947 */ /* 0x000fea0003800000 */
.L_x_2811:
        /* <DEDUP_REMOVED lines=10> */
.L_x_2819:
[----:B0-2---:R-:W2:Y:S04]  /*31760*/  LDL R2, [R1+0xc] ;  /* 0x00000c0001027983 */ /* 0x005ea80000100800 */
[----:B------:R-:W4:Y:S04]  /*31770*/  LDL R3, [R1+0x8] ;  /* 0x0000080001037983 */ /* 0x000f280000100800 */
[----:B------:R-:W5:Y:S04]  /*31780*/  LDL R4, [R1] ;  /* 0x0000000001047983 */ /* 0x000f680000100800 */
[----:B------:R-:W5:Y:S01]  /*31790*/  LDL R5, [R1+0x4] ;  /* 0x0000040001057983 */ /* 0x000f620000100800 */
[----:B---3--:R-:W0:Y:S01]  /*317a0*/  S2R R0, SR_TID.X ;  /* 0x0000000000007919 */ /* 0x008e220000002100 */
        /* <DEDUP_REMOVED lines=11> */
.L_x_2808:
[----:B------:R-:W3:Y:S01]  /*31860*/  LDL R0, [R1+0xc] ;  /* 0x00000c0001007983 */ /* 0x000ee20000100800 */
[----:B------:R-:W-:Y:S02]  /*31870*/  ULDC UR4, c[0x0][0xc3c] ;  /* 0x00030f0000047ab9 */ /* 0x000fe40000000800 */
[----:B---3--:R-:W-:-:S13]  /*31880*/  ISETP.GE.AND P0, PT, R0, UR4, PT ;  /* 0x0000000400007c0c */ /* 0x008fda000bf06270 */
[----:B------:R-:W-:Y:S05]  /*31890*/  @!P0 BRA `(.L_x_2820) ;  /* 0xffffff9400208947 */ /* 0x000fea000383ffff */
[----:B------:R-:W-:Y:S05]  /*318a0*/  BSYNC B7 ;  /* 0x0000000000077941 */ /* 0x000fea0003800000 */
.L_x_2706:
[----:B---3--:R-:W3:Y:S01]  /*318b0*/  LDL.LU R0, [R1+0x64] ;  /* 0x0000640001007983 */ /* 0x008ee20000300800 */
        /* <DEDUP_REMOVED lines=11> */
.L_x_3122:
[----:B------:R-:W-:Y:S05]  /*31970*/  BSYNC B0 ;  /* 0x0000000000007941 */ /* 0x000fea0003800000 */
.L_x_2821:
[----:B------:R-:W-:-:S03]  /*31980*/  UMOV UR4, 0xffffffff ;  /* 0xffffffff00047882 */ /* 0x000fc60000000000 */
[----:B------:R-:W-:Y:S05]  /*31990*/  BRA.DIV UR4, `(.L_x_2823) ;  /* 0x0000007a04d87947 */ /* 0x000fea000b800000 */
[----:B------:R-:W1:Y:S02]  /*319a0*/  S2R R2, SR_TID.X ;  /* 0x0000000000027919 */ /* 0x000e640000002100 */
[----:B-1----:R-:W-:-:S04]  /*319b0*/  SHF.R.U32.HI R2, RZ, 0x5, R2 ;  /* 0x00000005ff027819 */ /* 0x002fc80000011602 */
[----:B------:R-:W-:-:S05]  /*319c0*/  LOP3.LUT R2, R2, 0x3, RZ, 0xc0, !PT ;  /* 0x0000000302027812 */ /* 0x000fca00078ec0ff */
[----:B------:R1:W2:Y:S02]  /*319d0*/  SHFL.IDX PT, R14, R2, RZ, 0x1f ;  /* 0x00001fff020e7589 */ /* 0x0002a400000e0000 */
.L_x_3125:
[----:B--2---:R-:W-:-:S13]  /*319e0*/  ISETP.NE.AND P0, PT, R14, RZ, PT ;  /* 0x000000ff0e00720c */ /* 0x004fda0003f05270 */
[----:B------:R-:W-:Y:S05]  /*319f0*/  @P0 BRA `(.L_x_2476) ;  /* 0x0000000000b00947 */ /* 0x000fea0003800000 */
[----:B------:R-:W-:-:S03]  /*31a00*/  UMOV UR4, 0xffffffff ;  /* 0xffffffff00047882 */ /* 0x000fc60000000000 */
[----:B------:R-:W-:Y:S05]  /*31a10*/  BRA.DIV UR4, `(.L_x_2824) ;  /* 0x0000007a04ec7947 */ /* 0x000fea000b800000 */
[----:B------:R-:W-:-:S13]  /*31a20*/  ELECT P6, URZ, PT ;  /* 0x00000000003f782f */ /* 0x000fda00038c0000 */
.L_x_3128:
[----:B------:R-:W-:Y:S05]  /*31a30*/  @!P6 BRA `(.L_x_2476) ;  /* 0x0000000000a0e947 */ /* 0x000fea0003800000 */
[----:B------:R-:W-:-:S06]  /*31a40*/  ULOP3.LUT UR4, UR37, 0x2, URZ, 0xfc, !UPT ;  /* 0x0000000225047892 */ /* 0x000fcc000f8efc3f */
[----:B-1----:R-:W-:-:S05]  /*31a50*/  IMAD.U32 R2, RZ, RZ, UR4 ;  /* 0x00000004ff027e24 */ /* 0x002fca000f8e00ff */
[----:B------:R-:W-:-:S13]  /*31a60*/  ISETP.NE.AND P0, PT, R2, 0x3, PT ;  /* 0x000000030200780c */ /* 0x000fda0003f05270 */
[----:B------:R-:W-:Y:S05]  /*31a70*/  @!P0 BRA `(.L_x_2825) ;  /* 0x0000000000048947 */ /* 0x000fea0003800000 */
[----:B------:R-:W-:Y:S01]  /*31a80*/  BPT.TRAP 0x1 ;  /* 0x000000040000795c */ /* 0x000fe20000300000 */
.L_x_2825:
        /* <DEDUP_REMOVED lines=14> */
.L_x_3129:
[----:B------:R-:W1:Y:S02]  /*31b70*/  SYNCS.PHASECHK.TRANS64.TRYWAIT P1, [R7+URZ], R2 ;  /* 0x00000002070075a7 */ /* 0x000e64000802017f */
[----:B-1----:R-:W-:Y:S05]  /*31b80*/  @!P1 BRA `(.L_x_2827) ;  /* 0x0000007800c49947 */ /* 0x002fea0003800000 */
.L_x_3130:
[----:B------:R-:W-:Y:S05]  /*31b90*/  @!P0 BRA `(.L_x_2828) ;  /* 0x0000000000048947 */ /* 0x000fea0003800000 */
[----:B------:R-:W-:Y:S01]  /*31ba0*/  BPT.TRAP 0x1 ;  /* 0x000000040000795c */ /* 0x000fe20000300000 */
.L_x_2828:
[----:B------:R-:W2:Y:S02]  /*31bb0*/  LDL.LU R4, [R1+0x14] ;  /* 0x0000140001047983 */ /* 0x000ea40000300800 */
[----:B--2---:R-:W-:-:S04]  /*31bc0*/  IMAD R4, R4, 0x8, R0 ;  /* 0x0000000804047824 */ /* 0x004fc800078e0200 */
[----:B------:R-:W2:Y:S02]  /*31bd0*/  SYNCS.PHASECHK.TRANS64.TRYWAIT P1, [R4+URZ+0x38860], R5 ;  /* 0x03886005040075a7 */ /* 0x000ea4000802017f */
[----:B--2---:R-:W-:Y:S05]  /*31be0*/  @!P1 BRA `(.L_x_2829) ;  /* 0x0000007800c09947 */ /* 0x004fea0003800000 */
.L_x_3131:
[----:B------:R-:W-:Y:S05]  /*31bf0*/  @!P0 BRA `(.L_x_2830) ;  /* 0x0000000000048947 */ /* 0x000fea0003800000 */
[----:B------:R-:W-:Y:S01]  /*31c00*/  BPT.TRAP 0x1 ;  /* 0x000000040000795c */ /* 0x000fe20000300000 */
.L_x_2830:
[----:B------:R-:W-:-:S04]  /*31c10*/  IMAD R3, R3, 0x8, R0 ;  /* 0x0000000803037824 */ /* 0x000fc800078e0200 */
[----:B------:R-:W3:Y:S02]  /*31c20*/  SYNCS.PHASECHK.TRANS64.TRYWAIT P1, [R3+URZ+0x38860], R2 ;  /* 0x03886002030075a7 */ /* 0x000ee4000802017f */
[----:B---3--:R-:W-:Y:S05]  /*31c30*/  @!P1 BRA `(.L_x_2831) ;  /* 0x0000007800c09947 */ /* 0x008fea0003800000 */
.L_x_3132:
[----:B------:R-:W-:Y:S05]  /*31c40*/  @!P0 BRA `(.L_x_2832) ;  /* 0x0000000000048947 */ /* 0x000fea0003800000 */
[----:B------:R-:W-:Y:S01]  /*31c50*/  BPT.TRAP 0x1 ;  /* 0x000000040000795c */ /* 0x000fe20000300000 */
.L_x_2832:
[----:B------:R-:W4:Y:S02]  /*31c60*/  SYNCS.PHASECHK.TRANS64.TRYWAIT P0, [R4+URZ+0x38880], R5 ;  /* 0x03888005040075a7 */ /* 0x000f24000800017f */
[----:B----4-:R-:W-:Y:S05]  /*31c70*/  @!P0 BRA `(.L_x_2833) ;  /* 0x0000007800c48947 */ /* 0x010fea0003800000 */
.L_x_2834:
[----:B------:R0:W0:Y:S02]  /*31c80*/  SYNCS.PHASECHK.TRANS64.TRYWAIT P0, [R3+URZ+0x38880], R2 ;  /* 0x03888002030075a7 */ /* 0x000024000800017f */
[----:B0-----:R-:W-:Y:S05]  /*31c90*/  @!P0 NANOSLEEP.SYNCS 0x989680 ;  /* 0x009896800000895d */ /* 0x001fea0003900000 */
[----:B------:R-:W0:Y:S02]  /*31ca0*/  @!P0 SYNCS.PHASECHK.TRANS64 P0, [R3+URZ+0x38880], R2 ;  /* 0x03888002030085a7 */ /* 0x000e24000800007f */
[----:B0-----:R-:W-:Y:S05]  /*31cb0*/  @!P0 BRA `(.L_x_2834) ;  /* 0xfffffffc00f08947 */ /* 0x001fea000383ffff */
.L_x_2476:
[----:B------:R-:W-:Y:S05]  /*31cc0*/  BSYNC B8 ;  /* 0x0000000000087941 */ /* 0x000fea0003800000 */
.L_x_2473:
[----:B------:R-:W-:Y:S05]  /*31cd0*/  EXIT ;  /* 0x000000000000794d */ /* 0x000fea0003800000 */
.L_x_2500:
[----:B-1----:R1:W2:Y:S02]  /*31ce0*/  SYNCS.PHASECHK.TRANS64.TRYWAIT P6, [R111+URZ+0x38890], R119 ;  /* 0x038890776f0075a7 */ /* 0x0022a400080c017f */
[----:B--2---:R-:W-:Y:S05]  /*31cf0*/  @!P6 NANOSLEEP.SYNCS 0x989680 ;  /* 0x009896800000e95d */ /* 0x004fea0003900000 */
[----:B------:R-:W2:Y:S02]  /*31d00*/  @!P6 SYNCS.PHASECHK.TRANS64 P6, [R111+URZ+0x38890], R119 ;  /* 0x038890776f00e5a7 */ /* 0x000ea400080c007f */
[----:B--2---:R-:W-:Y:S05]  /*31d10*/  @!P6 BRA `(.L_x_2500) ;  /* 0xfffffffc00f0e947 */ /* 0x004fea000383ffff */
[----:B------:R-:W-:Y:S05]  /*31d20*/  BRA `(.L_x_2835) ;  /* 0xfffffd2000207947 */ /* 0x000fea000383ffff */
.L_x_2534:
[----:B-1----:R1:W2:Y:S02]  /*31d30*/  SYNCS.PHASECHK.TRANS64.TRYWAIT P3, [R111+URZ+0x38890], R119 ;  /* 0x038890776f0075a7 */ /* 0x0022a4000806017f */
[----:B--2---:R-:W-:Y:S05]  /*31d40*/  @!P3 NANOSLEEP.SYNCS 0x989680 ;  /* 0x009896800000b95d */ /* 0x004fea0003900000 */
[----:B------:R-:W2:Y:S02]  /*31d50*/  @!P3 SYNCS.PHASECHK.TRANS64 P3, [R111+URZ+0x38890], R119 ;  /* 0x038890776f00b5a7 */ /* 0x000ea4000806007f */
[----:B--2---:R-:W-:Y:S05]  /*31d60*/  @!P3 BRA `(.L_x_2534) ;  /* 0xfffffffc00f0b947 */ /* 0x004fea000383ffff */
[----:B------:R-:W-:Y:S05]  /*31d70*/  BRA `(.L_x_2836) ;  /* 0xfffffd6000ac7947 */ /* 0x000fea000383ffff */
.L_x_2551:
[----:B-1----:R1:W2:Y:S02]  /*31d80*/  SYNCS.PHASECHK.TRANS64.TRYWAIT P2, [R111+URZ+0x38890], R119 ;  /* 0x038890776f0075a7 */ /* 0x0022a4000804017f */
[----:B--2---:R-:W-:Y:S05]  /*31d90*/  @!P2 NANOSLEEP.SYNCS 0x989680 ;  /* 0x009896800000a95d */ /* 0x004fea0003900000 */
[----:B------:R-:W2:Y:S02]  /*31da0*/  @!P2 SYNCS.PHASECHK.TRANS64 P2, [R111+URZ+0x38890], R119 ;  /* 0x038890776f00a5a7 */ /* 0x000ea4000804007f */
[----:B--2---:R-:W-:Y:S05]  /*31db0*/  @!P2 BRA `(.L_x_2551) ;  /* 0xfffffffc00f0a947 */ /* 0x004fea000383ffff */
[----:B------:R-:W-:Y:S05]  /*31dc0*/  BRA `(.L_x_2837) ;  /* 0xfffffda400547947 */ /* 0x000fea000383ffff */
.L_x_2561:
[----:B--2---:R2:W3:Y:S02]  /*31dd0*/  SYNCS.PHASECHK.TRANS64.TRYWAIT P3, [R111+URZ+0x388b0], R119 ;  /* 0x0388b0776f0075a7 */ /* 0x0044e4000806017f */
[----:B---3--:R-:W-:Y:S05]  /*31de0*/  @!P3 NANOSLEEP.SYNCS 0x989680 ;  /* 0x009896800000b95d */ /* 0x008fea0003900000 */
[----:B------:R-:W3:Y:S02]  /*31df0*/  @!P3 SYNCS.PHASECHK.TRANS64 P3, [R111+URZ+0x388b0], R119 ;  /* 0x0388b0776f00b5a7 */ /* 0x000ee4000806007f */
[----:B---3--:R-:W-:Y:S05]  /*31e00*/  @!P3 BRA `(.L_x_2561) ;  /* 0xfffffffc00f0b947 */ /* 0x008fea000383ffff */
[----:B------:R-:W-:Y:S05]  /*31e10*/  BRA `(.L_x_2838) ;  /* 0xfffffda800c07947 */ /* 0x000fea000383ffff */
.L_x_2575:
[----:B------:R-:W-:Y:S01]  /*31e20*/  BSSY B0, `(.L_x_2839) ;  /* 0x0000007000007945 */ /* 0x000fe20003800000 */
[----:B------:R-:W-:Y:S02]  /*31e30*/  IMAD.MOV.U32 R12, RZ, RZ, RZ ;  /* 0x000000ffff0c7224 */ /* 0x000fe400078e00ff */
[----:B------:R-:W-:Y:S02]  /*31e40*/  IMAD.MOV.U32 R11, RZ, RZ, 0x1f ;  /* 0x0000001fff0b7424 */ /* 0x000fe400078e00ff */
[----:B------:R-:W-:-:S07]  /*31e50*/  IMAD.MOV.U32 R15, RZ, RZ, -0x1 ;  /* 0xffffffffff0f7424 */ /* 0x000fce00078e00ff */
[----:B-----5:R-:W-:Y:S05]  /*31e60*/  WARPSYNC.COLLECTIVE R15, `(.L_x_2840) ;  /* 0x000000000f087348 */ /* 0x020fea0003c00000 */
[----:B------:R0:W1:Y:S02]  /*31e70*/  SHFL.IDX P6, R14, R13, R12, R11 ;  /* 0x0000000c0d0e7389 */ /* 0x00006400000c000b */
[----:B01---5:R-:W-:Y:S01]  /*31e80*/  ENDCOLLECTIVE ;  /* 0x000000000000791b */ /* 0x023fe20003800000 */
.L_x_2840:
[----:B------:R-:W-:Y:S05]  /*31e90*/  BSYNC B0 ;  /* 0x0000000000007941 */ /* 0x000fea0003800000 */
.L_x_2839:
[----:B------:R-:W-:Y:S01]  /*31ea0*/  MOV R237, R14 ;  /* 0x0000000e00ed7202 */ /* 0x000fe20000000f00 */
[----:B------:R-:W-:Y:S06]  /*31eb0*/  BRA `(.L_x_2841) ;  /* 0xfffffdb800547947 */ /* 0x000fec000383ffff */
.L_x_2587:
        /* <DEDUP_REMOVED lines=8> */
.L_x_2843:
[----:B------:R-:W-:Y:S05]  /*31f40*/  BSYNC B1 ;  /* 0x0000000000017941 */ /* 0x000fea0003800000 */
.L_x_2842:
[----:B------:R-:W-:Y:S01]  /*31f50*/  IMAD.MOV.U32 R13, RZ, RZ, R0 ;  /* 0x000000ffff0d7224 */ /* 0x000fe200078e0000 */
[----:B------:R-:W-:Y:S01]  /*31f60*/  MOV R11, 0x181f ;  /* 0x0000181f000b7802 */ /* 0x000fe20000000f00 */
[----:B------:R-:W-:Y:S02]  /*31f70*/  IMAD.MOV.U32 R12, RZ, RZ, RZ ;  /* 0x000000ffff0c7224 */ /* 0x000fe400078e00ff */
[----:B------:R-:W-:Y:S02]  /*31f80*/  IMAD.MOV.U32 R15, RZ, RZ, -0x1 ;  /* 0xffffffffff0f7424 */ /* 0x000fe400078e00ff */
[----:B------:R-:W-:-:S07]  /*31f90*/  IMAD.MOV.U32 R5, RZ, RZ, R14 ;  /* 0x000000ffff057224 */ /* 0x000fce00078e000e */
[----:B------:R-:W-:Y:S05]  /*31fa0*/  WARPSYNC.COLLECTIVE R15, `(.L_x_2844) ;  /* 0x000000000f087348 */ /* 0x000fea0003c00000 */
[----:B------:R0:W1:Y:S02]  /*31fb0*/  SHFL.IDX P6, R14, R13, R12, R11 ;  /* 0x0000000c0d0e7389 */ /* 0x00006400000c000b */
[----:B01----:R-:W-:Y:S01]  /*31fc0*/  ENDCOLLECTIVE ;  /* 0x000000000000791b */ /* 0x003fe20003800000 */
.L_x_2844:
[----:B------:R-:W-:Y:S02]  /*31fd0*/  IMAD.MOV.U32 R13, RZ, RZ, R37 ;  /* 0x000000ffff0d7224 */ /* 0x000fe400078e0025 */
[----:B------:R-:W-:-:S07]  /*31fe0*/  IMAD.MOV.U32 R4, RZ, RZ, R14 ;  /* 0x000000ffff047224 */ /* 0x000fce00078e000e */
[----:B------:R-:W-:Y:S05]  /*31ff0*/  WARPSYNC.COLLECTIVE R15, `(.L_x_2845) ;  /* 0x000000000f087348 */ /* 0x000fea0003c00000 */
[----:B------:R0:W1:Y:S02]  /*32000*/  SHFL.IDX P6, R14, R13, R12, R11 ;  /* 0x0000000c0d0e7389 */ /* 0x00006400000c000b */
[----:B01----:R-:W-:Y:S01]  /*32010*/  ENDCOLLECTIVE ;  /* 0x000000000000791b */ /* 0x003fe20003800000 */
.L_x_2845:
[----:B------:R-:W-:Y:S02]  /*32020*/  IMAD.MOV.U32 R13, RZ, RZ, R48 ;  /* 0x000000ffff0d7224 */ /* 0x000fe400078e0030 */
[----:B------:R-:W-:-:S07]  /*32030*/  IMAD.MOV.U32 R9, RZ, RZ, R14 ;  /* 0x000000ffff097224 */ /* 0x000fce00078e000e */
[----:B------:R-:W-:Y:S05]  /*32040*/  WARPSYNC.COLLECTIVE R15, `(.L_x_2846) ;  /* 0x000000000f087348 */ /* 0x000fea0003c00000 */
[----:B------:R0:W1:Y:S02]  /*32050*/  SHFL.IDX P6, R14, R13, R12, R11 ;  /* 0x0000000c0d0e7389 */ /* 0x00006400000c000b */
[----:B01----:R-:W-:Y:S01]  /*32060*/  ENDCOLLECTIVE ;  /* 0x000000000000791b */ /* 0x003fe20003800000 */
.L_x_2846:
[----:B------:R-:W-:Y:S05]  /*32070*/  BRA `(.L_x_2847) ;  /* 0xfffffdc000487947 */ /* 0x000fea000383ffff */
.L_x_2590:
        /* <DEDUP_REMOVED lines=8> */
.L_x_2849:
[----:B------:R-:W-:Y:S05]  /*32100*/  BSYNC B1 ;  /* 0x0000000000017941 */ /* 0x000fea0003800000 */
.L_x_2848:
        /* <DEDUP_REMOVED lines=8> */
.L_x_2850:
[----:B------:R-:W-:Y:S01]  /*32190*/  MOV R13, R37 ;  /* 0x00000025000d7202 */ /* 0x000fe20000000f00 */
[----:B------:R-:W-:-:S07]  /*321a0*/  IMAD.MOV.U32 R4, RZ, RZ, R14 ;  /* 0x000000ffff047224 */ /* 0x000fce00078e000e */
[----:B------:R-:W-:Y:S05]  /*321b0*/  WARPSYNC.COLLECTIVE R15, `(.L_x_2851) ;  /* 0x000000000f087348 */ /* 0x000fea0003c00000 */
[----:B------:R0:W1:Y:S02]  /*321c0*/  SHFL.IDX P6, R14, R13, R12, R11 ;  /* 0x0000000c0d0e7389 */ /* 0x00006400000c000b */
[----:B01----:R-:W-:Y:S01]  /*321d0*/  ENDCOLLECTIVE ;  /* 0x000000000000791b */ /* 0x003fe20003800000 */
.L_x_2851:
[----:B------:R-:W-:Y:S02]  /*321e0*/  IMAD.MOV.U32 R13, RZ, RZ, R48 ;  /* 0x000000ffff0d7224 */ /* 0x000fe400078e0030 */
[----:B------:R-:W-:-:S07]  /*321f0*/  IMAD.MOV.U32 R9, RZ, RZ, R14 ;  /* 0x000000ffff097224 */ /* 0x000fce00078e000e */
[----:B------:R-:W-:Y:S05]  /*32200*/  WARPSYNC.COLLECTIVE R15, `(.L_x_2852) ;  /* 0x000000000f087348 */ /* 0x000fea0003c00000 */
[----:B------:R0:W1:Y:S02]  /*32210*/  SHFL.IDX P6, R14, R13, R12, R11 ;  /* 0x0000000c0d0e7389 */ /* 0x00006400000c000b */
[----:B01----:R-:W-:Y:S01]  /*32220*/  ENDCOLLECTIVE ;  /* 0x000000000000791b */ /* 0x003fe20003800000 */
.L_x_2852:
[----:B------:R-:W-:Y:S05]  /*32230*/  BRA `(.L_x_2853) ;  /* 0xfffffdc000687947 */ /* 0x000fea000383ffff */
.L_x_2593:
        /* <DEDUP_REMOVED lines=8> */
.L_x_2855:
[----:B------:R-:W-:Y:S05]  /*322c0*/  BSYNC B1 ;  /* 0x0000000000017941 */ /* 0x000fea0003800000 */
.L_x_2854:
        /* <DEDUP_REMOVED lines=8> */
.L_x_2856:
[----:B------:R-:W-:Y:S02]  /*32350*/  IMAD.MOV.U32 R13, RZ, RZ, R37 ;  /* 0x000000ffff0d7224 */ /* 0x000fe400078e0025 */
[----:B------:R-:W-:-:S07]  /*32360*/  IMAD.MOV.U32 R4, RZ, RZ, R14 ;  /* 0x000000ffff047224 */ /* 0x000fce00078e000e */
[----:B------:R-:W-:Y:S05]  /*32370*/  WARPSYNC.COLLECTIVE R15, `(.L_x_2857) ;  /* 0x000000000f087348 */ /* 0x000fea0003c00000 */
[----:B------:R0:W1:Y:S02]  /*32380*/  SHFL.IDX P6, R14, R13, R12, R11 ;  /* 0x0000000c0d0e7389 */ /* 0x00006400000c000b */
[----:B01----:R-:W-:Y:S01]  /*32390*/  ENDCOLLECTIVE ;  /* 0x000000000000791b */ /* 0x003fe20003800000 */
.L_x_2857:
[----:B------:R-:W-:Y:S02]  /*323a0*/  IMAD.MOV.U32 R13, RZ, RZ, R48 ;  /* 0x000000ffff0d7224 */ /* 0x000fe400078e0030 */
[----:B------:R-:W-:-:S07]  /*323b0*/  IMAD.MOV.U32 R9, RZ, RZ, R14 ;  /* 0x000000ffff097224 */ /* 0x000fce00078e000e */
[----:B------:R-:W-:Y:S05]  /*323c0*/  WARPSYNC.COLLECTIVE R15, `(.L_x_2858) ;  /* 0x000000000f087348 */ /* 0x000fea0003c00000 */
[----:B------:R0:W1:Y:S02]  /*323d0*/  SHFL.IDX P6, R14, R13, R12, R11 ;  /* 0x0000000c0d0e7389 */ /* 0x00006400000c000b */
[----:B01----:R-:W-:Y:S01]  /*323e0*/  ENDCOLLECTIVE ;  /* 0x000000000000791b */ /* 0x003fe20003800000 */
.L_x_2858:
[----:B------:R-:W-:Y:S05]  /*323f0*/  BRA `(.L_x_2859) ;  /* 0xfffffdc0007c7947 */ /* 0x000fea000383ffff */
.L_x_2596:
[----:B------:R-:W-:Y:S01]  /*32400*/  BSSY B1, `(.L_x_2860) ;  /* 0x0000008000017945 */ /* 0x000fe20003800000 */
[----:B------:R-:W-:Y:S01]  /*32410*/  MOV R13, R10 ;  /* 0x0000000a000d7202 */ /* 0x000fe20000000f00 */
[----:B------:R-:W-:Y:S02]  /*32420*/  IMAD.MOV.U32 R12, RZ, RZ, 0x3 ;  /* 0x00000003ff0c7424 */ /* 0x000fe400078e00ff */
[----:B------:R-:W-:Y:S02]  /*32430*/  IMAD.MOV.U32 R11, RZ, RZ, 0x181f ;  /* 0x0000181fff0b7424 */ /* 0x000fe400078e00ff */
[----:B------:R-:W-:-:S07]  /*32440*/  IMAD.MOV.U32 R15, RZ, RZ, -0x1 ;  /* 0xffffffffff0f7424 */ /* 0x000fce00078e00ff */
[----:B0-2-45:R-:W-:Y:S05]  /*32450*/  WARPSYNC.COLLECTIVE R15, `(.L_x_2861) ;  /* 0x000000000f087348 */ /* 0x035fea0003c00000 */
[----:B----4-:R1:W3:Y:S02]  /*32460*/  SHFL.IDX P6, R14, R13, R12, R11 ;  /* 0x0000000c0d0e7389 */ /* 0x0102e400000c000b */
[----:B0123-5:R-:W-:Y:S01]  /*32470*/  ENDCOLLECTIVE ;  /* 0x000000000000791b */ /* 0x02ffe20003800000 */
.L_x_2861:
[----:B------:R-:W-:Y:S05]  /*32480*/  BSYNC B1 ;  /* 0x0000000000017941 */ /* 0x000fea0003800000 */
.L_x_2860:
        /* <DEDUP_REMOVED lines=8> */
.L_x_2862:
[----:B------:R-:W-:Y:S02]  /*32510*/  IMAD.MOV.U32 R13, RZ, RZ, R37 ;  /* 0x000000ffff0d7224 */ /* 0x000fe400078e0025 */
[----:B------:R-:W-:-:S07]  /*32520*/  IMAD.MOV.U32 R4, RZ, RZ, R14 ;  /* 0x000000ffff047224 */ /* 0x000fce00078e000e */
[----:B------:R-:W-:Y:S05]  /*32530*/  WARPSYNC.COLLECTIVE R15, `(.L_x_2863) ;  /* 0x000000000f087348 */ /* 0x000fea0003c00000 */
[----:B------:R0:W1:Y:S02]  /*32540*/  SHFL.IDX P6, R14, R13, R12, R11 ;  /* 0x0000000c0d0e7389 */ /* 0x00006400000c000b */
[----:B01----:R-:W-:Y:S01]  /*32550*/  ENDCOLLECTIVE ;  /* 0x000000000000791b */ /* 0x003fe20003800000 */
.L_x_2863:
[----:B------:R-:W-:Y:S02]  /*32560*/  IMAD.MOV.U32 R13, RZ, RZ, R48 ;  /* 0x000000ffff0d7224 */ /* 0x000fe400078e0030 */
[----:B------:R-:W-:-:S07]  /*32570*/  IMAD.MOV.U32 R37, RZ, RZ, R14 ;  /* 0x000000ffff257224 */ /* 0x000fce00078e000e */
[----:B------:R-:W-:Y:S05]  /*32580*/  WARPSYNC.COLLECTIVE R15, `(.L_x_2864) ;  /* 0x000000000f087348 */ /* 0x000fea0003c00000 */
[----:B------:R0:W1:Y:S02]  /*32590*/  SHFL.IDX P6, R14, R13, R12, R11 ;  /* 0x0000000c0d0e7389 */ /* 0x00006400000c000b */
[----:B01----:R-:W-:Y:S01]  /*325a0*/  ENDCOLLECTIVE ;  /* 0x000000000000791b */ /* 0x003fe20003800000 */
.L_x_2864:
[----:B------:R-:W-:Y:S01]  /*325b0*/  IMAD.MOV.U32 R48, RZ, RZ, R14 ;  /* 0x000000ffff307224 */ /* 0x000fe200078e000e */
[----:B------:R-:W-:Y:S06]  /*325c0*/  BRA `(.L_x_2865) ;  /* 0xfffffdc000947947 */ /* 0x000fec000383ffff */
.L_x_2600:
[----:B----4-:R4:W0:Y:S02]  /*325d0*/  SYNCS.PHASECHK.TRANS64.TRYWAIT P0, [R18+URZ+0x38800], R3 ;  /* 0x03880003120075a7 */ /* 0x010824000800017f */
[----:B0-----:R-:W-:Y:S05]  /*325e0*/  @!P0 NANOSLEEP.SYNCS 0x989680 ;  /* 0x009896800000895d */ /* 0x001fea0003900000 */
[----:B------:R-:W0:Y:S02]  /*325f0*/  @!P0 SYNCS.PHASECHK.TRANS64 P0, [R18+URZ+0x38800], R3 ;  /* 0x03880003120085a7 */ /* 0x000e24000800007f */
[----:B0-----:R-:W-:Y:S05]  /*32600*/  @!P0 BRA `(.L_x_2600) ;  /* 0xfffffffc00f08947 */ /* 0x001fea000383ffff */
[----:B------:R-:W-:Y:S05]  /*32610*/  BRA `(.L_x_2866) ;  /* 0xfffffdc400147947 */ /* 0x000fea000383ffff */
.L_x_2616:
[----:B------:R-:W0:Y:S01]  /*32620*/  LDC R37, c[0x0][0x3f4] ;  /* 0x0000fd00ff257b82 */ /* 0x000e220000000800 */
[----:B------:R-:W-:Y:S01]  /*32630*/  BSSY B1, `(.L_x_2867) ;  /* 0x0000008000017945 */ /* 0x000fe20003800000 */
[----:B------:R-:W-:Y:S01]  /*32640*/  IMAD.MOV.U32 R13, RZ, RZ, R53 ;  /* 0x000000ffff0d7224 */ /* 0x000fe200078e0035 */
[----:B------:R-:W-:Y:S01]  /*32650*/  MOV R11, 0x181f ;  /* 0x0000181f000b7802 */ /* 0x000fe20000000f00 */
[----:B------:R-:W-:Y:S02]  /*32660*/  IMAD.MOV.U32 R12, RZ, RZ, RZ ;  /* 0x000000ffff0c7224 */ /* 0x000fe400078e00ff */
[----:B------:R-:W-:-:S07]  /*32670*/  IMAD.MOV.U32 R15, RZ, RZ, -0x1 ;  /* 0xffffffffff0f7424 */ /* 0x000fce00078e00ff */
[----:B0-----:R-:W-:Y:S05]  /*32680*/  WARPSYNC.COLLECTIVE R15, `(.L_x_2868) ;  /* 0x000000000f087348 */ /* 0x001fea0003c00000 */
[----:B------:R1:W2:Y:S02]  /*32690*/  SHFL.IDX P6, R14, R13, R12, R11 ;  /* 0x0000000c0d0e7389 */ /* 0x0002a400000c000b */
[----:B012---:R-:W-:Y:S01]  /*326a0*/  ENDCOLLECTIVE ;  /* 0x000000000000791b */ /* 0x007fe20003800000 */
.L_x_2868:
[----:B------:R-:W-:Y:S05]  /*326b0*/  BSYNC B1 ;  /* 0x0000000000017941 */ /* 0x000fea0003800000 */
.L_x_2867:
[----:B------:R0:W5:Y:S01]  /*326c0*/  LDL R8, [R1+0x38] ;  /* 0x0000380001087983 */ /* 0x0001620000100800 */
[----:B------:R-:W-:Y:S01]  /*326d0*/  IMAD.MOV.U32 R13, RZ, RZ, R55 ;  /* 0x000000ffff0d7224 */ /* 0x000fe200078e0037 */
[----:B------:R-:W-:Y:S01]  /*326e0*/  ISETP.GE.AND P0, PT, R16, R37, PT ;  /* 0x000000251000720c */ /* 0x000fe20003f06270 */
[----:B------:R-:W-:Y:S02]  /*326f0*/  IMAD.MOV.U32 R12, RZ, RZ, RZ ;  /* 0x000000ffff0c7224 */ /* 0x000fe400078e00ff */
[----:B------:R-:W-:Y:S02]  /*32700*/  IMAD.MOV.U32 R11, RZ, RZ, 0x181f ;  /* 0x0000181fff0b7424 */ /* 0x000fe400078e00ff */
[----:B------:R-:W-:Y:S02]  /*32710*/  IMAD.MOV.U32 R15, RZ, RZ, -0x1 ;  /* 0xffffffffff0f7424 */ /* 0x000fe400078e00ff */
[----:B0-----:R-:W-:-:S07]  /*32720*/  IMAD.MOV.U32 R5, RZ, RZ, R14 ;  /* 0x000000ffff057224 */ /* 0x001fce00078e000e */
[----:B-----5:R-:W-:Y:S05]  /*32730*/  WARPSYNC.COLLECTIVE R15, `(.L_x_2869) ;  /* 0x000000000f087348 */ /* 0x020fea0003c00000 */
[----:B------:R0:W1:Y:S02]  /*32740*/  SHFL.IDX P6, R14, R13, R12, R11 ;  /* 0x0000000c0d0e7389 */ /* 0x00006400000c000b */
[----:B01---5:R-:W-:Y:S01]  /*32750*/  ENDCOLLECTIVE ;  /* 0x000000000000791b */ /* 0x023fe20003800000 */
.L_x_2869:
[----:B------:R-:W-:Y:S01]  /*32760*/  MOV R13, R57 ;  /* 0x00000039000d7202 */ /* 0x000fe20000000f00 */
[----:B------:R-:W-:-:S07]  /*32770*/  IMAD.MOV.U32 R7, RZ, RZ, R14 ;  /* 0x000000ffff077224 */ /* 0x000fce00078e000e */
[----:B------:R-:W-:Y:S05]  /*32780*/  WARPSYNC.COLLECTIVE R15, `(.L_x_2870) ;  /* 0x000000000f087348 */ /* 0x000fea0003c00000 */
[----:B------:R0:W1:Y:S02]  /*32790*/  SHFL.IDX P6, R14, R13, R12, R11 ;  /* 0x0000000c0d0e7389 */ /* 0x00006400000c000b */
[----:B01----:R-:W-:Y:S01]  /*327a0*/  ENDCOLLECTIVE ;  /* 0x000000000000791b */ /* 0x003fe20003800000 */
.L_x_2870:
[----:B------:R-:W-:Y:S02]  /*327b0*/  IMAD.MOV.U32 R13, RZ, RZ, R59 ;  /* 0x000000ffff0d7224 */ /* 0x000fe400078e003b */
[----:B------:R-:W-:-:S07]  /*327c0*/  IMAD.MOV.U32 R9, RZ, RZ, R14 ;  /* 0x000000ffff097224 */ /* 0x000fce00078e000e */
[----:B------:R-:W-:Y:S05]  /*327d0*/  WARPSYNC.COLLECTIVE R15, `(.L_x_2871) ;  /* 0x000000000f087348 */ /* 0x000fea0003c00000 */
[----:B------:R0:W1:Y:S02]  /*327e0*/  SHFL.IDX P6, R14, R13, R12, R11 ;  /* 0x0000000c0d0e7389 */ /* 0x00006400000c000b */
[----:B01----:R-:W-:Y:S01]  /*327f0*/  ENDCOLLECTIVE ;  /* 0x000000000000791b */ /* 0x003fe20003800000 */
.L_x_2871:
[----:B------:R-:W-:-:S05]  /*32800*/  IMAD R52, R8, R52, RZ ;  /* 0x0000003408347224 */ /* 0x000fca00078e02ff */
[----:B------:R-:W-:-:S13]  /*32810*/  ISETP.GE.OR P1, PT, R3, R52, P0 ;  /* 0x000000340300720c */ /* 0x000fda0000726670 */
[C---:B------:R-:W-:Y:S02]  /*32820*/  @!P1 IADD3 R4, P2, R16.reuse, R7, RZ ;  /* 0x0000000710049210 */ /* 0x040fe40007f5e0ff */
[----:B------:R-:W-:-:S03]  /*32830*/  @!P1 IADD3 R24, P3, R16, R14, RZ ;  /* 0x0000000e10189210 */ /* 0x000fc60007f7e0ff */
[--C-:B------:R-:W-:Y:S02]  /*32840*/  @!P1 IMAD.X R5, R5, 0x1, R17.reuse, P2 ;  /* 0x0000000105059824 */ /* 0x100fe400010e0611 */
[----:B------:R-:W-:-:S04]  /*32850*/  @!P1 IMAD.X R25, R9, 0x1, R17, P3 ;  /* 0x0000000109199824 */ /* 0x000fc800018e0611 */
[----:B------:R-:W5:Y:S04]  /*32860*/  @!P1 LD.E.128 R4, desc[UR40][R4.64] ;  /* 0x0000002804049980 */ /* 0x000f68000c101d00 */
[----:B------:R-:W5:Y:S01]  /*32870*/  @!P1 LD.E.128 R24, desc[UR40][R24.64] ;  /* 0x0000002818189980 */ /* 0x000f62000c101d00 */
[----:B------:R-:W-:Y:S01]  /*32880*/  IMAD.MOV.U32 R13, RZ, RZ, R53 ;  /* 0x000000ffff0d7224 */ /* 0x000fe200078e0035 */
[----:B------:R-:W-:Y:S01]  /*32890*/  CS2R R44, SRZ ;  /* 0x00000000002c7805 */ /* 0x000fe2000001ff00 */
[----:B------:R-:W-:Y:S01]  /*328a0*/  IMAD.MOV.U32 R12, RZ, RZ, 0x1 ;  /* 0x00000001ff0c7424 */ /* 0x000fe200078e00ff */
[----:B------:R-:W-:Y:S02]  /*328b0*/  CS2R R46, SRZ ;  /* 0x00000000002e7805 */ /* 0x000fe4000001ff00 */
[----:B------:R-:W-:-:S02]  /*328c0*/  CS2R R48, SRZ ;  /* 0x0000000000307805 */ /* 0x000fc4000001ff00 */
[----:B------:R-:W-:-:S07]  /*328d0*/  CS2R R50, SRZ ;  /* 0x0000000000327805 */ /* 0x000fce000001ff00 */
[----:B-----5:R-:W-:Y:S05]  /*328e0*/  WARPSYNC.COLLECTIVE R15, `(.L_x_2872) ;  /* 0x000000000f087348 */ /* 0x020fea0003c00000 */
[----:B------:R0:W1:Y:S02]  /*328f0*/  SHFL.IDX P6, R14, R13, R12, R11 ;  /* 0x0000000c0d0e7389 */ /* 0x00006400000c000b */
[----:B01---5:R-:W-:Y:S01]  /*32900*/  ENDCOLLECTIVE ;  /* 0x000000000000791b */ /* 0x023fe20003800000 */
.L_x_2872:
[----:B------:R-:W-:Y:S01]  /*32910*/  MOV R13, R55 ;  /* 0x00000037000d7202 */ /* 0x000fe20000000f00 */
[----:B------:R-:W-:-:S07]  /*32920*/  IMAD.MOV.U32 R9, RZ, RZ, R14 ;  /* 0x000000ffff097224 */ /* 0x000fce00078e000e */
[----:B------:R-:W-:Y:S05]  /*32930*/  WARPSYNC.COLLECTIVE R15, `(.L_x_2873) ;  /* 0x000000000f087348 */ /* 0x000fea0003c00000 */
[----:B------:R0:W1:Y:S02]  /*32940*/  SHFL.IDX P6, R14, R13, R12, R11 ;  /* 0x0000000c0d0e7389 */ /* 0x00006400000c000b */
[----:B01----:R-:W-:Y:S01]  /*32950*/  ENDCOLLECTIVE ;  /* 0x000000000000791b */ /* 0x003fe20003800000 */
.L_x_2873:
[----:B------:R-:W-:Y:S02]  /*32960*/  IMAD.MOV.U32 R13, RZ, RZ, R57 ;  /* 0x000000ffff0d7224 */ /* 0x000fe400078e0039 */
[----:B------:R-:W-:-:S07]  /*32970*/  IMAD.MOV.U32 R21, RZ, RZ, R14 ;  /* 0x000000ffff157224 */ /* 0x000fce00078e000e */
[----:B------:R-:W-:Y:S05]  /*32980*/  WARPSYNC.COLLECTIVE R15, `(.L_x_2874) ;  /* 0x000000000f087348 */ /* 0x000fea0003c00000 */
[----:B------:R0:W1:Y:S02]  /*32990*/  SHFL.IDX P6, R14, R13, R12, R11 ;  /* 0x0000000c0d0e7389 */ /* 0x00006400000c000b */
[----:B01----:R-:W-:Y:S01]  /*329a0*/  ENDCOLLECTIVE ;  /* 0x000000000000791b */ /* 0x003fe20003800000 */
.L_x_2874:
[----:B------:R-:W-:Y:S02]  /*329b0*/  IMAD.MOV.U32 R13, RZ, RZ, R59 ;  /* 0x000000ffff0d7224 */ /* 0x000fe400078e003b */
[----:B------:R-:W-:-:S07]  /*329c0*/  IMAD.MOV.U32 R33, RZ, RZ, R14 ;  /* 0x000000ffff217224 */ /* 0x000fce00078e000e */
[----:B------:R-:W-:Y:S05]  /*329d0*/  WARPSYNC.COLLECTIVE R15, `(.L_x_2875) ;  /* 0x000000000f087348 */ /* 0x000fea0003c00000 */
[----:B------:R0:W1:Y:S02]  /*329e0*/  SHFL.IDX P6, R14, R13, R12, R11 ;  /* 0x0000000c0d0e7389 */ /* 0x00006400000c000b */
[----:B01----:R-:W-:Y:S01]  /*329f0*/  ENDCOLLECTIVE ;  /* 0x000000000000791b */ /* 0x003fe20003800000 */
.L_x_2875:
[----:B------:R-:W-:Y:S01]  /*32a00*/  @!P1 IMAD.MOV.U32 R44, RZ, RZ, R4 ;  /* 0x000000ffff2c9224 */ /* 0x000fe200078e0004 */
[----:B------:R-:W-:Y:S01]  /*32a10*/  @!P1 MOV R47, R7 ;  /* 0x00000007002f9202 */ /* 0x000fe20000000f00 */
[----:B------:R-:W-:Y:S01]  /*32a20*/  @!P1 IMAD.MOV.U32 R45, RZ, RZ, R5 ;  /* 0x000000ffff2d9224 */ /* 0x000fe200078e0005 */
[----:B------:R-:W-:Y:S01]  /*32a30*/  CS2R R4, SRZ ;  /* 0x0000000000047805 */ /* 0x000fe2000001ff00 */
[----:B------:R-:W-:Y:S02]  /*32a40*/  @!P1 IMAD.MOV.U32 R46, RZ, RZ, R6 ;  /* 0x000000ffff2e9224 */ /* 0x000fe400078e0006 */
[----:B------:R-:W-:Y:S02]  /*32a50*/  @!P1 IMAD.MOV.U32 R48, RZ, RZ, R24 ;  /* 0x000000ffff309224 */ /* 0x000fe400078e0018 */
[----:B------:R-:W-:Y:S02]  /*32a60*/  @!P1 IMAD.MOV.U32 R49, RZ, RZ, R25 ;  /* 0x000000ffff319224 */ /* 0x000fe400078e0019 */
[----:B------:R-:W-:-:S02]  /*32a70*/  @!P1 IMAD.MOV.U32 R50, RZ, RZ, R26 ;  /* 0x000000ffff329224 */ /* 0x000fc400078e001a */
[----:B------:R-:W-:Y:S01]  /*32a80*/  @!P1 IMAD.MOV.U32 R51, RZ, RZ, R27 ;  /* 0x000000ffff339224 */ /* 0x000fe200078e001b */
[----:B------:R-:W-:Y:S06]  /*32a90*/  BRA `(.L_x_2876) ;  /* 0xfffffe0000a07947 */ /* 0x000fec000383ffff */
.L_x_2619:
[----:B------:R-:W-:Y:S01]  /*32aa0*/  BSSY B1, `(.L_x_2877) ;  /* 0x0000008000017945 */ /* 0x000fe20003800000 */
[----:B------:R-:W-:Y:S01]  /*32ab0*/  IMAD.MOV.U32 R13, RZ, RZ, R53 ;  /* 0x000000ffff0d7224 */ /* 0x000fe200078e0035 */
[----:B------:R-:W-:Y:S01]  /*32ac0*/  MOV R15, 0xffffffff ;  /* 0xffffffff000f7802 */ /* 0x000fe20000000f00 */
[----:B------:R-:W-:Y:S02]  /*32ad0*/  IMAD.MOV.U32 R12, RZ, RZ, 0x2 ;  /* 0x00000002ff0c7424 */ /* 0x000fe400078e00ff */
[----:B------:R-:W-:-:S07]  /*32ae0*/  IMAD.MOV.U32 R11, RZ, RZ, 0x181f ;  /* 0x0000181fff0b7424 */ /* 0x000fce00078e00ff */
[----:B-----5:R-:W-:Y:S05]  /*32af0*/  WARPSYNC.COLLECTIVE R15, `(.L_x_2878) ;  /* 0x000000000f087348 */ /* 0x020fea0003c00000 */
[----:B------:R0:W1:Y:S02]  /*32b00*/  SHFL.IDX P6, R14, R13, R12, R11 ;  /* 0x0000000c0d0e7389 */ /* 0x00006400000c000b */
[----:B01---5:R-:W-:Y:S01]  /*32b10*/  ENDCOLLECTIVE ;  /* 0x000000000000791b */ /* 0x023fe20003800000 */
.L_x_2878:
[----:B------:R-:W-:Y:S05]  /*32b20*/  BSYNC B1 ;  /* 0x0000000000017941 */ /* 0x000fea0003800000 */
.L_x_2877:
        /* <DEDUP_REMOVED lines=9> */
.L_x_2879:
[----:B------:R-:W-:Y:S01]  /*32bc0*/  ISETP.GE.OR P1, PT, R27, R52, P0 ;  /* 0x000000341b00720c */ /* 0x000fe20000726670 */
[----:B------:R-:W-:Y:S02]  /*32bd0*/  IMAD.MOV.U32 R13, RZ, RZ, R57 ;  /* 0x000000ffff0d7224 */ /* 0x000fe400078e0039 */
[----:B------:R-:W-:-:S10]  /*32be0*/  IMAD.MOV.U32 R21, RZ, RZ, R14 ;  /* 0x000000ffff157224 */ /* 0x000fd400078e000e */
[----:B------:R-:W-:Y:S05]  /*32bf0*/  WARPSYNC.COLLECTIVE R15, `(.L_x_2880) ;  /* 0x000000000f087348 */ /* 0x000fea0003c00000 */
[----:B------:R0:W1:Y:S02]  /*32c00*/  SHFL.IDX P6, R14, R13, R12, R11 ;  /* 0x0000000c0d0e7389 */ /* 0x00006400000c000b */
[----:B01----:R-:W-:Y:S01]  /*32c10*/  ENDCOLLECTIVE ;  /* 0x000000000000791b */ /* 0x003fe20003800000 */
.L_x_2880:
[----:B------:R-:W-:-:S05]  /*32c20*/  @!P1 IADD3 R24, P2, R16, R21, RZ ;  /* 0x0000001510189210 */ /* 0x000fca0007f5e0ff */
[----:B------:R-:W-:Y:S02]  /*32c30*/  @!P1 IMAD.X R9, R9, 0x1, R17, P2 ;  /* 0x0000000109099824 */ /* 0x000fe400010e0611 */
[----:B------:R-:W-:Y:S01]  /*32c40*/  IMAD.MOV.U32 R13, RZ, RZ, R59 ;  /* 0x000000ffff0d7224 */ /* 0x000fe200078e003b */
[----:B------:R-:W-:-:S07]  /*32c50*/  MOV R25, R14 ;  /* 0x0000000e00197202 */ /* 0x000fce0000000f00 */
[----:B------:R-:W-:Y:S05]  /*32c60*/  WARPSYNC.COLLECTIVE R15, `(.L_x_2881) ;  /* 0x000000000f087348 */ /* 0x000fea0003c00000 */
[----:B------:R0:W1:Y:S02]  /*32c70*/  SHFL.IDX P6, R14, R13, R12, R11 ;  /* 0x0000000c0d0e7389 */ /* 0x00006400000c000b */
[----:B01----:R-:W-:Y:S01]  /*32c80*/  ENDCOLLECTIVE ;  /* 0x000000000000791b */ /* 0x003fe20003800000 */
.L_x_2881:
[----:B------:R-:W-:-:S05]  /*32c90*/  @!P1 IADD3 R32, P3, R16, R14, RZ ;  /* 0x0000000e10209210 */ /* 0x000fca0007f7e0ff */
[----:B------:R-:W-:Y:S02]  /*32ca0*/  @!P1 IMAD.X R33, R25, 0x1, R17, P3 ;  /* 0x0000000119219824 */ /* 0x000fe400018e0611 */
[----:B------:R-:W-:-:S04]  /*32cb0*/  @!P1 IMAD.MOV.U32 R25, RZ, RZ, R9 ;  /* 0x000000ffff199224 */ /* 0x000fc800078e0009 */
[----:B------:R-:W5:Y:S04]  /*32cc0*/  @!P1 LD.E.128 R32, desc[UR40][R32.64] ;  /* 0x0000002820209980 */ /* 0x000f68000c101d00 */
[----:B------:R-:W5:Y:S01]  /*32cd0*/  @!P1 LD.E.128 R24, desc[UR40][R24.64] ;  /* 0x0000002818189980 */ /* 0x000f62000c101d00 */
[----:B------:R-:W-:Y:S02]  /*32ce0*/  IMAD.MOV.U32 R13, RZ, RZ, R53 ;  /* 0x000000ffff0d7224 */ /* 0x000fe400078e0035 */
[----:B------:R-:W-:-:S07]  /*32cf0*/  IMAD.MOV.U32 R12, RZ, RZ, 0x3 ;  /* 0x00000003ff0c7424 */ /* 0x000fce00078e00ff */
[----:B-----5:R-:W-:Y:S05]  /*32d00*/  WARPSYNC.COLLECTIVE R15, `(.L_x_2882) ;  /* 0x000000000f087348 */ /* 0x020fea0003c00000 */
[----:B------:R0:W1:Y:S02]  /*32d10*/  SHFL.IDX P6, R14, R13, R12, R11 ;  /* 0x0000000c0d0e7389 */ /* 0x00006400000c000b */
[----:B01---5:R-:W-:Y:S01]  /*32d20*/  ENDCOLLECTIVE ;  /* 0x000000000000791b */ /* 0x023fe20003800000 */
.L_x_2882:
[----:B------:R-:W-:Y:S01]  /*32d30*/  IMAD.MOV.U32 R13, RZ, RZ, R55 ;  /* 0x000000ffff0d7224 */ /* 0x000fe200078e0037 */
[----:B------:R-:W-:-:S07]  /*32d40*/  MOV R53, R14 ;  /* 0x0000000e00357202 */ /* 0x000fce0000000f00 */
[----:B------:R-:W-:Y:S05]  /*32d50*/  WARPSYNC.COLLECTIVE R15, `(.L_x_2883) ;  /* 0x000000000f087348 */ /* 0x000fea0003c00000 */
[----:B------:R0:W1:Y:S02]  /*32d60*/  SHFL.IDX P6, R14, R13, R12, R11 ;  /* 0x0000000c0d0e7389 */ /* 0x00006400000c000b */
[----:B01----:R-:W-:Y:S01]  /*32d70*/  ENDCOLLECTIVE ;  /* 0x000000000000791b */ /* 0x003fe20003800000 */
.L_x_2883:
[----:B------:R-:W-:Y:S02]  /*32d80*/  IMAD.MOV.U32 R13, RZ, RZ, R57 ;  /* 0x000000ffff0d7224 */ /* 0x000fe400078e0039 */
[----:B------:R-:W-:-:S07]  /*32d90*/  IMAD.MOV.U32 R55, RZ, RZ, R14 ;  /* 0x000000ffff377224 */ /* 0x000fce00078e000e */
[----:B------:R-:W-:Y:S05]  /*32da0*/  WARPSYNC.COLLECTIVE R15, `(.L_x_2884) ;  /* 0x000000000f087348 */ /* 0x000fea0003c00000 */
[----:B------:R0:W1:Y:S02]  /*32db0*/  SHFL.IDX P6, R14, R13, R12, R11 ;  /* 0x0000000c0d0e7389 */ /* 0x00006400000c000b */
[----:B01----:R-:W-:Y:S01]  /*32dc0*/  ENDCOLLECTIVE ;  /* 0x000000000000791b */ /* 0x003fe20003800000 */
.L_x_2884:
[----:B------:R-:W-:Y:S02]  /*32dd0*/  IMAD.MOV.U32 R13, RZ, RZ, R59 ;  /* 0x000000ffff0d7224 */ /* 0x000fe400078e003b */
[----:B------:R-:W-:-:S07]  /*32de0*/  IMAD.MOV.U32 R57, RZ, RZ, R14 ;  /* 0x000000ffff397224 */ /* 0x000fce00078e000e */
[----:B------:R-:W-:Y:S05]  /*32df0*/  WARPSYNC.COLLECTIVE R15, `(.L_x_2885) ;  /* 0x000000000f087348 */ /* 0x000fea0003c00000 */
[----:B------:R0:W1:Y:S02]  /*32e00*/  SHFL.IDX P6, R14, R13, R12, R11 ;  /* 0x0000000c0d0e7389 */ /* 0x00006400000c000b */
[----:B01----:R-:W-:Y:S01]  /*32e10*/  ENDCOLLECTIVE ;  /* 0x000000000000791b */ /* 0x003fe20003800000 */
.L_x_2885:
        /* <DEDUP_REMOVED lines=8> */
[----:B------:R-:W-:Y:S01]  /*32ea0*/  @!P1 IMAD.MOV.U32 R20, RZ, RZ, R24 ;  /* 0x000000ffff149224 */ /* 0x000fe200078e0018 */
[----:B------:R-:W-:Y:S01]  /*32eb0*/  @!P1 MOV R21, R25 ;  /* 0x0000001900159202 */ /* 0x000fe20000000f00 */
[----:B------:R-:W-:Y:S02]  /*32ec0*/  @!P1 IMAD.MOV.U32 R38, RZ, RZ, R26 ;  /* 0x000000ffff269224 */ /* 0x000fe400078e001a */
[----:B------:R-:W-:Y:S02]  /*32ed0*/  @!P1 IMAD.MOV.U32 R39, RZ, RZ, R27 ;  /* 0x000000ffff279224 */ /* 0x000fe400078e001b */
[----:B------:R-:W-:Y:S02]  /*32ee0*/  @!P1 IMAD.MOV.U32 R42, RZ, RZ, R34 ;  /* 0x000000ffff2a9224 */ /* 0x000fe400078e0022 */
[----:B------:R-:W-:Y:S01]  /*32ef0*/  @!P1 IMAD.MOV.U32 R43, RZ, RZ, R35 ;  /* 0x000000ffff2b9224 */ /* 0x000fe200078e0023 */
[----:B------:R-:W-:Y:S06]  /*32f00*/  BRA `(.L_x_2886) ;  /* 0xfffffe00004c7947 */ /* 0x000fec000383ffff */
.L_x_2623:
[----:B0-----:R0:W1:Y:S02]  /*32f10*/  SYNCS.PHASECHK.TRANS64.TRYWAIT P4, [R18+URZ+0x38800], R3 ;  /* 0x03880003120075a7 */ /* 0x001064000808017f */
[----:B-1----:R-:W-:Y:S05]  /*32f20*/  @!P4 NANOSLEEP.SYNCS 0x989680 ;  /* 0x009896800000c95d */ /* 0x002fea0003900000 */
[----:B------:R-:W1:Y:S02]  /*32f30*/  @!P4 SYNCS.PHASECHK.TRANS64 P4, [R18+URZ+0x38800], R3 ;  /* 0x038800031200c5a7 */ /* 0x000e64000808007f */
[----:B-1----:R-:W-:Y:S05]  /*32f40*/  @!P4 BRA `(.L_x_2623) ;  /* 0xfffffffc00f0c947 */ /* 0x002fea000383ffff */
[----:B------:R-:W-:Y:S05]  /*32f50*/  BRA `(.L_x_2887) ;  /* 0xfffffe0000c47947 */ /* 0x000fea000383ffff */
.L_x_2633:
[----:B-1----:R1:W2:Y:S02]  /*32f60*/  SYNCS.PHASECHK.TRANS64.TRYWAIT P0, [R0+URZ+0x38830], R3 ;  /* 0x03883003000075a7 */ /* 0x0022a4000800017f */
[----:B--2---:R-:W-:Y:S05]  /*32f70*/  @!P0 NANOSLEEP.SYNCS 0x989680 ;  /* 0x009896800000895d */ /* 0x004fea0003900000 */
[----:B------:R-:W2:Y:S02]  /*32f80*/  @!P0 SYNCS.PHASECHK.TRANS64 P0, [R0+URZ+0x38830], R3 ;  /* 0x03883003000085a7 */ /* 0x000ea4000800007f */
[----:B--2---:R-:W-:Y:S05]  /*32f90*/  @!P0 BRA `(.L_x_2633) ;  /* 0xfffffffc00f08947 */ /* 0x004fea000383ffff */
[----:B------:R-:W-:Y:S05]  /*32fa0*/  BRA `(.L_x_2632) ;  /* 0xfffffe4400647947 */ /* 0x000fea000383ffff */
.L_x_2639:
[----:B-1----:R1:W2:Y:S02]  /*32fb0*/  SYNCS.PHASECHK.TRANS64.TRYWAIT P3, [R7+URZ+0x38830], R8 ;  /* 0x03883008070075a7 */ /* 0x0022a4000806017f */
[----:B--2---:R-:W-:Y:S05]  /*32fc0*/  @!P3 NANOSLEEP.SYNCS 0x989680 ;  /* 0x009896800000b95d */ /* 0x004fea0003900000 */
[----:B------:R-:W2:Y:S02]  /*32fd0*/  @!P3 SYNCS.PHASECHK.TRANS64 P3, [R7+URZ+0x38830], R8 ;  /* 0x038830080700b5a7 */ /* 0x000ea4000806007f */
[----:B--2---:R-:W-:Y:S05]  /*32fe0*/  @!P3 BRA `(.L_x_2639) ;  /* 0xfffffffc00f0b947 */ /* 0x004fea000383ffff */
[----:B------:R-:W-:Y:S05]  /*32ff0*/  BRA `(.L_x_2638) ;  /* 0xfffffe7800907947 */ /* 0x000fea000383ffff */
.L_x_2643:
[----:B-1----:R1:W2:Y:S02]  /*33000*/  SYNCS.PHASECHK.TRANS64.TRYWAIT P2, [R7+URZ+0x38850], R6 ;  /* 0x03885006070075a7 */ /* 0x0022a4000804017f */
[----:B--2---:R-:W-:Y:S05]  /*33010*/  @!P2 NANOSLEEP.SYNCS 0x989680 ;  /* 0x009896800000a95d */ /* 0x004fea0003900000 */
[----:B------:R-:W2:Y:S02]  /*33020*/  @!P2 SYNCS.PHASECHK.TRANS64 P2, [R7+URZ+0x38850], R6 ;  /* 0x038850060700a5a7 */ /* 0x000ea4000804007f */
[----:B--2---:R-:W-:Y:S05]  /*33030*/  @!P2 BRA `(.L_x_2643) ;  /* 0xfffffffc00f0a947 */ /* 0x004fea000383ffff */
[----:B------:R-:W-:Y:S05]  /*33040*/  BRA `(.L_x_2640) ;  /* 0xfffffe8000147947 */ /* 0x000fea000383ffff */
.L_x_2651:
[----:B-1----:R1:W2:Y:S02]  /*33050*/  SYNCS.PHASECHK.TRANS64.TRYWAIT P0, [R7+URZ+0x38830], R8 ;  /* 0x03883008070075a7 */ /* 0x0022a4000800017f */
[----:B--2---:R-:W-:Y:S05]  /*33060*/  @!P0 NANOSLEEP.SYNCS 0x989680 ;  /* 0x009896800000895d */ /* 0x004fea0003900000 */
[----:B------:R-:W2:Y:S02]  /*33070*/  @!P0 SYNCS.PHASECHK.TRANS64 P0, [R7+URZ+0x38830], R8 ;  /* 0x03883008070085a7 */ /* 0x000ea4000800007f */
[----:B--2---:R-:W-:Y:S05]  /*33080*/  @!P0 BRA `(.L_x_2651) ;  /* 0xfffffffc00f08947 */ /* 0x004fea000383ffff */
[----:B------:R-:W-:Y:S05]  /*33090*/  BRA `(.L_x_2650) ;  /* 0xfffffeb000c07947 */ /* 0x000fea000383ffff */
.L_x_2655:
[----:B-1----:R1:W2:Y:S02]  /*330a0*/  SYNCS.PHASECHK.TRANS64.TRYWAIT P0, [R7+URZ+0x38850], R6 ;  /* 0x03885006070075a7 */ /* 0x0022a4000800017f */
[----:B--2---:R-:W-:Y:S05]  /*330b0*/  @!P0 NANOSLEEP.SYNCS 0x989680 ;  /* 0x009896800000895d */ /* 0x004fea0003900000 */
[----:B------:R-:W2:Y:S02]  /*330c0*/  @!P0 SYNCS.PHASECHK.TRANS64 P0, [R7+URZ+0x38850], R6 ;  /* 0x03885006070085a7 */ /* 0x000ea4000800007f */
[----:B--2---:R-:W-:Y:S05]  /*330d0*/  @!P0 BRA `(.L_x_2655) ;  /* 0xfffffffc00f08947 */ /* 0x004fea000383ffff */
[----:B------:R-:W-:Y:S05]  /*330e0*/  BRA `(.L_x_2652) ;  /* 0xfffffeb800387947 */ /* 0x000fea000383ffff */
.L_x_2661:
[----:B-1----:R1:W2:Y:S02]  /*330f0*/  SYNCS.PHASECHK.TRANS64.TRYWAIT P0, [R10+URZ+0x38850], R2 ;  /* 0x038850020a0075a7 */ /* 0x0022a4000800017f */
[----:B--2---:R-:W-:Y:S05]  /*33100*/  @!P0 NANOSLEEP.SYNCS 0x989680 ;  /* 0x009896800000895d */ /* 0x004fea0003900000 */
[----:B------:R-:W2:Y:S02]  /*33110*/  @!P0 SYNCS.PHASECHK.TRANS64 P0, [R10+URZ+0x38850], R2 ;  /* 0x038850020a0085a7 */ /* 0x000ea4000800007f */
[----:B--2---:R-:W-:Y:S05]  /*33120*/  @!P0 BRA `(.L_x_2661) ;  /* 0xfffffffc00f08947 */ /* 0x004fea000383ffff */
[----:B------:R-:W-:Y:S05]  /*33130*/  BRA `(.L_x_2660) ;  /* 0xfffffee000447947 */ /* 0x000fea000383ffff */
.L_x_2665:
[----:B------:R-:W-:Y:S01]  /*33140*/  SEL R21, R44, R45, P0 ;  /* 0x0000002d2c157207 */ /* 0x000fe20000000000 */
[----:B------:R-:W-:Y:S01]  /*33150*/  IMAD.MOV.U32 R15, RZ, RZ, -0x1 ;  /* 0xffffffffff0f7424 */ /* 0x000fe200078e00ff */
[----:B------:R-:W-:Y:S02]  /*33160*/  SEL R47, R45, R44, P0 ;  /* 0x0000002c2d2f7207 */ /* 0x000fe40000000000 */
[----:B------:R-:W-:Y:S02]  /*33170*/  SEL R44, R76, R77, P0 ;  /* 0x0000004d4c2c7207 */ /* 0x000fe40000000000 */
[----:B------:R-:W-:Y:S02]  /*33180*/  SEL R76, R77, R76, P0 ;  /* 0x0000004c4d4c7207 */ /* 0x000fe40000000000 */
[----:B------:R-:W-:Y:S02]  /*33190*/  SEL R77, R13, R158, P0 ;  /* 0x0000009e0d4d7207 */ /* 0x000fe40000000000 */
[----:B------:R-:W-:-:S02]  /*331a0*/  SEL R20, R11, R12, P0 ;  /* 0x0000000c0b147207 */ /* 0x000fc40000000000 */
[----:B-----5:R-:W-:Y:S01]  /*331b0*/  SEL R24, R12, R11, P0 ;  /* 0x0000000b0c187207 */ /* 0x020fe20000000000 */
[----:B------:R-:W-:Y:S01]  /*331c0*/  IMAD.MOV.U32 R11, RZ, RZ, 0x1c1f ;  /* 0x00001c1fff0b7424 */ /* 0x000fe200078e00ff */
[----:B------:R-:W-:Y:S01]  /*331d0*/  SEL R158, R158, R13, P0 ;  /* 0x0000000d9e9e7207 */ /* 0x000fe20000000000 */
[----:B------:R-:W-:Y:S01]  /*331e0*/  IMAD.MOV.U32 R13, RZ, RZ, R14 ;  /* 0x000000ffff0d7224 */ /* 0x000fe200078e000e */
[----:B------:R-:W-:Y:S02]  /*331f0*/  MOV R12, R0 ;  /* 0x00000000000c7202 */ /* 0x000fe40000000f00 */
[----:B-1----:R-:W-:Y:S02]  /*33200*/  LOP3.LUT R2, R0, 0x2, RZ, 0x3c, !PT ;  /* 0x0000000200027812 */ /* 0x002fe400078e3cff */
[----:B------:R-:W-:-:S07]  /*33210*/  SEL R25, R10, R7, P0 ;  /* 0x000000070a197207 */ /* 0x000fce0000000000 */
[----:B0-----:R-:W-:Y:S05]  /*33220*/  WARPSYNC.COLLECTIVE R15, `(.L_x_2888) ;  /* 0x000000000f087348 */ /* 0x001fea0003c00000 */
[----:B------:R1:W2:Y:S02]  /*33230*/  SHFL.IDX P6, R14, R13, R12, R11 ;  /* 0x0000000c0d0e7389 */ /* 0x0002a400000c000b */
[----:B012---:R-:W-:Y:S01]  /*33240*/  ENDCOLLECTIVE ;  /* 0x000000000000791b */ /* 0x007fe20003800000 */
.L_x_2888:
        /* <DEDUP_REMOVED lines=18> */
.L_x_2889:
        /* <DEDUP_REMOVED lines=19> */
.L_x_2890:
        /* <DEDUP_REMOVED lines=17> */
.L_x_2891:
        /* <DEDUP_REMOVED lines=19> */
.L_x_2892:
        /* <DEDUP_REMOVED lines=18> */
.L_x_2893:
        /* <DEDUP_REMOVED lines=18> */
.L_x_2894:
        /* <DEDUP_REMOVED lines=18> */
.L_x_2895:
        /* <DEDUP_REMOVED lines=19> */
.L_x_2896:
        /* <DEDUP_REMOVED lines=17> */
.L_x_2897:
        /* <DEDUP_REMOVED lines=10> */
[----:B------:R-:W-:Y:S01]  /*33d20*/  SEL R198, R10, R7, P0 ;  /* 0x000000070ac67207 */ /* 0x000fe20000000000 */
[----:B------:R-:W-:-:S07]  /*33d30*/  IMAD.MOV.U32 R20, RZ, RZ, R14 ;  /* 0x000000ffff147224 */ /* 0x000fce00078e000e */
[----:B------:R-:W-:Y:S05]  /*33d40*/  WARPSYNC.COLLECTIVE R15, `(.L_x_2898) ;  /* 0x000000000f087348 */ /* 0x000fea0003c00000 */
[----:B------:R0:W1:Y:S02]  /*33d50*/  SHFL.IDX P6, R14, R13, R12, R11 ;  /* 0x0000000c0d0e7389 */ /* 0x00006400000c000b */
[----:B01----:R-:W-:Y:S01]  /*33d60*/  ENDCOLLECTIVE ;  /* 0x000000000000791b */ /* 0x003fe20003800000 */
.L_x_2898:
[----:B------:R-:W-:Y:S02]  /*33d70*/  IMAD.MOV.U32 R13, RZ, RZ, R24 ;  /* 0x000000ffff0d7224 */ /* 0x000fe400078e0018 */
[----:B------:R-:W-:-:S07]  /*33d80*/  IMAD.MOV.U32 R25, RZ, RZ, R14 ;  /* 0x000000ffff197224 */ /* 0x000fce00078e000e */
[----:B------:R-:W-:Y:S05]  /*33d90*/  WARPSYNC.COLLECTIVE R15, `(.L_x_2899) ;  /* 0x000000000f087348 */ /* 0x000fea0003c00000 */
[----:B------:R0:W1:Y:S02]  /*33da0*/  SHFL.IDX P6, R14, R13, R12, R11 ;  /* 0x0000000c0d0e7389 */ /* 0x00006400000c000b */
[----:B01----:R-:W-:Y:S01]  /*33db0*/  ENDCOLLECTIVE ;  /* 0x000000000000791b */ /* 0x003fe20003800000 */
.L_x_2899:
        /* <DEDUP_REMOVED lines=8> */
.L_x_2900:
[----:B------:R-:W-:Y:S02]  /*33e40*/  SEL R195, R20, R24, P0 ;  /* 0x0000001814c37207 */ /* 0x000fe40000000000 */
[----:B------:R-:W-:Y:S01]  /*33e50*/  SEL R196, R24, R20, P0 ;  /* 0x0000001418c47207 */ /* 0x000fe20000000000 */
[----:B------:R-:W-:Y:S02]  /*33e60*/  IMAD.MOV.U32 R13, RZ, RZ, R35 ;  /* 0x000000ffff0d7224 */ /* 0x000fe400078e0023 */
[----:B------:R-:W-:-:S07]  /*33e70*/  IMAD.MOV.U32 R36, RZ, RZ, R14 ;  /* 0x000000ffff247224 */ /* 0x000fce00078e000e */
[----:B------:R-:W-:Y:S05]  /*33e80*/  WARPSYNC.COLLECTIVE R15, `(.L_x_2901) ;  /* 0x000000000f087348 */ /* 0x000fea0003c00000 */
[----:B------:R0:W1:Y:S02]  /*33e90*/  SHFL.IDX P6, R14, R13, R12, R11 ;  /* 0x0000000c0d0e7389 */ /* 0x00006400000c000b */
[----:B01----:R-:W-:Y:S01]  /*33ea0*/  ENDCOLLECTIVE ;  /* 0x000000000000791b */ /* 0x003fe20003800000 */
.L_x_2901:
[----:B------:R-:W-:Y:S02]  /*33eb0*/  IMAD.MOV.U32 R13, RZ, RZ, R52 ;  /* 0x000000ffff0d7224 */ /* 0x000fe400078e0034 */
[----:B------:R-:W-:Y:S02]  /*33ec0*/  IMAD.MOV.U32 R12, RZ, RZ, R2 ;  /* 0x000000ffff0c7224 */ /* 0x000fe400078e0002 */
[----:B------:R-:W-:-:S07]  /*33ed0*/  IMAD.MOV.U32 R35, RZ, RZ, R14 ;  /* 0x000000ffff237224 */ /* 0x000fce00078e000e */
[----:B------:R-:W-:Y:S05]  /*33ee0*/  WARPSYNC.COLLECTIVE R15, `(.L_x_2902) ;  /* 0x000000000f087348 */ /* 0x000fea0003c00000 */
[----:B------:R0:W1:Y:S02]  /*33ef0*/  SHFL.IDX P6, R14, R13, R12, R11 ;  /* 0x0000000c0d0e7389 */ /* 0x00006400000c000b */
[----:B01----:R-:W-:Y:S01]  /*33f00*/  ENDCOLLECTIVE ;  /* 0x000000000000791b */ /* 0x003fe20003800000 */
.L_x_2902:
[----:B------:R-:W-:Y:S02]  /*33f10*/  IMAD.MOV.U32 R13, RZ, RZ, R34 ;  /* 0x000000ffff0d7224 */ /* 0x000fe400078e0022 */
[----:B------:R-:W-:-:S07]  /*33f20*/  IMAD.MOV.U32 R52, RZ, RZ, R14 ;  /* 0x000000ffff347224 */ /* 0x000fce00078e000e */
[----:B------:R-:W-:Y:S05]  /*33f30*/  WARPSYNC.COLLECTIVE R15, `(.L_x_2903) ;  /* 0x000000000f087348 */ /* 0x000fea0003c00000 */
[----:B------:R0:W1:Y:S02]  /*33f40*/  SHFL.IDX P6, R14, R13, R12, R11 ;  /* 0x0000000c0d0e7389 */ /* 0x00006400000c000b */
[----:B01----:R-:W-:Y:S01]  /*33f50*/  ENDCOLLECTIVE ;  /* 0x000000000000791b */ /* 0x003fe20003800000 */
.L_x_2903:
        /* <DEDUP_REMOVED lines=8> */
.L_x_2904:
[----:B------:R-:W-:Y:S02]  /*33fe0*/  SEL R191, R35, R34, P0 ;  /* 0x0000002223bf7207 */ /* 0x000fe40000000000 */
[----:B------:R-:W-:Y:S01]  /*33ff0*/  SEL R192, R34, R35, P0 ;  /* 0x0000002322c07207 */ /* 0x000fe20000000000 */
[----:B------:R-:W-:Y:S02]  /*34000*/  IMAD.MOV.U32 R13, RZ, RZ, R33 ;  /* 0x000000ffff0d7224 */ /* 0x000fe400078e0021 */
[----:B------:R-:W-:-:S07]  /*34010*/  IMAD.MOV.U32 R46, RZ, RZ, R14 ;  /* 0x000000ffff2e7224 */ /* 0x000fce00078e000e */
[----:B------:R-:W-:Y:S05]  /*34020*/  WARPSYNC.COLLECTIVE R15, `(.L_x_2905) ;  /* 0x000000000f087348 */ /* 0x000fea0003c00000 */
[----:B------:R0:W1:Y:S02]  /*34030*/  SHFL.IDX P6, R14, R13, R12, R11 ;  /* 0x0000000c0d0e7389 */ /* 0x00006400000c000b */
[----:B01----:R-:W-:Y:S01]  /*34040*/  ENDCOLLECTIVE ;  /* 0x000000000000791b */ /* 0x003fe20003800000 */
.L_x_2905:
[----:B------:R-:W-:Y:S02]  /*34050*/  IMAD.MOV.U32 R13, RZ, RZ, R60 ;  /* 0x000000ffff0d7224 */ /* 0x000fe400078e003c */
[----:B------:R-:W-:Y:S02]  /*34060*/  IMAD.MOV.U32 R12, RZ, RZ, R2 ;  /* 0x000000ffff0c7224 */ /* 0x000fe400078e0002 */
[----:B------:R-:W-:-:S07]  /*34070*/  IMAD.MOV.U32 R33, RZ, RZ, R14 ;  /* 0x000000ffff217224 */ /* 0x000fce00078e000e */
[----:B------:R-:W-:Y:S05]  /*34080*/  WARPSYNC.COLLECTIVE R15, `(.L_x_2906) ;  /* 0x000000000f087348 */ /* 0x000fea0003c00000 */
[----:B------:R0:W1:Y:S02]  /*34090*/  SHFL.IDX P6, R14, R13, R12, R11 ;  /* 0x0000000c0d0e7389 */ /* 0x00006400000c000b */
[----:B01----:R-:W-:Y:S01]  /*340a0*/  ENDCOLLECTIVE ;  /* 0x000000000000791b */ /* 0x003fe20003800000 */
.L_x_2906:
[----:B------:R-:W-:Y:S01]  /*340b0*/  IMAD.MOV.U32 R13, RZ, RZ, R32 ;  /* 0x000000ffff0d7224 */ /* 0x000fe200078e0020 */
[----:B------:R-:W-:-:S07]  /*340c0*/  MOV R60, R14 ;  /* 0x0000000e003c7202 */ /* 0x000fce0000000f00 */
[----:B------:R-:W-:Y:S05]  /*340d0*/  WARPSYNC.COLLECTIVE R15, `(.L_x_2907) ;  /* 0x000000000f087348 */ /* 0x000fea0003c00000 */
[----:B------:R0:W1:Y:S02]  /*340e0*/  SHFL.IDX P6, R14, R13, R12, R11 ;  /* 0x0000000c0d0e7389 */ /* 0x00006400000c000b */
[----:B01----:R-:W-:Y:S01]  /*340f0*/  ENDCOLLECTIVE ;  /* 0x000000000000791b */ /* 0x003fe20003800000 */
.L_x_2907:
        /* <DEDUP_REMOVED lines=8> */
.L_x_2908:
[----:B------:R-:W-:Y:S02]  /*34180*/  SEL R187, R33, R32, P0 ;  /* 0x0000002021bb7207 */ /* 0x000fe40000000000 */
[----:B------:R-:W-:Y:S01]  /*34190*/  SEL R188, R32, R33, P0 ;  /* 0x0000002120bc7207 */ /* 0x000fe20000000000 */
[----:B------:R-:W-:Y:S02]  /*341a0*/  IMAD.MOV.U32 R13, RZ, RZ, R31 ;  /* 0x000000ffff0d7224 */ /* 0x000fe400078e001f */
[----:B------:R-:W-:-:S07]  /*341b0*/  IMAD.MOV.U32 R45, RZ, RZ, R14 ;  /* 0x000000ffff2d7224 */ /* 0x000fce00078e000e */
[----:B------:R-:W-:Y:S05]  /*341c0*/  WARPSYNC.COLLECTIVE R15, `(.L_x_2909) ;  /* 0x000000000f087348 */ /* 0x000fea0003c00000 */
[----:B------:R0:W1:Y:S02]  /*341d0*/  SHFL.IDX P6, R14, R13, R12, R11 ;  /* 0x0000000c0d0e7389 */ /* 0x00006400000c000b */
[----:B01----:R-:W-:Y:S01]  /*341e0*/  ENDCOLLECTIVE ;  /* 0x000000000000791b */ /* 0x003fe20003800000 */
.L_x_2909:
[----:B------:R-:W-:Y:S01]  /*341f0*/  MOV R13, R68 ;  /* 0x00000044000d7202 */ /* 0x000fe20000000f00 */
[----:B------:R-:W-:Y:S02]  /*34200*/  IMAD.MOV.U32 R12, RZ, RZ, R2 ;  /* 0x000000ffff0c7224 */ /* 0x000fe400078e0002 */
[----:B------:R-:W-:-:S07]  /*34210*/  IMAD.MOV.U32 R31, RZ, RZ, R14 ;  /* 0x000000ffff1f7224 */ /* 0x000fce00078e000e */
[----:B------:R-:W-:Y:S05]  /*34220*/  WARPSYNC.COLLECTIVE R15, `(.L_x_2910) ;  /* 0x000000000f087348 */ /* 0x000fea0003c00000 */
[----:B------:R0:W1:Y:S02]  /*34230*/  SHFL.IDX P6, R14, R13, R12, R11 ;  /* 0x0000000c0d0e7389 */ /* 0x00006400000c000b */
[----:B01----:R-:W-:Y:S01]  /*34240*/  ENDCOLLECTIVE ;  /* 0x000000000000791b */ /* 0x003fe20003800000 */
.L_x_2910:
[----:B------:R-:W-:Y:S02]  /*34250*/  IMAD.MOV.U32 R13, RZ, RZ, R30 ;  /* 0x000000ffff0d7224 */ /* 0x000fe400078e001e */
[----:B------:R-:W-:-:S07]  /*34260*/  IMAD.MOV.U32 R68, RZ, RZ, R14 ;  /* 0x000000ffff447224 */ /* 0x000fce00078e000e */
[----:B------:R-:W-:Y:S05]  /*34270*/  WARPSYNC.COLLECTIVE R15, `(.L_x_2911) ;  /* 0x000000000f087348 */ /* 0x000fea0003c00000 */
[----:B------:R0:W1:Y:S02]  /*34280*/  SHFL.IDX P6, R14, R13, R12, R11 ;  /* 0x0000000c0d0e7389 */ /* 0x00006400000c000b */
[----:B01----:R-:W-:Y:S01]  /*34290*/  ENDCOLLECTIVE ;  /* 0x000000000000791b */ /* 0x003fe20003800000 */
.L_x_2911:
        /* <DEDUP_REMOVED lines=8> */
.L_x_2912:
[----:B------:R-:W-:Y:S02]  /*34320*/  SEL R184, R31, R30, P0 ;  /* 0x0000001e1fb87207 */ /* 0x000fe40000000000 */
[----:B------:R-:W-:Y:S02]  /*34330*/  SEL R183, R30, R31, P0 ;  /* 0x0000001f1eb77207 */ /* 0x000fe40000000000 */
[----:B------:R-:W-:Y:S01]  /*34340*/  MOV R13, R29 ;  /* 0x0000001d000d7202 */ /* 0x000fe20000000f00 */
[----:B------:R-:W-:-:S07]  /*34350*/  IMAD.MOV.U32 R44, RZ, RZ, R14 ;  /* 0x000000ffff2c7224 */ /* 0x000fce00078e000e */
[----:B------:R-:W-:Y:S05]  /*34360*/  WARPSYNC.COLLECTIVE R15, `(.L_x_2913) ;  /* 0x000000000f087348 */ /* 0x000fea0003c00000 */
[----:B------:R0:W1:Y:S02]  /*34370*/  SHFL.IDX P6, R14, R13, R12, R11 ;  /* 0x0000000c0d0e7389 */ /* 0x00006400000c000b */
[----:B01----:R-:W-:Y:S01]  /*34380*/  ENDCOLLECTIVE ;  /* 0x000000000000791b */ /* 0x003fe20003800000 */
.L_x_2913:
[----:B------:R-:W-:Y:S02]  /*34390*/  IMAD.MOV.U32 R13, RZ, RZ, R76 ;  /* 0x000000ffff0d7224 */ /* 0x000fe400078e004c */
[----:B------:R-:W-:Y:S02]  /*343a0*/  IMAD.MOV.U32 R12, RZ, RZ, R2 ;  /* 0x000000ffff0c7224 */ /* 0x000fe400078e0002 */
[----:B------:R-:W-:-:S07]  /*343b0*/  IMAD.MOV.U32 R29, RZ, RZ, R14 ;  /* 0x000000ffff1d7224 */ /* 0x000fce00078e000e */
[----:B------:R-:W-:Y:S05]  /*343c0*/  WARPSYNC.COLLECTIVE R15, `(.L_x_2914) ;  /* 0x000000000f087348 */ /* 0x000fea0003c00000 */
[----:B------:R0:W1:Y:S02]  /*343d0*/  SHFL.IDX P6, R14, R13, R12, R11 ;  /* 0x0000000c0d0e7389 */ /* 0x00006400000c000b */
[----:B01----:R-:W-:Y:S01]  /*343e0*/  ENDCOLLECTIVE ;  /* 0x000000000000791b */ /* 0x003fe20003800000 */
.L_x_2914:
[----:B------:R-:W-:Y:S02]  /*343f0*/  IMAD.MOV.U32 R13, RZ, RZ, R28 ;  /* 0x000000ffff0d7224 */ /* 0x000fe400078e001c */
[----:B------:R-:W-:-:S07]  /*34400*/  IMAD.MOV.U32 R76, RZ, RZ, R14 ;  /* 0x000000ffff4c7224 */ /* 0x000fce00078e000e */
[----:B------:R-:W-:Y:S05]  /*34410*/  WARPSYNC.COLLECTIVE R15, `(.L_x_2915) ;  /* 0x000000000f087348 */ /* 0x000fea0003c00000 */
[----:B------:R0:W1:Y:S02]  /*34420*/  SHFL.IDX P6, R14, R13, R12, R11 ;  /* 0x0000000c0d0e7389 */ /* 0x00006400000c000b */
[----:B01----:R-:W-:Y:S01]  /*34430*/  ENDCOLLECTIVE ;  /* 0x000000000000791b */ /* 0x003fe20003800000 */
.L_x_2915:
        /* <DEDUP_REMOVED lines=8> */
.L_x_2916:
[----:B------:R-:W-:Y:S02]  /*344c0*/  SEL R180, R29, R28, P0 ;  /* 0x0000001c1db47207 */ /* 0x000fe40000000000 */
[----:B------:R-:W-:Y:S01]  /*344d0*/  SEL R179, R28, R29, P0 ;  /* 0x0000001d1cb37207 */ /* 0x000fe20000000000 */
[----:B------:R-:W-:Y:S02]  /*344e0*/  IMAD.MOV.U32 R13, RZ, RZ, R27 ;  /* 0x000000ffff0d7224 */ /* 0x000fe400078e001b */
[----:B------:R-:W-:-:S07]  /*344f0*/  IMAD.MOV.U32 R43, RZ, RZ, R14 ;  /* 0x000000ffff2b7224 */ /* 0x000fce00078e000e */
[----:B------:R-:W-:Y:S05]  /*34500*/  WARPSYNC.COLLECTIVE R15, `(.L_x_2917) ;  /* 0x000000000f087348 */ /* 0x000fea0003c00000 */
[----:B------:R0:W1:Y:S02]  /*34510*/  SHFL.IDX P6, R14, R13, R12, R11 ;  /* 0x0000000c0d0e7389 */ /* 0x00006400000c000b */
[----:B01----:R-:W-:Y:S01]  /*34520*/  ENDCOLLECTIVE ;  /* 0x000000000000791b */ /* 0x003fe20003800000 */
.L_x_2917:
[----:B------:R-:W-:Y:S02]  /*34530*/  IMAD.MOV.U32 R13, RZ, RZ, R84 ;  /* 0x000000ffff0d7224 */ /* 0x000fe400078e0054 */
[----:B------:R-:W-:Y:S02]  /*34540*/  IMAD.MOV.U32 R12, RZ, RZ, R2 ;  /* 0x000000ffff0c7224 */ /* 0x000fe400078e0002 */
[----:B------:R-:W-:-:S07]  /*34550*/  IMAD.MOV.U32 R27, RZ, RZ, R14 ;  /* 0x000000ffff1b7224 */ /* 0x000fce00078e000e */
[----:B------:R-:W-:Y:S05]  /*34560*/  WARPSYNC.COLLECTIVE R15, `(.L_x_2918) ;  /* 0x000000000f087348 */ /* 0x000fea0003c00000 */
[----:B------:R0:W1:Y:S02]  /*34570*/  SHFL.IDX P6, R14, R13, R12, R11 ;  /* 0x0000000c0d0e7389 */ /* 0x00006400000c000b */
[----:B01----:R-:W-:Y:S01]  /*34580*/  ENDCOLLECTIVE ;  /* 0x000000000000791b */ /* 0x003fe20003800000 */
.L_x_2918:
[----:B------:R-:W-:Y:S02]  /*34590*/  IMAD.MOV.U32 R13, RZ, RZ, R26 ;  /* 0x000000ffff0d7224 */ /* 0x000fe400078e001a */
[----:B------:R-:W-:-:S07]  /*345a0*/  IMAD.MOV.U32 R84, RZ, RZ, R14 ;  /* 0x000000ffff547224 */ /* 0x000fce00078e000e */
[----:B------:R-:W-:Y:S05]  /*345b0*/  WARPSYNC.COLLECTIVE R15, `(.L_x_2919) ;  /* 0x000000000f087348 */ /* 0x000fea0003c00000 */
[----:B------:R0:W1:Y:S02]  /*345c0*/  SHFL.IDX P6, R14, R13, R12, R11 ;  /* 0x0000000c0d0e7389 */ /* 0x00006400000c000b */
[----:B01----:R-:W-:Y:S01]  /*345d0*/  ENDCOLLECTIVE ;  /* 0x000000000000791b */ /* 0x003fe20003800000 */
.L_x_2919:
        /* <DEDUP_REMOVED lines=8> */
.L_x_2920:
[----:B------:R-:W-:Y:S02]  /*34660*/  SEL R176, R27, R26, P0 ;  /* 0x0000001a1bb07207 */ /* 0x000fe40000000000 */
[----:B------:R-:W-:Y:S01]  /*34670*/  SEL R175, R26, R27, P0 ;  /* 0x0000001b1aaf7207 */ /* 0x000fe20000000000 */
[----:B------:R-:W-:Y:S02]  /*34680*/  IMAD.MOV.U32 R13, RZ, RZ, R42 ;  /* 0x000000ffff0d7224 */ /* 0x000fe400078e002a */
[----:B------:R-:W-:-:S07]  /*34690*/  IMAD.MOV.U32 R48, RZ, RZ, R14 ;  /* 0x000000ffff307224 */ /* 0x000fce00078e000e */
[----:B------:R-:W-:Y:S05]  /*346a0*/  WARPSYNC.COLLECTIVE R15, `(.L_x_2921) ;  /* 0x000000000f087348 */ /* 0x000fea0003c00000 */
[----:B------:R0:W1:Y:S02]  /*346b0*/  SHFL.IDX P6, R14, R13, R12, R11 ;  /* 0x0000000c0d0e7389 */ /* 0x00006400000c000b */
[----:B01----:R-:W-:Y:S01]  /*346c0*/  ENDCOLLECTIVE ;  /* 0x000000000000791b */ /* 0x003fe20003800000 */
.L_x_2921:
[----:B------:R-:W-:Y:S02]  /*346d0*/  IMAD.MOV.U32 R13, RZ, RZ, R92 ;  /* 0x000000ffff0d7224 */ /* 0x000fe400078e005c */
[----:B------:R-:W-:Y:S02]  /*346e0*/  IMAD.MOV.U32 R12, RZ, RZ, R2 ;  /* 0x000000ffff0c7224 */ /* 0x000fe400078e0002 */
[----:B------:R-:W-:-:S07]  /*346f0*/  IMAD.MOV.U32 R42, RZ, RZ, R14 ;  /* 0x000000ffff2a7224 */ /* 0x000fce00078e000e */
[----:B------:R-:W-:Y:S05]  /*34700*/  WARPSYNC.COLLECTIVE R15, `(.L_x_2922) ;  /* 0x000000000f087348 */ /* 0x000fea0003c00000 */
[----:B------:R0:W1:Y:S02]  /*34710*/  SHFL.IDX P6, R14, R13, R12, R11 ;  /* 0x0000000c0d0e7389 */ /* 0x00006400000c000b */
[----:B01----:R-:W-:Y:S01]  /*34720*/  ENDCOLLECTIVE ;  /* 0x000000000000791b */ /* 0x003fe20003800000 */
.L_x_2922:
[----:B------:R-:W-:Y:S01]  /*34730*/  IMAD.MOV.U32 R13, RZ, RZ, R88 ;  /* 0x000000ffff0d7224 */ /* 0x000fe200078e0058 */
[----:B------:R-:W-:-:S07]  /*34740*/  MOV R92, R14 ;  /* 0x0000000e005c7202 */ /* 0x000fce0000000f00 */
[----:B------:R-:W-:Y:S05]  /*34750*/  WARPSYNC.COLLECTIVE R15, `(.L_x_2923) ;  /* 0x000000000f087348 */ /* 0x000fea0003c00000 */
[----:B------:R0:W1:Y:S02]  /*34760*/  SHFL.IDX P6, R14, R13, R12, R11 ;  /* 0x0000000c0d0e7389 */ /* 0x00006400000c000b */
[----:B01----:R-:W-:Y:S01]  /*34770*/  ENDCOLLECTIVE ;  /* 0x000000000000791b */ /* 0x003fe20003800000 */
.L_x_2923:
        /* <DEDUP_REMOVED lines=8> */
.L_x_2924:
[----:B------:R-:W-:Y:S02]  /*34800*/  SEL R172, R42, R88, P0 ;  /* 0x000000582aac7207 */ /* 0x000fe40000000000 */
[----:B------:R-:W-:Y:S01]  /*34810*/  SEL R171, R88, R42, P0 ;  /* 0x0000002a58ab7207 */ /* 0x000fe20000000000 */
[----:B------:R-:W-:Y:S02]  /*34820*/  IMAD.MOV.U32 R13, RZ, RZ, R49 ;  /* 0x000000ffff0d7224 */ /* 0x000fe400078e0031 */
[----:B------:R-:W-:-:S07]  /*34830*/  IMAD.MOV.U32 R50, RZ, RZ, R14 ;  /* 0x000000ffff327224 */ /* 0x000fce00078e000e */
[----:B------:R-:W-:Y:S05]  /*34840*/  WARPSYNC.COLLECTIVE R15, `(.L_x_2925) ;  /* 0x000000000f087348 */ /* 0x000fea0003c00000 */
[----:B------:R0:W1:Y:S02]  /*34850*/  SHFL.IDX P6, R14, R13, R12, R11 ;  /* 0x0000000c0d0e7389 */ /* 0x00006400000c000b */
[----:B01----:R-:W-:Y:S01]  /*34860*/  ENDCOLLECTIVE ;  /* 0x000000000000791b */ /* 0x003fe20003800000 */
.L_x_2925:
[----:B------:R-:W-:Y:S01]  /*34870*/  MOV R13, R100 ;  /* 0x00000064000d7202 */ /* 0x000fe20000000f00 */
[----:B------:R-:W-:Y:S02]  /*34880*/  IMAD.MOV.U32 R12, RZ, RZ, R2 ;  /* 0x000000ffff0c7224 */ /* 0x000fe400078e0002 */
[----:B------:R-:W-:-:S07]  /*34890*/  IMAD.MOV.U32 R49, RZ, RZ, R14 ;  /* 0x000000ffff317224 */ /* 0x000fce00078e000e */
[----:B------:R-:W-:Y:S05]  /*348a0*/  WARPSYNC.COLLECTIVE R15, `(.L_x_2926) ;  /* 0x000000000f087348 */ /* 0x000fea0003c00000 */
[----:B------:R0:W1:Y:S02]  /*348b0*/  SHFL.IDX P6, R14, R13, R12, R11 ;  /* 0x0000000c0d0e7389 */ /* 0x00006400000c000b */
[----:B01----:R-:W-:Y:S01]  /*348c0*/  ENDCOLLECTIVE ;  /* 0x000000000000791b */ /* 0x003fe20003800000 */
.L_x_2926:
[----:B------:R-:W-:Y:S02]  /*348d0*/  IMAD.MOV.U32 R13, RZ, RZ, R96 ;  /* 0x000000ffff0d7224 */ /* 0x000fe400078e0060 */
[----:B------:R-:W-:-:S07]  /*348e0*/  IMAD.MOV.U32 R100, RZ, RZ, R14 ;  /* 0x000000ffff647224 */ /* 0x000fce00078e000e */
[----:B------:R-:W-:Y:S05]  /*348f0*/  WARPSYNC.COLLECTIVE R15, `(.L_x_2927) ;  /* 0x000000000f087348 */ /* 0x000fea0003c00000 */
[----:B------:R0:W1:Y:S02]  /*34900*/  SHFL.IDX P6, R14, R13, R12, R11 ;  /* 0x0000000c0d0e7389 */ /* 0x00006400000c000b */
[----:B01----:R-:W-:Y:S01]  /*34910*/  ENDCOLLECTIVE ;  /* 0x000000000000791b */ /* 0x003fe20003800000 */
.L_x_2927:
        /* <DEDUP_REMOVED lines=8> */
.L_x_2928:
[----:B------:R-:W-:Y:S02]  /*349a0*/  SEL R147, R49, R96, P0 ;  /* 0x0000006031937207 */ /* 0x000fe40000000000 */
[----:B------:R-:W-:Y:S02]  /*349b0*/  SEL R49, R96, R49, P0 ;  /* 0x0000003160317207 */ /* 0x000fe40000000000 */
[----:B------:R-:W-:Y:S01]  /*349c0*/  MOV R13, R51 ;  /* 0x00000033000d7202 */ /* 0x000fe20000000f00 */
[----:B------:R-:W-:-:S07]  /*349d0*/  IMAD.MOV.U32 R53, RZ, RZ, R14 ;  /* 0x000000ffff357224 */ /* 0x000fce00078e000e */
[----:B------:R-:W-:Y:S05]  /*349e0*/  WARPSYNC.COLLECTIVE R15, `(.L_x_2929) ;  /* 0x000000000f087348 */ /* 0x000fea0003c00000 */
[----:B------:R0:W1:Y:S02]  /*349f0*/  SHFL.IDX P6, R14, R13, R12, R11 ;  /* 0x0000000c0d0e7389 */ /* 0x00006400000c000b */
[----:B01----:R-:W-:Y:S01]  /*34a00*/  ENDCOLLECTIVE ;  /* 0x000000000000791b */ /* 0x003fe20003800000 */
.L_x_2929:
[----:B------:R-:W-:Y:S02]  /*34a10*/  IMAD.MOV.U32 R13, RZ, RZ, R108 ;  /* 0x000000ffff0d7224 */ /* 0x000fe400078e006c */
[----:B------:R-:W-:Y:S02]  /*34a20*/  IMAD.MOV.U32 R12, RZ, RZ, R2 ;  /* 0x000000ffff0c7224 */ /* 0x000fe400078e0002 */
[----:B------:R-:W-:-:S07]  /*34a30*/  IMAD.MOV.U32 R51, RZ, RZ, R14 ;  /* 0x000000ffff337224 */ /* 0x000fce00078e000e */
[----:B------:R-:W-:Y:S05]  /*34a40*/  WARPSYNC.COLLECTIVE R15, `(.L_x_2930) ;  /* 0x000000000f087348 */ /* 0x000fea0003c00000 */
[----:B------:R0:W1:Y:S02]  /*34a50*/  SHFL.IDX P6, R14, R13, R12, R11 ;  /* 0x0000000c0d0e7389 */ /* 0x00006400000c000b */
[----:B01----:R-:W-:Y:S01]  /*34a60*/  ENDCOLLECTIVE ;  /* 0x000000000000791b */ /* 0x003fe20003800000 */
.L_x_2930:
[----:B------:R-:W-:Y:S02]  /*34a70*/  IMAD.MOV.U32 R13, RZ, RZ, R104 ;  /* 0x000000ffff0d7224 */ /* 0x000fe400078e0068 */
[----:B------:R-:W-:-:S07]  /*34a80*/  IMAD.MOV.U32 R108, RZ, RZ, R14 ;  /* 0x000000ffff6c7224 */ /* 0x000fce00078e000e */
[----:B------:R-:W-:Y:S05]  /*34a90*/  WARPSYNC.COLLECTIVE R15, `(.L_x_2931) ;  /* 0x000000000f087348 */ /* 0x000fea0003c00000 */
[----:B------:R0:W1:Y:S02]  /*34aa0*/  SHFL.IDX P6, R14, R13, R12, R11 ;  /* 0x0000000c0d0e7389 */ /* 0x00006400000c000b */
[----:B01----:R-:W-:Y:S01]  /*34ab0*/  ENDCOLLECTIVE ;  /* 0x000000000000791b */ /* 0x003fe20003800000 */
.L_x_2931:
        /* <DEDUP_REMOVED lines=8> */
.L_x_2932:
[----:B------:R-:W-:Y:S02]  /*34b40*/  SEL R4, R51, R104, P0 ;  /* 0x0000006833047207 */ /* 0x000fe40000000000 */
[----:B------:R-:W-:Y:S01]  /*34b50*/  SEL R51, R104, R51, P0 ;  /* 0x0000003368337207 */ /* 0x000fe20000000000 */
[----:B------:R-:W-:Y:S02]  /*34b60*/  IMAD.MOV.U32 R13, RZ, RZ, R54 ;  /* 0x000000ffff0d7224 */ /* 0x000fe400078e0036 */
[----:B------:R-:W-:-:S07]  /*34b70*/  IMAD.MOV.U32 R55, RZ, RZ, R14 ;  /* 0x000000ffff377224 */ /* 0x000fce00078e000e */
[----:B------:R-:W-:Y:S05]  /*34b80*/  WARPSYNC.COLLECTIVE R15, `(.L_x_2933) ;  /* 0x000000000f087348 */ /* 0x000fea0003c00000 */
[----:B------:R0:W1:Y:S02]  /*34b90*/  SHFL.IDX P6, R14, R13, R12, R11 ;  /* 0x0000000c0d0e7389 */ /* 0x00006400000c000b */
[----:B01----:R-:W-:Y:S01]  /*34ba0*/  ENDCOLLECTIVE ;  /* 0x000000000000791b */ /* 0x003fe20003800000 */
.L_x_2933:
[----:B------:R-:W-:Y:S02]  /*34bb0*/  IMAD.MOV.U32 R13, RZ, RZ, R116 ;  /* 0x000000ffff0d7224 */ /* 0x000fe400078e0074 */
[----:B------:R-:W-:Y:S02]  /*34bc0*/  IMAD.MOV.U32 R12, RZ, RZ, R2 ;  /* 0x000000ffff0c7224 */ /* 0x000fe400078e0002 */
[----:B------:R-:W-:-:S07]  /*34bd0*/  IMAD.MOV.U32 R54, RZ, RZ, R14 ;  /* 0x000000ffff367224 */ /* 0x000fce00078e000e */
[----:B------:R-:W-:Y:S05]  /*34be0*/  WARPSYNC.COLLECTIVE R15, `(.L_x_2934) ;  /* 0x000000000f087348 */ /* 0x000fea0003c00000 */
[----:B------:R0:W1:Y:S02]  /*34bf0*/  SHFL.IDX P6, R14, R13, R12, R11 ;  /* 0x0000000c0d0e7389 */ /* 0x00006400000c000b */
[----:B01----:R-:W-:Y:S01]  /*34c00*/  ENDCOLLECTIVE ;  /* 0x000000000000791b */ /* 0x003fe20003800000 */
.L_x_2934:
[----:B------:R-:W-:Y:S02]  /*34c10*/  IMAD.MOV.U32 R13, RZ, RZ, R112 ;  /* 0x000000ffff0d7224 */ /* 0x000fe400078e0070 */
[----:B------:R-:W-:-:S07]  /*34c20*/  IMAD.MOV.U32 R116, RZ, RZ, R14 ;  /* 0x000000ffff747224 */ /* 0x000fce00078e000e */
[----:B------:R-:W-:Y:S05]  /*34c30*/  WARPSYNC.COLLECTIVE R15, `(.L_x_2935) ;  /* 0x000000000f087348 */ /* 0x000fea0003c00000 */
[----:B------:R0:W1:Y:S02]  /*34c40*/  SHFL.IDX P6, R14, R13, R12, R11 ;  /* 0x0000000c0d0e7389 */ /* 0x00006400000c000b */
[----:B01----:R-:W-:Y:S01]  /*34c50*/  ENDCOLLECTIVE ;  /* 0x000000000000791b */ /* 0x003fe20003800000 */
.L_x_2935:
        /* <DEDUP_REMOVED lines=8> */
.L_x_2936:
[----:B------:R-:W-:Y:S02]  /*34ce0*/  SEL R6, R54, R112, P0 ;  /* 0x0000007036067207 */ /* 0x000fe40000000000 */
[----:B------:R-:W-:Y:S01]  /*34cf0*/  SEL R54, R112, R54, P0 ;  /* 0x0000003670367207 */ /* 0x000fe20000000000 */
[----:B------:R-:W-:Y:S02]  /*34d00*/  IMAD.MOV.U32 R13, RZ, RZ, R57 ;  /* 0x000000ffff0d7224 */ /* 0x000fe400078e0039 */
[----:B------:R-:W-:-:S07]  /*34d10*/  IMAD.MOV.U32 R58, RZ, RZ, R14 ;  /* 0x000000ffff3a7224 */ /* 0x000fce00078e000e */
[----:B------:R-:W-:Y:S05]  /*34d20*/  WARPSYNC.COLLECTIVE R15, `(.L_x_2937) ;  /* 0x000000000f087348 */ /* 0x000fea0003c00000 */
[----:B------:R0:W1:Y:S02]  /*34d30*/  SHFL.IDX P6, R14, R13, R12, R11 ;  /* 0x0000000c0d0e7389 */ /* 0x00006400000c000b */
[----:B01----:R-:W-:Y:S01]  /*34d40*/  ENDCOLLECTIVE ;  /* 0x000000000000791b */ /* 0x003fe20003800000 */
.L_x_2937:
[----:B------:R-:W-:Y:S02]  /*34d50*/  IMAD.MOV.U32 R13, RZ, RZ, R124 ;  /* 0x000000ffff0d7224 */ /* 0x000fe400078e007c */
[----:B------:R-:W-:Y:S02]  /*34d60*/  IMAD.MOV.U32 R12, RZ, RZ, R2 ;  /* 0x000000ffff0c7224 */ /* 0x000fe400078e0002 */
[----:B------:R-:W-:-:S07]  /*34d70*/  IMAD.MOV.U32 R57, RZ, RZ, R14 ;  /* 0x000000ffff397224 */ /* 0x000fce00078e000e */
[----:B------:R-:W-:Y:S05]  /*34d80*/  WARPSYNC.COLLECTIVE R15, `(.L_x_2938) ;  /* 0x000000000f087348 */ /* 0x000fea0003c00000 */
[----:B------:R0:W1:Y:S02]  /*34d90*/  SHFL.IDX P6, R14, R13, R12, R11 ;  /* 0x0000000c0d0e7389 */ /* 0x00006400000c000b */
[----:B01----:R-:W-:Y:S01]  /*34da0*/  ENDCOLLECTIVE ;  /* 0x000000000000791b */ /* 0x003fe20003800000 */
.L_x_2938:
[----:B------:R-:W-:Y:S01]  /*34db0*/  IMAD.MOV.U32 R13, RZ, RZ, R120 ;  /* 0x000000ffff0d7224 */ /* 0x000fe200078e0078 */
[----:B------:R-:W-:-:S07]  /*34dc0*/  MOV R124, R14 ;  /* 0x0000000e007c7202 */ /* 0x000fce0000000f00 */
[----:B------:R-:W-:Y:S05]  /*34dd0*/  WARPSYNC.COLLECTIVE R15, `(.L_x_2939) ;  /* 0x000000000f087348 */ /* 0x000fea0003c00000 */
[----:B------:R0:W1:Y:S02]  /*34de0*/  SHFL.IDX P6, R14, R13, R12, R11 ;  /* 0x0000000c0d0e7389 */ /* 0x00006400000c000b */
[----:B01----:R-:W-:Y:S01]  /*34df0*/  ENDCOLLECTIVE ;  /* 0x000000000000791b */ /* 0x003fe20003800000 */
.L_x_2939:
        /* <DEDUP_REMOVED lines=8> */
.L_x_2940:
[----:B------:R-:W-:Y:S02]  /*34e80*/  SEL R8, R57, R120, P0 ;  /* 0x0000007839087207 */ /* 0x000fe40000000000 */
[----:B------:R-:W-:Y:S01]  /*34e90*/  SEL R57, R120, R57, P0 ;  /* 0x0000003978397207 */ /* 0x000fe20000000000 */
[----:B------:R-:W-:Y:S02]  /*34ea0*/  IMAD.MOV.U32 R13, RZ, RZ, R59 ;  /* 0x000000ffff0d7224 */ /* 0x000fe400078e003b */
[----:B------:R-:W-:-:S07]  /*34eb0*/  IMAD.MOV.U32 R61, RZ, RZ, R14 ;  /* 0x000000ffff3d7224 */ /* 0x000fce00078e000e */
[----:B------:R-:W-:Y:S05]  /*34ec0*/  WARPSYNC.COLLECTIVE R15, `(.L_x_2941) ;  /* 0x000000000f087348 */ /* 0x000fea0003c00000 */
[----:B------:R0:W1:Y:S02]  /*34ed0*/  SHFL.IDX P6, R14, R13, R12, R11 ;  /* 0x0000000c0d0e7389 */ /* 0x00006400000c000b */
[----:B01----:R-:W-:Y:S01]  /*34ee0*/  ENDCOLLECTIVE ;  /* 0x000000000000791b */ /* 0x003fe20003800000 */
.L_x_2941:
[----:B------:R-:W-:Y:S01]  /*34ef0*/  MOV R13, R132 ;  /* 0x00000084000d7202 */ /* 0x000fe20000000f00 */
[----:B------:R-:W-:Y:S02]  /*34f00*/  IMAD.MOV.U32 R12, RZ, RZ, R2 ;  /* 0x000000ffff0c7224 */ /* 0x000fe400078e0002 */
[----:B------:R-:W-:-:S07]  /*34f10*/  IMAD.MOV.U32 R59, RZ, RZ, R14 ;  /* 0x000000ffff3b7224 */ /* 0x000fce00078e000e */
[----:B------:R-:W-:Y:S05]  /*34f20*/  WARPSYNC.COLLECTIVE R15, `(.L_x_2942) ;  /* 0x000000000f087348 */ /* 0x000fea0003c00000 */
[----:B------:R0:W1:Y:S02]  /*34f30*/  SHFL.IDX P6, R14, R13, R12, R11 ;  /* 0x0000000c0d0e7389 */ /* 0x00006400000c000b */
[----:B01----:R-:W-:Y:S01]  /*34f40*/  ENDCOLLECTIVE ;  /* 0x000000000000791b */ /* 0x003fe20003800000 */
.L_x_2942:
[----:B------:R-:W-:Y:S02]  /*34f50*/  IMAD.MOV.U32 R13, RZ, RZ, R128 ;  /* 0x000000ffff0d7224 */ /* 0x000fe400078e0080 */
[----:B------:R-:W-:-:S07]  /*34f60*/  IMAD.MOV.U32 R132, RZ, RZ, R14 ;  /* 0x000000ffff847224 */ /* 0x000fce00078e000e */
[----:B------:R-:W-:Y:S05]  /*34f70*/  WARPSYNC.COLLECTIVE R15, `(.L_x_2943) ;  /* 0x000000000f087348 */ /* 0x000fea0003c00000 */
[----:B------:R0:W1:Y:S02]  /*34f80*/  SHFL.IDX P6, R14, R13, R12, R11 ;  /* 0x0000000c0d0e7389 */ /* 0x00006400000c000b */
[----:B01----:R-:W-:Y:S01]  /*34f90*/  ENDCOLLECTIVE ;  /* 0x000000000000791b */ /* 0x003fe20003800000 */
.L_x_2943:
        /* <DEDUP_REMOVED lines=8> */
.L_x_2944:
[----:B------:R-:W-:Y:S02]  /*35020*/  SEL R10, R59, R128, P0 ;  /* 0x000000803b0a7207 */ /* 0x000fe40000000000 */
[----:B------:R-:W-:Y:S02]  /*35030*/  SEL R59, R128, R59, P0 ;  /* 0x0000003b803b7207 */ /* 0x000fe40000000000 */
[----:B------:R-:W-:Y:S01]  /*35040*/  MOV R13, R64 ;  /* 0x00000040000d7202 */ /* 0x000fe20000000f00 */
[----:B------:R-:W-:-:S07]  /*35050*/  IMAD.MOV.U32 R65, RZ, RZ, R14 ;  /* 0x000000ffff417224 */ /* 0x000fce00078e000e */
[----:B------:R-:W-:Y:S05]  /*35060*/  WARPSYNC.COLLECTIVE R15, `(.L_x_2945) ;  /* 0x000000000f087348 */ /* 0x000fea0003c00000 */
[----:B------:R0:W1:Y:S02]  /*35070*/  SHFL.IDX P6, R14, R13, R12, R11 ;  /* 0x0000000c0d0e7389 */ /* 0x00006400000c000b */
[----:B01----:R-:W-:Y:S01]  /*35080*/  ENDCOLLECTIVE ;  /* 0x000000000000791b */ /* 0x003fe20003800000 */
.L_x_2945:
[----:B------:R-:W-:Y:S02]  /*35090*/  IMAD.MOV.U32 R13, RZ, RZ, R140 ;  /* 0x000000ffff0d7224 */ /* 0x000fe400078e008c */
[----:B------:R-:W-:Y:S02]  /*350a0*/  IMAD.MOV.U32 R12, RZ, RZ, R2 ;  /* 0x000000ffff0c7224 */ /* 0x000fe400078e0002 */
[----:B------:R-:W-:-:S07]  /*350b0*/  IMAD.MOV.U32 R64, RZ, RZ, R14 ;  /* 0x000000ffff407224 */ /* 0x000fce00078e000e */
[----:B------:R-:W-:Y:S05]  /*350c0*/  WARPSYNC.COLLECTIVE R15, `(.L_x_2946) ;  /* 0x000000000f087348 */ /* 0x000fea0003c00000 */
[----:B------:R0:W1:Y:S02]  /*350d0*/  SHFL.IDX P6, R14, R13, R12, R11 ;  /* 0x0000000c0d0e7389 */ /* 0x00006400000c000b */
[----:B01----:R-:W-:Y:S01]  /*350e0*/  ENDCOLLECTIVE ;  /* 0x000000000000791b */ /* 0x003fe20003800000 */
.L_x_2946:
[----:B------:R-:W-:Y:S02]  /*350f0*/  IMAD.MOV.U32 R13, RZ, RZ, R136 ;  /* 0x000000ffff0d7224 */ /* 0x000fe400078e0088 */
[----:B------:R-:W-:-:S07]  /*35100*/  IMAD.MOV.U32 R140, RZ, RZ, R14 ;  /* 0x000000ffff8c7224 */ /* 0x000fce00078e000e */
[----:B------:R-:W-:Y:S05]  /*35110*/  WARPSYNC.COLLECTIVE R15, `(.L_x_2947) ;  /* 0x000000000f087348 */ /* 0x000fea0003c00000 */
[----:B------:R0:W1:Y:S02]  /*35120*/  SHFL.IDX P6, R14, R13, R12, R11 ;  /* 0x0000000c0d0e7389 */ /* 0x00006400000c000b */
[----:B01----:R-:W-:Y:S01]  /*35130*/  ENDCOLLECTIVE ;  /* 0x000000000000791b */ /* 0x003fe20003800000 */
.L_x_2947:
        /* <DEDUP_REMOVED lines=8> */
.L_x_2948:
[----:B------:R-:W-:Y:S02]  /*351c0*/  SEL R21, R64, R136, P0 ;  /* 0x0000008840157207 */ /* 0x000fe40000000000 */
[----:B------:R-:W-:Y:S01]  /*351d0*/  SEL R64, R136, R64, P0 ;  /* 0x0000004088407207 */ /* 0x000fe20000000000 */
[----:B------:R-:W-:Y:S02]  /*351e0*/  IMAD.MOV.U32 R13, RZ, RZ, R69 ;  /* 0x000000ffff0d7224 */ /* 0x000fe400078e0045 */
[----:B------:R-:W-:-:S07]  /*351f0*/  IMAD.MOV.U32 R72, RZ, RZ, R14 ;  /* 0x000000ffff487224 */ /* 0x000fce00078e000e */
[----:B------:R-:W-:Y:S05]  /*35200*/  WARPSYNC.COLLECTIVE R15, `(.L_x_2949) ;  /* 0x000000000f087348 */ /* 0x000fea0003c00000 */
[----:B------:R0:W1:Y:S02]  /*35210*/  SHFL.IDX P6, R14, R13, R12, R11 ;  /* 0x0000000c0d0e7389 */ /* 0x00006400000c000b */
[----:B01----:R-:W-:Y:S01]  /*35220*/  ENDCOLLECTIVE ;  /* 0x000000000000791b */ /* 0x003fe20003800000 */
.L_x_2949:
[----:B------:R-:W-:Y:S02]  /*35230*/  IMAD.MOV.U32 R13, RZ, RZ, R148 ;  /* 0x000000ffff0d7224 */ /* 0x000fe400078e0094 */
[----:B------:R-:W-:Y:S02]  /*35240*/  IMAD.MOV.U32 R12, RZ, RZ, R2 ;  /* 0x000000ffff0c7224 */ /* 0x000fe400078e0002 */
[----:B------:R-:W-:-:S07]  /*35250*/  IMAD.MOV.U32 R69, RZ, RZ, R14 ;  /* 0x000000ffff457224 */ /* 0x000fce00078e000e */
[----:B------:R-:W-:Y:S05]  /*35260*/  WARPSYNC.COLLECTIVE R15, `(.L_x_2950) ;  /* 0x000000000f087348 */ /* 0x000fea0003c00000 */
[----:B------:R0:W1:Y:S02]  /*35270*/  SHFL.IDX P6, R14, R13, R12, R11 ;  /* 0x0000000c0d0e7389 */ /* 0x00006400000c000b */
[----:B01----:R-:W-:Y:S01]  /*35280*/  ENDCOLLECTIVE ;  /* 0x000000000000791b */ /* 0x003fe20003800000 */
.L_x_2950:
[----:B------:R-:W-:Y:S02]  /*35290*/  IMAD.MOV.U32 R13, RZ, RZ, R144 ;  /* 0x000000ffff0d7224 */ /* 0x000fe400078e0090 */
[----:B------:R-:W-:-:S07]  /*352a0*/  IMAD.MOV.U32 R148, RZ, RZ, R14 ;  /* 0x000000ffff947224 */ /* 0x000fce00078e000e */
[----:B------:R-:W-:Y:S05]  /*352b0*/  WARPSYNC.COLLECTIVE R15, `(.L_x_2951) ;  /* 0x000000000f087348 */ /* 0x000fea0003c00000 */
[----:B------:R0:W1:Y:S02]  /*352c0*/  SHFL.IDX P6, R14, R13, R12, R11 ;  /* 0x0000000c0d0e7389 */ /* 0x00006400000c000b */
[----:B01----:R-:W-:Y:S01]  /*352d0*/  ENDCOLLECTIVE ;  /* 0x000000000000791b */ /* 0x003fe20003800000 */
.L_x_2951:
        /* <DEDUP_REMOVED lines=8> */
.L_x_2952:
[----:B------:R-:W-:Y:S02]  /*35360*/  SEL R25, R69, R144, P0 ;  /* 0x0000009045197207 */ /* 0x000fe40000000000 */
[----:B------:R-:W-:Y:S01]  /*35370*/  SEL R69, R144, R69, P0 ;  /* 0x0000004590457207 */ /* 0x000fe20000000000 */
[----:B------:R-:W-:Y:S02]  /*35380*/  IMAD.MOV.U32 R13, RZ, RZ, R77 ;  /* 0x000000ffff0d7224 */ /* 0x000fe400078e004d */
[----:B------:R-:W-:-:S07]  /*35390*/  IMAD.MOV.U32 R80, RZ, RZ, R14 ;  /* 0x000000ffff507224 */ /* 0x000fce00078e000e */
[----:B------:R-:W-:Y:S05]  /*353a0*/  WARPSYNC.COLLECTIVE R15, `(.L_x_2953) ;  /* 0x000000000f087348 */ /* 0x000fea0003c00000 */
[----:B------:R0:W1:Y:S02]  /*353b0*/  SHFL.IDX P6, R14, R13, R12, R11 ;  /* 0x0000000c0d0e7389 */ /* 0x00006400000c000b */
[----:B01----:R-:W-:Y:S01]  /*353c0*/  ENDCOLLECTIVE ;  /* 0x000000000000791b */ /* 0x003fe20003800000 */
.L_x_2953:
[----:B------:R-:W-:Y:S02]  /*353d0*/  IMAD.MOV.U32 R13, RZ, RZ, R146 ;  /* 0x000000ffff0d7224 */ /* 0x000fe400078e0092 */
[----:B------:R-:W-:Y:S02]  /*353e0*/  IMAD.MOV.U32 R12, RZ, RZ, R2 ;  /* 0x000000ffff0c7224 */ /* 0x000fe400078e0002 */
[----:B------:R-:W-:-:S07]  /*353f0*/  IMAD.MOV.U32 R77, RZ, RZ, R14 ;  /* 0x000000ffff4d7224 */ /* 0x000fce00078e000e */
[----:B------:R-:W-:Y:S05]  /*35400*/  WARPSYNC.COLLECTIVE R15, `(.L_x_2954) ;  /* 0x000000000f087348 */ /* 0x000fea0003c00000 */
[----:B------:R0:W1:Y:S02]  /*35410*/  SHFL.IDX P6, R14, R13, R12, R11 ;  /* 0x0000000c0d0e7389 */ /* 0x00006400000c000b */
[----:B01----:R-:W-:Y:S01]  /*35420*/  ENDCOLLECTIVE ;  /* 0x000000000000791b */ /* 0x003fe20003800000 */
.L_x_2954:
[----:B------:R-:W-:Y:S01]  /*35430*/  IMAD.MOV.U32 R13, RZ, RZ, R158 ;  /* 0x000000ffff0d7224 */ /* 0x000fe200078e009e */
[----:B------:R-:W-:-:S07]  /*35440*/  MOV R146, R14 ;  /* 0x0000000e00927202 */ /* 0x000fce0000000f00 */
[----:B------:R-:W-:Y:S05]  /*35450*/  WARPSYNC.COLLECTIVE R15, `(.L_x_2955) ;  /* 0x000000000f087348 */ /* 0x000fea0003c00000 */
[----:B------:R0:W1:Y:S02]  /*35460*/  SHFL.IDX P6, R14, R13, R12, R11 ;  /* 0x0000000c0d0e7389 */ /* 0x00006400000c000b */
[----:B01----:R-:W-:Y:S01]  /*35470*/  ENDCOLLECTIVE ;  /* 0x000000000000791b */ /* 0x003fe20003800000 */
.L_x_2955:
        /* <DEDUP_REMOVED lines=8> */
.L_x_2956:
[----:B------:R-:W-:Y:S02]  /*35500*/  SEL R27, R77, R158, P0 ;  /* 0x0000009e4d1b7207 */ /* 0x000fe40000000000 */
[----:B------:R-:W-:Y:S01]  /*35510*/  SEL R77, R158, R77, P0 ;  /* 0x0000004d9e4d7207 */ /* 0x000fe20000000000 */
[----:B------:R-:W-:Y:S02]  /*35520*/  IMAD.MOV.U32 R13, RZ, RZ, R56 ;  /* 0x000000ffff0d7224 */ /* 0x000fe400078e0038 */
[----:B------:R-:W-:-:S07]  /*35530*/  IMAD.MOV.U32 R73, RZ, RZ, R14 ;  /* 0x000000ffff497224 */ /* 0x000fce00078e000e */
[----:B------:R-:W-:Y:S05]  /*35540*/  WARPSYNC.COLLECTIVE R15, `(.L_x_2957) ;  /* 0x000000000f087348 */ /* 0x000fea0003c00000 */
[----:B------:R0:W1:Y:S02]  /*35550*/  SHFL.IDX P6, R14, R13, R12, R11 ;  /* 0x0000000c0d0e7389 */ /* 0x00006400000c000b */
[----:B01----:R-:W-:Y:S01]  /*35560*/  ENDCOLLECTIVE ;  /* 0x000000000000791b */ /* 0x003fe20003800000 */
.L_x_2957:
[----:B------:R-:W-:Y:S01]  /*35570*/  MOV R13, R152 ;  /* 0x00000098000d7202 */ /* 0x000fe20000000f00 */
[----:B------:R-:W-:Y:S02]  /*35580*/  IMAD.MOV.U32 R12, RZ, RZ, R2 ;  /* 0x000000ffff0c7224 */ /* 0x000fe400078e0002 */
[----:B------:R-:W-:-:S07]  /*35590*/  IMAD.MOV.U32 R56, RZ, RZ, R14 ;  /* 0x000000ffff387224 */ /* 0x000fce00078e000e */
[----:B------:R-:W-:Y:S05]  /*355a0*/  WARPSYNC.COLLECTIVE R15, `(.L_x_2958) ;  /* 0x000000000f087348 */ /* 0x000fea0003c00000 */
[----:B------:R0:W1:Y:S02]  /*355b0*/  SHFL.IDX P6, R14, R13, R12, R11 ;  /* 0x0000000c0d0e7389 */ /* 0x00006400000c000b */
[----:B01----:R-:W-:Y:S01]  /*355c0*/  ENDCOLLECTIVE ;  /* 0x000000000000791b */ /* 0x003fe20003800000 */
.L_x_2958:
[----:B------:R-:W-:Y:S02]  /*355d0*/  IMAD.MOV.U32 R13, RZ, RZ, R160 ;  /* 0x000000ffff0d7224 */ /* 0x000fe400078e00a0 */
[----:B------:R-:W-:-:S07]  /*355e0*/  IMAD.MOV.U32 R152, RZ, RZ, R14 ;  /* 0x000000ffff987224 */ /* 0x000fce00078e000e */
[----:B------:R-:W-:Y:S05]  /*355f0*/  WARPSYNC.COLLECTIVE R15, `(.L_x_2959) ;  /* 0x000000000f087348 */ /* 0x000fea0003c00000 */
[----:B------:R0:W1:Y:S02]  /*35600*/  SHFL.IDX P6, R14, R13, R12, R11 ;  /* 0x0000000c0d0e7389 */ /* 0x00006400000c000b */
[----:B01----:R-:W-:Y:S01]  /*35610*/  ENDCOLLECTIVE ;  /* 0x000000000000791b */ /* 0x003fe20003800000 */
.L_x_2959:
        /* <DEDUP_REMOVED lines=8> */
.L_x_2960:
[----:B------:R-:W-:Y:S02]  /*356a0*/  SEL R42, R56, R160, P0 ;  /* 0x000000a0382a7207 */ /* 0x000fe40000000000 */
[----:B------:R-:W-:Y:S02]  /*356b0*/  SEL R56, R160, R56, P0 ;  /* 0x00000038a0387207 */ /* 0x000fe40000000000 */
[----:B------:R-:W-:Y:S01]  /*356c0*/  MOV R13, R105 ;  /* 0x00000069000d7202 */ /* 0x000fe20000000f00 */
[----:B------:R-:W-:-:S07]  /*356d0*/  IMAD.MOV.U32 R81, RZ, RZ, R14 ;  /* 0x000000ffff517224 */ /* 0x000fce00078e000e */
[----:B------:R-:W-:Y:S05]  /*356e0*/  WARPSYNC.COLLECTIVE R15, `(.L_x_2961) ;  /* 0x000000000f087348 */ /* 0x000fea0003c00000 */
[----:B------:R0:W1:Y:S02]  /*356f0*/  SHFL.IDX P6, R14, R13, R12, R11 ;  /* 0x0000000c0d0e7389 */ /* 0x00006400000c000b */
[----:B01----:R-:W-:Y:S01]  /*35700*/  ENDCOLLECTIVE ;  /* 0x000000000000791b */ /* 0x003fe20003800000 */
.L_x_2961:
[----:B------:R-:W-:Y:S02]  /*35710*/  IMAD.MOV.U32 R13, RZ, RZ, R154 ;  /* 0x000000ffff0d7224 */ /* 0x000fe400078e009a */
[----:B------:R-:W-:Y:S02]  /*35720*/  IMAD.MOV.U32 R12, RZ, RZ, R2 ;  /* 0x000000ffff0c7224 */ /* 0x000fe400078e0002 */
[----:B------:R-:W-:-:S07]  /*35730*/  IMAD.MOV.U32 R105, RZ, RZ, R14 ;  /* 0x000000ffff697224 */ /* 0x000fce00078e000e */
[----:B------:R-:W-:Y:S05]  /*35740*/  WARPSYNC.COLLECTIVE R15, `(.L_x_2962) ;  /* 0x000000000f087348 */ /* 0x000fea0003c00000 */
[----:B------:R0:W1:Y:S02]  /*35750*/  SHFL.IDX P6, R14, R13, R12, R11 ;  /* 0x0000000c0d0e7389 */ /* 0x00006400000c000b */
[----:B01----:R-:W-:Y:S01]  /*35760*/  ENDCOLLECTIVE ;  /* 0x000000000000791b */ /* 0x003fe20003800000 */
.L_x_2962:
[----:B------:R-:W-:Y:S02]  /*35770*/  IMAD.MOV.U32 R13, RZ, RZ, R153 ;  /* 0x000000ffff0d7224 */ /* 0x000fe400078e0099 */
[----:B------:R-:W-:-:S07]  /*35780*/  IMAD.MOV.U32 R154, RZ, RZ, R14 ;  /* 0x000000ffff9a7224 */ /* 0x000fce00078e000e */
[----:B------:R-:W-:Y:S05]  /*35790*/  WARPSYNC.COLLECTIVE R15, `(.L_x_2963) ;  /* 0x000000000f087348 */ /* 0x000fea0003c00000 */
[----:B------:R0:W1:Y:S02]  /*357a0*/  SHFL.IDX P6, R14, R13, R12, R11 ;  /* 0x0000000c0d0e7389 */ /* 0x00006400000c000b */
[----:B01----:R-:W-:Y:S01]  /*357b0*/  ENDCOLLECTIVE ;  /* 0x000000000000791b */ /* 0x003fe20003800000 */
.L_x_2963:
        /* <DEDUP_REMOVED lines=8> */
.L_x_2964:
[----:B------:R-:W-:Y:S02]  /*35840*/  SEL R44, R105, R47, P0 ;  /* 0x0000002f692c7207 */ /* 0x000fe40000000000 */
[----:B------:R-:W-:Y:S01]  /*35850*/  SEL R47, R47, R105, P0 ;  /* 0x000000692f2f7207 */ /* 0x000fe20000000000 */
[----:B------:R-:W-:Y:S02]  /*35860*/  IMAD.MOV.U32 R13, RZ, RZ, R109 ;  /* 0x000000ffff0d7224 */ /* 0x000fe400078e006d */
[----:B------:R-:W-:-:S07]  /*35870*/  IMAD.MOV.U32 R85, RZ, RZ, R14 ;  /* 0x000000ffff557224 */ /* 0x000fce00078e000e */
[----:B------:R-:W-:Y:S05]  /*35880*/  WARPSYNC.COLLECTIVE R15, `(.L_x_2965) ;  /* 0x000000000f087348 */ /* 0x000fea0003c00000 */
[----:B------:R0:W1:Y:S02]  /*35890*/  SHFL.IDX P6, R14, R13, R12, R11 ;  /* 0x0000000c0d0e7389 */ /* 0x00006400000c000b */
[----:B01----:R-:W-:Y:S01]  /*358a0*/  ENDCOLLECTIVE ;  /* 0x000000000000791b */ /* 0x003fe20003800000 */
.L_x_2965:
[----:B------:R-:W-:Y:S02]  /*358b0*/  IMAD.MOV.U32 R13, RZ, RZ, R156 ;  /* 0x000000ffff0d7224 */ /* 0x000fe400078e009c */
[----:B------:R-:W-:Y:S02]  /*358c0*/  IMAD.MOV.U32 R12, RZ, RZ, R2 ;  /* 0x000000ffff0c7224 */ /* 0x000fe400078e0002 */
[----:B------:R-:W-:-:S07]  /*358d0*/  IMAD.MOV.U32 R109, RZ, RZ, R14 ;  /* 0x000000ffff6d7224 */ /* 0x000fce00078e000e */
[----:B------:R-:W-:Y:S05]  /*358e0*/  WARPSYNC.COLLECTIVE R15, `(.L_x_2966) ;  /* 0x000000000f087348 */ /* 0x000fea0003c00000 */
[----:B------:R0:W1:Y:S02]  /*358f0*/  SHFL.IDX P6, R14, R13, R12, R11 ;  /* 0x0000000c0d0e7389 */ /* 0x00006400000c000b */
[----:B01----:R-:W-:Y:S01]  /*35900*/  ENDCOLLECTIVE ;  /* 0x000000000000791b */ /* 0x003fe20003800000 */
.L_x_2966:
[----:B------:R-:W-:Y:S02]  /*35910*/  IMAD.MOV.U32 R13, RZ, RZ, R155 ;  /* 0x000000ffff0d7224 */ /* 0x000fe400078e009b */
[----:B------:R-:W-:-:S07]  /*35920*/  IMAD.MOV.U32 R156, RZ, RZ, R14 ;  /* 0x000000ffff9c7224 */ /* 0x000fce00078e000e */
[----:B------:R-:W-:Y:S05]  /*35930*/  WARPSYNC.COLLECTIVE R15, `(.L_x_2967) ;  /* 0x000000000f087348 */ /* 0x000fea0003c00000 */
[----:B------:R0:W1:Y:S02]  /*35940*/  SHFL.IDX P6, R14, R13, R12, R11 ;  /* 0x0000000c0d0e7389 */ /* 0x00006400000c000b */
[----:B01----:R-:W-:Y:S01]  /*35950*/  ENDCOLLECTIVE ;  /* 0x000000000000791b */ /* 0x003fe20003800000 */
.L_x_2967:
        /* <DEDUP_REMOVED lines=8> */
.L_x_2968:
[----:B------:R-:W-:Y:S02]  /*359e0*/  SEL R46, R109, R155, P0 ;  /* 0x0000009b6d2e7207 */ /* 0x000fe40000000000 */
[----:B------:R-:W-:Y:S01]  /*359f0*/  SEL R109, R155, R109, P0 ;  /* 0x0000006d9b6d7207 */ /* 0x000fe20000000000 */
[----:B------:R-:W-:Y:S02]  /*35a00*/  IMAD.MOV.U32 R13, RZ, RZ, R89 ;  /* 0x000000ffff0d7224 */ /* 0x000fe400078e0059 */
[----:B------:R-:W-:-:S07]  /*35a10*/  IMAD.MOV.U32 R91, RZ, RZ, R14 ;  /* 0x000000ffff5b7224 */ /* 0x000fce00078e000e */
[----:B------:R-:W-:Y:S05]  /*35a20*/  WARPSYNC.COLLECTIVE R15, `(.L_x_2969) ;  /* 0x000000000f087348 */ /* 0x000fea0003c00000 */
[----:B------:R0:W1:Y:S02]  /*35a30*/  SHFL.IDX P6, R14, R13, R12, R11 ;  /* 0x0000000c0d0e7389 */ /* 0x00006400000c000b */
[----:B01----:R-:W-:Y:S01]  /*35a40*/  ENDCOLLECTIVE ;  /* 0x000000000000791b */ /* 0x003fe20003800000 */
.L_x_2969:
[----:B------:R-:W-:Y:S02]  /*35a50*/  IMAD.MOV.U32 R13, RZ, RZ, R63 ;  /* 0x000000ffff0d7224 */ /* 0x000fe400078e003f */
[----:B------:R-:W-:Y:S02]  /*35a60*/  IMAD.MOV.U32 R12, RZ, RZ, R2 ;  /* 0x000000ffff0c7224 */ /* 0x000fe400078e0002 */
[----:B------:R-:W-:-:S07]  /*35a70*/  IMAD.MOV.U32 R89, RZ, RZ, R14 ;  /* 0x000000ffff597224 */ /* 0x000fce00078e000e */
[----:B------:R-:W-:Y:S05]  /*35a80*/  WARPSYNC.COLLECTIVE R15, `(.L_x_2970) ;  /* 0x000000000f087348 */ /* 0x000fea0003c00000 */
[----:B------:R0:W1:Y:S02]  /*35a90*/  SHFL.IDX P6, R14, R13, R12, R11 ;  /* 0x0000000c0d0e7389 */ /* 0x00006400000c000b */
[----:B01----:R-:W-:Y:S01]  /*35aa0*/  ENDCOLLECTIVE ;  /* 0x000000000000791b */ /* 0x003fe20003800000 */
.L_x_2970:
[----:B------:R-:W-:Y:S01]  /*35ab0*/  IMAD.MOV.U32 R13, RZ, RZ, R157 ;  /* 0x000000ffff0d7224 */ /* 0x000fe200078e009d */
[----:B------:R-:W-:-:S07]  /*35ac0*/  MOV R63, R14 ;  /* 0x0000000e003f7202 */ /* 0x000fce0000000f00 */
[----:B------:R-:W-:Y:S05]  /*35ad0*/  WARPSYNC.COLLECTIVE R15, `(.L_x_2971) ;  /* 0x000000000f087348 */ /* 0x000fea0003c00000 */
[----:B------:R0:W1:Y:S02]  /*35ae0*/  SHFL.IDX P6, R14, R13, R12, R11 ;  /* 0x0000000c0d0e7389 */ /* 0x00006400000c000b */
[----:B01----:R-:W-:Y:S01]  /*35af0*/  ENDCOLLECTIVE ;  /* 0x000000000000791b */ /* 0x003fe20003800000 */
.L_x_2971:
        /* <DEDUP_REMOVED lines=8> */
.L_x_2972:
[----:B------:R-:W-:Y:S02]  /*35b80*/  SEL R52, R89, R157, P0 ;  /* 0x0000009d59347207 */ /* 0x000fe40000000000 */
[----:B------:R-:W-:Y:S01]  /*35b90*/  SEL R89, R157, R89, P0 ;  /* 0x000000599d597207 */ /* 0x000fe20000000000 */
[----:B------:R-:W-:Y:S02]  /*35ba0*/  IMAD.MOV.U32 R13, RZ, RZ, R62 ;  /* 0x000000ffff0d7224 */ /* 0x000fe400078e003e */
[----:B------:R-:W-:-:S07]  /*35bb0*/  IMAD.MOV.U32 R66, RZ, RZ, R14 ;  /* 0x000000ffff427224 */ /* 0x000fce00078e000e */
[----:B------:R-:W-:Y:S05]  /*35bc0*/  WARPSYNC.COLLECTIVE R15, `(.L_x_2973) ;  /* 0x000000000f087348 */ /* 0x000fea0003c00000 */
[----:B------:R0:W1:Y:S02]  /*35bd0*/  SHFL.IDX P6, R14, R13, R12, R11 ;  /* 0x0000000c0d0e7389 */ /* 0x00006400000c000b */
[----:B01----:R-:W-:Y:S01]  /*35be0*/  ENDCOLLECTIVE ;  /* 0x000000000000791b */ /* 0x003fe20003800000 */
.L_x_2973:
[----:B------:R-:W-:Y:S01]  /*35bf0*/  MOV R13, R71 ;  /* 0x00000047000d7202 */ /* 0x000fe20000000f00 */
[----:B------:R-:W-:Y:S02]  /*35c00*/  IMAD.MOV.U32 R12, RZ, RZ, R2 ;  /* 0x000000ffff0c7224 */ /* 0x000fe400078e0002 */
[----:B------:R-:W-:-:S07]  /*35c10*/  IMAD.MOV.U32 R62, RZ, RZ, R14 ;  /* 0x000000ffff3e7224 */ /* 0x000fce00078e000e */
[----:B------:R-:W-:Y:S05]  /*35c20*/  WARPSYNC.COLLECTIVE R15, `(.L_x_2974) ;  /* 0x000000000f087348 */ /* 0x000fea0003c00000 */
[----:B------:R0:W1:Y:S02]  /*35c30*/  SHFL.IDX P6, R14, R13, R12, R11 ;  /* 0x0000000c0d0e7389 */ /* 0x00006400000c000b */
[----:B01----:R-:W-:Y:S01]  /*35c40*/  ENDCOLLECTIVE ;  /* 0x000000000000791b */ /* 0x003fe20003800000 */
.L_x_2974:
[----:B------:R-:W-:Y:S02]  /*35c50*/  IMAD.MOV.U32 R13, RZ, RZ, R67 ;  /* 0x000000ffff0d7224 */ /* 0x000fe400078e0043 */
[----:B------:R-:W-:-:S07]  /*35c60*/  IMAD.MOV.U32 R71, RZ, RZ, R14 ;  /* 0x000000ffff477224 */ /* 0x000fce00078e000e */
[----:B------:R-:W-:Y:S05]  /*35c70*/  WARPSYNC.COLLECTIVE R15, `(.L_x_2975) ;  /* 0x000000000f087348 */ /* 0x000fea0003c00000 */
[----:B------:R0:W1:Y:S02]  /*35c80*/  SHFL.IDX P6, R14, R13, R12, R11 ;  /* 0x0000000c0d0e7389 */ /* 0x00006400000c000b */
[----:B01----:R-:W-:Y:S01]  /*35c90*/  ENDCOLLECTIVE ;  /* 0x000000000000791b */ /* 0x003fe20003800000 */
.L_x_2975:
[----:B------:R-:W-:Y:S02]  /*35ca0*/  IMAD.MOV.U32 R13, RZ, RZ, R74 ;  /* 0x000000ffff0d7224 */ /* 0x000fe400078e004a */
[----:B------:R-:W-:Y:S02]  /*35cb0*/  IMAD.MOV.U32 R12, RZ, RZ, R0 ;  /* 0x000000ffff0c7224 */ /* 0x000fe400078e0000 */
[----:B------:R-:W-:-:S07]  /*35cc0*/  IMAD.MOV.U32 R67, RZ, RZ, R14 ;  /* 0x000000ffff437224 */ /* 0x000fce00078e000e */
[----:B------:R-:W-:Y:S05]  /*35cd0*/  WARPSYNC.COLLECTIVE R15, `(.L_x_2976) ;  /* 0x000000000f087348 */ /* 0x000fea0003c00000 */
[----:B------:R0:W1:Y:S02]  /*35ce0*/  SHFL.IDX P6, R14, R13, R12, R11 ;  /* 0x0000000c0d0e7389 */ /* 0x00006400000c000b */
[----:B01----:R-:W-:Y:S01]  /*35cf0*/  ENDCOLLECTIVE ;  /* 0x000000000000791b */ /* 0x003fe20003800000 */
.L_x_2976:
[----:B------:R-:W-:Y:S02]  /*35d00*/  SEL R68, R62, R67, P0 ;  /* 0x000000433e447207 */ /* 0x000fe40000000000 */
[----:B------:R-:W-:Y:S02]  /*35d10*/  SEL R62, R67, R62, P0 ;  /* 0x0000003e433e7207 */ /* 0x000fe40000000000 */
[----:B------:R-:W-:Y:S02]  /*35d20*/  SEL R67, R66, R71, P0 ;  /* 0x0000004742437207 */ /* 0x000fe40000000000 */
[----:B------:R-:W-:Y:S02]  /*35d30*/  SEL R66, R71, R66, P0 ;  /* 0x0000004247427207 */ /* 0x000fe40000000000 */
[----:B------:R-:W-:Y:S01]  /*35d40*/  MOV R13, R70 ;  /* 0x00000046000d7202 */ /* 0x000fe20000000f00 */
[----:B------:R-:W-:-:S07]  /*35d50*/  IMAD.MOV.U32 R74, RZ, RZ, R14 ;  /* 0x000000ffff4a7224 */ /* 0x000fce00078e000e */
[----:B------:R-:W-:Y:S05]  /*35d60*/  WARPSYNC.COLLECTIVE R15, `(.L_x_2977) ;  /* 0x000000000f087348 */ /* 0x000fea0003c00000 */
[----:B------:R0:W1:Y:S02]  /*35d70*/  SHFL.IDX P6, R14, R13, R12, R11 ;  /* 0x0000000c0d0e7389 */ /* 0x00006400000c000b */
[----:B01----:R-:W-:Y:S01]  /*35d80*/  ENDCOLLECTIVE ;  /* 0x000000000000791b */ /* 0x003fe20003800000 */
.L_x_2977:
[----:B------:R-:W-:Y:S02]  /*35d90*/  IMAD.MOV.U32 R13, RZ, RZ, R78 ;  /* 0x000000ffff0d7224 */ /* 0x000fe400078e004e */
[----:B------:R-:W-:Y:S02]  /*35da0*/  IMAD.MOV.U32 R12, RZ, RZ, R2 ;  /* 0x000000ffff0c7224 */ /* 0x000fe400078e0002 */
[----:B------:R-:W-:-:S07]  /*35db0*/  IMAD.MOV.U32 R113, RZ, RZ, R14 ;  /* 0x000000ffff717224 */ /* 0x000fce00078e000e */
[----:B------:R-:W-:Y:S05]  /*35dc0*/  WARPSYNC.COLLECTIVE R15, `(.L_x_2978) ;  /* 0x000000000f087348 */ /* 0x000fea0003c00000 */
[----:B------:R0:W1:Y:S02]  /*35dd0*/  SHFL.IDX P6, R14, R13, R12, R11 ;  /* 0x0000000c0d0e7389 */ /* 0x00006400000c000b */
[----:B01----:R-:W-:Y:S01]  /*35de0*/  ENDCOLLECTIVE ;  /* 0x000000000000791b */ /* 0x003fe20003800000 */
.L_x_2978:
[----:B------:R-:W-:Y:S02]  /*35df0*/  IMAD.MOV.U32 R13, RZ, RZ, R75 ;  /* 0x000000ffff0d7224 */ /* 0x000fe400078e004b */
[----:B------:R-:W-:-:S07]  /*35e00*/  IMAD.MOV.U32 R78, RZ, RZ, R14 ;  /* 0x000000ffff4e7224 */ /* 0x000fce00078e000e */
[----:B------:R-:W-:Y:S05]  /*35e10*/  WARPSYNC.COLLECTIVE R15, `(.L_x_2979) ;  /* 0x000000000f087348 */ /* 0x000fea0003c00000 */
[----:B------:R0:W1:Y:S02]  /*35e20*/  SHFL.IDX P6, R14, R13, R12, R11 ;  /* 0x0000000c0d0e7389 */ /* 0x00006400000c000b */
[----:B01----:R-:W-:Y:S01]  /*35e30*/  ENDCOLLECTIVE ;  /* 0x000000000000791b */ /* 0x003fe20003800000 */
.L_x_2979:
        /* <DEDUP_REMOVED lines=8> */
.L_x_2980:
[----:B------:R-:W-:Y:S02]  /*35ec0*/  SEL R71, R113, R75, P0 ;  /* 0x0000004b71477207 */ /* 0x000fe40000000000 */
[----:B------:R-:W-:Y:S01]  /*35ed0*/  SEL R75, R75, R113, P0 ;  /* 0x000000714b4b7207 */ /* 0x000fe20000000000 */
[----:B------:R-:W-:Y:S02]  /*35ee0*/  IMAD.MOV.U32 R13, RZ, RZ, R117 ;  /* 0x000000ffff0d7224 */ /* 0x000fe400078e0075 */
[----:B------:R-:W-:-:S07]  /*35ef0*/  IMAD.MOV.U32 R79, RZ, RZ, R14 ;  /* 0x000000ffff4f7224 */ /* 0x000fce00078e000e */
[----:B------:R-:W-:Y:S05]  /*35f00*/  WARPSYNC.COLLECTIVE R15, `(.L_x_2981) ;  /* 0x000000000f087348 */ /* 0x000fea0003c00000 */
[----:B------:R0:W1:Y:S02]  /*35f10*/  SHFL.IDX P6, R14, R13, R12, R11 ;  /* 0x0000000c0d0e7389 */ /* 0x00006400000c000b */
[----:B01----:R-:W-:Y:S01]  /*35f20*/  ENDCOLLECTIVE ;  /* 0x000000000000791b */ /* 0x003fe20003800000 */
.L_x_2981:
[----:B------:R-:W-:Y:S02]  /*35f30*/  IMAD.MOV.U32 R13, RZ, RZ, R86 ;  /* 0x000000ffff0d7224 */ /* 0x000fe400078e0056 */
[----:B------:R-:W-:Y:S02]  /*35f40*/  IMAD.MOV.U32 R12, RZ, RZ, R2 ;  /* 0x000000ffff0c7224 */ /* 0x000fe400078e0002 */
[----:B------:R-:W-:-:S07]  /*35f50*/  IMAD.MOV.U32 R117, RZ, RZ, R14 ;  /* 0x000000ffff757224 */ /* 0x000fce00078e000e */
[----:B------:R-:W-:Y:S05]  /*35f60*/  WARPSYNC.COLLECTIVE R15, `(.L_x_2982) ;  /* 0x000000000f087348 */ /* 0x000fea0003c00000 */
[----:B------:R0:W1:Y:S02]  /*35f70*/  SHFL.IDX P6, R14, R13, R12, R11 ;  /* 0x0000000c0d0e7389 */ /* 0x00006400000c000b */
[----:B01----:R-:W-:Y:S01]  /*35f80*/  ENDCOLLECTIVE ;  /* 0x000000000000791b */ /* 0x003fe20003800000 */
.L_x_2982:
[----:B------:R-:W-:Y:S02]  /*35f90*/  IMAD.MOV.U32 R13, RZ, RZ, R121 ;  /* 0x000000ffff0d7224 */ /* 0x000fe400078e0079 */
[----:B------:R-:W-:-:S07]  /*35fa0*/  IMAD.MOV.U32 R86, RZ, RZ, R14 ;  /* 0x000000ffff567224 */ /* 0x000fce00078e000e */
[----:B------:R-:W-:Y:S05]  /*35fb0*/  WARPSYNC.COLLECTIVE R15, `(.L_x_2983) ;  /* 0x000000000f087348 */ /* 0x000fea0003c00000 */
[----:B------:R0:W1:Y:S02]  /*35fc0*/  SHFL.IDX P6, R14, R13, R12, R11 ;  /* 0x0000000c0d0e7389 */ /* 0x00006400000c000b */
[----:B01----:R-:W-:Y:S01]  /*35fd0*/  ENDCOLLECTIVE ;  /* 0x000000000000791b */ /* 0x003fe20003800000 */
.L_x_2983:
        /* <DEDUP_REMOVED lines=8> */
.L_x_2984:
[----:B------:R-:W-:Y:S02]  /*36060*/  SEL R78, R117, R121, P0 ;  /* 0x00000079754e7207 */ /* 0x000fe40000000000 */
[----:B------:R-:W-:Y:S01]  /*36070*/  SEL R117, R121, R117, P0 ;  /* 0x0000007579757207 */ /* 0x000fe20000000000 */
[----:B------:R-:W-:Y:S02]  /*36080*/  IMAD.MOV.U32 R13, RZ, RZ, R129 ;  /* 0x000000ffff0d7224 */ /* 0x000fe400078e0081 */
[----:B------:R-:W-:-:S07]  /*36090*/  IMAD.MOV.U32 R82, RZ, RZ, R14 ;  /* 0x000000ffff527224 */ /* 0x000fce00078e000e */
[----:B------:R-:W-:Y:S05]  /*360a0*/  WARPSYNC.COLLECTIVE R15, `(.L_x_2985) ;  /* 0x000000000f087348 */ /* 0x000fea0003c00000 */
[----:B------:R0:W1:Y:S02]  /*360b0*/  SHFL.IDX P6, R14, R13, R12, R11 ;  /* 0x0000000c0d0e7389 */ /* 0x00006400000c000b */
[----:B01----:R-:W-:Y:S01]  /*360c0*/  ENDCOLLECTIVE ;  /* 0x000000000000791b */ /* 0x003fe20003800000 */
.L_x_2985:
[----:B------:R-:W-:Y:S02]  /*360d0*/  IMAD.MOV.U32 R13, RZ, RZ, R94 ;  /* 0x000000ffff0d7224 */ /* 0x000fe400078e005e */
[----:B------:R-:W-:Y:S02]  /*360e0*/  IMAD.MOV.U32 R12, RZ, RZ, R2 ;  /* 0x000000ffff0c7224 */ /* 0x000fe400078e0002 */
[----:B------:R-:W-:-:S07]  /*360f0*/  IMAD.MOV.U32 R129, RZ, RZ, R14 ;  /* 0x000000ffff817224 */ /* 0x000fce00078e000e */
[----:B------:R-:W-:Y:S05]  /*36100*/  WARPSYNC.COLLECTIVE R15, `(.L_x_2986) ;  /* 0x000000000f087348 */ /* 0x000fea0003c00000 */
[----:B------:R0:W1:Y:S02]  /*36110*/  SHFL.IDX P6, R14, R13, R12, R11 ;  /* 0x0000000c0d0e7389 */ /* 0x00006400000c000b */
[----:B01----:R-:W-:Y:S01]  /*36120*/  ENDCOLLECTIVE ;  /* 0x000000000000791b */ /* 0x003fe20003800000 */
.L_x_2986:
[----:B------:R-:W-:Y:S01]  /*36130*/  IMAD.MOV.U32 R13, RZ, RZ, R167 ;  /* 0x000000ffff0d7224 */ /* 0x000fe200078e00a7 */
[----:B------:R-:W-:-:S07]  /*36140*/  MOV R94, R14 ;  /* 0x0000000e005e7202 */ /* 0x000fce0000000f00 */
[----:B------:R-:W-:Y:S05]  /*36150*/  WARPSYNC.COLLECTIVE R15, `(.L_x_2987) ;  /* 0x000000000f087348 */ /* 0x000fea0003c00000 */
[----:B------:R0:W1:Y:S02]  /*36160*/  SHFL.IDX P6, R14, R13, R12, R11 ;  /* 0x0000000c0d0e7389 */ /* 0x00006400000c000b */
[----:B01----:R-:W-:Y:S01]  /*36170*/  ENDCOLLECTIVE ;  /* 0x000000000000791b */ /* 0x003fe20003800000 */
.L_x_2987:
        /* <DEDUP_REMOVED lines=8> */
.L_x_2988:
[----:B------:R-:W-:Y:S02]  /*36200*/  SEL R86, R129, R125, P0 ;  /* 0x0000007d81567207 */ /* 0x000fe40000000000 */
[----:B------:R-:W-:Y:S01]  /*36210*/  SEL R125, R125, R129, P0 ;  /* 0x000000817d7d7207 */ /* 0x000fe20000000000 */
[----:B------:R-:W-:Y:S02]  /*36220*/  IMAD.MOV.U32 R13, RZ, RZ, R83 ;  /* 0x000000ffff0d7224 */ /* 0x000fe400078e0053 */
[----:B------:R-:W-:-:S07]  /*36230*/  IMAD.MOV.U32 R87, RZ, RZ, R14 ;  /* 0x000000ffff577224 */ /* 0x000fce00078e000e */
[----:B------:R-:W-:Y:S05]  /*36240*/  WARPSYNC.COLLECTIVE R15, `(.L_x_2989) ;  /* 0x000000000f087348 */ /* 0x000fea0003c00000 */
[----:B------:R0:W1:Y:S02]  /*36250*/  SHFL.IDX P6, R14, R13, R12, R11 ;  /* 0x0000000c0d0e7389 */ /* 0x00006400000c000b */
[----:B01----:R-:W-:Y:S01]  /*36260*/  ENDCOLLECTIVE ;  /* 0x000000000000791b */ /* 0x003fe20003800000 */
.L_x_2989:
[----:B------:R-:W-:Y:S01]  /*36270*/  MOV R13, R102 ;  /* 0x00000066000d7202 */ /* 0x000fe20000000f00 */
[----:B------:R-:W-:Y:S02]  /*36280*/  IMAD.MOV.U32 R12, RZ, RZ, R2 ;  /* 0x000000ffff0c7224 */ /* 0x000fe400078e0002 */
[----:B------:R-:W-:-:S07]  /*36290*/  IMAD.MOV.U32 R83, RZ, RZ, R14 ;  /* 0x000000ffff537224 */ /* 0x000fce00078e000e */
[----:B------:R-:W-:Y:S05]  /*362a0*/  WARPSYNC.COLLECTIVE R15, `(.L_x_2990) ;  /* 0x000000000f087348 */ /* 0x000fea0003c00000 */
[----:B------:R0:W1:Y:S02]  /*362b0*/  SHFL.IDX P6, R14, R13, R12, R11 ;  /* 0x0000000c0d0e7389 */ /* 0x00006400000c000b */
[----:B01----:R-:W-:Y:S01]  /*362c0*/  ENDCOLLECTIVE ;  /* 0x000000000000791b */ /* 0x003fe20003800000 */
.L_x_2990:
[----:B------:R-:W-:Y:S02]  /*362d0*/  IMAD.MOV.U32 R13, RZ, RZ, R98 ;  /* 0x000000ffff0d7224 */ /* 0x000fe400078e0062 */
[----:B------:R-:W-:-:S07]  /*362e0*/  IMAD.MOV.U32 R102, RZ, RZ, R14 ;  /* 0x000000ffff667224 */ /* 0x000fce00078e000e */
[----:B------:R-:W-:Y:S05]  /*362f0*/  WARPSYNC.COLLECTIVE R15, `(.L_x_2991) ;  /* 0x000000000f087348 */ /* 0x000fea0003c00000 */
[----:B------:R0:W1:Y:S02]  /*36300*/  SHFL.IDX P6, R14, R13, R12, R11 ;  /* 0x0000000c0d0e7389 */ /* 0x00006400000c000b */
[----:B01----:R-:W-:Y:S01]  /*36310*/  ENDCOLLECTIVE ;  /* 0x000000000000791b */ /* 0x003fe20003800000 */
.L_x_2991:
        /* <DEDUP_REMOVED lines=8> */
.L_x_2992:
[----:B------:R-:W-:Y:S02]  /*363a0*/  SEL R91, R83, R98, P0 ;  /* 0x00000062535b7207 */ /* 0x000fe40000000000 */
[----:B------:R-:W-:Y:S02]  /*363b0*/  SEL R83, R98, R83, P0 ;  /* 0x0000005362537207 */ /* 0x000fe40000000000 */
[----:B------:R-:W-:Y:S01]  /*363c0*/  MOV R13, R133 ;  /* 0x00000085000d7202 */ /* 0x000fe20000000f00 */
[----:B------:R-:W-:-:S07]  /*363d0*/  IMAD.MOV.U32 R90, RZ, RZ, R14 ;  /* 0x000000ffff5a7224 */ /* 0x000fce00078e000e */
[----:B------:R-:W-:Y:S05]  /*363e0*/  WARPSYNC.COLLECTIVE R15, `(.L_x_2993) ;  /* 0x000000000f087348 */ /* 0x000fea0003c00000 */
[----:B------:R0:W1:Y:S02]  /*363f0*/  SHFL.IDX P6, R14, R13, R12, R11 ;  /* 0x0000000c0d0e7389 */ /* 0x00006400000c000b */
[----:B01----:R-:W-:Y:S01]  /*36400*/  ENDCOLLECTIVE ;  /* 0x000000000000791b */ /* 0x003fe20003800000 */
.L_x_2993:
[----:B------:R-:W-:Y:S02]  /*36410*/  IMAD.MOV.U32 R13, RZ, RZ, R110 ;  /* 0x000000ffff0d7224 */ /* 0x000fe400078e006e */
[----:B------:R-:W-:Y:S02]  /*36420*/  IMAD.MOV.U32 R12, RZ, RZ, R2 ;  /* 0x000000ffff0c7224 */ /* 0x000fe400078e0002 */
[----:B------:R-:W-:-:S07]  /*36430*/  IMAD.MOV.U32 R106, RZ, RZ, R14 ;  /* 0x000000ffff6a7224 */ /* 0x000fce00078e000e */
[----:B------:R-:W-:Y:S05]  /*36440*/  WARPSYNC.COLLECTIVE R15, `(.L_x_2994) ;  /* 0x000000000f087348 */ /* 0x000fea0003c00000 */
[----:B------:R0:W1:Y:S02]  /*36450*/  SHFL.IDX P6, R14, R13, R12, R11 ;  /* 0x0000000c0d0e7389 */ /* 0x00006400000c000b */
[----:B01----:R-:W-:Y:S01]  /*36460*/  ENDCOLLECTIVE ;  /* 0x000000000000791b */ /* 0x003fe20003800000 */
.L_x_2994:
[----:B------:R-:W-:Y:S02]  /*36470*/  IMAD.MOV.U32 R13, RZ, RZ, R107 ;  /* 0x000000ffff0d7224 */ /* 0x000fe400078e006b */
[----:B------:R-:W-:-:S07]  /*36480*/  IMAD.MOV.U32 R110, RZ, RZ, R14 ;  /* 0x000000ffff6e7224 */ /* 0x000fce00078e000e */
[----:B------:R-:W-:Y:S05]  /*36490*/  WARPSYNC.COLLECTIVE R15, `(.L_x_2995) ;  /* 0x000000000f087348 */ /* 0x000fea0003c00000 */
[----:B------:R0:W1:Y:S02]  /*364a0*/  SHFL.IDX P6, R14, R13, R12, R11 ;  /* 0x0000000c0d0e7389 */ /* 0x00006400000c000b */
[----:B01----:R-:W-:Y:S01]  /*364b0*/  ENDCOLLECTIVE ;  /* 0x000000000000791b */ /* 0x003fe20003800000 */
.L_x_2995:
        /* <DEDUP_REMOVED lines=8> */
.L_x_2996:
[----:B------:R-:W-:Y:S02]  /*36540*/  SEL R94, R106, R107, P0 ;  /* 0x0000006b6a5e7207 */ /* 0x000fe40000000000 */
[----:B------:R-:W-:Y:S01]  /*36550*/  SEL R106, R107, R106, P0 ;  /* 0x0000006a6b6a7207 */ /* 0x000fe20000000000 */
[----:B------:R-:W-:Y:S02]  /*36560*/  IMAD.MOV.U32 R13, RZ, RZ, R93 ;  /* 0x000000ffff0d7224 */ /* 0x000fe400078e005d */
[----:B------:R-:W-:-:S07]  /*36570*/  IMAD.MOV.U32 R95, RZ, RZ, R14 ;  /* 0x000000ffff5f7224 */ /* 0x000fce00078e000e */
[----:B------:R-:W-:Y:S05]  /*36580*/  WARPSYNC.COLLECTIVE R15, `(.L_x_2997) ;  /* 0x000000000f087348 */ /* 0x000fea0003c00000 */
[----:B------:R0:W1:Y:S02]  /*36590*/  SHFL.IDX P6, R14, R13, R12, R11 ;  /* 0x0000000c0d0e7389 */ /* 0x00006400000c000b */
[----:B01----:R-:W-:Y:S01]  /*365a0*/  ENDCOLLECTIVE ;  /* 0x000000000000791b */ /* 0x003fe20003800000 */
.L_x_2997:
[----:B------:R-:W-:Y:S02]  /*365b0*/  IMAD.MOV.U32 R13, RZ, RZ, R118 ;  /* 0x000000ffff0d7224 */ /* 0x000fe400078e0076 */
[----:B------:R-:W-:Y:S02]  /*365c0*/  IMAD.MOV.U32 R12, RZ, RZ, R2 ;  /* 0x000000ffff0c7224 */ /* 0x000fe400078e0002 */
[----:B------:R-:W-:-:S07]  /*365d0*/  IMAD.MOV.U32 R111, RZ, RZ, R14 ;  /* 0x000000ffff6f7224 */ /* 0x000fce00078e000e */
[----:B------:R-:W-:Y:S05]  /*365e0*/  WARPSYNC.COLLECTIVE R15, `(.L_x_2998) ;  /* 0x000000000f087348 */ /* 0x000fea0003c00000 */
[----:B------:R0:W1:Y:S02]  /*365f0*/  SHFL.IDX P6, R14, R13, R12, R11 ;  /* 0x0000000c0d0e7389 */ /* 0x00006400000c000b */
[----:B01----:R-:W-:Y:S01]  /*36600*/  ENDCOLLECTIVE ;  /* 0x000000000000791b */ /* 0x003fe20003800000 */
.L_x_2998:
[----:B------:R-:W-:Y:S02]  /*36610*/  IMAD.MOV.U32 R13, RZ, RZ, R114 ;  /* 0x000000ffff0d7224 */ /* 0x000fe400078e0072 */
[----:B------:R-:W-:-:S07]  /*36620*/  IMAD.MOV.U32 R118, RZ, RZ, R14 ;  /* 0x000000ffff767224 */ /* 0x000fce00078e000e */
[----:B------:R-:W-:Y:S05]  /*36630*/  WARPSYNC.COLLECTIVE R15, `(.L_x_2999) ;  /* 0x000000000f087348 */ /* 0x000fea0003c00000 */
[----:B------:R0:W1:Y:S02]  /*36640*/  SHFL.IDX P6, R14, R13, R12, R11 ;  /* 0x0000000c0d0e7389 */ /* 0x00006400000c000b */
[----:B01----:R-:W-:Y:S01]  /*36650*/  ENDCOLLECTIVE ;  /* 0x000000000000791b */ /* 0x003fe20003800000 */
.L_x_2999:
[----:B------:R-:W-:Y:S02]  /*36660*/  IMAD.MOV.U32 R13, RZ, RZ, R97 ;  /* 0x000000ffff0d7224 */ /* 0x000fe400078e0061 */
[----:B------:R-:W-:Y:S01]  /*36670*/  IMAD.MOV.U32 R12, RZ, RZ, R0 ;  /* 0x000000ffff0c7224 */ /* 0x000fe200078e0000 */
[----:B------:R-:W-:-:S07]  /*36680*/  MOV R93, R14 ;  /* 0x0000000e005d7202 */ /* 0x000fce0000000f00 */
[----:B------:R-:W-:Y:S05]  /*36690*/  WARPSYNC.COLLECTIVE R15, `(.L_x_3000) ;  /* 0x000000000f087348 */ /* 0x000fea0003c00000 */
[----:B------:R0:W1:Y:S02]  /*366a0*/  SHFL.IDX P6, R14, R13, R12, R11 ;  /* 0x0000000c0d0e7389 */ /* 0x00006400000c000b */
[----:B01----:R-:W-:Y:S01]  /*366b0*/  ENDCOLLECTIVE ;  /* 0x000000000000791b */ /* 0x003fe20003800000 */
.L_x_3000:
[----:B------:R-:W-:Y:S02]  /*366c0*/  SEL R98, R111, R93, P0 ;  /* 0x0000005d6f627207 */ /* 0x000fe40000000000 */
[----:B------:R-:W-:Y:S02]  /*366d0*/  SEL R111, R93, R111, P0 ;  /* 0x0000006f5d6f7207 */ /* 0x000fe40000000000 */
[----:B------:R-:W-:Y:S02]  /*366e0*/  SEL R93, R95, R118, P0 ;  /* 0x000000765f5d7207 */ /* 0x000fe40000000000 */
[----:B------:R-:W-:Y:S01]  /*366f0*/  SEL R95, R118, R95, P0 ;  /* 0x0000005f765f7207 */ /* 0x000fe20000000000 */
[----:B------:R-:W-:Y:S02]  /*36700*/  IMAD.MOV.U32 R13, RZ, RZ, R115 ;  /* 0x000000ffff0d7224 */ /* 0x000fe400078e0073 */
[----:B------:R-:W-:-:S07]  /*36710*/  IMAD.MOV.U32 R97, RZ, RZ, R14 ;  /* 0x000000ffff617224 */ /* 0x000fce00078e000e */
[----:B------:R-:W-:Y:S05]  /*36720*/  WARPSYNC.COLLECTIVE R15, `(.L_x_3001) ;  /* 0x000000000f087348 */ /* 0x000fea0003c00000 */
[----:B------:R0:W1:Y:S02]  /*36730*/  SHFL.IDX P6, R14, R13, R12, R11 ;  /* 0x0000000c0d0e7389 */ /* 0x00006400000c000b */
[----:B01----:R-:W-:Y:S01]  /*36740*/  ENDCOLLECTIVE ;  /* 0x000000000000791b */ /* 0x003fe20003800000 */
.L_x_3001:
[----:B------:R-:W-:Y:S02]  /*36750*/  IMAD.MOV.U32 R13, RZ, RZ, R126 ;  /* 0x000000ffff0d7224 */ /* 0x000fe400078e007e */
[----:B------:R-:W-:Y:S02]  /*36760*/  IMAD.MOV.U32 R12, RZ, RZ, R2 ;  /* 0x000000ffff0c7224 */ /* 0x000fe400078e0002 */
[----:B------:R-:W-:-:S07]  /*36770*/  IMAD.MOV.U32 R114, RZ, RZ, R14 ;  /* 0x000000ffff727224 */ /* 0x000fce00078e000e */
[----:B------:R-:W-:Y:S05]  /*36780*/  WARPSYNC.COLLECTIVE R15, `(.L_x_3002) ;  /* 0x000000000f087348 */ /* 0x000fea0003c00000 */
[----:B------:R0:W1:Y:S02]  /*36790*/  SHFL.IDX P6, R14, R13, R12, R11 ;  /* 0x0000000c0d0e7389 */ /* 0x00006400000c000b */
[----:B01----:R-:W-:Y:S01]  /*367a0*/  ENDCOLLECTIVE ;  /* 0x000000000000791b */ /* 0x003fe20003800000 */
.L_x_3002:
[----:B------:R-:W-:Y:S01]  /*367b0*/  IMAD.MOV.U32 R13, RZ, RZ, R122 ;  /* 0x000000ffff0d7224 */ /* 0x000fe200078e007a */
[----:B------:R-:W-:-:S07]  /*367c0*/  MOV R126, R14 ;  /* 0x0000000e007e7202 */ /* 0x000fce0000000f00 */
[----:B------:R-:W-:Y:S05]  /*367d0*/  WARPSYNC.COLLECTIVE R15, `(.L_x_3003) ;  /* 0x000000000f087348 */ /* 0x000fea0003c00000 */
[----:B------:R0:W1:Y:S02]  /*367e0*/  SHFL.IDX P6, R14, R13, R12, R11 ;  /* 0x0000000c0d0e7389 */ /* 0x00006400000c000b */
[----:B01----:R-:W-:Y:S01]  /*367f0*/  ENDCOLLECTIVE ;  /* 0x000000000000791b */ /* 0x003fe20003800000 */
.L_x_3003:
        /* <DEDUP_REMOVED lines=8> */
.L_x_3004:
[----:B------:R-:W-:Y:S02]  /*36880*/  SEL R100, R114, R115, P0 ;  /* 0x0000007372647207 */ /* 0x000fe40000000000 */
[----:B------:R-:W-:Y:S01]  /*36890*/  SEL R114, R115, R114, P0 ;  /* 0x0000007273727207 */ /* 0x000fe20000000000 */
[----:B------:R-:W-:Y:S02]  /*368a0*/  IMAD.MOV.U32 R13, RZ, RZ, R119 ;  /* 0x000000ffff0d7224 */ /* 0x000fe400078e0077 */
[----:B------:R-:W-:-:S07]  /*368b0*/  IMAD.MOV.U32 R99, RZ, RZ, R14 ;  /* 0x000000ffff637224 */ /* 0x000fce00078e000e */
[----:B------:R-:W-:Y:S05]  /*368c0*/  WARPSYNC.COLLECTIVE R15, `(.L_x_3005) ;  /* 0x000000000f087348 */ /* 0x000fea0003c00000 */
[----:B------:R0:W1:Y:S02]  /*368d0*/  SHFL.IDX P6, R14, R13, R12, R11 ;  /* 0x0000000c0d0e7389 */ /* 0x00006400000c000b */
[----:B01----:R-:W-:Y:S01]  /*368e0*/  ENDCOLLECTIVE ;  /* 0x000000000000791b */ /* 0x003fe20003800000 */
.L_x_3005:
[----:B------:R-:W-:Y:S01]  /*368f0*/  MOV R13, R134 ;  /* 0x00000086000d7202 */ /* 0x000fe20000000f00 */
[----:B------:R-:W-:Y:S02]  /*36900*/  IMAD.MOV.U32 R12, RZ, RZ, R2 ;  /* 0x000000ffff0c7224 */ /* 0x000fe400078e0002 */
[----:B------:R-:W-:-:S07]  /*36910*/  IMAD.MOV.U32 R122, RZ, RZ, R14 ;  /* 0x000000ffff7a7224 */ /* 0x000fce00078e000e */
[----:B------:R-:W-:Y:S05]  /*36920*/  WARPSYNC.COLLECTIVE R15, `(.L_x_3006) ;  /* 0x000000000f087348 */ /* 0x000fea0003c00000 */
[----:B------:R0:W1:Y:S02]  /*36930*/  SHFL.IDX P6, R14, R13, R12, R11 ;  /* 0x0000000c0d0e7389 */ /* 0x00006400000c000b */
[----:B01----:R-:W-:Y:S01]  /*36940*/  ENDCOLLECTIVE ;  /* 0x000000000000791b */ /* 0x003fe20003800000 */
.L_x_3006:
[----:B------:R-:W-:Y:S02]  /*36950*/  IMAD.MOV.U32 R13, RZ, RZ, R130 ;  /* 0x000000ffff0d7224 */ /* 0x000fe400078e0082 */
[----:B------:R-:W-:-:S07]  /*36960*/  IMAD.MOV.U32 R134, RZ, RZ, R14 ;  /* 0x000000ffff867224 */ /* 0x000fce00078e000e */
[----:B------:R-:W-:Y:S05]  /*36970*/  WARPSYNC.COLLECTIVE R15, `(.L_x_3007) ;  /* 0x000000000f087348 */ /* 0x000fea0003c00000 */
[----:B------:R0:W1:Y:S02]  /*36980*/  SHFL.IDX P6, R14, R13, R12, R11 ;  /* 0x0000000c0d0e7389 */ /* 0x00006400000c000b */
[----:B01----:R-:W-:Y:S01]  /*36990*/  ENDCOLLECTIVE ;  /* 0x000000000000791b */ /* 0x003fe20003800000 */
.L_x_3007:
        /* <DEDUP_REMOVED lines=8> */
.L_x_3008:
[----:B------:R-:W-:Y:S02]  /*36a20*/  SEL R104, R122, R119, P0 ;  /* 0x000000777a687207 */ /* 0x000fe40000000000 */
[----:B------:R-:W-:Y:S02]  /*36a30*/  SEL R119, R119, R122, P0 ;  /* 0x0000007a77777207 */ /* 0x000fe40000000000 */
[----:B------:R-:W-:Y:S01]  /*36a40*/  MOV R13, R123 ;  /* 0x0000007b000d7202 */ /* 0x000fe20000000f00 */
[----:B------:R-:W-:-:S07]  /*36a50*/  IMAD.MOV.U32 R101, RZ, RZ, R14 ;  /* 0x000000ffff657224 */ /* 0x000fce00078e000e */
[----:B------:R-:W-:Y:S05]  /*36a60*/  WARPSYNC.COLLECTIVE R15, `(.L_x_3009) ;  /* 0x000000000f087348 */ /* 0x000fea0003c00000 */
[----:B------:R0:W1:Y:S02]  /*36a70*/  SHFL.IDX P6, R14, R13, R12, R11 ;  /* 0x0000000c0d0e7389 */ /* 0x00006400000c000b */
[----:B01----:R-:W-:Y:S01]  /*36a80*/  ENDCOLLECTIVE ;  /* 0x000000000000791b */ /* 0x003fe20003800000 */
.L_x_3009:
[----:B------:R-:W-:Y:S02]  /*36a90*/  IMAD.MOV.U32 R13, RZ, RZ, R142 ;  /* 0x000000ffff0d7224 */ /* 0x000fe400078e008e */
[----:B------:R-:W-:Y:S02]  /*36aa0*/  IMAD.MOV.U32 R12, RZ, RZ, R2 ;  /* 0x000000ffff0c7224 */ /* 0x000fe400078e0002 */
[----:B------:R-:W-:-:S07]  /*36ab0*/  IMAD.MOV.U32 R123, RZ, RZ, R14 ;  /* 0x000000ffff7b7224 */ /* 0x000fce00078e000e */
[----:B------:R-:W-:Y:S05]  /*36ac0*/  WARPSYNC.COLLECTIVE R15, `(.L_x_3010) ;  /* 0x000000000f087348 */ /* 0x000fea0003c00000 */
[----:B------:R0:W1:Y:S02]  /*36ad0*/  SHFL.IDX P6, R14, R13, R12, R11 ;  /* 0x0000000c0d0e7389 */ /* 0x00006400000c000b */
[----:B01----:R-:W-:Y:S01]  /*36ae0*/  ENDCOLLECTIVE ;  /* 0x000000000000791b */ /* 0x003fe20003800000 */
.L_x_3010:
[----:B------:R-:W-:Y:S02]  /*36af0*/  IMAD.MOV.U32 R13, RZ, RZ, R138 ;  /* 0x000000ffff0d7224 */ /* 0x000fe400078e008a */
[----:B------:R-:W-:-:S07]  /*36b00*/  IMAD.MOV.U32 R142, RZ, RZ, R14 ;  /* 0x000000ffff8e7224 */ /* 0x000fce00078e000e */
[----:B------:R-:W-:Y:S05]  /*36b10*/  WARPSYNC.COLLECTIVE R15, `(.L_x_3011) ;  /* 0x000000000f087348 */ /* 0x000fea0003c00000 */
[----:B------:R0:W1:Y:S02]  /*36b20*/  SHFL.IDX P6, R14, R13, R12, R11 ;  /* 0x0000000c0d0e7389 */ /* 0x00006400000c000b */
[----:B01----:R-:W-:Y:S01]  /*36b30*/  ENDCOLLECTIVE ;  /* 0x000000000000791b */ /* 0x003fe20003800000 */
.L_x_3011:
        /* <DEDUP_REMOVED lines=8> */
.L_x_3012:
[----:B------:R-:W-:Y:S02]  /*36bc0*/  SEL R107, R123, R127, P0 ;  /* 0x0000007f7b6b7207 */ /* 0x000fe40000000000 */
[----:B------:R-:W-:Y:S01]  /*36bd0*/  SEL R123, R127, R123, P0 ;  /* 0x0000007b7f7b7207 */ /* 0x000fe20000000000 */
[----:B------:R-:W-:Y:S02]  /*36be0*/  IMAD.MOV.U32 R13, RZ, RZ, R205 ;  /* 0x000000ffff0d7224 */ /* 0x000fe400078e00cd */
[----:B------:R-:W-:-:S07]  /*36bf0*/  IMAD.MOV.U32 R103, RZ, RZ, R14 ;  /* 0x000000ffff677224 */ /* 0x000fce00078e000e */
[----:B------:R-:W-:Y:S05]  /*36c00*/  WARPSYNC.COLLECTIVE R15, `(.L_x_3013) ;  /* 0x000000000f087348 */ /* 0x000fea0003c00000 */
[----:B------:R0:W1:Y:S02]  /*36c10*/  SHFL.IDX P6, R14, R13, R12, R11 ;  /* 0x0000000c0d0e7389 */ /* 0x00006400000c000b */
[----:B01----:R-:W-:Y:S01]  /*36c20*/  ENDCOLLECTIVE ;  /* 0x000000000000791b */ /* 0x003fe20003800000 */
.L_x_3013:
[----:B------:R-:W-:Y:S02]  /*36c30*/  IMAD.MOV.U32 R13, RZ, RZ, R150 ;  /* 0x000000ffff0d7224 */ /* 0x000fe400078e0096 */
[----:B------:R-:W-:Y:S02]  /*36c40*/  IMAD.MOV.U32 R12, RZ, RZ, R2 ;  /* 0x000000ffff0c7224 */ /* 0x000fe400078e0002 */
[----:B------:R-:W-:Y:S02]  /*36c50*/  IMAD.MOV.U32 R2, RZ, RZ, RZ ;  /* 0x000000ffff027224 */ /* 0x000fe400078e00ff */
[----:B------:R-:W-:-:S07]  /*36c60*/  IMAD.MOV.U32 R70, RZ, RZ, R14 ;  /* 0x000000ffff467224 */ /* 0x000fce00078e000e */
[----:B------:R-:W-:Y:S05]  /*36c70*/  WARPSYNC.COLLECTIVE R15, `(.L_x_3014) ;  /* 0x000000000f087348 */ /* 0x000fea0003c00000 */
[----:B------:R0:W1:Y:S02]  /*36c80*/  SHFL.IDX P6, R14, R13, R12, R11 ;  /* 0x0000000c0d0e7389 */ /* 0x00006400000c000b */
[----:B01----:R-:W-:Y:S01]  /*36c90*/  ENDCOLLECTIVE ;  /* 0x000000000000791b */ /* 0x003fe20003800000 */
.L_x_3014:
[----:B------:R-:W-:Y:S02]  /*36ca0*/  IMAD.MOV.U32 R13, RZ, RZ, R206 ;  /* 0x000000ffff0d7224 */ /* 0x000fe400078e00ce */
[----:B------:R-:W-:-:S07]  /*36cb0*/  IMAD.MOV.U32 R150, RZ, RZ, R14 ;  /* 0x000000ffff967224 */ /* 0x000fce00078e000e */
[----:B------:R-:W-:Y:S05]  /*36cc0*/  WARPSYNC.COLLECTIVE R15, `(.L_x_3015) ;  /* 0x000000000f087348 */ /* 0x000fea0003c00000 */
[----:B------:R0:W1:Y:S02]  /*36cd0*/  SHFL.IDX P6, R14, R13, R12, R11 ;  /* 0x0000000c0d0e7389 */ /* 0x00006400000c000b */
[----:B01----:R-:W-:Y:S01]  /*36ce0*/  ENDCOLLECTIVE ;  /* 0x000000000000791b */ /* 0x003fe20003800000 */
.L_x_3015:
[----:B------:R-:W-:Y:S01]  /*36cf0*/  MOV R0, R14 ;  /* 0x0000000e00007202 */ /* 0x000fe20000000f00 */
[----:B------:R-:W-:Y:S06]  /*36d00*/  BRA `(.L_x_3016) ;  /* 0xfffffed000b47947 */ /* 0x000fec000383ffff */
.L_x_2668:
[----:B------:R-:W-:Y:S02]  /*36d10*/  IMAD.MOV.U32 R13, RZ, RZ, R32 ;  /* 0x000000ffff0d7224 */ /* 0x000fe400078e0020 */
[----:B------:R-:W-:Y:S02]  /*36d20*/  IMAD.MOV.U32 R12, RZ, RZ, RZ ;  /* 0x000000ffff0c7224 */ /* 0x000fe400078e00ff */
[----:B------:R-:W-:Y:S02]  /*36d30*/  IMAD.MOV.U32 R11, RZ, RZ, 0x181f ;  /* 0x0000181fff0b7424 */ /* 0x000fe400078e00ff */
[----:B------:R-:W-:-:S07]  /*36d40*/  IMAD.MOV.U32 R15, RZ, RZ, -0x1 ;  /* 0xffffffffff0f7424 */ /* 0x000fce00078e00ff */
[----:B-----5:R-:W-:Y:S05]  /*36d50*/  WARPSYNC.COLLECTIVE R15, `(.L_x_3017) ;  /* 0x000000000f087348 */ /* 0x020fea0003c00000 */
[----:B------:R0:W1:Y:S02]  /*36d60*/  SHFL.IDX P6, R14, R13, R12, R11 ;  /* 0x0000000c0d0e7389 */ /* 0x00006400000c000b */
[----:B01---5:R-:W-:Y:S01]  /*36d70*/  ENDCOLLECTIVE ;  /* 0x000000000000791b */ /* 0x023fe20003800000 */
.L_x_3017:
[----:B------:R-:W-:Y:S02]  /*36d80*/  IMAD.MOV.U32 R13, RZ, RZ, R21 ;  /* 0x000000ffff0d7224 */ /* 0x000fe400078e0015 */
[----:B------:R-:W-:-:S07]  /*36d90*/  IMAD.MOV.U32 R20, RZ, RZ, R14 ;  /* 0x000000ffff147224 */ /* 0x000fce00078e000e */
[----:B------:R-:W-:Y:S05]  /*36da0*/  WARPSYNC.COLLECTIVE R15, `(.L_x_3018) ;  /* 0x000000000f087348 */ /* 0x000fea0003c00000 */
[----:B------:R0:W1:Y:S02]  /*36db0*/  SHFL.IDX P6, R14, R13, R12, R11 ;  /* 0x0000000c0d0e7389 */ /* 0x00006400000c000b */
[----:B01----:R-:W-:Y:S01]  /*36dc0*/  ENDCOLLECTIVE ;  /* 0x000000000000791b */ /* 0x003fe20003800000 */
.L_x_3018:
[----:B------:R-:W-:Y:S05]  /*36dd0*/  BRA `(.L_x_3019) ;  /* 0xfffffee400ac7947 */ /* 0x000fea000383ffff */
.L_x_2671:
        /* <DEDUP_REMOVED lines=8> */
.L_x_3021:
[----:B------:R-:W-:Y:S05]  /*36e60*/  BSYNC B1 ;  /* 0x0000000000017941 */ /* 0x000fea0003800000 */
.L_x_3020:
        /* <DEDUP_REMOVED lines=8> */
.L_x_3022:
[----:B------:R-:W-:Y:S05]  /*36ef0*/  BRA `(.L_x_3023) ;  /* 0xfffffee400dc7947 */ /* 0x000fea000383ffff */
.L_x_2674:
[----:B------:R-:W-:Y:S01]  /*36f00*/  BSSY B1, `(.L_x_3024) ;  /* 0x0000008000017945 */ /* 0x000fe20003800000 */
[----:B------:R-:W-:Y:S02]  /*36f10*/  IMAD.MOV.U32 R13, RZ, RZ, R32 ;  /* 0x000000ffff0d7224 */ /* 0x000fe400078e0020 */
[----:B------:R-:W-:Y:S02]  /*36f20*/  IMAD.MOV.U32 R12, RZ, RZ, 0x2 ;  /* 0x00000002ff0c7424 */ /* 0x000fe400078e00ff */
[----:B------:R-:W-:Y:S02]  /*36f30*/  IMAD.MOV.U32 R11, RZ, RZ, 0x181f ;  /* 0x0000181fff0b7424 */ /* 0x000fe400078e00ff */
[----:B------:R-:W-:-:S07]  /*36f40*/  IMAD.MOV.U32 R15, RZ, RZ, -0x1 ;  /* 0xffffffffff0f7424 */ /* 0x000fce00078e00ff */
[----:B0123-5:R-:W-:Y:S05]  /*36f50*/  WARPSYNC.COLLECTIVE R15, `(.L_x_3025) ;  /* 0x000000000f087348 */ /* 0x02ffea0003c00000 */
[----:B--2---:R2:W4:Y:S02]  /*36f60*/  SHFL.IDX P6, R14, R13, R12, R11 ;  /* 0x0000000c0d0e7389 */ /* 0x00452400000c000b */
[----:B012345:R-:W-:Y:S01]  /*36f70*/  ENDCOLLECTIVE ;  /* 0x000000000000791b */ /* 0x03ffe20003800000 */
.L_x_3025:
[----:B------:R-:W-:Y:S05]  /*36f80*/  BSYNC B1 ;  /* 0x0000000000017941 */ /* 0x000fea0003800000 */
.L_x_3024:
        /* <DEDUP_REMOVED lines=8> */
.L_x_3026:
[----:B------:R-:W-:Y:S05]  /*37010*/  BRA `(.L_x_3027) ;  /* 0xfffffee800147947 */ /* 0x000fea000383ffff */
.L_x_2677:
        /* <DEDUP_REMOVED lines=8> */
.L_x_3029:
[----:B------:R-:W-:Y:S05]  /*370a0*/  BSYNC B1 ;  /* 0x0000000000017941 */ /* 0x000fea0003800000 */
.L_x_3028:
        /* <DEDUP_REMOVED lines=8> */
.L_x_3030:
[----:B------:R-:W-:Y:S05]  /*37130*/  BRA `(.L_x_3031) ;  /* 0xfffffee800447947 */ /* 0x000fea000383ffff */
.L_x_2679:
[----:B------:R-:W-:Y:S02]  /*37140*/  IMAD.MOV.U32 R13, RZ, RZ, R40 ;  /* 0x000000ffff0d7224 */ /* 0x000fe400078e0028 */
[----:B------:R-:W-:Y:S02]  /*37150*/  IMAD.MOV.U32 R12, RZ, RZ, RZ ;  /* 0x000000ffff0c7224 */ /* 0x000fe400078e00ff */
[----:B------:R-:W-:Y:S02]  /*37160*/  IMAD.MOV.U32 R11, RZ, RZ, 0x1c1f ;  /* 0x00001c1fff0b7424 */ /* 0x000fe400078e00ff */
[----:B------:R-:W-:-:S07]  /*37170*/  IMAD.MOV.U32 R15, RZ, RZ, -0x1 ;  /* 0xffffffffff0f7424 */ /* 0x000fce00078e00ff */
[----:B------:R-:W-:Y:S05]  /*37180*/  WARPSYNC.COLLECTIVE R15, `(.L_x_3032) ;  /* 0x000000000f087348 */ /* 0x000fea0003c00000 */
[----:B------:R0:W1:Y:S02]  /*37190*/  SHFL.IDX P6, R14, R13, R12, R11 ;  /* 0x0000000c0d0e7389 */ /* 0x00006400000c000b */
[----:B01----:R-:W-:Y:S01]  /*371a0*/  ENDCOLLECTIVE ;  /* 0x000000000000791b */ /* 0x003fe20003800000 */
.L_x_3032:
[----:B------:R-:W-:Y:S01]  /*371b0*/  MOV R13, R35 ;  /* 0x00000023000d7202 */ /* 0x000fe20000000f00 */
[----:B------:R-:W-:-:S07]  /*371c0*/  IMAD.MOV.U32 R41, RZ, RZ, R14 ;  /* 0x000000ffff297224 */ /* 0x000fce00078e000e */
[----:B------:R-:W-:Y:S05]  /*371d0*/  WARPSYNC.COLLECTIVE R15, `(.L_x_3033) ;  /* 0x000000000f087348 */ /* 0x000fea0003c00000 */
[----:B------:R0:W1:Y:S02]  /*371e0*/  SHFL.IDX P6, R14, R13, R12, R11 ;  /* 0x0000000c0d0e7389 */ /* 0x00006400000c000b */
[----:B01----:R-:W-:Y:S01]  /*371f0*/  ENDCOLLECTIVE ;  /* 0x000000000000791b */ /* 0x003fe20003800000 */
.L_x_3033:
[----:B------:R-:W-:Y:S01]  /*37200*/  IMAD.MOV.U32 R11, RZ, RZ, R14 ;  /* 0x000000ffff0b7224 */ /* 0x000fe200078e000e */
[----:B------:R-:W-:Y:S06]  /*37210*/  BRA `(.L_x_3034) ;  /* 0xfffffeec002c7947 */ /* 0x000fec000383ffff */
.L_x_2682:
[----:B------:R-:W-:Y:S01]  /*37220*/  BSSY B1, `(.L_x_3035) ;  /* 0x0000008000017945 */ /* 0x000fe20003800000 */
[----:B------:R-:W-:Y:S02]  /*37230*/  IMAD.MOV.U32 R13, RZ, RZ, R40 ;  /* 0x000000ffff0d7224 */ /* 0x000fe400078e0028 */
[----:B------:R-:W-:Y:S02]  /*37240*/  IMAD.MOV.U32 R12, RZ, RZ, 0x1 ;  /* 0x00000001ff0c7424 */ /* 0x000fe400078e00ff */
[----:B--2---:R-:W-:Y:S02]  /*37250*/  IMAD.MOV.U32 R11, RZ, RZ, 0x1c1f ;  /* 0x00001c1fff0b7424 */ /* 0x004fe400078e00ff */
[----:B------:R-:W-:-:S07]  /*37260*/  IMAD.MOV.U32 R15, RZ, RZ, -0x1 ;  /* 0xffffffffff0f7424 */ /* 0x000fce00078e00ff */
[----:B01-3--:R-:W-:Y:S05]  /*37270*/  WARPSYNC.COLLECTIVE R15, `(.L_x_3036) ;  /* 0x000000000f087348 */ /* 0x00bfea0003c00000 */
[----:B------:R2:W4:Y:S02]  /*37280*/  SHFL.IDX P6, R14, R13, R12, R11 ;  /* 0x0000000c0d0e7389 */ /* 0x00052400000c000b */
[----:B01234-:R-:W-:Y:S01]  /*37290*/  ENDCOLLECTIVE ;  /* 0x000000000000791b */ /* 0x01ffe20003800000 */
.L_x_3036:
[----:B------:R-:W-:Y:S05]  /*372a0*/  BSYNC B1 ;  /* 0x0000000000017941 */ /* 0x000fea0003800000 */
.L_x_3035:
        /* <DEDUP_REMOVED lines=8> */
.L_x_3037:
[----:B------:R-:W-:Y:S01]  /*37330*/  IMAD.MOV.U32 R35, RZ, RZ, R14 ;  /* 0x000000ffff237224 */ /* 0x000fe200078e000e */
[----:B------:R-:W-:Y:S06]  /*37340*/  BRA `(.L_x_3038) ;  /* 0xfffffef800dc7947 */ /* 0x000fec000383ffff */
.L_x_2686:
[----:B------:R-:W-:Y:S01]  /*37350*/  IMAD.MOV.U32 R13, RZ, RZ, R3 ;  /* 0x000000ffff0d7224 */ /* 0x000fe200078e0003 */
[----:B------:R-:W-:Y:S01]  /*37360*/  MOV R11, 0x181f ;  /* 0x0000181f000b7802 */ /* 0x000fe20000000f00 */
[----:B------:R-:W-:Y:S02]  /*37370*/  IMAD.MOV.U32 R12, RZ, RZ, RZ ;  /* 0x000000ffff0c7224 */ /* 0x000fe400078e00ff */
[----:B------:R-:W-:-:S07]  /*37380*/  IMAD.MOV.U32 R15, RZ, RZ, -0x1 ;  /* 0xffffffffff0f7424 */ /* 0x000fce00078e00ff */
[----:B0-----:R-:W-:Y:S05]  /*37390*/  WARPSYNC.COLLECTIVE R15, `(.L_x_3039) ;  /* 0x000000000f087348 */ /* 0x001fea0003c00000 */
[----:B------:R1:W2:Y:S02]  /*373a0*/  SHFL.IDX P6, R14, R13, R12, R11 ;  /* 0x0000000c0d0e7389 */ /* 0x0002a400000c000b */
[----:B012---:R-:W-:Y:S01]  /*373b0*/  ENDCOLLECTIVE ;  /* 0x000000000000791b */ /* 0x007fe20003800000 */
.L_x_3039:
[----:B------:R-:W-:Y:S02]  /*373c0*/  IMAD.MOV.U32 R13, RZ, RZ, R2 ;  /* 0x000000ffff0d7224 */ /* 0x000fe400078e0002 */
[----:B------:R-:W-:-:S07]  /*373d0*/  IMAD.MOV.U32 R0, RZ, RZ, R14 ;  /* 0x000000ffff007224 */ /* 0x000fce00078e000e */
[----:B------:R-:W-:Y:S05]  /*373e0*/  WARPSYNC.COLLECTIVE R15, `(.L_x_3040) ;  /* 0x000000000f087348 */ /* 0x000fea0003c00000 */
[----:B------:R0:W1:Y:S02]  /*373f0*/  SHFL.IDX P6, R14, R13, R12, R11 ;  /* 0x0000000c0d0e7389 */ /* 0x00006400000c000b */
[----:B01----:R-:W-:Y:S01]  /*37400*/  ENDCOLLECTIVE ;  /* 0x000000000000791b */ /* 0x003fe20003800000 */
.L_x_3040:
[----:B------:R-:W-:Y:S05]  /*37410*/  BRA `(.L_x_3041) ;  /* 0xffffff1c00747947 */ /* 0x000fea000383ffff */
.L_x_2689:
[----:B------:R-:W-:Y:S01]  /*37420*/  BSSY B1, `(.L_x_3042) ;  /* 0x0000008000017945 */ /* 0x000fe20003800000 */
[----:B--2---:R-:W-:Y:S01]  /*37430*/  IMAD.MOV.U32 R13, RZ, RZ, R3 ;  /* 0x000000ffff0d7224 */ /* 0x004fe200078e0003 */
[----:B------:R-:W-:Y:S01]  /*37440*/  MOV R15, 0xffffffff ;  /* 0xffffffff000f7802 */ /* 0x000fe20000000f00 */
[----:B------:R-:W-:Y:S02]  /*37450*/  IMAD.MOV.U32 R12, RZ, RZ, 0x1 ;  /* 0x00000001ff0c7424 */ /* 0x000fe400078e00ff */
[----:B------:R-:W-:-:S07]  /*37460*/  IMAD.MOV.U32 R11, RZ, RZ, 0x181f ;  /* 0x0000181fff0b7424 */ /* 0x000fce00078e00ff */
[----:B01-3--:R-:W-:Y:S05]  /*37470*/  WARPSYNC.COLLECTIVE R15, `(.L_x_3043) ;  /* 0x000000000f087348 */ /* 0x00bfea0003c00000 */
[----:B---3--:R2:W3:Y:S02]  /*37480*/  SHFL.IDX P6, R14, R13, R12, R11 ;  /* 0x0000000c0d0e7389 */ /* 0x0084e400000c000b */
[----:B0123--:R-:W-:Y:S01]  /*37490*/  ENDCOLLECTIVE ;  /* 0x000000000000791b */ /* 0x00ffe20003800000 */
.L_x_3043:
[----:B------:R-:W-:Y:S05]  /*374a0*/  BSYNC B1 ;  /* 0x0000000000017941 */ /* 0x000fea0003800000 */
.L_x_3042:
        /* <DEDUP_REMOVED lines=8> */
.L_x_3044:
[----:B------:R-:W-:Y:S05]  /*37530*/  BRA `(.L_x_3045) ;  /* 0xffffff1c00a47947 */ /* 0x000fea000383ffff */
.L_x_2692:
        /* <DEDUP_REMOVED lines=8> */
.L_x_3047:
[----:B------:R-:W-:Y:S05]  /*375c0*/  BSYNC B1 ;  /* 0x0000000000017941 */ /* 0x000fea0003800000 */
.L_x_3046:
        /* <DEDUP_REMOVED lines=8> */
.L_x_3048:
[----:B------:R-:W-:Y:S05]  /*37650*/  BRA `(.L_x_3049) ;  /* 0xffffff1c00d47947 */ /* 0x000fea000383ffff */
.L_x_2695:
[----:B------:R-:W-:Y:S01]  /*37660*/  BSSY B1, `(.L_x_3050) ;  /* 0x0000008000017945 */ /* 0x000fe20003800000 */
[----:B0-----:R-:W-:Y:S02]  /*37670*/  IMAD.MOV.U32 R13, RZ, RZ, R3 ;  /* 0x000000ffff0d7224 */ /* 0x001fe400078e0003 */
[----:B------:R-:W-:Y:S02]  /*37680*/  IMAD.MOV.U32 R12, RZ, RZ, 0x3 ;  /* 0x00000003ff0c7424 */ /* 0x000fe400078e00ff */
[----:B------:R-:W-:Y:S02]  /*37690*/  IMAD.MOV.U32 R11, RZ, RZ, 0x181f ;  /* 0x0000181fff0b7424 */ /* 0x000fe400078e00ff */
[----:B------:R-:W-:-:S07]  /*376a0*/  IMAD.MOV.U32 R15, RZ, RZ, -0x1 ;  /* 0xffffffffff0f7424 */ /* 0x000fce00078e00ff */
[----:B-1234-:R-:W-:Y:S05]  /*376b0*/  WARPSYNC.COLLECTIVE R15, `(.L_x_3051) ;  /* 0x000000000f087348 */ /* 0x01efea0003c00000 */
[----:B---3--:R0:W3:Y:S02]  /*376c0*/  SHFL.IDX P6, R14, R13, R12, R11 ;  /* 0x0000000c0d0e7389 */ /* 0x0080e400000c000b */
[----:B01234-:R-:W-:Y:S01]  /*376d0*/  ENDCOLLECTIVE ;  /* 0x000000000000791b */ /* 0x01ffe20003800000 */
.L_x_3051:
[----:B------:R-:W-:Y:S05]  /*376e0*/  BSYNC B1 ;  /* 0x0000000000017941 */ /* 0x000fea0003800000 */
.L_x_3050:
        /* <DEDUP_REMOVED lines=8> */
.L_x_3052:
[----:B------:R-:W-:Y:S05]  /*37770*/  BRA `(.L_x_3053) ;  /* 0xffffff2000047947 */ /* 0x000fea000383ffff */
.L_x_2714:
[----:B------:R-:W0:Y:S01]  /*37780*/  S2R R4, SR_TID.X ;  /* 0x0000000000047919 */ /* 0x000e220000002100 */
[----:B------:R-:W-:Y:S01]  /*37790*/  BSSY B1, `(.L_x_3054) ;  /* 0x000000a000017945 */ /* 0x000fe20003800000 */
[----:B------:R-:W-:Y:S02]  /*377a0*/  IMAD.MOV.U32 R12, RZ, RZ, RZ ;  /* 0x000000ffff0c7224 */ /* 0x000fe400078e00ff */
[----:B------:R-:W-:Y:S02]  /*377b0*/  IMAD.MOV.U32 R11, RZ, RZ, 0x1f ;  /* 0x0000001fff0b7424 */ /* 0x000fe400078e00ff */
[----:B------:R-:W-:Y:S01]  /*377c0*/  IMAD.MOV.U32 R15, RZ, RZ, -0x1 ;  /* 0xffffffffff0f7424 */ /* 0x000fe200078e00ff */
[----:B0-----:R-:W-:-:S04]  /*377d0*/  SHF.R.U32.HI R4, RZ, 0x5, R4 ;  /* 0x00000005ff047819 */ /* 0x001fc80000011604 */
[----:B------:R-:W-:-:S05]  /*377e0*/  LOP3.LUT R4, R4, 0x3, RZ, 0xc0, !PT ;  /* 0x0000000304047812 */ /* 0x000fca00078ec0ff */
[----:B------:R-:W-:-:S07]  /*377f0*/  IMAD.MOV.U32 R13, RZ, RZ, R4 ;  /* 0x000000ffff0d7224 */ /* 0x000fce00078e0004 */
[----:B------:R-:W-:Y:S05]  /*37800*/  WARPSYNC.COLLECTIVE R15, `(.L_x_3055) ;  /* 0x000000000f087348 */ /* 0x000fea0003c00000 */
[----:B------:R0:W1:Y:S02]  /*37810*/  SHFL.IDX P6, R14, R13, R12, R11 ;  /* 0x0000000c0d0e7389 */ /* 0x00006400000c000b */
[----:B01----:R-:W-:Y:S01]  /*37820*/  ENDCOLLECTIVE ;  /* 0x000000000000791b */ /* 0x003fe20003800000 */
.L_x_3055:
[----:B------:R-:W-:Y:S05]  /*37830*/  BSYNC B1 ;  /* 0x0000000000017941 */ /* 0x000fea0003800000 */
.L_x_3054:
[----:B------:R-:W-:Y:S05]  /*37840*/  BRA `(.L_x_3056) ;  /* 0xffffff3c00e47947 */ /* 0x000fea000383ffff */
.L_x_2716:
[----:B------:R-:W-:Y:S01]  /*37850*/  BSSY B1, `(.L_x_3057) ;  /* 0x0000006000017945 */ /* 0x000fe20003800000 */
[----:B------:R-:W-:-:S07]  /*37860*/  MOV R15, 0xffffffff ;  /* 0xffffffff000f7802 */ /* 0x000fce0000000f00 */
[----:B0-----:R-:W-:Y:S05]  /*37870*/  WARPSYNC.COLLECTIVE R15, `(.L_x_3058) ;  /* 0x000000000f0c7348 */ /* 0x001fea0003c00000 */
[----:B------:R-:W-:Y:S02]  /*37880*/  ELECT P6, UR62, PT ;  /* 0x00000000003e782f */ /* 0x000fe400038c0000 */
[----:B------:R-:W-:Y:S01]  /*37890*/  MOV R14, UR62 ;  /* 0x0000003e000e7c02 */ /* 0x000fe20008000f00 */
[----:B0-----:R-:W-:Y:S10]  /*378a0*/  ENDCOLLECTIVE ;  /* 0x000000000000791b */ /* 0x001ff40003800000 */
.L_x_3058:
[----:B------:R-:W-:Y:S05]  /*378b0*/  BSYNC B1 ;  /* 0x0000000000017941 */ /* 0x000fea0003800000 */
.L_x_3057:
[----:B------:R-:W-:Y:S05]  /*378c0*/  BRA `(.L_x_2715) ;  /* 0xffffff3c00dc7947 */ /* 0x000fea000383ffff */
.L_x_2718:
[----:B0-----:R0:W1:Y:S02]  /*378d0*/  SYNCS.PHASECHK.TRANS64.TRYWAIT P0, [R18+URZ+0x38820], R4 ;  /* 0x03882004120075a7 */ /* 0x001064000800017f */
[----:B-1----:R-:W-:Y:S05]  /*378e0*/  @!P0 NANOSLEEP.SYNCS 0x989680 ;  /* 0x009896800000895d */ /* 0x002fea0003900000 */
[----:B------:R-:W1:Y:S02]  /*378f0*/  @!P0 SYNCS.PHASECHK.TRANS64 P0, [R18+URZ+0x38820], R4 ;  /* 0x03882004120085a7 */ /* 0x000e64000800007f */
[----:B-1----:R-:W-:Y:S05]  /*37900*/  @!P0 BRA `(.L_x_2718) ;  /* 0xfffffffc00f08947 */ /* 0x002fea000383ffff */
[----:B------:R-:W-:Y:S05]  /*37910*/  BRA `(.L_x_3059) ;  /* 0xffffff3c00ec7947 */ /* 0x000fea000383ffff */
.L_x_2722:
[----:B-1----:R1:W2:Y:S02]  /*37920*/  SYNCS.PHASECHK.TRANS64.TRYWAIT P0, [R7+URZ+0x388a0], R10 ;  /* 0x0388a00a070075a7 */ /* 0x0022a4000800017f */
[----:B--2---:R-:W-:Y:S05]  /*37930*/  @!P0 NANOSLEEP.SYNCS 0x989680 ;  /* 0x009896800000895d */ /* 0x004fea0003900000 */
[----:B------:R-:W2:Y:S02]  /*37940*/  @!P0 SYNCS.PHASECHK.TRANS64 P0, [R7+URZ+0x388a0], R10 ;  /* 0x0388a00a070085a7 */ /* 0x000ea4000800007f */
[----:B--2---:R-:W-:Y:S05]  /*37950*/  @!P0 BRA `(.L_x_2722) ;  /* 0xfffffffc00f08947 */ /* 0x004fea000383ffff */
[----:B------:R-:W-:Y:S05]  /*37960*/  BRA `(.L_x_3060) ;  /* 0xffffff40000c7947 */ /* 0x000fea000383ffff */
.L_x_2728:
[----:B0-----:R0:W2:Y:S02]  /*37970*/  SYNCS.PHASECHK.TRANS64.TRYWAIT P0, [R7+URZ+0x388c0], R10 ;  /* 0x0388c00a070075a7 */ /* 0x0010a4000800017f */
[----:B--2---:R-:W-:Y:S05]  /*37980*/  @!P0 NANOSLEEP.SYNCS 0x989680 ;  /* 0x009896800000895d */ /* 0x004fea0003900000 */
[----:B------:R-:W2:Y:S02]  /*37990*/  @!P0 SYNCS.PHASECHK.TRANS64 P0, [R7+URZ+0x388c0], R10 ;  /* 0x0388c00a070085a7 */ /* 0x000ea4000800007f */
[----:B--2---:R-:W-:Y:S05]  /*379a0*/  @!P0 BRA `(.L_x_2728) ;  /* 0xfffffffc00f08947 */ /* 0x004fea000383ffff */
[----:B------:R-:W-:Y:S05]  /*379b0*/  BRA `(.L_x_3061) ;  /* 0xffffff4000cc7947 */ /* 0x000fea000383ffff */
.L_x_2736:
[----:B0-----:R0:W1:Y:S02]  /*379c0*/  SYNCS.PHASECHK.TRANS64.TRYWAIT P1, [R8+URZ+0x388a0], R7 ;  /* 0x0388a007080075a7 */ /* 0x001064000802017f */
[----:B-1----:R-:W-:Y:S05]  /*379d0*/  @!P1 NANOSLEEP.SYNCS 0x989680 ;  /* 0x009896800000995d */ /* 0x002fea0003900000 */
[----:B------:R-:W1:Y:S02]  /*379e0*/  @!P1 SYNCS.PHASECHK.TRANS64 P1, [R8+URZ+0x388a0], R7 ;  /* 0x0388a007080095a7 */ /* 0x000e64000802007f */
[----:B-1----:R-:W-:Y:S05]  /*379f0*/  @!P1 BRA `(.L_x_2736) ;  /* 0xfffffffc00f09947 */ /* 0x002fea000383ffff */
[----:B------:R-:W-:Y:S05]  /*37a00*/  BRA `(.L_x_3062) ;  /* 0xffffff4400dc7947 */ /* 0x000fea000383ffff */
.L_x_2742:
[----:B-1----:R1:W2:Y:S02]  /*37a10*/  SYNCS.PHASECHK.TRANS64.TRYWAIT P1, [R8+URZ+0x388c0], R7 ;  /* 0x0388c007080075a7 */ /* 0x0022a4000802017f */
[----:B--2---:R-:W-:Y:S05]  /*37a20*/  @!P1 NANOSLEEP.SYNCS 0x989680 ;  /* 0x009896800000995d */ /* 0x004fea0003900000 */
[----:B------:R-:W2:Y:S02]  /*37a30*/  @!P1 SYNCS.PHASECHK.TRANS64 P1, [R8+URZ+0x388c0], R7 ;  /* 0x0388c007080095a7 */ /* 0x000ea4000802007f */
[----:B--2---:R-:W-:Y:S05]  /*37a40*/  @!P1 BRA `(.L_x_2742) ;  /* 0xfffffffc00f09947 */ /* 0x004fea000383ffff */
[----:B------:R-:W-:Y:S05]  /*37a50*/  BRA `(.L_x_3063) ;  /* 0xffffff4800987947 */ /* 0x000fea000383ffff */
.L_x_2760:
        /* <DEDUP_REMOVED lines=8> */
[----:B-1----:R-:W-:Y:S05]  /*37ae0*/  WARPSYNC.COLLECTIVE R15, `(.L_x_3065) ;  /* 0x000000000f087348 */ /* 0x002fea0003c00000 */
[----:B------:R0:W2:Y:S02]  /*37af0*/  SHFL.IDX P6, R14, R13, R12, R11 ;  /* 0x0000000c0d0e7389 */ /* 0x0000a400000c000b */
[----:B012---:R-:W-:Y:S01]  /*37b00*/  ENDCOLLECTIVE ;  /* 0x000000000000791b */ /* 0x007fe20003800000 */
.L_x_3065:
[----:B------:R-:W-:Y:S05]  /*37b10*/  BSYNC B0 ;  /* 0x0000000000007941 */ /* 0x000fea0003800000 */
.L_x_3064:
[----:B------:R-:W-:Y:S05]  /*37b20*/  BRA `(.L_x_3066) ;  /* 0xffffff5800307947 */ /* 0x000fea000383ffff */
.L_x_2762:
[----:B------:R-:W-:Y:S01]  /*37b30*/  BSSY B0, `(.L_x_3067) ;  /* 0x0000006000007945 */ /* 0x000fe20003800000 */
[----:B------:R-:W-:-:S07]  /*37b40*/  IMAD.MOV.U32 R15, RZ, RZ, -0x1 ;  /* 0xffffffffff0f7424 */ /* 0x000fce00078e00ff */
[----:B01----:R-:W-:Y:S05]  /*37b50*/  WARPSYNC.COLLECTIVE R15, `(.L_x_3068) ;  /* 0x000000000f0c7348 */ /* 0x003fea0003c00000 */
[----:B------:R-:W-:Y:S02]  /*37b60*/  ELECT P6, UR62, PT ;  /* 0x00000000003e782f */ /* 0x000fe400038c0000 */
[----:B------:R-:W-:Y:S01]  /*37b70*/  MOV R14, UR62 ;  /* 0x0000003e000e7c02 */ /* 0x000fe20008000f00 */
[----:B01----:R-:W-:Y:S10]  /*37b80*/  ENDCOLLECTIVE ;  /* 0x000000000000791b */ /* 0x003ff40003800000 */
.L_x_3068:
[----:B------:R-:W-:Y:S05]  /*37b90*/  BSYNC B0 ;  /* 0x0000000000007941 */ /* 0x000fea0003800000 */
.L_x_3067:
[----:B------:R-:W-:Y:S05]  /*37ba0*/  BRA `(.L_x_3069) ;  /* 0xffffff5800387947 */ /* 0x000fea000383ffff */
.L_x_2764:
[----:B0-----:R0:W1:Y:S02]  /*37bb0*/  SYNCS.PHASECHK.TRANS64.TRYWAIT P0, [R0+URZ+0x38880], R3 ;  /* 0x03888003000075a7 */ /* 0x001064000800017f */
[----:B-1----:R-:W-:Y:S05]  /*37bc0*/  @!P0 NANOSLEEP.SYNCS 0x989680 ;  /* 0x009896800000895d */ /* 0x002fea0003900000 */
[----:B------:R-:W1:Y:S02]  /*37bd0*/  @!P0 SYNCS.PHASECHK.TRANS64 P0, [R0+URZ+0x38880], R3 ;  /* 0x03888003000085a7 */ /* 0x000e64000800007f */
[----:B-1----:R-:W-:Y:S05]  /*37be0*/  @!P0 BRA `(.L_x_2764) ;  /* 0xfffffffc00f08947 */ /* 0x002fea000383ffff */
[----:B------:R-:W-:Y:S05]  /*37bf0*/  BRA `(.L_x_3070) ;  /* 0xffffff5800a87947 */ /* 0x000fea000383ffff */
.L_x_2766:
[----:B-1----:R1:W2:Y:S02]  /*37c00*/  SYNCS.PHASECHK.TRANS64.TRYWAIT P0, [R0+URZ+0x38840], R3 ;  /* 0x03884003000075a7 */ /* 0x0022a4000800017f */
[----:B--2---:R-:W-:Y:S05]  /*37c10*/  @!P0 NANOSLEEP.SYNCS 0x989680 ;  /* 0x009896800000895d */ /* 0x004fea0003900000 */
[----:B------:R-:W2:Y:S02]  /*37c20*/  @!P0 SYNCS.PHASECHK.TRANS64 P0, [R0+URZ+0x38840], R3 ;  /* 0x03884003000085a7 */ /* 0x000ea4000800007f */
[----:B--2---:R-:W-:Y:S05]  /*37c30*/  @!P0 BRA `(.L_x_2766) ;  /* 0xfffffffc00f08947 */ /* 0x004fea000383ffff */
[----:B------:R-:W-:Y:S05]  /*37c40*/  BRA `(.L_x_3071) ;  /* 0xffffff5c00147947 */ /* 0x000fea000383ffff */
.L_x_2770:
        /* <DEDUP_REMOVED lines=10> */
.L_x_3072:
[----:B------:R-:W-:-:S04]  /*37cf0*/  IMAD R0, R8, 0x80, R5 ;  /* 0x0000008008007824 */ /* 0x000fc800078e0205 */
[C---:B------:R-:W-:Y:S01]  /*37d00*/  VIADD R5, R0.reuse, 0x10 ;  /* 0x0000001000057836 */ /* 0x040fe20000000000 */
[----:B------:R-:W-:Y:S01]  /*37d10*/  ISETP.GE.AND P2, PT, R0, R2, PT ;  /* 0x000000020000720c */ /* 0x000fe20003f46270 */
[----:B------:R-:W-:Y:S02]  /*37d20*/  IMAD.MOV.U32 R13, RZ, RZ, R4 ;  /* 0x000000ffff0d7224 */ /* 0x000fe400078e0004 */
[----:B------:R-:W-:-:S10]  /*37d30*/  IMAD.MOV.U32 R6, RZ, RZ, R14 ;  /* 0x000000ffff067224 */ /* 0x000fd400078e000e */
[----:B------:R-:W-:Y:S05]  /*37d40*/  WARPSYNC.COLLECTIVE R15, `(.L_x_3073) ;  /* 0x000000000f087348 */ /* 0x000fea0003c00000 */
[----:B------:R0:W1:Y:S02]  /*37d50*/  SHFL.IDX P6, R14, R13, R12, R11 ;  /* 0x0000000c0d0e7389 */ /* 0x00006400000c000b */
[----:B01----:R-:W-:Y:S01]  /*37d60*/  ENDCOLLECTIVE ;  /* 0x000000000000791b */ /* 0x003fe20003800000 */
.L_x_3073:
[----:B------:R-:W-:Y:S02]  /*37d70*/  IMAD.MOV.U32 R13, RZ, RZ, R3 ;  /* 0x000000ffff0d7224 */ /* 0x000fe400078e0003 */
[----:B------:R-:W-:Y:S02]  /*37d80*/  IMAD.MOV.U32 R12, RZ, RZ, 0x1 ;  /* 0x00000001ff0c7424 */ /* 0x000fe400078e00ff */
[----:B------:R-:W-:-:S07]  /*37d90*/  IMAD.MOV.U32 R7, RZ, RZ, R14 ;  /* 0x000000ffff077224 */ /* 0x000fce00078e000e */
[----:B------:R-:W-:Y:S05]  /*37da0*/  WARPSYNC.COLLECTIVE R15, `(.L_x_3074) ;  /* 0x000000000f087348 */ /* 0x000fea0003c00000 */
[----:B------:R0:W1:Y:S02]  /*37db0*/  SHFL.IDX P6, R14, R13, R12, R11 ;  /* 0x0000000c0d0e7389 */ /* 0x00006400000c000b */
[----:B01----:R-:W-:Y:S01]  /*37dc0*/  ENDCOLLECTIVE ;  /* 0x000000000000791b */ /* 0x003fe20003800000 */
.L_x_3074:
[----:B------:R-:W-:-:S04]  /*37dd0*/  @!P2 IADD3 R7, P3, R10, R7, RZ ;  /* 0x000000070a07a210 */ /* 0x000fc80007f7e0ff */
[----:B------:R-:W-:-:S04]  /*37de0*/  @!P2 IADD3.X R6, RZ, R6, RZ, P3, !PT ;  /* 0x00000006ff06a210 */ /* 0x000fc80001ffe4ff */
        /* <DEDUP_REMOVED lines=8> */
[----:B------:R0:W-:Y:S03]  /*37e70*/  @!P2 LDGSTS.E.BYPASS.LTC128B.128 [R9+0x20400], desc[UR40][R6.64], !P0 ;  /* 0x204000000609afae */ /* 0x0001e6000c101d68 */
[----:B0-----:R-:W-:Y:S05]  /*37e80*/  WARPSYNC.COLLECTIVE R15, `(.L_x_3075) ;  /* 0x000000000f087348 */ /* 0x001fea0003c00000 */
[----:B------:R1:W2:Y:S02]  /*37e90*/  SHFL.IDX P6, R14, R13, R12, R11 ;  /* 0x0000000c0d0e7389 */ /* 0x0002a400000c000b */
[----:B012---:R-:W-:Y:S01]  /*37ea0*/  ENDCOLLECTIVE ;  /* 0x000000000000791b */ /* 0x007fe20003800000 */
.L_x_3075:
[----:B------:R-:W-:Y:S01]  /*37eb0*/  @!PT LDS RZ, [RZ] ;  /* 0x00000000fffff984 */ /* 0x000fe20000000800 */
[----:B------:R-:W-:Y:S01]  /*37ec0*/  @!PT LDS RZ, [RZ] ;  /* 0x00000000fffff984 */ /* 0x000fe20000000800 */
[----:B------:R-:W-:Y:S01]  /*37ed0*/  @!PT LDS RZ, [RZ] ;  /* 0x00000000fffff984 */ /* 0x000fe20000000800 */
        /* <DEDUP_REMOVED lines=8> */
.L_x_3076:
[----:B------:R-:W-:Y:S01]  /*37f60*/  @!P2 IADD3 R7, P3, R10, R5, RZ ;  /* 0x000000050a07a210 */ /* 0x000fe20007f7e0ff */
[----:B------:R-:W-:-:S03]  /*37f70*/  VIADD R5, R0, 0x20 ;  /* 0x0000002000057836 */ /* 0x000fc60000000000 */
[----:B------:R-:W-:-:S04]  /*37f80*/  @!P2 IADD3.X R6, RZ, R8, RZ, P3, !PT ;  /* 0x00000008ff06a210 */ /* 0x000fc80001ffe4ff */
        /* <DEDUP_REMOVED lines=14> */
.L_x_3077:
[----:B------:R-:W-:Y:S02]  /*38070*/  IMAD.MOV.U32 R13, RZ, RZ, R3 ;  /* 0x000000ffff0d7224 */ /* 0x000fe400078e0003 */
[----:B------:R-:W-:Y:S02]  /*38080*/  IMAD.MOV.U32 R12, RZ, RZ, 0x3 ;  /* 0x00000003ff0c7424 */ /* 0x000fe400078e00ff */
[----:B------:R-:W-:-:S07]  /*38090*/  IMAD.MOV.U32 R5, RZ, RZ, R14 ;  /* 0x000000ffff057224 */ /* 0x000fce00078e000e */
[----:B------:R-:W-:Y:S05]  /*380a0*/  WARPSYNC.COLLECTIVE R15, `(.L_x_3078) ;  /* 0x000000000f087348 */ /* 0x000fea0003c00000 */
[----:B------:R0:W1:Y:S02]  /*380b0*/  SHFL.IDX P6, R14, R13, R12, R11 ;  /* 0x0000000c0d0e7389 */ /* 0x00006400000c000b */
[----:B01----:R-:W-:Y:S01]  /*380c0*/  ENDCOLLECTIVE ;  /* 0x000000000000791b */ /* 0x003fe20003800000 */
.L_x_3078:
[----:B------:R-:W-:-:S04]  /*380d0*/  @!P2 IADD3 R5, P3, R10, R5, RZ ;  /* 0x000000050a05a210 */ /* 0x000fc80007f7e0ff */
[----:B------:R-:W-:-:S05]  /*380e0*/  @!P2 IADD3.X R6, RZ, R6, RZ, P3, !PT ;  /* 0x00000006ff06a210 */ /* 0x000fca0001ffe4ff */
[----:B------:R-:W-:Y:S02]  /*380f0*/  @!P2 IMAD.MOV.U32 R7, RZ, RZ, R6 ;  /* 0x000000ffff07a224 */ /* 0x000fe400078e0006 */
[----:B------:R-:W-:Y:S01]  /*38100*/  @!P2 IMAD.MOV.U32 R6, RZ, RZ, R5 ;  /* 0x000000ffff06a224 */ /* 0x000fe200078e0005 */
[----:B------:R-:W-:Y:S01]  /*38110*/  MOV R13, R4 ;  /* 0x00000004000d7202 */ /* 0x000fe20000000f00 */
[----:B------:R-:W-:-:S03]  /*38120*/  VIADD R5, R0, 0x30 ;  /* 0x0000003000057836 */ /* 0x000fc60000000000 */
        /* <DEDUP_REMOVED lines=10> */
.L_x_3079:
[----:B------:R-:W-:Y:S01]  /*381d0*/  IMAD.MOV.U32 R13, RZ, RZ, R3 ;  /* 0x000000ffff0d7224 */ /* 0x000fe200078e0003 */
[----:B------:R-:W-:Y:S01]  /*381e0*/  MOV R12, 0x4 ;  /* 0x00000004000c7802 */ /* 0x000fe20000000f00 */
[----:B------:R-:W-:-:S07]  /*381f0*/  IMAD.MOV.U32 R5, RZ, RZ, R14 ;  /* 0x000000ffff057224 */ /* 0x000fce00078e000e */
[----:B------:R-:W-:Y:S05]  /*38200*/  WARPSYNC.COLLECTIVE R15, `(.L_x_3080) ;  /* 0x000000000f087348 */ /* 0x000fea0003c00000 */
[----:B------:R0:W1:Y:S02]  /*38210*/  SHFL.IDX P6, R14, R13, R12, R11 ;  /* 0x0000000c0d0e7389 */ /* 0x00006400000c000b */
[----:B01----:R-:W-:Y:S01]  /*38220*/  ENDCOLLECTIVE ;  /* 0x000000000000791b */ /* 0x003fe20003800000 */
.L_x_3080:
        /* <DEDUP_REMOVED lines=16> */
.L_x_3081:
[----:B------:R-:W-:Y:S02]  /*38330*/  IMAD.MOV.U32 R13, RZ, RZ, R3 ;  /* 0x000000ffff0d7224 */ /* 0x000fe400078e0003 */
[----:B------:R-:W-:Y:S02]  /*38340*/  IMAD.MOV.U32 R12, RZ, RZ, 0x5 ;  /* 0x00000005ff0c7424 */ /* 0x000fe400078e00ff */
[----:B------:R-:W-:-:S07]  /*38350*/  IMAD.MOV.U32 R5, RZ, RZ, R14 ;  /* 0x000000ffff057224 */ /* 0x000fce00078e000e */
[----:B------:R-:W-:Y:S05]  /*38360*/  WARPSYNC.COLLECTIVE R15, `(.L_x_3082) ;  /* 0x000000000f087348 */ /* 0x000fea0003c00000 */
[----:B------:R0:W1:Y:S02]  /*38370*/  SHFL.IDX P6, R14, R13, R12, R11 ;  /* 0x0000000c0d0e7389 */ /* 0x00006400000c000b */
[----:B01----:R-:W-:Y:S01]  /*38380*/  ENDCOLLECTIVE ;  /* 0x000000000000791b */ /* 0x003fe20003800000 */
.L_x_3082:
        /* <DEDUP_REMOVED lines=16> */
.L_x_3083:
[----:B------:R-:W-:Y:S02]  /*38490*/  IMAD.MOV.U32 R13, RZ, RZ, R3 ;  /* 0x000000ffff0d7224 */ /* 0x000fe400078e0003 */
[----:B------:R-:W-:Y:S02]  /*384a0*/  IMAD.MOV.U32 R12, RZ, RZ, 0x6 ;  /* 0x00000006ff0c7424 */ /* 0x000fe400078e00ff */
[----:B------:R-:W-:-:S07]  /*384b0*/  IMAD.MOV.U32 R5, RZ, RZ, R14 ;  /* 0x000000ffff057224 */ /* 0x000fce00078e000e */
[----:B------:R-:W-:Y:S05]  /*384c0*/  WARPSYNC.COLLECTIVE R15, `(.L_x_3084) ;  /* 0x000000000f087348 */ /* 0x000fea0003c00000 */
[----:B------:R0:W1:Y:S02]  /*384d0*/  SHFL.IDX P6, R14, R13, R12, R11 ;  /* 0x0000000c0d0e7389 */ /* 0x00006400000c000b */
[----:B01----:R-:W-:Y:S01]  /*384e0*/  ENDCOLLECTIVE ;  /* 0x000000000000791b */ /* 0x003fe20003800000 */
.L_x_3084:
[----:B------:R-:W-:-:S05]  /*384f0*/  @!P2 IADD3 R5, P3, R10, R5, RZ ;  /* 0x000000050a05a210 */ /* 0x000fca0007f7e0ff */
[----:B------:R-:W-:-:S05]  /*38500*/  @!P2 IMAD.X R6, RZ, RZ, R6, P3 ;  /* 0x000000ffff06a224 */ /* 0x000fca00018e0606 */
[----:B------:R-:W-:Y:S01]  /*38510*/  @!P2 MOV R7, R6 ;  /* 0x000000060007a202 */ /* 0x000fe20000000f00 */
        /* <DEDUP_REMOVED lines=12> */
.L_x_3085:
[----:B------:R-:W-:Y:S01]  /*385e0*/  ISETP.GE.AND P2, PT, R7, R2, PT ;  /* 0x000000020700720c */ /* 0x000fe20003f46270 */
[----:B------:R-:W-:Y:S02]  /*385f0*/  IMAD.MOV.U32 R13, RZ, RZ, R3 ;  /* 0x000000ffff0d7224 */ /* 0x000fe400078e0003 */
[----:B------:R-:W-:Y:S02]  /*38600*/  IMAD.MOV.U32 R12, RZ, RZ, 0x7 ;  /* 0x00000007ff0c7424 */ /* 0x000fe400078e00ff */
[----:B------:R-:W-:-:S08]  /*38610*/  IMAD.MOV.U32 R5, RZ, RZ, R14 ;  /* 0x000000ffff057224 */ /* 0x000fd000078e000e */
[----:B------:R-:W-:Y:S05]  /*38620*/  WARPSYNC.COLLECTIVE R15, `(.L_x_3086) ;  /* 0x000000000f087348 */ /* 0x000fea0003c00000 */
[----:B------:R0:W1:Y:S02]  /*38630*/  SHFL.IDX P6, R14, R13, R12, R11 ;  /* 0x0000000c0d0e7389 */ /* 0x00006400000c000b */
[----:B01----:R-:W-:Y:S01]  /*38640*/  ENDCOLLECTIVE ;  /* 0x000000000000791b */ /* 0x003fe20003800000 */
.L_x_3086:
[----:B------:R-:W-:-:S05]  /*38650*/  @!P2 IADD3 R5, P3, R10, R5, RZ ;  /* 0x000000050a05a210 */ /* 0x000fca0007f7e0ff */
[----:B------:R-:W-:-:S04]  /*38660*/  @!P2 IMAD.X R6, RZ, RZ, R6, P3 ;  /* 0x000000ffff06a224 */ /* 0x000fc800018e0606 */
[----:B------:R-:W-:Y:S01]  /*38670*/  @!P2 IMAD.MOV.U32 R7, RZ, RZ, R6 ;  /* 0x000000ffff07a224 */ /* 0x000fe200078e0006 */
[----:B------:R-:W-:Y:S01]  /*38680*/  MOV R13, R4 ;  /* 0x00000004000d7202 */ /* 0x000fe20000000f00 */
        /* <DEDUP_REMOVED lines=10> */
.L_x_3087:
[----:B------:R-:W-:Y:S01]  /*38730*/  IMAD.MOV.U32 R3, RZ, RZ, R14 ;  /* 0x000000ffff037224 */ /* 0x000fe200078e000e */
[----:B------:R-:W-:Y:S06]  /*38740*/  BRA `(.L_x_3088) ;  /* 0xffffff5c008c7947 */ /* 0x000fec000383ffff */
.L_x_2775:
[----:B---3--:R3:W4:Y:S02]  /*38750*/  SYNCS.PHASECHK.TRANS64.TRYWAIT P0, [R18+URZ+0x38820], R0 ;  /* 0x03882000120075a7 */ /* 0x008724000800017f */
[----:B----4-:R-:W-:Y:S05]  /*38760*/  @!P0 NANOSLEEP.SYNCS 0x989680 ;  /* 0x009896800000895d */ /* 0x010fea0003900000 */
[----:B------:R-:W4:Y:S02]  /*38770*/  @!P0 SYNCS.PHASECHK.TRANS64 P0, [R18+URZ+0x38820], R0 ;  /* 0x03882000120085a7 */ /* 0x000f24000800007f */
[----:B----4-:R-:W-:Y:S05]  /*38780*/  @!P0 BRA `(.L_x_2775) ;  /* 0xfffffffc00f08947 */ /* 0x010fea000383ffff */
[----:B------:R-:W-:Y:S05]  /*38790*/  BRA `(.L_x_3089) ;  /* 0xffffff5c00f87947 */ /* 0x000fea000383ffff */
.L_x_2781:
[----:B--2---:R2:W3:Y:S02]  /*387a0*/  SYNCS.PHASECHK.TRANS64.TRYWAIT P0, [R6+URZ+0x38880], R5 ;  /* 0x03888005060075a7 */ /* 0x0044e4000800017f */
[----:B---3--:R-:W-:Y:S05]  /*387b0*/  @!P0 NANOSLEEP.SYNCS 0x989680 ;  /* 0x009896800000895d */ /* 0x008fea0003900000 */
[----:B------:R-:W3:Y:S02]  /*387c0*/  @!P0 SYNCS.PHASECHK.TRANS64 P0, [R6+URZ+0x38880], R5 ;  /* 0x03888005060085a7 */ /* 0x000ee4000800007f */
[----:B---3--:R-:W-:Y:S05]  /*387d0*/  @!P0 BRA `(.L_x_2781) ;  /* 0xfffffffc00f08947 */ /* 0x008fea000383ffff */
[----:B------:R-:W-:Y:S05]  /*387e0*/  BRA `(.L_x_3090) ;  /* 0xffffff6000b47947 */ /* 0x000fea000383ffff */
.L_x_2787:
[----:B-1----:R1:W3:Y:S02]  /*387f0*/  SYNCS.PHASECHK.TRANS64.TRYWAIT P0, [R6+URZ+0x38840], R5 ;  /* 0x03884005060075a7 */ /* 0x0022e4000800017f */
[----:B---3--:R-:W-:Y:S05]  /*38800*/  @!P0 NANOSLEEP.SYNCS 0x989680 ;  /* 0x009896800000895d */ /* 0x008fea0003900000 */
[----:B------:R-:W3:Y:S02]  /*38810*/  @!P0 SYNCS.PHASECHK.TRANS64 P0, [R6+URZ+0x38840], R5 ;  /* 0x03884005060085a7 */ /* 0x000ee4000800007f */
[----:B---3--:R-:W-:Y:S05]  /*38820*/  @!P0 BRA `(.L_x_2787) ;  /* 0xfffffffc00f08947 */ /* 0x008fea000383ffff */
[----:B------:R-:W-:Y:S05]  /*38830*/  BRA `(.L_x_3091) ;  /* 0xffffff6400747947 */ /* 0x000fea000383ffff */
.L_x_2794:
[----:B--2---:R2:W3:Y:S02]  /*38840*/  SYNCS.PHASECHK.TRANS64.TRYWAIT P0, [R20+URZ+0x38870], R4 ;  /* 0x03887004140075a7 */ /* 0x0044e4000800017f */
[----:B---3--:R-:W-:Y:S05]  /*38850*/  @!P0 NANOSLEEP.SYNCS 0x989680 ;  /* 0x009896800000895d */ /* 0x008fea0003900000 */
[----:B------:R-:W3:Y:S02]  /*38860*/  @!P0 SYNCS.PHASECHK.TRANS64 P0, [R20+URZ+0x38870], R4 ;  /* 0x03887004140085a7 */ /* 0x000ee4000800007f */
[----:B---3--:R-:W-:Y:S05]  /*38870*/  @!P0 BRA `(.L_x_2794) ;  /* 0xfffffffc00f08947 */ /* 0x008fea000383ffff */
[----:B------:R-:W-:Y:S05]  /*38880*/  BRA `(.L_x_3092) ;  /* 0xffffff68004c7947 */ /* 0x000fea000383ffff */
.L_x_2796:
[----:B---3--:R3:W4:Y:S02]  /*38890*/  SYNCS.PHASECHK.TRANS64.TRYWAIT P0, [R20+URZ+0x38860], R2 ;  /* 0x03886002140075a7 */ /* 0x008724000800017f */
[----:B----4-:R-:W-:Y:S05]  /*388a0*/  @!P0 NANOSLEEP.SYNCS 0x989680 ;  /* 0x009896800000895d */ /* 0x010fea0003900000 */
[----:B------:R-:W4:Y:S02]  /*388b0*/  @!P0 SYNCS.PHASECHK.TRANS64 P0, [R20+URZ+0x38860], R2 ;  /* 0x03886002140085a7 */ /* 0x000f24000800007f */
[----:B----4-:R-:W-:Y:S05]  /*388c0*/  @!P0 BRA `(.L_x_2796) ;  /* 0xfffffffc00f08947 */ /* 0x010fea000383ffff */
[----:B------:R-:W-:Y:S05]  /*388d0*/  BRA `(.L_x_3093) ;  /* 0xffffff6800547947 */ /* 0x000fea000383ffff */
.L_x_2803:
[----:B--2---:R2:W3:Y:S02]  /*388e0*/  SYNCS.PHASECHK.TRANS64.TRYWAIT P1, [R17+URZ+0x38870], R0 ;  /* 0x03887000110075a7 */ /* 0x0044e4000802017f */
[----:B---3--:R-:W-:Y:S05]  /*388f0*/  @!P1 NANOSLEEP.SYNCS 0x989680 ;  /* 0x009896800000995d */ /* 0x008fea0003900000 */
[----:B------:R-:W3:Y:S02]  /*38900*/  @!P1 SYNCS.PHASECHK.TRANS64 P1, [R17+URZ+0x38870], R0 ;  /* 0x03887000110095a7 */ /* 0x000ee4000802007f */
[----:B---3--:R-:W-:Y:S05]  /*38910*/  @!P1 BRA `(.L_x_2803) ;  /* 0xfffffffc00f09947 */ /* 0x008fea000383ffff */
[----:B------:R-:W-:Y:S05]  /*38920*/  BRA `(.L_x_3094) ;  /* 0xffffff7400047947 */ /* 0x000fea000383ffff */
.L_x_2805:
[----:B--2---:R2:W3:Y:S02]  /*38930*/  SYNCS.PHASECHK.TRANS64.TRYWAIT P1, [R17+URZ+0x38860], R0 ;  /* 0x03886000110075a7 */ /* 0x0044e4000802017f */
[----:B---3--:R-:W-:Y:S05]  /*38940*/  @!P1 NANOSLEEP.SYNCS 0x989680 ;  /* 0x009896800000995d */ /* 0x008fea0003900000 */
[----:B------:R-:W3:Y:S02]  /*38950*/  @!P1 SYNCS.PHASECHK.TRANS64 P1, [R17+URZ+0x38860], R0 ;  /* 0x03886000110095a7 */ /* 0x000ee4000802007f */
[----:B---3--:R-:W-:Y:S05]  /*38960*/  @!P1 BRA `(.L_x_2805) ;  /* 0xfffffffc00f09947 */ /* 0x008fea000383ffff */
[----:B------:R-:W-:Y:S05]  /*38970*/  BRA `(.L_x_3095) ;  /* 0xffffff74000c7947 */ /* 0x000fea000383ffff */
.L_x_2809:
[----:B------:R-:W2:Y:S01]  /*38980*/  LDL R2, [R1] ;  /* 0x0000000001027983 */ /* 0x000ea20000100800 */
[----:B------:R-:W-:Y:S01]  /*38990*/  BSSY B0, `(.L_x_3096) ;  /* 0x0000008000007945 */ /* 0x000fe20003800000 */
[----:B------:R-:W-:Y:S02]  /*389a0*/  IMAD.MOV.U32 R12, RZ, RZ, RZ ;  /* 0x000000ffff0c7224 */ /* 0x000fe400078e00ff */
[----:B------:R-:W-:Y:S02]  /*389b0*/  IMAD.MOV.U32 R11, RZ, RZ, 0x1f ;  /* 0x0000001fff0b7424 */ /* 0x000fe400078e00ff */
[----:B------:R-:W-:Y:S02]  /*389c0*/  IMAD.MOV.U32 R15, RZ, RZ, -0x1 ;  /* 0xffffffffff0f7424 */ /* 0x000fe400078e00ff */
[----:B--2---:R-:W-:-:S07]  /*389d0*/  IMAD.MOV.U32 R13, RZ, RZ, R2 ;  /* 0x000000ffff0d7224 */ /* 0x004fce00078e0002 */
[----:B------:R-:W-:Y:S05]  /*389e0*/  WARPSYNC.COLLECTIVE R15, `(.L_x_3097) ;  /* 0x000000000f087348 */ /* 0x000fea0003c00000 */
[----:B------:R0:W1:Y:S02]  /*389f0*/  SHFL.IDX P6, R14, R13, R12, R11 ;  /* 0x0000000c0d0e7389 */ /* 0x00006400000c000b */
[----:B01----:R-:W-:Y:S01]  /*38a00*/  ENDCOLLECTIVE ;  /* 0x000000000000791b */ /* 0x003fe20003800000 */
.L_x_3097:
[----:B------:R-:W-:Y:S05]  /*38a10*/  BSYNC B0 ;  /* 0x0000000000007941 */ /* 0x000fea0003800000 */
.L_x_3096:
[----:B------:R0:W5:Y:S01]  /*38a20*/  LDL R0, [R1+0xc] ;  /* 0x00000c0001007983 */ /* 0x0001620000100800 */
[----:B------:R-:W-:Y:S01]  /*38a30*/  MOV R13, R2 ;  /* 0x00000002000d7202 */ /* 0x000fe20000000f00 */
[----:B------:R-:W-:Y:S02]  /*38a40*/  IMAD.MOV.U32 R12, RZ, RZ, 0x1 ;  /* 0x00000001ff0c7424 */ /* 0x000fe400078e00ff */
[----:B------:R-:W-:Y:S02]  /*38a50*/  IMAD.MOV.U32 R11, RZ, RZ, 0x1f ;  /* 0x0000001fff0b7424 */ /* 0x000fe400078e00ff */
[----:B------:R-:W-:Y:S02]  /*38a60*/  IMAD.MOV.U32 R15, RZ, RZ, -0x1 ;  /* 0xffffffffff0f7424 */ /* 0x000fe400078e00ff */
[----:B0-----:R-:W-:-:S07]  /*38a70*/  IMAD.MOV.U32 R5, RZ, RZ, R14 ;  /* 0x000000ffff057224 */ /* 0x001fce00078e000e */
[----:B-----5:R-:W-:Y:S05]  /*38a80*/  WARPSYNC.COLLECTIVE R15, `(.L_x_3098) ;  /* 0x000000000f087348 */ /* 0x020fea0003c00000 */
[----:B------:R0:W1:Y:S02]  /*38a90*/  SHFL.IDX P6, R14, R13, R12, R11 ;  /* 0x0000000c0d0e7389 */ /* 0x00006400000c000b */
[----:B01---5:R-:W-:Y:S01]  /*38aa0*/  ENDCOLLECTIVE ;  /* 0x000000000000791b */ /* 0x023fe20003800000 */
.L_x_3098:
        /* <DEDUP_REMOVED lines=15> */
[----:B------:R-:W-:Y:S01]  /*38ba0*/  IMAD.MOV.U32 R8, RZ, RZ, RZ ;  /* 0x000000ffff087224 */ /* 0x000fe200078e00ff */
[C---:B------:R-:W-:Y:S02]  /*38bb0*/  ISETP.GE.U32.AND P4, PT, R16.reuse, 0x8, PT ;  /* 0x000000081000780c */ /* 0x040fe40003f86070 */
[C---:B------:R-:W-:Y:S02]  /*38bc0*/  ISETP.GE.U32.AND P5, PT, R16.reuse, 0x10, PT ;  /* 0x000000101000780c */ /* 0x040fe40003fa6070 */
[----:B--2---:R-:W-:Y:S01]  /*38bd0*/  @!P1 MOV R4, R0 ;  /* 0x0000000000049202 */ /* 0x004fe20000000f00 */
[----:B---3--:R-:W-:Y:S01]  /*38be0*/  @!P1 IMAD.MOV.U32 R6, RZ, RZ, R2 ;  /* 0x000000ffff069224 */ /* 0x008fe200078e0002 */
[----:B------:R-:W-:-:S03]  /*38bf0*/  ISETP.NE.AND P1, PT, R16, RZ, PT ;  /* 0x000000ff1000720c */ /* 0x000fc60003f25270 */
[----:B------:R-:W-:-:S04]  /*38c00*/  IMAD R0, R6, R4, RZ ;  /* 0x0000000406007224 */ /* 0x000fc800078e02ff */
[----:B------:R-:W-:-:S07]  /*38c10*/  IMAD.MOV.U32 R13, RZ, RZ, R0 ;  /* 0x000000ffff0d7224 */ /* 0x000fce00078e0000 */
[----:B------:R-:W-:Y:S05]  /*38c20*/  WARPSYNC.COLLECTIVE R15, `(.L_x_3099) ;  /* 0x000000000f087348 */ /* 0x000fea0003c00000 */
[----:B------:R0:W1:Y:S02]  /*38c30*/  SHFL.UP P6, R14, R13, R12, R11 ;  /* 0x0400000c0d0e7389 */ /* 0x00006400000c000b */
[----:B01----:R-:W-:Y:S01]  /*38c40*/  ENDCOLLECTIVE ;  /* 0x000000000000791b */ /* 0x003fe20003800000 */
.L_x_3099:
        /* <DEDUP_REMOVED lines=8> */
.L_x_3100:
        /* <DEDUP_REMOVED lines=8> */
.L_x_3101:
        /* <DEDUP_REMOVED lines=8> */
.L_x_3102:
        /* <DEDUP_REMOVED lines=8> */
.L_x_3103:
[----:B------:R-:W-:Y:S02]  /*38e50*/  IMAD.MOV.U32 R12, RZ, RZ, 0x1f ;  /* 0x0000001fff0c7424 */ /* 0x000fe400078e00ff */
[----:B------:R-:W-:Y:S01]  /*38e60*/  IMAD.MOV.U32 R11, RZ, RZ, 0x1f ;  /* 0x0000001fff0b7424 */ /* 0x000fe200078e00ff */
[----:B------:R-:W-:-:S04]  /*38e70*/  MOV R2, R14 ;  /* 0x0000000e00027202 */ /* 0x000fc80000000f00 */
[----:B------:R-:W-:-:S05]  /*38e80*/  SEL R2, R2, RZ, P5 ;  /* 0x000000ff02027207 */ /* 0x000fca0002800000 */
[----:B------:R-:W-:-:S04]  /*38e90*/  IMAD.IADD R3, R0, 0x1, R2 ;  /* 0x0000000100037824 */ /* 0x000fc800078e0202 */
[----:B------:R-:W-:-:S07]  /*38ea0*/  IMAD.MOV.U32 R13, RZ, RZ, R3 ;  /* 0x000000ffff0d7224 */ /* 0x000fce00078e0003 */
[----:B------:R-:W-:Y:S05]  /*38eb0*/  WARPSYNC.COLLECTIVE R15, `(.L_x_3104) ;  /* 0x000000000f087348 */ /* 0x000fea0003c00000 */
[----:B------:R0:W1:Y:S02]  /*38ec0*/  SHFL.IDX P6, R14, R13, R12, R11 ;  /* 0x0000000c0d0e7389 */ /* 0x00006400000c000b */
[----:B01----:R-:W-:Y:S01]  /*38ed0*/  ENDCOLLECTIVE ;  /* 0x000000000000791b */ /* 0x003fe20003800000 */
.L_x_3104:
[----:B------:R-:W-:Y:S01]  /*38ee0*/  IMAD.MOV.U32 R9, RZ, RZ, R14 ;  /* 0x000000ffff097224 */ /* 0x000fe200078e000e */
[----:B------:R-:W-:Y:S06]  /*38ef0*/  BRA `(.L_x_3105) ;  /* 0xffffff7800d07947 */ /* 0x000fec000383ffff */
.L_x_2812:
[----:B------:R-:W-:Y:S01]  /*38f00*/  BSSY B0, `(.L_x_3106) ;  /* 0x0000008000007945 */ /* 0x000fe20003800000 */
[----:B------:R-:W-:Y:S01]  /*38f10*/  MOV R13, R2 ;  /* 0x00000002000d7202 */ /* 0x000fe20000000f00 */
[----:B------:R-:W-:Y:S02]  /*38f20*/  IMAD.MOV.U32 R12, RZ, RZ, 0x1 ;  /* 0x00000001ff0c7424 */ /* 0x000fe400078e00ff */
[----:B------:R-:W-:Y:S02]  /*38f30*/  IMAD.MOV.U32 R11, RZ, RZ, RZ ;  /* 0x000000ffff0b7224 */ /* 0x000fe400078e00ff */
[----:B------:R-:W-:-:S07]  /*38f40*/  IMAD.MOV.U32 R15, RZ, RZ, -0x1 ;  /* 0xffffffffff0f7424 */ /* 0x000fce00078e00ff */
[----:B------:R-:W-:Y:S05]  /*38f50*/  WARPSYNC.COLLECTIVE R15, `(.L_x_3107) ;  /* 0x000000000f087348 */ /* 0x000fea0003c00000 */
[----:B------:R0:W1:Y:S02]  /*38f60*/  SHFL.UP P6, R14, R13, R12, R11 ;  /* 0x0400000c0d0e7389 */ /* 0x00006400000c000b */
[----:B01----:R-:W-:Y:S01]  /*38f70*/  ENDCOLLECTIVE ;  /* 0x000000000000791b */ /* 0x003fe20003800000 */
.L_x_3107:
[----:B------:R-:W-:Y:S05]  /*38f80*/  BSYNC B0 ;  /* 0x0000000000007941 */ /* 0x000fea0003800000 */
.L_x_3106:
        /* <DEDUP_REMOVED lines=10> */
.L_x_3108:
        /* <DEDUP_REMOVED lines=8> */
.L_x_3109:
[----:B------:R-:W-:Y:S01]  /*390b0*/  IMAD.MOV.U32 R12, RZ, RZ, 0x8 ;  /* 0x00000008ff0c7424 */ /* 0x000fe200078e00ff */
[----:B------:R-:W-:-:S04]  /*390c0*/  MOV R3, R14 ;  /* 0x0000000e00037202 */ /* 0x000fc80000000f00 */
[----:B------:R-:W-:-:S05]  /*390d0*/  SEL R3, R3, RZ, P3 ;  /* 0x000000ff03037207 */ /* 0x000fca0001800000 */
[----:B------:R-:W-:-:S04]  /*390e0*/  IMAD.IADD R2, R2, 0x1, R3 ;  /* 0x0000000102027824 */ /* 0x000fc800078e0203 */
[----:B------:R-:W-:-:S07]  /*390f0*/  IMAD.MOV.U32 R13, RZ, RZ, R2 ;  /* 0x000000ffff0d7224 */ /* 0x000fce00078e0002 */
[----:B------:R-:W-:Y:S05]  /*39100*/  WARPSYNC.COLLECTIVE R15, `(.L_x_3110) ;  /* 0x000000000f087348 */ /* 0x000fea0003c00000 */
[----:B------:R0:W1:Y:S02]  /*39110*/  SHFL.UP P6, R14, R13, R12, R11 ;  /* 0x0400000c0d0e7389 */ /* 0x00006400000c000b */
[----:B01----:R-:W-:Y:S01]  /*39120*/  ENDCOLLECTIVE ;  /* 0x000000000000791b */ /* 0x003fe20003800000 */
.L_x_3110:
[----:B------:R-:W-:Y:S01]  /*39130*/  MOV R12, 0x10 ;  /* 0x00000010000c7802 */ /* 0x000fe20000000f00 */
[----:B------:R-:W-:-:S05]  /*39140*/  IMAD.MOV.U32 R3, RZ, RZ, R14 ;  /* 0x000000ffff037224 */ /* 0x000fca00078e000e */
[----:B------:R-:W-:-:S05]  /*39150*/  SEL R3, R3, RZ, P4 ;  /* 0x000000ff03037207 */ /* 0x000fca0002000000 */
[----:B------:R-:W-:-:S04]  /*39160*/  IMAD.IADD R2, R2, 0x1, R3 ;  /* 0x0000000102027824 */ /* 0x000fc800078e0203 */
[----:B------:R-:W-:-:S07]  /*39170*/  IMAD.MOV.U32 R13, RZ, RZ, R2 ;  /* 0x000000ffff0d7224 */ /* 0x000fce00078e0002 */
[----:B------:R-:W-:Y:S05]  /*39180*/  WARPSYNC.COLLECTIVE R15, `(.L_x_3111) ;  /* 0x000000000f087348 */ /* 0x000fea0003c00000 */
[----:B------:R0:W1:Y:S02]  /*39190*/  SHFL.UP P6, R14, R13, R12, R11 ;  /* 0x0400000c0d0e7389 */ /* 0x00006400000c000b */
[----:B01----:R-:W-:Y:S01]  /*391a0*/  ENDCOLLECTIVE ;  /* 0x000000000000791b */ /* 0x003fe20003800000 */
.L_x_3111:
[----:B------:R-:W-:Y:S02]  /*391b0*/  IMAD.MOV.U32 R12, RZ, RZ, 0x1f ;  /* 0x0000001fff0c7424 */ /* 0x000fe400078e00ff */
[----:B------:R-:W-:Y:S02]  /*391c0*/  IMAD.MOV.U32 R11, RZ, RZ, 0x1f ;  /* 0x0000001fff0b7424 */ /* 0x000fe400078e00ff */
[----:B------:R-:W-:-:S05]  /*391d0*/  IMAD.MOV.U32 R3, RZ, RZ, R14 ;  /* 0x000000ffff037224 */ /* 0x000fca00078e000e */
[----:B------:R-:W-:-:S05]  /*391e0*/  SEL R3, R3, RZ, P5 ;  /* 0x000000ff03037207 */ /* 0x000fca0002800000 */
[----:B------:R-:W-:-:S04]  /*391f0*/  IMAD.IADD R3, R2, 0x1, R3 ;  /* 0x0000000102037824 */ /* 0x000fc800078e0203 */
[----:B------:R-:W-:-:S07]  /*39200*/  IMAD.MOV.U32 R13, RZ, RZ, R3 ;  /* 0x000000ffff0d7224 */ /* 0x000fce00078e0003 */
[----:B------:R-:W-:Y:S05]  /*39210*/  WARPSYNC.COLLECTIVE R15, `(.L_x_3112) ;  /* 0x000000000f087348 */ /* 0x000fea0003c00000 */
[----:B------:R0:W1:Y:S02]  /*39220*/  SHFL.IDX P6, R14, R13, R12, R11 ;  /* 0x0000000c0d0e7389 */ /* 0x00006400000c000b */
[----:B01----:R-:W-:Y:S01]  /*39230*/  ENDCOLLECTIVE ;  /* 0x000000000000791b */ /* 0x003fe20003800000 */
.L_x_3112:
[----:B------:R-:W-:Y:S01]  /*39240*/  IMAD.MOV.U32 R9, RZ, RZ, R14 ;  /* 0x000000ffff097224 */ /* 0x000fe200078e000e */
[----:B------:R-:W-:Y:S06]  /*39250*/  BRA `(.L_x_3113) ;  /* 0xffffff7800a87947 */ /* 0x000fec000383ffff */
.L_x_2814:
[----:B------:R-:W-:Y:S01]  /*39260*/  BSSY B0, `(.L_x_3114) ;  /* 0x0000006000007945 */ /* 0x000fe20003800000 */
[----:B------:R-:W-:Y:S02]  /*39270*/  PLOP3.LUT P6, PT, P6, PT, PT, 0x8, 0x0 ;  /* 0x000000000000781c */ /* 0x000fe400037ce170 */
[----:B------:R-:W-:-:S11]  /*39280*/  MOV R15, 0xffffffff ;  /* 0xffffffff000f7802 */ /* 0x000fd60000000f00 */
[----:B0-----:R-:W-:Y:S05]  /*39290*/  WARPSYNC.COLLECTIVE R15, `(.L_x_3115) ;  /* 0x000000000f087348 */ /* 0x001fea0003c00000 */
[----:B------:R-:W-:Y:S01]  /*392a0*/  VOTE.ANY R14, PT, P6 ;  /* 0x00000000000e7806 */ /* 0x000fe200030e0100 */
[----:B0-----:R-:W-:Y:S06]  /*392b0*/  ENDCOLLECTIVE ;  /* 0x000000000000791b */ /* 0x001fec0003800000 */
.L_x_3115:
[----:B------:R-:W-:Y:S05]  /*392c0*/  BSYNC B0 ;  /* 0x0000000000007941 */ /* 0x000fea0003800000 */
.L_x_3114:
        /* <DEDUP_REMOVED lines=10> */
.L_x_3116:
[----:B------:R-:W-:Y:S01]  /*39370*/  MOV R13, R6 ;  /* 0x00000006000d7202 */ /* 0x000fe20000000f00 */
[----:B------:R-:W-:-:S07]  /*39380*/  IMAD.MOV.U32 R4, RZ, RZ, R14 ;  /* 0x000000ffff047224 */ /* 0x000fce00078e000e */
[----:B------:R-:W-:Y:S05]  /*39390*/  WARPSYNC.COLLECTIVE R15, `(.L_x_3117) ;  /* 0x000000000f087348 */ /* 0x000fea0003c00000 */
[----:B------:R0:W1:Y:S02]  /*393a0*/  SHFL.IDX P6, R14, R13, R12, R11 ;  /* 0x0000000c0d0e7389 */ /* 0x00006400000c000b */
[----:B01----:R-:W-:Y:S01]  /*393b0*/  ENDCOLLECTIVE ;  /* 0x000000000000791b */ /* 0x003fe20003800000 */
.L_x_3117:
[----:B------:R-:W-:Y:S02]  /*393c0*/  IMAD.MOV.U32 R6, RZ, RZ, R14 ;  /* 0x000000ffff067224 */ /* 0x000fe400078e000e */
[----:B------:R-:W-:-:S05]  /*393d0*/  IMAD.IADD R10, R0, 0x1, R10 ;  /* 0x00000001000a7824 */ /* 0x000fca00078e020a */
[----:B------:R1:W-:Y:S01]  /*393e0*/  STL [R1+0xc], R10 ;  /* 0x00000c0a01007387 */ /* 0x0003e20000100800 */
[----:B------:R-:W-:Y:S05]  /*393f0*/  BRA `(.L_x_3118) ;  /* 0xffffff78008c7947 */ /* 0x000fea000383ffff */
.L_x_2816:
[----:B------:R-:W-:Y:S01]  /*39400*/  BSSY B0, `(.L_x_3119) ;  /* 0x0000008000007945 */ /* 0x000fe20003800000 */
[----:B------:R-:W-:Y:S02]  /*39410*/  IMAD.MOV.U32 R13, RZ, RZ, R7 ;  /* 0x000000ffff0d7224 */ /* 0x000fe400078e0007 */
[----:B------:R-:W-:Y:S02]  /*39420*/  IMAD.MOV.U32 R12, RZ, RZ, R0 ;  /* 0x000000ffff0c7224 */ /* 0x000fe400078e0000 */
[----:B------:R-:W-:Y:S02]  /*39430*/  IMAD.MOV.U32 R11, RZ, RZ, 0x1f ;  /* 0x0000001fff0b7424 */ /* 0x000fe400078e00ff */
[----:B------:R-:W-:-:S07]  /*39440*/  IMAD.MOV.U32 R15, RZ, RZ, -0x1 ;  /* 0xffffffffff0f7424 */ /* 0x000fce00078e00ff */
[----:B-1----:R-:W-:Y:S05]  /*39450*/  WARPSYNC.COLLECTIVE R15, `(.L_x_3120) ;  /* 0x000000000f087348 */ /* 0x002fea0003c00000 */
[----:B------:R0:W2:Y:S02]  /*39460*/  SHFL.IDX P6, R14, R13, R12, R11 ;  /* 0x0000000c0d0e7389 */ /* 0x0000a400000c000b */
[----:B012---:R-:W-:Y:S01]  /*39470*/  ENDCOLLECTIVE ;  /* 0x000000000000791b */ /* 0x007fe20003800000 */
.L_x_3120:
[----:B------:R-:W-:Y:S05]  /*39480*/  BSYNC B0 ;  /* 0x0000000000007941 */ /* 0x000fea0003800000 */
.L_x_3119:
[----:B------:R-:W-:Y:S01]  /*39490*/  MOV R0, R14 ;  /* 0x0000000e00007202 */ /* 0x000fe20000000f00 */
[----:B------:R-:W-:Y:S06]  /*394a0*/  BRA `(.L_x_3121) ;  /* 0xffffff7800787947 */ /* 0x000fec000383ffff */
.L_x_2822:
[----:B0-----:R0:W1:Y:S02]  /*394b0*/  SYNCS.PHASECHK.TRANS64.TRYWAIT P0, [R0+URZ+0x38820], R3 ;  /* 0x03882003000075a7 */ /* 0x001064000800017f */
[----:B-1----:R-:W-:Y:S05]  /*394c0*/  @!P0 NANOSLEEP.SYNCS 0x989680 ;  /* 0x009896800000895d */ /* 0x002fea0003900000 */
[----:B------:R-:W1:Y:S02]  /*394d0*/  @!P0 SYNCS.PHASECHK.TRANS64 P0, [R0+URZ+0x38820], R3 ;  /* 0x03882003000085a7 */ /* 0x000e64000800007f */
[----:B-1----:R-:W-:Y:S05]  /*394e0*/  @!P0 BRA `(.L_x_2822) ;  /* 0xfffffffc00f08947 */ /* 0x002fea000383ffff */
[----:B------:R-:W-:Y:S05]  /*394f0*/  BRA `(.L_x_3122) ;  /* 0xffffff84001c7947 */ /* 0x000fea000383ffff */
.L_x_2823:
        /* <DEDUP_REMOVED lines=11> */
.L_x_3124:
[----:B------:R-:W-:Y:S05]  /*395b0*/  BSYNC B0 ;  /* 0x0000000000007941 */ /* 0x000fea0003800000 */
.L_x_3123:
[----:B------:R-:W-:Y:S05]  /*395c0*/  BRA `(.L_x_3125) ;  /* 0xffffff8400047947 */ /* 0x000fea000383ffff */
.L_x_2824:
[----:B------:R-:W-:Y:S01]  /*395d0*/  BSSY B0, `(.L_x_3126) ;  /* 0x0000006000007945 */ /* 0x000fe20003800000 */
[----:B------:R-:W-:-:S07]  /*395e0*/  IMAD.MOV.U32 R15, RZ, RZ, -0x1 ;  /* 0xffffffffff0f7424 */ /* 0x000fce00078e00ff */
[----:B01----:R-:W-:Y:S05]  /*395f0*/  WARPSYNC.COLLECTIVE R15, `(.L_x_3127) ;  /* 0x000000000f0c7348 */ /* 0x003fea0003c00000 */
[----:B------:R-:W-:Y:S02]  /*39600*/  ELECT P6, UR62, PT ;  /* 0x00000000003e782f */ /* 0x000fe400038c0000 */
[----:B------:R-:W-:Y:S01]  /*39610*/  MOV R14, UR62 ;  /* 0x0000003e000e7c02 */ /* 0x000fe20008000f00 */
[----:B01----:R-:W-:Y:S10]  /*39620*/  ENDCOLLECTIVE ;  /* 0x000000000000791b */ /* 0x003ff40003800000 */
.L_x_3127:
[----:B------:R-:W-:Y:S05]  /*39630*/  BSYNC B0 ;  /* 0x0000000000007941 */ /* 0x000fea0003800000 */
.L_x_3126:
[----:B------:R-:W-:Y:S05]  /*39640*/  BRA `(.L_x_3128) ;  /* 0xffffff8000f87947 */ /* 0x000fea000383ffff */
.L_x_2826:
[----:B0-----:R0:W1:Y:S02]  /*39650*/  SYNCS.PHASECHK.TRANS64.TRYWAIT P1, [R6+URZ], R5 ;  /* 0x00000005060075a7 */ /* 0x001064000802017f */
[----:B-1----:R-:W-:Y:S05]  /*39660*/  @!P1 NANOSLEEP.SYNCS 0x989680 ;  /* 0x009896800000995d */ /* 0x002fea0003900000 */
[----:B------:R-:W1:Y:S02]  /*39670*/  @!P1 SYNCS.PHASECHK.TRANS64 P1, [R6+URZ], R5 ;  /* 0x00000005060095a7 */ /* 0x000e64000802007f */
[----:B-1----:R-:W-:Y:S05]  /*39680*/  @!P1 BRA `(.L_x_2826) ;  /* 0xfffffffc00f09947 */ /* 0x002fea000383ffff */
[----:B------:R-:W-:Y:S05]  /*39690*/  BRA `(.L_x_3129) ;  /* 0xffffff8400347947 */ /* 0x000fea000383ffff */
.L_x_2827:
[----:B-1----:R1:W2:Y:S02]  /*396a0*/  SYNCS.PHASECHK.TRANS64.TRYWAIT P1, [R7+URZ], R2 ;  /* 0x00000002070075a7 */ /* 0x0022a4000802017f */
[----:B--2---:R-:W-:Y:S05]  /*396b0*/  @!P1 NANOSLEEP.SYNCS 0x989680 ;  /* 0x009896800000995d */ /* 0x004fea0003900000 */
[----:B------:R-:W2:Y:S02]  /*396c0*/  @!P1 SYNCS.PHASECHK.TRANS64 P1, [R7+URZ], R2 ;  /* 0x00000002070095a7 */ /* 0x000ea4000802007f */
[----:B--2---:R-:W-:Y:S05]  /*396d0*/  @!P1 BRA `(.L_x_2827) ;  /* 0xfffffffc00f09947 */ /* 0x004fea000383ffff */
[----:B------:R-:W-:Y:S05]  /*396e0*/  BRA `(.L_x_3130) ;  /* 0xffffff8400287947 */ /* 0x000fea000383ffff */
.L_x_2829:
[----:B--2---:R2:W3:Y:S02]  /*396f0*/  SYNCS.PHASECHK.TRANS64.TRYWAIT P1, [R4+URZ+0x38860], R5 ;  /* 0x03886005040075a7 */ /* 0x0044e4000802017f */
[----:B---3--:R-:W-:Y:S05]  /*39700*/  @!P1 NANOSLEEP.SYNCS 0x989680 ;  /* 0x009896800000995d */ /* 0x008fea0003900000 */
[----:B------:R-:W3:Y:S02]  /*39710*/  @!P1 SYNCS.PHASECHK.TRANS64 P1, [R4+URZ+0x38860], R5 ;  /* 0x03886005040095a7 */ /* 0x000ee4000802007f */
[----:B---3--:R-:W-:Y:S05]  /*39720*/  @!P1 BRA `(.L_x_2829) ;  /* 0xfffffffc00f09947 */ /* 0x008fea000383ffff */
[----:B------:R-:W-:Y:S05]  /*39730*/  BRA `(.L_x_3131) ;  /* 0xffffff84002c7947 */ /* 0x000fea000383ffff */
.L_x_2831:
[----:B---3--:R3:W4:Y:S02]  /*39740*/  SYNCS.PHASECHK.TRANS64.TRYWAIT P1, [R3+URZ+0x38860], R2 ;  /* 0x03886002030075a7 */ /* 0x008724000802017f */
[----:B----4-:R-:W-:Y:S05]  /*39750*/  @!P1 NANOSLEEP.SYNCS 0x989680 ;  /* 0x009896800000995d */ /* 0x010fea0003900000 */
[----:B------:R-:W4:Y:S02]  /*39760*/  @!P1 SYNCS.PHASECHK.TRANS64 P1, [R3+URZ+0x38860], R2 ;  /* 0x03886002030095a7 */ /* 0x000f24000802007f */
[----:B----4-:R-:W-:Y:S05]  /*39770*/  @!P1 BRA `(.L_x_2831) ;  /* 0xfffffffc00f09947 */ /* 0x010fea000383ffff */
[----:B------:R-:W-:Y:S05]  /*39780*/  BRA `(.L_x_3132) ;  /* 0xffffff84002c7947 */ /* 0x000fea000383ffff */
.L_x_2833:
[----:B----4-:R4:W0:Y:S02]  /*39790*/  SYNCS.PHASECHK.TRANS64.TRYWAIT P0, [R4+URZ+0x38880], R5 ;  /* 0x03888005040075a7 */ /* 0x010824000800017f */
[----:B0-----:R-:W-:Y:S05]  /*397a0*/  @!P0 NANOSLEEP.SYNCS 0x989680 ;  /* 0x009896800000895d */ /* 0x001fea0003900000 */
[----:B------:R-:W0:Y:S02]  /*397b0*/  @!P0 SYNCS.PHASECHK.TRANS64 P0, [R4+URZ+0x38880], R5 ;  /* 0x03888005040085a7 */ /* 0x000e24000800007f */
[----:B0-----:R-:W-:Y:S05]  /*397c0*/  @!P0 BRA `(.L_x_2833) ;  /* 0xfffffffc00f08947 */ /* 0x001fea000383ffff */
[----:B------:R-:W-:Y:S05]  /*397d0*/  BRA `(.L_x_2834) ;  /* 0xffffff8400287947 */ /* 0x000fea000383ffff */
.L_x_3133:
        /* <DEDUP_REMOVED lines=10> */
.L_x_3142:


//--------------------- .nv.global.init           --------------------------
	.section	.nv.global.init,"aw",@progbits
	.align	4
.nv.global.init:
	.type		_ZZN5flash28permute_output_fp8_VcolmajorIN4cute6TensorINS1_11ArrayEngineIfLm128EEENS1_6LayoutINS1_5tupleIJNS6_IJNS1_1CILi2EEES8_NS7_ILi32EEEEEENS7_ILi1EEESB_EEENS6_IJNS6_IJSB_S8_NS7_ILi4EEEEEENS7_ILi0EEESF_EEEEEEEEEvRT_E9upper_map,@object
	.size		_ZZN5flash28permute_output_fp8_VcolmajorIN4cute6TensorINS1_11ArrayEngineIfLm128EEENS1_6LayoutINS1_5tupleIJNS6_IJNS1_1CILi2EEES8_NS7_ILi32EEEEEENS7_ILi1EEESB_EEENS6_IJNS6_IJSB_S8_NS7_ILi4EEEEEENS7_ILi0EEESF_EEEEEEEEEvRT_E9upper_map,($str$23 - _ZZN5flash28permute_output_fp8_VcolmajorIN4cute6TensorINS1_11ArrayEngineIfLm128EEENS1_6LayoutINS1_5tupleIJNS6_IJNS1_1CILi2EEES8_NS7_ILi32EEEEEENS7_ILi1EEESB_EEENS6_IJNS6_IJSB_S8_NS7_ILi4EEEEEENS7_ILi0EEESF_EEEEEEEEEvRT_E9upper_map)
_ZZN5flash28permute_output_fp8_VcolmajorIN4cute6TensorINS1_11ArrayEngineIfLm128EEENS1_6LayoutINS1_5tupleIJNS6_IJNS1_1CILi2EEES8_NS7_ILi32EEEEEENS7_ILi1EEESB_EEENS6_IJNS6_IJSB_S8_NS7_ILi4EEEEEENS7_ILi0EEESF_EEEEEEEEEvRT_E9upper_map:
        /*0000*/ 	.byte	0x00, 0x00, 0x00, 0x00, 0x02, 0x00, 0x00, 0x00, 0x03, 0x00, 0x00, 0x00, 0x01, 0x00, 0x00, 0x00
	.type		$str$23,@object
	.size		$str$23,($str$24 - $str$23)
$str$23:
        /*0010*/ 	.byte	0x28, 0x61, 0x64, 0x64, 0x72, 0x65, 0x73, 0x73, 0x20, 0x26, 0x20, 0x6d, 0x61, 0x73, 0x6b, 0x29
        /*0020*/ 	.byte	0x20, 0x3d, 0x3d, 0x20, 0x30, 0x00
	.type		$str$24,@object
	.size		$str$24,(__unnamed_11 - $str$24)
$str$24:
        /*0026*/ 	.byte	0x2f, 0x74, 0x6d, 0x70, 0x2f, 0x6f, 0x73, 0x73, 0x5f, 0x6b, 0x65, 0x72, 0x6e, 0x65, 0x6c, 0x73
        /*0036*/ 	.byte	0x5f, 0x73, 0x72, 0x63, 0x2f, 0x66, 0x6c, 0x61, 0x73, 0x68, 0x5f, 0x61, 0x74, 0x74, 0x65, 0x6e
        /*0046*/ 	.byte	0x74, 0x69, 0x6f, 0x6e, 0x2f, 0x63, 0x73, 0x72, 0x63, 0x2f, 0x63, 0x75, 0x74, 0x6c, 0x61, 0x73
        /*0056*/ 	.byte	0x73, 0x2f, 0x69, 0x6e, 0x63, 0x6c, 0x75, 0x64, 0x65, 0x2f, 0x63, 0x75, 0x74, 0x65, 0x2f, 0x70
        /*0066*/ 	.byte	0x6f, 0x69, 0x6e, 0x74, 0x65, 0x72, 0x5f, 0x66, 0x6c, 0x61, 0x67, 0x67, 0x65, 0x64, 0x2e, 0x68
        /*0076*/ 	.byte	0x70, 0x70, 0x00
	.type		__unnamed_11,@object
	.size		__unnamed_11,(__unnamed_6 - __unnamed_11)
__unnamed_11:
        /* <DEDUP_REMOVED lines=24> */
        /*01f9*/ 	.byte	0x26, 0x5d, 0x00
	.type		__unnamed_6,@object
	.size		__unnamed_6,(__unnamed_5 - __unnamed_6)
__unnamed_6:
        /* <DEDUP_REMOVED lines=24> */
        /*037c*/ 	.byte	0x3e, 0x3e, 0x20, 0x26, 0x5d, 0x00
	.type		__unnamed_5,@object
	.size		__unnamed_5,(__unnamed_9 - __unnamed_5)
__unnamed_5:
        /* <DEDUP_REMOVED lines=24> */
        /*0502*/ 	.byte	0x34, 0x3e, 0x3e, 0x3e, 0x3e, 0x3e, 0x20, 0x26, 0x5d, 0x00
	.type		__unnamed_9,@object
	.size		__unnamed_9,(__unnamed_3 - __unnamed_9)
__unnamed_9:
        /* <DEDUP_REMOVED lines=28> */
        /*06cc*/ 	.byte	0x3a, 0x43, 0x3c, 0x31, 0x36, 0x33, 0x38, 0x34, 0x3e, 0x3e, 0x3e, 0x3e, 0x3e, 0x5d, 0x00
	.type		__unnamed_3,@object
	.size		__unnamed_3,(__unnamed_8 - __unnamed_3)
__unnamed_3:
        /* <DEDUP_REMOVED lines=29> */
        /*08ab*/ 	.byte	0x5d, 0x00
	.type		__unnamed_8,@object
	.size		__unnamed_8,(__unnamed_10 - __unnamed_8)
__unnamed_8:
        /* <DEDUP_REMOVED lines=30> */
	.type		__unnamed_10,@object
	.size		__unnamed_10,(__unnamed_2 - __unnamed_10)
__unnamed_10:
        /* <DEDUP_REMOVED lines=30> */
	.type		__unnamed_2,@object
	.size		__unnamed_2,(__unnamed_4 - __unnamed_2)
__unnamed_2:
        /* <DEDUP_REMOVED lines=30> */
	.type		__unnamed_4,@object
	.size		__unnamed_4,(__unnamed_7 - __unnamed_4)
__unnamed_4:
        /* <DEDUP_REMOVED lines=30> */
	.type		__unnamed_7,@object
	.size		__unnamed_7,(__unnamed_1 - __unnamed_7)
__unnamed_7:
        /* <DEDUP_REMOVED lines=30> */
	.type		__unnamed_1,@object
	.size		__unnamed_1,(.L_0 - __unnamed_1)
__unnamed_1:
        /* <DEDUP_REMOVED lines=29> */
        /*13a7*/ 	.byte	0x3e, 0x3e, 0x3e, 0x3e, 0x20, 0x26, 0x5d, 0x00
.L_0:


//--------------------- .nv.shared._ZN7cutlass13device_kernelIN5flash11enable_sm90INS1_16FlashAttnFwdSm90INS1_25CollectiveMainloopFwdSm90ILi2EN4cute5tupleIJNS5_1CILi1EEES8_S8_EEENS6_IJNS7_ILi128EEESA_NS7_ILi256EEEEEELi256ENS_12float_e4m3_tEfNS_4arch4Sm90ELb0ELb0ELb1ELb0ELb0ELb0ELb0ELb1ELb1ELb1ELb1ELb0EEENS1_21CollectiveEpilogueFwdINS6_IJSA_SB_SA_EEES9_NS_10bfloat16_tESF_Li256ELb0ELb1ELb1ELb1EEENS1_19SingleTileSchedulerILb0ELb1ELb1ELi128EEEEEEEEEvNT_6ParamsE --------------------------
	.section	.nv.shared._ZN7cutlass13device_kernelIN5flash11enable_sm90INS1_16FlashAttnFwdSm90INS1_25CollectiveMainloopFwdSm90ILi2EN4cute5tupleIJNS5_1CILi1EEES8_S8_EEENS6_IJNS7_ILi128EEESA_NS7_ILi256EEEEEELi256ENS_12float_e4m3_tEfNS_4arch4Sm90ELb0ELb0ELb1ELb0ELb0ELb0ELb0ELb1ELb1ELb1ELb1ELb0EEENS1_21CollectiveEpilogueFwdINS6_IJSA_SB_SA_EEES9_NS_10bfloat16_tESF_Li256ELb0ELb1ELb1ELb1EEENS1_19SingleTileSchedulerILb0ELb1ELb1ELi128EEEEEEEEEvNT_6ParamsE,"aw",@nobits
	.sectionflags	@""
	.align	16
	.zero		1024


//--------------------- .nv.shared.reserved.0     --------------------------
	.section	.nv.shared.reserved.0,"aw",@nobits
	.weak		__nv_reservedSMEM_offset_0_alias
	.size		__nv_reservedSMEM_offset_0_alias, 0, 0
	.other		__nv_reservedSMEM_offset_0_alias,@"STO_CUDA_RESERVED_SHARED STV_DEFAULT"
__nv_reservedSMEM_offset_0_alias:
	.zero		0


//--------------------- .nv.global                --------------------------
	.section	.nv.global,"aw",@nobits
.nv.global:
	.type		_ZN80_INTERNAL_60eafe87_44_flash_fwd_hdim256_e4m3_split_softcap_sm90_cu_1f2e7571_34774cute1_E,@object
	.size		_ZN80_INTERNAL_60eafe87_44_flash_fwd_hdim256_e4m3_split_softcap_sm90_cu_1f2e7571_34774cute1_E,(_ZN80_INTERNAL_60eafe87_44_flash_fwd_hdim256_e4m3_split_softcap_sm90_cu_1f2e7571_34774cuda3std3__45__cpo6cbeginE - _ZN80_INTERNAL_60eafe87_44_flash_fwd_hdim256_e4m3_split_softcap_sm90_cu_1f2e7571_34774cute1_E)
_ZN80_INTERNAL_60eafe87_44_flash_fwd_hdim256_e4m3_split_softcap_sm90_cu_1f2e7571_34774cute1_E:
	.zero		1
	.type		_ZN80_INTERNAL_60eafe87_44_flash_fwd_hdim256_e4m3_split_softcap_sm90_cu_1f2e7571_34774cuda3std3__45__cpo6cbeginE,@object
	.size		_ZN80_INTERNAL_60eafe87_44_flash_fwd_hdim256_e4m3_split_softcap_sm90_cu_1f2e7571_34774cuda3std3__45__cpo6cbeginE,(_ZN80_INTERNAL_60eafe87_44_flash_fwd_hdim256_e4m3_split_softcap_sm90_cu_1f2e7571_34774cuda3std3__48in_placeE - _ZN80_INTERNAL_60eafe87_44_flash_fwd_hdim256_e4m3_split_softcap_sm90_cu_1f2e7571_34774cuda3std3__45__cpo6cbeginE)
_ZN80_INTERNAL_60eafe87_44_flash_fwd_hdim256_e4m3_split_softcap_sm90_cu_1f2e7571_34774cuda3std3__45__cpo6cbeginE:
	.zero		1
	.type		_ZN80_INTERNAL_60eafe87_44_flash_fwd_hdim256_e4m3_split_softcap_sm90_cu_1f2e7571_34774cuda3std3__48in_placeE,@object
	.size		_ZN80_INTERNAL_60eafe87_44_flash_fwd_hdim256_e4m3_split_softcap_sm90_cu_1f2e7571_34774cuda3std3__48in_placeE,(_ZN80_INTERNAL_60eafe87_44_flash_fwd_hdim256_e4m3_split_softcap_sm90_cu_1f2e7571_34774cuda3std6ranges3__45__cpo9iter_moveE - _ZN80_INTERNAL_60eafe87_44_flash_fwd_hdim256_e4m3_split_softcap_sm90_cu_1f2e7571_34774cuda3std3__48in_placeE)
_ZN80_INTERNAL_60eafe87_44_flash_fwd_hdim256_e4m3_split_softcap_sm90_cu_1f2e7571_34774cuda3std3__48in_placeE:
	.zero		1
	.type		_ZN80_INTERNAL_60eafe87_44_flash_fwd_hdim256_e4m3_split_softcap_sm90_cu_1f2e7571_34774cuda3std6ranges3__45__cpo9iter_moveE,@object
	.size		_ZN80_INTERNAL_60eafe87_44_flash_fwd_hdim256_e4m3_split_softcap_sm90_cu_1f2e7571_34774cuda3std6ranges3__45__cpo9iter_moveE,(_ZN80_INTERNAL_60eafe87_44_flash_fwd_hdim256_e4m3_split_softcap_sm90_cu_1f2e7571_34774cuda3std3__45__cpo5beginE - _ZN80_INTERNAL_60eafe87_44_flash_fwd_hdim256_e4m3_split_softcap_sm90_cu_1f2e7571_34774cuda3std6ranges3__45__cpo9iter_moveE)
_ZN80_INTERNAL_60eafe87_44_flash_fwd_hdim256_e4m3_split_softcap_sm90_cu_1f2e7571_34774cuda3std6ranges3__45__cpo9iter_moveE:
	.zero		1
	.type		_ZN80_INTERNAL_60eafe87_44_flash_fwd_hdim256_e4m3_split_softcap_sm90_cu_1f2e7571_34774cuda3std3__45__cpo5beginE,@object
	.size		_ZN80_INTERNAL_60eafe87_44_flash_fwd_hdim256_e4m3_split_softcap_sm90_cu_1f2e7571_34774cuda3std3__45__cpo5beginE,(_ZN80_INTERNAL_60eafe87_44_flash_fwd_hdim256_e4m3_split_softcap_sm90_cu_1f2e7571_34774cuda3std3__482_GLOBAL__N__60eafe87_44_flash_fwd_hdim256_e4m3_split_softcap_sm90_cu_1f2e7571_34776ignoreE - _ZN80_INTERNAL_60eafe87_44_flash_fwd_hdim256_e4m3_split_softcap_sm90_cu_1f2e7571_34774cuda3std3__45__cpo5beginE)
_ZN80_INTERNAL_60eafe87_44_flash_fwd_hdim256_e4m3_split_softcap_sm90_cu_1f2e7571_34774cuda3std3__45__cpo5beginE:
	.zero		1
	.type		_ZN80_INTERNAL_60eafe87_44_flash_fwd_hdim256_e4m3_split_softcap_sm90_cu_1f2e7571_34774cuda3std3__482_GLOBAL__N__60eafe87_44_flash_fwd_hdim256_e4m3_split_softcap_sm90_cu_1f2e7571_34776ignoreE,@object
	.size		_ZN80_INTERNAL_60eafe87_44_flash_fwd_hdim256_e4m3_split_softcap_sm90_cu_1f2e7571_34774cuda3std3__482_GLOBAL__N__60eafe87_44_flash_fwd_hdim256_e4m3_split_softcap_sm90_cu_1f2e7571_34776ignoreE,(_ZN80_INTERNAL_60eafe87_44_flash_fwd_hdim256_e4m3_split_softcap_sm90_cu_1f2e7571_34774cute7productE - _ZN80_INTERNAL_60eafe87_44_flash_fwd_hdim256_e4m3_split_softcap_sm90_cu_1f2e7571_34774cuda3std3__482_GLOBAL__N__60eafe87_44_flash_fwd_hdim256_e4m3_split_softcap_sm90_cu_1f2e7571_34776ignoreE)
_ZN80_INTERNAL_60eafe87_44_flash_fwd_hdim256_e4m3_split_softcap_sm90_cu_1f2e7571_34774cuda3std3__482_GLOBAL__N__60eafe87_44_flash_fwd_hdim256_e4m3_split_softcap_sm90_cu_1f2e7571_34776ignoreE:
	.zero		1
	.type		_ZN80_INTERNAL_60eafe87_44_flash_fwd_hdim256_e4m3_split_softcap_sm90_cu_1f2e7571_34774cute7productE,@object
	.size		_ZN80_INTERNAL_60eafe87_44_flash_fwd_hdim256_e4m3_split_softcap_sm90_cu_1f2e7571_34774cute7productE,(_ZN80_INTERNAL_60eafe87_44_flash_fwd_hdim256_e4m3_split_softcap_sm90_cu_1f2e7571_34774cuda3std3__45__cpo3endE - _ZN80_INTERNAL_60eafe87_44_flash_fwd_hdim256_e4m3_split_softcap_sm90_cu_1f2e7571_34774cute7productE)
_ZN80_INTERNAL_60eafe87_44_flash_fwd_hdim256_e4m3_split_softcap_sm90_cu_1f2e7571_34774cute7productE:
	.zero		1
	.type		_ZN80_INTERNAL_60eafe87_44_flash_fwd_hdim256_e4m3_split_softcap_sm90_cu_1f2e7571_34774cuda3std3__45__cpo3endE,@object
	.size		_ZN80_INTERNAL_60eafe87_44_flash_fwd_hdim256_e4m3_split_softcap_sm90_cu_1f2e7571_34774cuda3std3__45__cpo3endE,(_ZN80_INTERNAL_60eafe87_44_flash_fwd_hdim256_e4m3_split_softcap_sm90_cu_1f2e7571_34774cuda3std3__419piecewise_constructE - _ZN80_INTERNAL_60eafe87_44_flash_fwd_hdim256_e4m3_split_softcap_sm90_cu_1f2e7571_34774cuda3std3__45__cpo3endE)
_ZN80_INTERNAL_60eafe87_44_flash_fwd_hdim256_e4m3_split_softcap_sm90_cu_1f2e7571_34774cuda3std3__45__cpo3endE:
	.zero		1
	.type		_ZN80_INTERNAL_60eafe87_44_flash_fwd_hdim256_e4m3_split_softcap_sm90_cu_1f2e7571_34774cuda3std3__419piecewise_constructE,@object
	.size		_ZN80_INTERNAL_60eafe87_44_flash_fwd_hdim256_e4m3_split_softcap_sm90_cu_1f2e7571_34774cuda3std3__419piecewise_constructE,(_ZN80_INTERNAL_60eafe87_44_flash_fwd_hdim256_e4m3_split_softcap_sm90_cu_1f2e7571_34774cuda3std3__45__cpo4cendE - _ZN80_INTERNAL_60eafe87_44_flash_fwd_hdim256_e4m3_split_softcap_sm90_cu_1f2e7571_34774cuda3std3__419piecewise_constructE)
_ZN80_INTERNAL_60eafe87_44_flash_fwd_hdim256_e4m3_split_softcap_sm90_cu_1f2e7571_34774cuda3std3__419piecewise_constructE:
	.zero		1
	.type		_ZN80_INTERNAL_60eafe87_44_flash_fwd_hdim256_e4m3_split_softcap_sm90_cu_1f2e7571_34774cuda3std3__45__cpo4cendE,@object
	.size		_ZN80_INTERNAL_60eafe87_44_flash_fwd_hdim256_e4m3_split_softcap_sm90_cu_1f2e7571_34774cuda3std3__45__cpo4cendE,(_ZN80_INTERNAL_60eafe87_44_flash_fwd_hdim256_e4m3_split_softcap_sm90_cu_1f2e7571_34774cuda3std6ranges3__45__cpo4swapE - _ZN80_INTERNAL_60eafe87_44_flash_fwd_hdim256_e4m3_split_softcap_sm90_cu_1f2e7571_34774cuda3std3__45__cpo4cendE)
_ZN80_INTERNAL_60eafe87_44_flash_fwd_hdim256_e4m3_split_softcap_sm90_cu_1f2e7571_34774cuda3std3__45__cpo4cendE:
	.zero		1
	.type		_ZN80_INTERNAL_60eafe87_44_flash_fwd_hdim256_e4m3_split_softcap_sm90_cu_1f2e7571_34774cuda3std6ranges3__45__cpo4swapE,@object
	.size		_ZN80_INTERNAL_60eafe87_44_flash_fwd_hdim256_e4m3_split_softcap_sm90_cu_1f2e7571_34774cuda3std6ranges3__45__cpo4swapE,(.L_19 - _ZN80_INTERNAL_60eafe87_44_flash_fwd_hdim256_e4m3_split_softcap_sm90_cu_1f2e7571_34774cuda3std6ranges3__45__cpo4swapE)
_ZN80_INTERNAL_60eafe87_44_flash_fwd_hdim256_e4m3_split_softcap_sm90_cu_1f2e7571_34774cuda3std6ranges3__45__cpo4swapE:
	.zero		1
.L_19:


//--------------------- .nv.shared._ZN7cutlass13device_kernelIN5flash11enable_sm90INS1_16FlashAttnFwdSm90INS1_25CollectiveMainloopFwdSm90ILi2EN4cute5tupleIJNS5_1CILi1EEES8_S8_EEENS6_IJNS7_ILi128EEESA_NS7_ILi256EEEEEELi256ENS_12float_e4m3_tEfNS_4arch4Sm90ELb0ELb0ELb1ELb1ELb0ELb0ELb0ELb1ELb1ELb1ELb1ELb0EEENS1_21CollectiveEpilogueFwdINS6_IJSA_SB_SA_EEES9_NS_10bfloat16_tESF_Li256ELb1ELb1ELb1ELb1EEENS1_36VarlenDynamicPersistentTileSchedulerILi128ELi128ELi256ELi128ELb1ELb1ELb1ELb0ELb1ELb1EEEEEEEEEvNT_6ParamsE --------------------------
	.section	.nv.shared._ZN7cutlass13device_kernelIN5flash11enable_sm90INS1_16FlashAttnFwdSm90INS1_25CollectiveMainloopFwdSm90ILi2EN4cute5tupleIJNS5_1CILi1EEES8_S8_EEENS6_IJNS7_ILi128EEESA_NS7_ILi256EEEEEELi256ENS_12float_e4m3_tEfNS_4arch4Sm90ELb0ELb0ELb1ELb1ELb0ELb0ELb0ELb1ELb1ELb1ELb1ELb0EEENS1_21CollectiveEpilogueFwdINS6_IJSA_SB_SA_EEES9_NS_10bfloat16_tESF_Li256ELb1ELb1ELb1ELb1EEENS1_36VarlenDynamicPersistentTileSchedulerILi128ELi128ELi256ELi128ELb1ELb1ELb1ELb0ELb1ELb1EEEEEEEEEvNT_6ParamsE,"aw",@nobits
	.sectionflags	@""
	.align	16
	.zero		1024


//--------------------- .nv.shared._ZN7cutlass13device_kernelIN5flash11enable_sm90INS1_16FlashAttnFwdSm90INS1_25CollectiveMainloopFwdSm90ILi2EN4cute5tupleIJNS5_1CILi1EEES8_S8_EEENS6_IJNS7_ILi128EEESA_NS7_ILi256EEEEEELi256ENS_12float_e4m3_tEfNS_4arch4Sm90ELb0ELb0ELb1ELb1ELb0ELb1ELb0ELb1ELb1ELb1ELb1ELb0EEENS1_21CollectiveEpilogueFwdINS6_IJSA_SB_SA_EEES9_NS_10bfloat16_tESF_Li256ELb1ELb1ELb1ELb1EEENS1_36VarlenDynamicPersistentTileSchedulerILi128ELi128ELi256ELi128ELb1ELb1ELb1ELb0ELb1ELb1EEEEEEEEEvNT_6ParamsE --------------------------
	.section	.nv.shared._ZN7cutlass13device_kernelIN5flash11enable_sm90INS1_16FlashAttnFwdSm90INS1_25CollectiveMainloopFwdSm90ILi2EN4cute5tupleIJNS5_1CILi1EEES8_S8_EEENS6_IJNS7_ILi128EEESA_NS7_ILi256EEEEEELi256ENS_12float_e4m3_tEfNS_4arch4Sm90ELb0ELb0ELb1ELb1ELb0ELb1ELb0ELb1ELb1ELb1ELb1ELb0EEENS1_21CollectiveEpilogueFwdINS6_IJSA_SB_SA_EEES9_NS_10bfloat16_tESF_Li256ELb1ELb1ELb1ELb1EEENS1_36VarlenDynamicPersistentTileSchedulerILi128ELi128ELi256ELi128ELb1ELb1ELb1ELb0ELb1ELb1EEEEEEEEEvNT_6ParamsE,"aw",@nobits
	.sectionflags	@""
	.align	16
	.zero		1024


//--------------------- .nv.shared._ZN7cutlass13device_kernelIN5flash11enable_sm90INS1_16FlashAttnFwdSm90INS1_25CollectiveMainloopFwdSm90ILi2EN4cute5tupleIJNS5_1CILi1EEES8_S8_EEENS6_IJNS7_ILi128EEENS7_ILi64EEENS7_ILi256EEEEEELi256ENS_12float_e4m3_tEfNS_4arch4Sm90ELb0ELb1ELb1ELb0ELb0ELb0ELb0ELb1ELb1ELb1ELb1ELb0EEENS1_21CollectiveEpilogueFwdINS6_IJSA_SC_SB_EEES9_NS_10bfloat16_tESG_Li256ELb0ELb1ELb1ELb1EEENS1_19SingleTileSchedulerILb0ELb1ELb1ELi128EEEEEEEEEvNT_6ParamsE --------------------------
	.section	.nv.shared._ZN7cutlass13device_kernelIN5flash11enable_sm90INS1_16FlashAttnFwdSm90INS1_25CollectiveMainloopFwdSm90ILi2EN4cute5tupleIJNS5_1CILi1EEES8_S8_EEENS6_IJNS7_ILi128EEENS7_ILi64EEENS7_ILi256EEEEEELi256ENS_12float_e4m3_tEfNS_4arch4Sm90ELb0ELb1ELb1ELb0ELb0ELb0ELb0ELb1ELb1ELb1ELb1ELb0EEENS1_21CollectiveEpilogueFwdINS6_IJSA_SC_SB_EEES9_NS_10bfloat16_tESG_Li256ELb0ELb1ELb1ELb1EEENS1_19SingleTileSchedulerILb0ELb1ELb1ELi128EEEEEEEEEvNT_6ParamsE,"aw",@nobits
	.sectionflags	@""
	.align	16
	.zero		1024


//--------------------- .nv.shared._ZN7cutlass13device_kernelIN5flash11enable_sm90INS1_16FlashAttnFwdSm90INS1_25CollectiveMainloopFwdSm90ILi2EN4cute5tupleIJNS5_1CILi1EEES8_S8_EEENS6_IJNS7_ILi128EEENS7_ILi64EEENS7_ILi256EEEEEELi256ENS_12float_e4m3_tEfNS_4arch4Sm90ELb0ELb1ELb1ELb1ELb0ELb0ELb0ELb1ELb1ELb1ELb1ELb0EEENS1_21CollectiveEpilogueFwdINS6_IJSA_SC_SB_EEES9_NS_10bfloat16_tESG_Li256ELb1ELb1ELb1ELb1EEENS1_36VarlenDynamicPersistentTileSchedulerILi128ELi64ELi256ELi128ELb1ELb1ELb1ELb1ELb0ELb1EEEEEEEEEvNT_6ParamsE --------------------------
	.section	.nv.shared._ZN7cutlass13device_kernelIN5flash11enable_sm90INS1_16FlashAttnFwdSm90INS1_25CollectiveMainloopFwdSm90ILi2EN4cute5tupleIJNS5_1CILi1EEES8_S8_EEENS6_IJNS7_ILi128EEENS7_ILi64EEENS7_ILi256EEEEEELi256ENS_12float_e4m3_tEfNS_4arch4Sm90ELb0ELb1ELb1ELb1ELb0ELb0ELb0ELb1ELb1ELb1ELb1ELb0EEENS1_21CollectiveEpilogueFwdINS6_IJSA_SC_SB_EEES9_NS_10bfloat16_tESG_Li256ELb1ELb1ELb1ELb1EEENS1_36VarlenDynamicPersistentTileSchedulerILi128ELi64ELi256ELi128ELb1ELb1ELb1ELb1ELb0ELb1EEEEEEEEEvNT_6ParamsE,"aw",@nobits
	.sectionflags	@""
	.align	16
	.zero		1024


//--------------------- .nv.shared._ZN7cutlass13device_kernelIN5flash11enable_sm90INS1_16FlashAttnFwdSm90INS1_25CollectiveMainloopFwdSm90ILi2EN4cute5tupleIJNS5_1CILi1EEES8_S8_EEENS6_IJNS7_ILi128EEENS7_ILi64EEENS7_ILi256EEEEEELi256ENS_12float_e4m3_tEfNS_4arch4Sm90ELb0ELb1ELb1ELb1ELb0ELb1ELb0ELb1ELb1ELb1ELb1ELb0EEENS1_21CollectiveEpilogueFwdINS6_IJSA_SC_SB_EEES9_NS_10bfloat16_tESG_Li256ELb1ELb1ELb1ELb1EEENS1_36VarlenDynamicPersistentTileSchedulerILi128ELi64ELi256ELi128ELb1ELb1ELb1ELb1ELb0ELb1EEEEEEEEEvNT_6ParamsE --------------------------
	.section	.nv.shared._ZN7cutlass13device_kernelIN5flash11enable_sm90INS1_16FlashAttnFwdSm90INS1_25CollectiveMainloopFwdSm90ILi2EN4cute5tupleIJNS5_1CILi1EEES8_S8_EEENS6_IJNS7_ILi128EEENS7_ILi64EEENS7_ILi256EEEEEELi256ENS_12float_e4m3_tEfNS_4arch4Sm90ELb0ELb1ELb1ELb1ELb0ELb1ELb0ELb1ELb1ELb1ELb1ELb0EEENS1_21CollectiveEpilogueFwdINS6_IJSA_SC_SB_EEES9_NS_10bfloat16_tESG_Li256ELb1ELb1ELb1ELb1EEENS1_36VarlenDynamicPersistentTileSchedulerILi128ELi64ELi256ELi128ELb1ELb1ELb1ELb1ELb0ELb1EEEEEEEEEvNT_6ParamsE,"aw",@nobits
	.sectionflags	@""
	.align	16
	.zero		1024


//--------------------- .nv.shared._ZN7cutlass13device_kernelIN5flash11enable_sm90INS1_16FlashAttnFwdSm90INS1_25CollectiveMainloopFwdSm90ILi2EN4cute5tupleIJNS5_1CILi1EEES8_S8_EEENS6_IJNS7_ILi128EEESA_NS7_ILi256EEEEEELi256ENS_12float_e4m3_tEfNS_4arch4Sm90ELb1ELb0ELb1ELb0ELb0ELb0ELb0ELb1ELb1ELb1ELb1ELb0EEENS1_21CollectiveEpilogueFwdINS6_IJSA_SB_SA_EEES9_NS_10bfloat16_tESF_Li256ELb0ELb1ELb1ELb1EEENS1_19SingleTileSchedulerILb0ELb1ELb1ELi128EEEEEEEEEvNT_6ParamsE --------------------------
	.section	.nv.shared._ZN7cutlass13device_kernelIN5flash11enable_sm90INS1_16FlashAttnFwdSm90INS1_25CollectiveMainloopFwdSm90ILi2EN4cute5tupleIJNS5_1CILi1EEES8_S8_EEENS6_IJNS7_ILi128EEESA_NS7_ILi256EEEEEELi256ENS_12float_e4m3_tEfNS_4arch4Sm90ELb1ELb0ELb1ELb0ELb0ELb0ELb0ELb1ELb1ELb1ELb1ELb0EEENS1_21CollectiveEpilogueFwdINS6_IJSA_SB_SA_EEES9_NS_10bfloat16_tESF_Li256ELb0ELb1ELb1ELb1EEENS1_19SingleTileSchedulerILb0ELb1ELb1ELi128EEEEEEEEEvNT_6ParamsE,"aw",@nobits
	.sectionflags	@""
	.align	16
	.zero		1024


//--------------------- .nv.shared._ZN7cutlass13device_kernelIN5flash11enable_sm90INS1_16FlashAttnFwdSm90INS1_25CollectiveMainloopFwdSm90ILi2EN4cute5tupleIJNS5_1CILi1EEES8_S8_EEENS6_IJNS7_ILi128EEESA_NS7_ILi256EEEEEELi256ENS_12float_e4m3_tEfNS_4arch4Sm90ELb1ELb0ELb1ELb1ELb0ELb0ELb0ELb1ELb1ELb1ELb1ELb0EEENS1_21CollectiveEpilogueFwdINS6_IJSA_SB_SA_EEES9_NS_10bfloat16_tESF_Li256ELb1ELb1ELb1ELb1EEENS1_36VarlenDynamicPersistentTileSchedulerILi128ELi128ELi256ELi128ELb1ELb1ELb1ELb1ELb1ELb1EEEEEEEEEvNT_6ParamsE --------------------------
	.section	.nv.shared._ZN7cutlass13device_kernelIN5flash11enable_sm90INS1_16FlashAttnFwdSm90INS1_25CollectiveMainloopFwdSm90ILi2EN4cute5tupleIJNS5_1CILi1EEES8_S8_EEENS6_IJNS7_ILi128EEESA_NS7_ILi256EEEEEELi256ENS_12float_e4m3_tEfNS_4arch4Sm90ELb1ELb0ELb1ELb1ELb0ELb0ELb0ELb1ELb1ELb1ELb1ELb0EEENS1_21CollectiveEpilogueFwdINS6_IJSA_SB_SA_EEES9_NS_10bfloat16_tESF_Li256ELb1ELb1ELb1ELb1EEENS1_36VarlenDynamicPersistentTileSchedulerILi128ELi128ELi256ELi128ELb1ELb1ELb1ELb1ELb1ELb1EEEEEEEEEvNT_6ParamsE,"aw",@nobits
	.sectionflags	@""
	.align	16
	.zero		1024


//--------------------- .nv.shared._ZN7cutlass13device_kernelIN5flash11enable_sm90INS1_16FlashAttnFwdSm90INS1_25CollectiveMainloopFwdSm90ILi2EN4cute5tupleIJNS5_1CILi1EEES8_S8_EEENS6_IJNS7_ILi128EEESA_NS7_ILi256EEEEEELi256ENS_12float_e4m3_tEfNS_4arch4Sm90ELb1ELb0ELb1ELb1ELb0ELb1ELb0ELb1ELb1ELb1ELb1ELb0EEENS1_21CollectiveEpilogueFwdINS6_IJSA_SB_SA_EEES9_NS_10bfloat16_tESF_Li256ELb1ELb1ELb1ELb1EEENS1_36VarlenDynamicPersistentTileSchedulerILi128ELi128ELi256ELi128ELb1ELb1ELb1ELb1ELb1ELb1EEEEEEEEEvNT_6ParamsE --------------------------
	.section	.nv.shared._ZN7cutlass13device_kernelIN5flash11enable_sm90INS1_16FlashAttnFwdSm90INS1_25CollectiveMainloopFwdSm90ILi2EN4cute5tupleIJNS5_1CILi1EEES8_S8_EEENS6_IJNS7_ILi128EEESA_NS7_ILi256EEEEEELi256ENS_12float_e4m3_tEfNS_4arch4Sm90ELb1ELb0ELb1ELb1ELb0ELb1ELb0ELb1ELb1ELb1ELb1ELb0EEENS1_21CollectiveEpilogueFwdINS6_IJSA_SB_SA_EEES9_NS_10bfloat16_tESF_Li256ELb1ELb1ELb1ELb1EEENS1_36VarlenDynamicPersistentTileSchedulerILi128ELi128ELi256ELi128ELb1ELb1ELb1ELb1ELb1ELb1EEEEEEEEEvNT_6ParamsE,"aw",@nobits
	.sectionflags	@""
	.align	16
	.zero		1024


//--------------------- .nv.constant0._ZN7cutlass13device_kernelIN5flash11enable_sm90INS1_16FlashAttnFwdSm90INS1_25CollectiveMainloopFwdSm90ILi2EN4cute5tupleIJNS5_1CILi1EEES8_S8_EEENS6_IJNS7_ILi128EEESA_NS7_ILi256EEEEEELi256ENS_12float_e4m3_tEfNS_4arch4Sm90ELb0ELb0ELb1ELb0ELb0ELb0ELb0ELb1ELb1ELb1ELb1ELb0EEENS1_21CollectiveEpilogueFwdINS6_IJSA_SB_SA_EEES9_NS_10bfloat16_tESF_Li256ELb0ELb1ELb1ELb1EEENS1_19SingleTileSchedulerILb0ELb1ELb1ELi128EEEEEEEEEvNT_6ParamsE --------------------------
	.section	.nv.constant0._ZN7cutlass13device_kernelIN5flash11enable_sm90INS1_16FlashAttnFwdSm90INS1_25CollectiveMainloopFwdSm90ILi2EN4cute5tupleIJNS5_1CILi1EEES8_S8_EEENS6_IJNS7_ILi128EEESA_NS7_ILi256EEEEEELi256ENS_12float_e4m3_tEfNS_4arch4Sm90ELb0ELb0ELb1ELb0ELb0ELb0ELb0ELb1ELb1ELb1ELb1ELb0EEENS1_21CollectiveEpilogueFwdINS6_IJSA_SB_SA_EEES9_NS_10bfloat16_tESF_Li256ELb0ELb1ELb1ELb1EEENS1_19SingleTileSchedulerILb0ELb1ELb1ELi128EEEEEEEEEvNT_6ParamsE,"a",@progbits
	.sectionflags	@""
	.align	4
.nv.constant0._ZN7cutlass13device_kernelIN5flash11enable_sm90INS1_16FlashAttnFwdSm90INS1_25CollectiveMainloopFwdSm90ILi2EN4cute5tupleIJNS5_1CILi1EEES8_S8_EEENS6_IJNS7_ILi128EEESA_NS7_ILi256EEEEEELi256ENS_12float_e4m3_tEfNS_4arch4Sm90ELb0ELb0ELb1ELb0ELb0ELb0ELb0ELb1ELb1ELb1ELb1ELb0EEENS1_21CollectiveEpilogueFwdINS6_IJSA_SB_SA_EEES9_NS_10bfloat16_tESF_Li256ELb0ELb1ELb1ELb1EEENS1_19SingleTileSchedulerILb0ELb1ELb1ELi128EEEEEEEEEvNT_6ParamsE:
	.zero		3200


//--------------------- .nv.constant0._ZN7cutlass13device_kernelIN5flash11enable_sm90INS1_16FlashAttnFwdSm90INS1_25CollectiveMainloopFwdSm90ILi2EN4cute5tupleIJNS5_1CILi1EEES8_S8_EEENS6_IJNS7_ILi128EEESA_NS7_ILi256EEEEEELi256ENS_12float_e4m3_tEfNS_4arch4Sm90ELb0ELb0ELb1ELb1ELb0ELb0ELb0ELb1ELb1ELb1ELb1ELb0EEENS1_21CollectiveEpilogueFwdINS6_IJSA_SB_SA_EEES9_NS_10bfloat16_tESF_Li256ELb1ELb1ELb1ELb1EEENS1_36VarlenDynamicPersistentTileSchedulerILi128ELi128ELi256ELi128ELb1ELb1ELb1ELb0ELb1ELb1EEEEEEEEEvNT_6ParamsE --------------------------
	.section	.nv.constant0._ZN7cutlass13device_kernelIN5flash11enable_sm90INS1_16FlashAttnFwdSm90INS1_25CollectiveMainloopFwdSm90ILi2EN4cute5tupleIJNS5_1CILi1EEES8_S8_EEENS6_IJNS7_ILi128EEESA_NS7_ILi256EEEEEELi256ENS_12float_e4m3_tEfNS_4arch4Sm90ELb0ELb0ELb1ELb1ELb0ELb0ELb0ELb1ELb1ELb1ELb1ELb0EEENS1_21CollectiveEpilogueFwdINS6_IJSA_SB_SA_EEES9_NS_10bfloat16_tESF_Li256ELb1ELb1ELb1ELb1EEENS1_36VarlenDynamicPersistentTileSchedulerILi128ELi128ELi256ELi128ELb1ELb1ELb1ELb0ELb1ELb1EEEEEEEEEvNT_6ParamsE,"a",@progbits
	.sectionflags	@""
	.align	4
.nv.constant0._ZN7cutlass13device_kernelIN5flash11enable_sm90INS1_16FlashAttnFwdSm90INS1_25CollectiveMainloopFwdSm90ILi2EN4cute5tupleIJNS5_1CILi1EEES8_S8_EEENS6_IJNS7_ILi128EEESA_NS7_ILi256EEEEEELi256ENS_12float_e4m3_tEfNS_4arch4Sm90ELb0ELb0ELb1ELb1ELb0ELb0ELb0ELb1ELb1ELb1ELb1ELb0EEENS1_21CollectiveEpilogueFwdINS6_IJSA_SB_SA_EEES9_NS_10bfloat16_tESF_Li256ELb1ELb1ELb1ELb1EEENS1_36VarlenDynamicPersistentTileSchedulerILi128ELi128ELi256ELi128ELb1ELb1ELb1ELb0ELb1ELb1EEEEEEEEEvNT_6ParamsE:
	.zero		3328


//--------------------- .nv.constant0._ZN7cutlass13device_kernelIN5flash11enable_sm90INS1_16FlashAttnFwdSm90INS1_25CollectiveMainloopFwdSm90ILi2EN4cute5tupleIJNS5_1CILi1EEES8_S8_EEENS6_IJNS7_ILi128EEESA_NS7_ILi256EEEEEELi256ENS_12float_e4m3_tEfNS_4arch4Sm90ELb0ELb0ELb1ELb1ELb0ELb1ELb0ELb1ELb1ELb1ELb1ELb0EEENS1_21CollectiveEpilogueFwdINS6_IJSA_SB_SA_EEES9_NS_10bfloat16_tESF_Li256ELb1ELb1ELb1ELb1EEENS1_36VarlenDynamicPersistentTileSchedulerILi128ELi128ELi256ELi128ELb1ELb1ELb1ELb0ELb1ELb1EEEEEEEEEvNT_6ParamsE --------------------------
	.section	.nv.constant0._ZN7cutlass13device_kernelIN5flash11enable_sm90INS1_16FlashAttnFwdSm90INS1_25CollectiveMainloopFwdSm90ILi2EN4cute5tupleIJNS5_1CILi1EEES8_S8_EEENS6_IJNS7_ILi128EEESA_NS7_ILi256EEEEEELi256ENS_12float_e4m3_tEfNS_4arch4Sm90ELb0ELb0ELb1ELb1ELb0ELb1ELb0ELb1ELb1ELb1ELb1ELb0EEENS1_21CollectiveEpilogueFwdINS6_IJSA_SB_SA_EEES9_NS_10bfloat16_tESF_Li256ELb1ELb1ELb1ELb1EEENS1_36VarlenDynamicPersistentTileSchedulerILi128ELi128ELi256ELi128ELb1ELb1ELb1ELb0ELb1ELb1EEEEEEEEEvNT_6ParamsE,"a",@progbits
	.sectionflags	@""
	.align	4
.nv.constant0._ZN7cutlass13device_kernelIN5flash11enable_sm90INS1_16FlashAttnFwdSm90INS1_25CollectiveMainloopFwdSm90ILi2EN4cute5tupleIJNS5_1CILi1EEES8_S8_EEENS6_IJNS7_ILi128EEESA_NS7_ILi256EEEEEELi256ENS_12float_e4m3_tEfNS_4arch4Sm90ELb0ELb0ELb1ELb1ELb0ELb1ELb0ELb1ELb1ELb1ELb1ELb0EEENS1_21CollectiveEpilogueFwdINS6_IJSA_SB_SA_EEES9_NS_10bfloat16_tESF_Li256ELb1ELb1ELb1ELb1EEENS1_36VarlenDynamicPersistentTileSchedulerILi128ELi128ELi256ELi128ELb1ELb1ELb1ELb0ELb1ELb1EEEEEEEEEvNT_6ParamsE:
	.zero		3328


//--------------------- .nv.constant0._ZN7cutlass13device_kernelIN5flash11enable_sm90INS1_16FlashAttnFwdSm90INS1_25CollectiveMainloopFwdSm90ILi2EN4cute5tupleIJNS5_1CILi1EEES8_S8_EEENS6_IJNS7_ILi128EEENS7_ILi64EEENS7_ILi256EEEEEELi256ENS_12float_e4m3_tEfNS_4arch4Sm90ELb0ELb1ELb1ELb0ELb0ELb0ELb0ELb1ELb1ELb1ELb1ELb0EEENS1_21CollectiveEpilogueFwdINS6_IJSA_SC_SB_EEES9_NS_10bfloat16_tESG_Li256ELb0ELb1ELb1ELb1EEENS1_19SingleTileSchedulerILb0ELb1ELb1ELi128EEEEEEEEEvNT_6ParamsE --------------------------
	.section	.nv.constant0._ZN7cutlass13device_kernelIN5flash11enable_sm90INS1_16FlashAttnFwdSm90INS1_25CollectiveMainloopFwdSm90ILi2EN4cute5tupleIJNS5_1CILi1EEES8_S8_EEENS6_IJNS7_ILi128EEENS7_ILi64EEENS7_ILi256EEEEEELi256ENS_12float_e4m3_tEfNS_4arch4Sm90ELb0ELb1ELb1ELb0ELb0ELb0ELb0ELb1ELb1ELb1ELb1ELb0EEENS1_21CollectiveEpilogueFwdINS6_IJSA_SC_SB_EEES9_NS_10bfloat16_tESG_Li256ELb0ELb1ELb1ELb1EEENS1_19SingleTileSchedulerILb0ELb1ELb1ELi128EEEEEEEEEvNT_6ParamsE,"a",@progbits
	.sectionflags	@""
	.align	4
.nv.constant0._ZN7cutlass13device_kernelIN5flash11enable_sm90INS1_16FlashAttnFwdSm90INS1_25CollectiveMainloopFwdSm90ILi2EN4cute5tupleIJNS5_1CILi1EEES8_S8_EEENS6_IJNS7_ILi128EEENS7_ILi64EEENS7_ILi256EEEEEELi256ENS_12float_e4m3_tEfNS_4arch4Sm90ELb0ELb1ELb1ELb0ELb0ELb0ELb0ELb1ELb1ELb1ELb1ELb0EEENS1_21CollectiveEpilogueFwdINS6_IJSA_SC_SB_EEES9_NS_10bfloat16_tESG_Li256ELb0ELb1ELb1ELb1EEENS1_19SingleTileSchedulerILb0ELb1ELb1ELi128EEEEEEEEEvNT_6ParamsE:
	.zero		3200


//--------------------- .nv.constant0._ZN7cutlass13device_kernelIN5flash11enable_sm90INS1_16FlashAttnFwdSm90INS1_25CollectiveMainloopFwdSm90ILi2EN4cute5tupleIJNS5_1CILi1EEES8_S8_EEENS6_IJNS7_ILi128EEENS7_ILi64EEENS7_ILi256EEEEEELi256ENS_12float_e4m3_tEfNS_4arch4Sm90ELb0ELb1ELb1ELb1ELb0ELb0ELb0ELb1ELb1ELb1ELb1ELb0EEENS1_21CollectiveEpilogueFwdINS6_IJSA_SC_SB_EEES9_NS_10bfloat16_tESG_Li256ELb1ELb1ELb1ELb1EEENS1_36VarlenDynamicPersistentTileSchedulerILi128ELi64ELi256ELi128ELb1ELb1ELb1ELb1ELb0ELb1EEEEEEEEEvNT_6ParamsE --------------------------
	.section	.nv.constant0._ZN7cutlass13device_kernelIN5flash11enable_sm90INS1_16FlashAttnFwdSm90INS1_25CollectiveMainloopFwdSm90ILi2EN4cute5tupleIJNS5_1CILi1EEES8_S8_EEENS6_IJNS7_ILi128EEENS7_ILi64EEENS7_ILi256EEEEEELi256ENS_12float_e4m3_tEfNS_4arch4Sm90ELb0ELb1ELb1ELb1ELb0ELb0ELb0ELb1ELb1ELb1ELb1ELb0EEENS1_21CollectiveEpilogueFwdINS6_IJSA_SC_SB_EEES9_NS_10bfloat16_tESG_Li256ELb1ELb1ELb1ELb1EEENS1_36VarlenDynamicPersistentTileSchedulerILi128ELi64ELi256ELi128ELb1ELb1ELb1ELb1ELb0ELb1EEEEEEEEEvNT_6ParamsE,"a",@progbits
	.sectionflags	@""
	.align	4
.nv.constant0._ZN7cutlass13device_kernelIN5flash11enable_sm90INS1_16FlashAttnFwdSm90INS1_25CollectiveMainloopFwdSm90ILi2EN4cute5tupleIJNS5_1CILi1EEES8_S8_EEENS6_IJNS7_ILi128EEENS7_ILi64EEENS7_ILi256EEEEEELi256ENS_12float_e4m3_tEfNS_4arch4Sm90ELb0ELb1ELb1ELb1ELb0ELb0ELb0ELb1ELb1ELb1ELb1ELb0EEENS1_21CollectiveEpilogueFwdINS6_IJSA_SC_SB_EEES9_NS_10bfloat16_tESG_Li256ELb1ELb1ELb1ELb1EEENS1_36VarlenDynamicPersistentTileSchedulerILi128ELi64ELi256ELi128ELb1ELb1ELb1ELb1ELb0ELb1EEEEEEEEEvNT_6ParamsE:
	.zero		3328


//--------------------- .nv.constant0._ZN7cutlass13device_kernelIN5flash11enable_sm90INS1_16FlashAttnFwdSm90INS1_25CollectiveMainloopFwdSm90ILi2EN4cute5tupleIJNS5_1CILi1EEES8_S8_EEENS6_IJNS7_ILi128EEENS7_ILi64EEENS7_ILi256EEEEEELi256ENS_12float_e4m3_tEfNS_4arch4Sm90ELb0ELb1ELb1ELb1ELb0ELb1ELb0ELb1ELb1ELb1ELb1ELb0EEENS1_21CollectiveEpilogueFwdINS6_IJSA_SC_SB_EEES9_NS_10bfloat16_tESG_Li256ELb1ELb1ELb1ELb1EEENS1_36VarlenDynamicPersistentTileSchedulerILi128ELi64ELi256ELi128ELb1ELb1ELb1ELb1ELb0ELb1EEEEEEEEEvNT_6ParamsE --------------------------
	.section	.nv.constant0._ZN7cutlass13device_kernelIN5flash11enable_sm90INS1_16FlashAttnFwdSm90INS1_25CollectiveMainloopFwdSm90ILi2EN4cute5tupleIJNS5_1CILi1EEES8_S8_EEENS6_IJNS7_ILi128EEENS7_ILi64EEENS7_ILi256EEEEEELi256ENS_12float_e4m3_tEfNS_4arch4Sm90ELb0ELb1ELb1ELb1ELb0ELb1ELb0ELb1ELb1ELb1ELb1ELb0EEENS1_21CollectiveEpilogueFwdINS6_IJSA_SC_SB_EEES9_NS_10bfloat16_tESG_Li256ELb1ELb1ELb1ELb1EEENS1_36VarlenDynamicPersistentTileSchedulerILi128ELi64ELi256ELi128ELb1ELb1ELb1ELb1ELb0ELb1EEEEEEEEEvNT_6ParamsE,"a",@progbits
	.sectionflags	@""
	.align	4
.nv.constant0._ZN7cutlass13device_kernelIN5flash11enable_sm90INS1_16FlashAttnFwdSm90INS1_25CollectiveMainloopFwdSm90ILi2EN4cute5tupleIJNS5_1CILi1EEES8_S8_EEENS6_IJNS7_ILi128EEENS7_ILi64EEENS7_ILi256EEEEEELi256ENS_12float_e4m3_tEfNS_4arch4Sm90ELb0ELb1ELb1ELb1ELb0ELb1ELb0ELb1ELb1ELb1ELb1ELb0EEENS1_21CollectiveEpilogueFwdINS6_IJSA_SC_SB_EEES9_NS_10bfloat16_tESG_Li256ELb1ELb1ELb1ELb1EEENS1_36VarlenDynamicPersistentTileSchedulerILi128ELi64ELi256ELi128ELb1ELb1ELb1ELb1ELb0ELb1EEEEEEEEEvNT_6ParamsE:
	.zero		3328


//--------------------- .nv.constant0._ZN7cutlass13device_kernelIN5flash11enable_sm90INS1_16FlashAttnFwdSm90INS1_25CollectiveMainloopFwdSm90ILi2EN4cute5tupleIJNS5_1CILi1EEES8_S8_EEENS6_IJNS7_ILi128EEESA_NS7_ILi256EEEEEELi256ENS_12float_e4m3_tEfNS_4arch4Sm90ELb1ELb0ELb1ELb0ELb0ELb0ELb0ELb1ELb1ELb1ELb1ELb0EEENS1_21CollectiveEpilogueFwdINS6_IJSA_SB_SA_EEES9_NS_10bfloat16_tESF_Li256ELb0ELb1ELb1ELb1EEENS1_19SingleTileSchedulerILb0ELb1ELb1ELi128EEEEEEEEEvNT_6ParamsE --------------------------
	.section	.nv.constant0._ZN7cutlass13device_kernelIN5flash11enable_sm90INS1_16FlashAttnFwdSm90INS1_25CollectiveMainloopFwdSm90ILi2EN4cute5tupleIJNS5_1CILi1EEES8_S8_EEENS6_IJNS7_ILi128EEESA_NS7_ILi256EEEEEELi256ENS_12float_e4m3_tEfNS_4arch4Sm90ELb1ELb0ELb1ELb0ELb0ELb0ELb0ELb1ELb1ELb1ELb1ELb0EEENS1_21CollectiveEpilogueFwdINS6_IJSA_SB_SA_EEES9_NS_10bfloat16_tESF_Li256ELb0ELb1ELb1ELb1EEENS1_19SingleTileSchedulerILb0ELb1ELb1ELi128EEEEEEEEEvNT_6ParamsE,"a",@progbits
	.sectionflags	@""
	.align	4
.nv.constant0._ZN7cutlass13device_kernelIN5flash11enable_sm90INS1_16FlashAttnFwdSm90INS1_25CollectiveMainloopFwdSm90ILi2EN4cute5tupleIJNS5_1CILi1EEES8_S8_EEENS6_IJNS7_ILi128EEESA_NS7_ILi256EEEEEELi256ENS_12float_e4m3_tEfNS_4arch4Sm90ELb1ELb0ELb1ELb0ELb0ELb0ELb0ELb1ELb1ELb1ELb1ELb0EEENS1_21CollectiveEpilogueFwdINS6_IJSA_SB_SA_EEES9_NS_10bfloat16_tESF_Li256ELb0ELb1ELb1ELb1EEENS1_19SingleTileSchedulerILb0ELb1ELb1ELi128EEEEEEEEEvNT_6ParamsE:
	.zero		3200


//--------------------- .nv.constant0._ZN7cutlass13device_kernelIN5flash11enable_sm90INS1_16FlashAttnFwdSm90INS1_25CollectiveMainloopFwdSm90ILi2EN4cute5tupleIJNS5_1CILi1EEES8_S8_EEENS6_IJNS7_ILi128EEESA_NS7_ILi256EEEEEELi256ENS_12float_e4m3_tEfNS_4arch4Sm90ELb1ELb0ELb1ELb1ELb0ELb0ELb0ELb1ELb1ELb1ELb1ELb0EEENS1_21CollectiveEpilogueFwdINS6_IJSA_SB_SA_EEES9_NS_10bfloat16_tESF_Li256ELb1ELb1ELb1ELb1EEENS1_36VarlenDynamicPersistentTileSchedulerILi128ELi128ELi256ELi128ELb1ELb1ELb1ELb1ELb1ELb1EEEEEEEEEvNT_6ParamsE --------------------------
	.section	.nv.constant0._ZN7cutlass13device_kernelIN5flash11enable_sm90INS1_16FlashAttnFwdSm90INS1_25CollectiveMainloopFwdSm90ILi2EN4cute5tupleIJNS5_1CILi1EEES8_S8_EEENS6_IJNS7_ILi128EEESA_NS7_ILi256EEEEEELi256ENS_12float_e4m3_tEfNS_4arch4Sm90ELb1ELb0ELb1ELb1ELb0ELb0ELb0ELb1ELb1ELb1ELb1ELb0EEENS1_21CollectiveEpilogueFwdINS6_IJSA_SB_SA_EEES9_NS_10bfloat16_tESF_Li256ELb1ELb1ELb1ELb1EEENS1_36VarlenDynamicPersistentTileSchedulerILi128ELi128ELi256ELi128ELb1ELb1ELb1ELb1ELb1ELb1EEEEEEEEEvNT_6ParamsE,"a",@progbits
	.sectionflags	@""
	.align	4
.nv.constant0._ZN7cutlass13device_kernelIN5flash11enable_sm90INS1_16FlashAttnFwdSm90INS1_25CollectiveMainloopFwdSm90ILi2EN4cute5tupleIJNS5_1CILi1EEES8_S8_EEENS6_IJNS7_ILi128EEESA_NS7_ILi256EEEEEELi256ENS_12float_e4m3_tEfNS_4arch4Sm90ELb1ELb0ELb1ELb1ELb0ELb0ELb0ELb1ELb1ELb1ELb1ELb0EEENS1_21CollectiveEpilogueFwdINS6_IJSA_SB_SA_EEES9_NS_10bfloat16_tESF_Li256ELb1ELb1ELb1ELb1EEENS1_36VarlenDynamicPersistentTileSchedulerILi128ELi128ELi256ELi128ELb1ELb1ELb1ELb1ELb1ELb1EEEEEEEEEvNT_6ParamsE:
	.zero		3328


//--------------------- .nv.constant0._ZN7cutlass13device_kernelIN5flash11enable_sm90INS1_16FlashAttnFwdSm90INS1_25CollectiveMainloopFwdSm90ILi2EN4cute5tupleIJNS5_1CILi1EEES8_S8_EEENS6_IJNS7_ILi128EEESA_NS7_ILi256EEEEEELi256ENS_12float_e4m3_tEfNS_4arch4Sm90ELb1ELb0ELb1ELb1ELb0ELb1ELb0ELb1ELb1ELb1ELb1ELb0EEENS1_21CollectiveEpilogueFwdINS6_IJSA_SB_SA_EEES9_NS_10bfloat16_tESF_Li256ELb1ELb1ELb1ELb1EEENS1_36VarlenDynamicPersistentTileSchedulerILi128ELi128ELi256ELi128ELb1ELb1ELb1ELb1ELb1ELb1EEEEEEEEEvNT_6ParamsE --------------------------
	.section	.nv.constant0._ZN7cutlass13device_kernelIN5flash11enable_sm90INS1_16FlashAttnFwdSm90INS1_25CollectiveMainloopFwdSm90ILi2EN4cute5tupleIJNS5_1CILi1EEES8_S8_EEENS6_IJNS7_ILi128EEESA_NS7_ILi256EEEEEELi256ENS_12float_e4m3_tEfNS_4arch4Sm90ELb1ELb0ELb1ELb1ELb0ELb1ELb0ELb1ELb1ELb1ELb1ELb0EEENS1_21CollectiveEpilogueFwdINS6_IJSA_SB_SA_EEES9_NS_10bfloat16_tESF_Li256ELb1ELb1ELb1ELb1EEENS1_36VarlenDynamicPersistentTileSchedulerILi128ELi128ELi256ELi128ELb1ELb1ELb1ELb1ELb1ELb1EEEEEEEEEvNT_6ParamsE,"a",@progbits
	.sectionflags	@""
	.align	4
.nv.constant0._ZN7cutlass13device_kernelIN5flash11enable_sm90INS1_16FlashAttnFwdSm90INS1_25CollectiveMainloopFwdSm90ILi2EN4cute5tupleIJNS5_1CILi1EEES8_S8_EEENS6_IJNS7_ILi128EEESA_NS7_ILi256EEEEEELi256ENS_12float_e4m3_tEfNS_4arch4Sm90ELb1ELb0ELb1ELb1ELb0ELb1ELb0ELb1ELb1ELb1ELb1ELb0EEENS1_21CollectiveEpilogueFwdINS6_IJSA_SB_SA_EEES9_NS_10bfloat16_tESF_Li256ELb1ELb1ELb1ELb1EEENS1_36VarlenDynamicPersistentTileSchedulerILi128ELi128ELi256ELi128ELb1ELb1ELb1ELb1ELb1ELb1EEEEEEEEEvNT_6ParamsE:
	.zero		3328


//--------------------- SYMBOLS --------------------------

	.type		.nv.reservedSmem.offset0,@object
	.size		.nv.reservedSmem.offset0,0x4
	.type		__assertfail,@function
